	.target	sm_90a

	.elftype	@"ET_EXEC"


//--------------------- .note.nv.tkinfo           --------------------------
	.section	.note.nv.tkinfo,"",@"SHT_NOTE"
	.sectionflags	@"SHF_NOTE_NV_TKINFO"
	.tkinfo
        /*0018*/ 	.word	0x00000002
        /*0030*/ 	.string	""
        /*0030*/ 	.string	"ptxas"
        /*0030*/ 	.string	"Cuda compilation tools, release 13.0, V13.0.88"
        /*0030*/ 	.string	"Build cuda_13.0.r13.0/compiler.36424714_0"
        /*0030*/ 	.string	"-arch sm_90a -m 64 "



//--------------------- .note.nv.cuinfo           --------------------------
	.section	.note.nv.cuinfo,"",@"SHT_NOTE"
	.sectionflags	@"SHF_NOTE_NV_CUINFO"
        /*0018*/ 	.short	0x0002
        /*001a*/ 	.short	0x005a
        /*001c*/ 	.short	0x0082
	.zero		2


//--------------------- .nv.info                  --------------------------
	.section	.nv.info,"",@"SHT_CUDA_INFO"
	.align	4


	//----- nvinfo : EIATTR_REGCOUNT
	.align		4
        /*0000*/ 	.byte	0x04, 0x2f
        /*0002*/ 	.short	(.L_26 - .L_25)
	.align		4
.L_25:
        /*0004*/ 	.word	index@(_ZN7cutlass13device_kernelIN5flash11enable_sm90INS1_16FlashAttnFwdSm90INS1_25CollectiveMainloopFwdSm90ILi2EN4cute5tupleIJNS5_1CILi1EEES8_S8_EEENS6_IJNS7_ILi128EEESA_NS7_ILi256EEEEEELi256ENS_12float_e4m3_tEfNS_4arch4Sm90ELb1ELb0ELb0ELb1ELb0ELb1ELb0ELb1ELb1ELb0ELb0ELb0EEENS1_21CollectiveEpilogueFwdINS6_IJSA_SB_SA_EEES9_NS_10bfloat16_tESF_Li256ELb1ELb0ELb0ELb1EEENS1_36VarlenDynamicPersistentTileSchedulerILi128ELi128ELi256ELi128ELb0ELb0ELb1ELb1ELb1ELb1EEEEEEEEEvNT_6ParamsE)
        /*0008*/ 	.word	0x000000a8


	//----- nvinfo : EIATTR_FRAME_SIZE
	.align		4
.L_26:
        /*000c*/ 	.byte	0x04, 0x11
        /*000e*/ 	.short	(.L_28 - .L_27)
	.align		4
.L_27:
        /*0010*/ 	.word	index@(_ZN7cutlass13device_kernelIN5flash11enable_sm90INS1_16FlashAttnFwdSm90INS1_25CollectiveMainloopFwdSm90ILi2EN4cute5tupleIJNS5_1CILi1EEES8_S8_EEENS6_IJNS7_ILi128EEESA_NS7_ILi256EEEEEELi256ENS_12float_e4m3_tEfNS_4arch4Sm90ELb1ELb0ELb0ELb1ELb0ELb1ELb0ELb1ELb1ELb0ELb0ELb0EEENS1_21CollectiveEpilogueFwdINS6_IJSA_SB_SA_EEES9_NS_10bfloat16_tESF_Li256ELb1ELb0ELb0ELb1EEENS1_36VarlenDynamicPersistentTileSchedulerILi128ELi128ELi256ELi128ELb0ELb0ELb1ELb1ELb1ELb1EEEEEEEEEvNT_6ParamsE)
        /*0014*/ 	.word	0x00000060


	//----- nvinfo : EIATTR_REGCOUNT
	.align		4
.L_28:
        /*0018*/ 	.byte	0x04, 0x2f
        /*001a*/ 	.short	(.L_30 - .L_29)
	.align		4
.L_29:
        /*001c*/ 	.word	index@(_ZN7cutlass13device_kernelIN5flash11enable_sm90INS1_16FlashAttnFwdSm90INS1_25CollectiveMainloopFwdSm90ILi2EN4cute5tupleIJNS5_1CILi1EEES8_S8_EEENS6_IJNS7_ILi128EEESA_NS7_ILi256EEEEEELi256ENS_12float_e4m3_tEfNS_4arch4Sm90ELb1ELb0ELb0ELb1ELb0ELb0ELb0ELb1ELb1ELb0ELb0ELb0EEENS1_21CollectiveEpilogueFwdINS6_IJSA_SB_SA_EEES9_NS_10bfloat16_tESF_Li256ELb1ELb0ELb0ELb1EEENS1_36VarlenDynamicPersistentTileSchedulerILi128ELi128ELi256ELi128ELb0ELb0ELb1ELb1ELb1ELb1EEEEEEEEEvNT_6ParamsE)
        /*0020*/ 	.word	0x000000a8


	//----- nvinfo : EIATTR_FRAME_SIZE
	.align		4
.L_30:
        /*0024*/ 	.byte	0x04, 0x11
        /*0026*/ 	.short	(.L_32 - .L_31)
	.align		4
.L_31:
        /*0028*/ 	.word	index@(_ZN7cutlass13device_kernelIN5flash11enable_sm90INS1_16FlashAttnFwdSm90INS1_25CollectiveMainloopFwdSm90ILi2EN4cute5tupleIJNS5_1CILi1EEES8_S8_EEENS6_IJNS7_ILi128EEESA_NS7_ILi256EEEEEELi256ENS_12float_e4m3_tEfNS_4arch4Sm90ELb1ELb0ELb0ELb1ELb0ELb0ELb0ELb1ELb1ELb0ELb0ELb0EEENS1_21CollectiveEpilogueFwdINS6_IJSA_SB_SA_EEES9_NS_10bfloat16_tESF_Li256ELb1ELb0ELb0ELb1EEENS1_36VarlenDynamicPersistentTileSchedulerILi128ELi128ELi256ELi128ELb0ELb0ELb1ELb1ELb1ELb1EEEEEEEEEvNT_6ParamsE)
        /*002c*/ 	.word	0x00000040


	//----- nvinfo : EIATTR_REGCOUNT
	.align		4
.L_32:
        /*0030*/ 	.byte	0x04, 0x2f
        /*0032*/ 	.short	(.L_34 - .L_33)
	.align		4
.L_33:
        /*0034*/ 	.word	index@(_ZN7cutlass13device_kernelIN5flash11enable_sm90INS1_16FlashAttnFwdSm90INS1_25CollectiveMainloopFwdSm90ILi2EN4cute5tupleIJNS5_1CILi1EEES8_S8_EEENS6_IJNS7_ILi128EEESA_NS7_ILi256EEEEEELi256ENS_12float_e4m3_tEfNS_4arch4Sm90ELb1ELb0ELb0ELb0ELb0ELb0ELb0ELb1ELb1ELb0ELb0ELb0EEENS1_21CollectiveEpilogueFwdINS6_IJSA_SB_SA_EEES9_NS_10bfloat16_tESF_Li256ELb0ELb0ELb0ELb1EEENS1_30DynamicPersistentTileSchedulerILi256ELi128ELb0ELb0ELb1EEEEEEEEEvNT_6ParamsE)
        /*0038*/ 	.word	0x000000a8


	//----- nvinfo : EIATTR_FRAME_SIZE
	.align		4
.L_34:
        /*003c*/ 	.byte	0x04, 0x11
        /*003e*/ 	.short	(.L_36 - .L_35)
	.align		4
.L_35:
        /*0040*/ 	.word	index@(_ZN7cutlass13device_kernelIN5flash11enable_sm90INS1_16FlashAttnFwdSm90INS1_25CollectiveMainloopFwdSm90ILi2EN4cute5tupleIJNS5_1CILi1EEES8_S8_EEENS6_IJNS7_ILi128EEESA_NS7_ILi256EEEEEELi256ENS_12float_e4m3_tEfNS_4arch4Sm90ELb1ELb0ELb0ELb0ELb0ELb0ELb0ELb1ELb1ELb0ELb0ELb0EEENS1_21CollectiveEpilogueFwdINS6_IJSA_SB_SA_EEES9_NS_10bfloat16_tESF_Li256ELb0ELb0ELb0ELb1EEENS1_30DynamicPersistentTileSchedulerILi256ELi128ELb0ELb0ELb1EEEEEEEEEvNT_6ParamsE)
        /*0044*/ 	.word	0x00000038


	//----- nvinfo : EIATTR_REGCOUNT
	.align		4
.L_36:
        /*0048*/ 	.byte	0x04, 0x2f
        /*004a*/ 	.short	(.L_38 - .L_37)
	.align		4
.L_37:
        /*004c*/ 	.word	index@(_ZN7cutlass13device_kernelIN5flash11enable_sm90INS1_16FlashAttnFwdSm90INS1_25CollectiveMainloopFwdSm90ILi2EN4cute5tupleIJNS5_1CILi1EEES8_S8_EEENS6_IJNS7_ILi128EEENS7_ILi64EEENS7_ILi256EEEEEELi256ENS_12float_e4m3_tEfNS_4arch4Sm90ELb0ELb1ELb0ELb1ELb0ELb1ELb0ELb1ELb1ELb0ELb0ELb0EEENS1_21CollectiveEpilogueFwdINS6_IJSA_SC_SB_EEES9_NS_10bfloat16_tESG_Li256ELb1ELb0ELb0ELb1EEENS1_36VarlenDynamicPersistentTileSchedulerILi128ELi64ELi256ELi128ELb0ELb0ELb1ELb1ELb0ELb1EEEEEEEEEvNT_6ParamsE)
        /*0050*/ 	.word	0x000000a8


	//----- nvinfo : EIATTR_FRAME_SIZE
	.align		4
.L_38:
        /*0054*/ 	.byte	0x04, 0x11
        /*0056*/ 	.short	(.L_40 - .L_39)
	.align		4
.L_39:
        /*0058*/ 	.word	index@(_ZN7cutlass13device_kernelIN5flash11enable_sm90INS1_16FlashAttnFwdSm90INS1_25CollectiveMainloopFwdSm90ILi2EN4cute5tupleIJNS5_1CILi1EEES8_S8_EEENS6_IJNS7_ILi128EEENS7_ILi64EEENS7_ILi256EEEEEELi256ENS_12float_e4m3_tEfNS_4arch4Sm90ELb0ELb1ELb0ELb1ELb0ELb1ELb0ELb1ELb1ELb0ELb0ELb0EEENS1_21CollectiveEpilogueFwdINS6_IJSA_SC_SB_EEES9_NS_10bfloat16_tESG_Li256ELb1ELb0ELb0ELb1EEENS1_36VarlenDynamicPersistentTileSchedulerILi128ELi64ELi256ELi128ELb0ELb0ELb1ELb1ELb0ELb1EEEEEEEEEvNT_6ParamsE)
        /*005c*/ 	.word	0x00000048


	//----- nvinfo : EIATTR_REGCOUNT
	.align		4
.L_40:
        /*0060*/ 	.byte	0x04, 0x2f
        /*0062*/ 	.short	(.L_42 - .L_41)
	.align		4
.L_41:
        /*0064*/ 	.word	index@(_ZN7cutlass13device_kernelIN5flash11enable_sm90INS1_16FlashAttnFwdSm90INS1_25CollectiveMainloopFwdSm90ILi2EN4cute5tupleIJNS5_1CILi1EEES8_S8_EEENS6_IJNS7_ILi128EEENS7_ILi64EEENS7_ILi256EEEEEELi256ENS_12float_e4m3_tEfNS_4arch4Sm90ELb0ELb1ELb0ELb1ELb0ELb0ELb0ELb1ELb1ELb0ELb0ELb0EEENS1_21CollectiveEpilogueFwdINS6_IJSA_SC_SB_EEES9_NS_10bfloat16_tESG_Li256ELb1ELb0ELb0ELb1EEENS1_36VarlenDynamicPersistentTileSchedulerILi128ELi64ELi256ELi128ELb0ELb0ELb1ELb1ELb0ELb1EEEEEEEEEvNT_6ParamsE)
        /*0068*/ 	.word	0x000000a8


	//----- nvinfo : EIATTR_FRAME_SIZE
	.align		4
.L_42:
        /*006c*/ 	.byte	0x04, 0x11
        /*006e*/ 	.short	(.L_44 - .L_43)
	.align		4
.L_43:
        /*0070*/ 	.word	index@(_ZN7cutlass13device_kernelIN5flash11enable_sm90INS1_16FlashAttnFwdSm90INS1_25CollectiveMainloopFwdSm90ILi2EN4cute5tupleIJNS5_1CILi1EEES8_S8_EEENS6_IJNS7_ILi128EEENS7_ILi64EEENS7_ILi256EEEEEELi256ENS_12float_e4m3_tEfNS_4arch4Sm90ELb0ELb1ELb0ELb1ELb0ELb0ELb0ELb1ELb1ELb0ELb0ELb0EEENS1_21CollectiveEpilogueFwdINS6_IJSA_SC_SB_EEES9_NS_10bfloat16_tESG_Li256ELb1ELb0ELb0ELb1EEENS1_36VarlenDynamicPersistentTileSchedulerILi128ELi64ELi256ELi128ELb0ELb0ELb1ELb1ELb0ELb1EEEEEEEEEvNT_6ParamsE)
        /*0074*/ 	.word	0x00000038


	//----- nvinfo : EIATTR_REGCOUNT
	.align		4
.L_44:
        /*0078*/ 	.byte	0x04, 0x2f
        /*007a*/ 	.short	(.L_46 - .L_45)
	.align		4
.L_45:
        /*007c*/ 	.word	index@(_ZN7cutlass13device_kernelIN5flash11enable_sm90INS1_16FlashAttnFwdSm90INS1_25CollectiveMainloopFwdSm90ILi2EN4cute5tupleIJNS5_1CILi1EEES8_S8_EEENS6_IJNS7_ILi128EEENS7_ILi64EEENS7_ILi256EEEEEELi256ENS_12float_e4m3_tEfNS_4arch4Sm90ELb0ELb1ELb0ELb0ELb0ELb0ELb0ELb1ELb1ELb0ELb0ELb0EEENS1_21CollectiveEpilogueFwdINS6_IJSA_SC_SB_EEES9_NS_10bfloat16_tESG_Li256ELb0ELb0ELb0ELb1EEENS1_30DynamicPersistentTileSchedulerILi256ELi128ELb0ELb0ELb1EEEEEEEEEvNT_6ParamsE)
        /*0080*/ 	.word	0x000000a8


	//----- nvinfo : EIATTR_FRAME_SIZE
	.align		4
.L_46:
        /*0084*/ 	.byte	0x04, 0x11
        /*0086*/ 	.short	(.L_48 - .L_47)
	.align		4
.L_47:
        /*0088*/ 	.word	index@(_ZN7cutlass13device_kernelIN5flash11enable_sm90INS1_16FlashAttnFwdSm90INS1_25CollectiveMainloopFwdSm90ILi2EN4cute5tupleIJNS5_1CILi1EEES8_S8_EEENS6_IJNS7_ILi128EEENS7_ILi64EEENS7_ILi256EEEEEELi256ENS_12float_e4m3_tEfNS_4arch4Sm90ELb0ELb1ELb0ELb0ELb0ELb0ELb0ELb1ELb1ELb0ELb0ELb0EEENS1_21CollectiveEpilogueFwdINS6_IJSA_SC_SB_EEES9_NS_10bfloat16_tESG_Li256ELb0ELb0ELb0ELb1EEENS1_30DynamicPersistentTileSchedulerILi256ELi128ELb0ELb0ELb1EEEEEEEEEvNT_6ParamsE)
        /*008c*/ 	.word	0x00000030


	//----- nvinfo : EIATTR_REGCOUNT
	.align		4
.L_48:
        /*0090*/ 	.byte	0x04, 0x2f
        /*0092*/ 	.short	(.L_50 - .L_49)
	.align		4
.L_49:
        /*0094*/ 	.word	index@(_ZN7cutlass13device_kernelIN5flash11enable_sm90INS1_16FlashAttnFwdSm90INS1_25CollectiveMainloopFwdSm90ILi2EN4cute5tupleIJNS5_1CILi1EEES8_S8_EEENS6_IJNS7_ILi128EEESA_NS7_ILi256EEEEEELi256ENS_12float_e4m3_tEfNS_4arch4Sm90ELb0ELb0ELb0ELb1ELb0ELb1ELb0ELb1ELb1ELb0ELb0ELb0EEENS1_21CollectiveEpilogueFwdINS6_IJSA_SB_SA_EEES9_NS_10bfloat16_tESF_Li256ELb1ELb0ELb0ELb1EEENS1_36VarlenDynamicPersistentTileSchedulerILi128ELi128ELi256ELi128ELb0ELb0ELb1ELb0ELb1ELb1EEEEEEEEEvNT_6ParamsE)
        /*0098*/ 	.word	0x000000a8


	//----- nvinfo : EIATTR_FRAME_SIZE
	.align		4
.L_50:
        /*009c*/ 	.byte	0x04, 0x11
        /*009e*/ 	.short	(.L_52 - .L_51)
	.align		4
.L_51:
        /*00a0*/ 	.word	index@(_ZN7cutlass13device_kernelIN5flash11enable_sm90INS1_16FlashAttnFwdSm90INS1_25CollectiveMainloopFwdSm90ILi2EN4cute5tupleIJNS5_1CILi1EEES8_S8_EEENS6_IJNS7_ILi128EEESA_NS7_ILi256EEEEEELi256ENS_12float_e4m3_tEfNS_4arch4Sm90ELb0ELb0ELb0ELb1ELb0ELb1ELb0ELb1ELb1ELb0ELb0ELb0EEENS1_21CollectiveEpilogueFwdINS6_IJSA_SB_SA_EEES9_NS_10bfloat16_tESF_Li256ELb1ELb0ELb0ELb1EEENS1_36VarlenDynamicPersistentTileSchedulerILi128ELi128ELi256ELi128ELb0ELb0ELb1ELb0ELb1ELb1EEEEEEEEEvNT_6ParamsE)
        /*00a4*/ 	.word	0x00000050


	//----- nvinfo : EIATTR_REGCOUNT
	.align		4
.L_52:
        /*00a8*/ 	.byte	0x04, 0x2f
        /*00aa*/ 	.short	(.L_54 - .L_53)
	.align		4
.L_53:
        /*00ac*/ 	.word	index@(_ZN7cutlass13device_kernelIN5flash11enable_sm90INS1_16FlashAttnFwdSm90INS1_25CollectiveMainloopFwdSm90ILi2EN4cute5tupleIJNS5_1CILi1EEES8_S8_EEENS6_IJNS7_ILi128EEESA_NS7_ILi256EEEEEELi256ENS_12float_e4m3_tEfNS_4arch4Sm90ELb0ELb0ELb0ELb1ELb0ELb0ELb0ELb1ELb1ELb0ELb0ELb0EEENS1_21CollectiveEpilogueFwdINS6_IJSA_SB_SA_EEES9_NS_10bfloat16_tESF_Li256ELb1ELb0ELb0ELb1EEENS1_36VarlenDynamicPersistentTileSchedulerILi128ELi128ELi256ELi128ELb0ELb0ELb1ELb0ELb1ELb1EEEEEEEEEvNT_6ParamsE)
        /*00b0*/ 	.word	0x000000a8


	//----- nvinfo : EIATTR_FRAME_SIZE
	.align		4
.L_54:
        /*00b4*/ 	.byte	0x04, 0x11
        /*00b6*/ 	.short	(.L_56 - .L_55)
	.align		4
.L_55:
        /*00b8*/ 	.word	index@(_ZN7cutlass13device_kernelIN5flash11enable_sm90INS1_16FlashAttnFwdSm90INS1_25CollectiveMainloopFwdSm90ILi2EN4cute5tupleIJNS5_1CILi1EEES8_S8_EEENS6_IJNS7_ILi128EEESA_NS7_ILi256EEEEEELi256ENS_12float_e4m3_tEfNS_4arch4Sm90ELb0ELb0ELb0ELb1ELb0ELb0ELb0ELb1ELb1ELb0ELb0ELb0EEENS1_21CollectiveEpilogueFwdINS6_IJSA_SB_SA_EEES9_NS_10bfloat16_tESF_Li256ELb1ELb0ELb0ELb1EEENS1_36VarlenDynamicPersistentTileSchedulerILi128ELi128ELi256ELi128ELb0ELb0ELb1ELb0ELb1ELb1EEEEEEEEEvNT_6ParamsE)
        /*00bc*/ 	.word	0x00000040


	//----- nvinfo : EIATTR_REGCOUNT
	.align		4
.L_56:
        /*00c0*/ 	.byte	0x04, 0x2f
        /*00c2*/ 	.short	(.L_58 - .L_57)
	.align		4
.L_57:
        /*00c4*/ 	.word	index@(_ZN7cutlass13device_kernelIN5flash11enable_sm90INS1_16FlashAttnFwdSm90INS1_25CollectiveMainloopFwdSm90ILi2EN4cute5tupleIJNS5_1CILi1EEES8_S8_EEENS6_IJNS7_ILi128EEESA_NS7_ILi256EEEEEELi256ENS_12float_e4m3_tEfNS_4arch4Sm90ELb0ELb0ELb0ELb0ELb0ELb0ELb0ELb1ELb1ELb0ELb0ELb0EEENS1_21CollectiveEpilogueFwdINS6_IJSA_SB_SA_EEES9_NS_10bfloat16_tESF_Li256ELb0ELb0ELb0ELb1EEENS1_29StaticPersistentTileSchedulerILb0EEEEEEEEEvNT_6ParamsE)
        /*00c8*/ 	.word	0x000000a8


	//----- nvinfo : EIATTR_FRAME_SIZE
	.align		4
.L_58:
        /*00cc*/ 	.byte	0x04, 0x11
        /*00ce*/ 	.short	(.L_60 - .L_59)
	.align		4
.L_59:
        /*00d0*/ 	.word	index@(_ZN7cutlass13device_kernelIN5flash11enable_sm90INS1_16FlashAttnFwdSm90INS1_25CollectiveMainloopFwdSm90ILi2EN4cute5tupleIJNS5_1CILi1EEES8_S8_EEENS6_IJNS7_ILi128EEESA_NS7_ILi256EEEEEELi256ENS_12float_e4m3_tEfNS_4arch4Sm90ELb0ELb0ELb0ELb0ELb0ELb0ELb0ELb1ELb1ELb0ELb0ELb0EEENS1_21CollectiveEpilogueFwdINS6_IJSA_SB_SA_EEES9_NS_10bfloat16_tESF_Li256ELb0ELb0ELb0ELb1EEENS1_29StaticPersistentTileSchedulerILb0EEEEEEEEEvNT_6ParamsE)
        /*00d4*/ 	.word	0x00000028


	//----- nvinfo : EIATTR_MIN_STACK_SIZE
	.align		4
.L_60:
        /*00d8*/ 	.byte	0x04, 0x12
        /*00da*/ 	.short	(.L_62 - .L_61)
	.align		4
.L_61:
        /*00dc*/ 	.word	index@(_ZN7cutlass13device_kernelIN5flash11enable_sm90INS1_16FlashAttnFwdSm90INS1_25CollectiveMainloopFwdSm90ILi2EN4cute5tupleIJNS5_1CILi1EEES8_S8_EEENS6_IJNS7_ILi128EEESA_NS7_ILi256EEEEEELi256ENS_12float_e4m3_tEfNS_4arch4Sm90ELb0ELb0ELb0ELb0ELb0ELb0ELb0ELb1ELb1ELb0ELb0ELb0EEENS1_21CollectiveEpilogueFwdINS6_IJSA_SB_SA_EEES9_NS_10bfloat16_tESF_Li256ELb0ELb0ELb0ELb1EEENS1_29StaticPersistentTileSchedulerILb0EEEEEEEEEvNT_6ParamsE)
        /*00e0*/ 	.word	0x00000028


	//----- nvinfo : EIATTR_MIN_STACK_SIZE
	.align		4
.L_62:
        /*00e4*/ 	.byte	0x04, 0x12
        /*00e6*/ 	.short	(.L_64 - .L_63)
	.align		4
.L_63:
        /*00e8*/ 	.word	index@(_ZN7cutlass13device_kernelIN5flash11enable_sm90INS1_16FlashAttnFwdSm90INS1_25CollectiveMainloopFwdSm90ILi2EN4cute5tupleIJNS5_1CILi1EEES8_S8_EEENS6_IJNS7_ILi128EEESA_NS7_ILi256EEEEEELi256ENS_12float_e4m3_tEfNS_4arch4Sm90ELb0ELb0ELb0ELb1ELb0ELb0ELb0ELb1ELb1ELb0ELb0ELb0EEENS1_21CollectiveEpilogueFwdINS6_IJSA_SB_SA_EEES9_NS_10bfloat16_tESF_Li256ELb1ELb0ELb0ELb1EEENS1_36VarlenDynamicPersistentTileSchedulerILi128ELi128ELi256ELi128ELb0ELb0ELb1ELb0ELb1ELb1EEEEEEEEEvNT_6ParamsE)
        /*00ec*/ 	.word	0x00000040


	//----- nvinfo : EIATTR_MIN_STACK_SIZE
	.align		4
.L_64:
        /*00f0*/ 	.byte	0x04, 0x12
        /*00f2*/ 	.short	(.L_66 - .L_65)
	.align		4
.L_65:
        /*00f4*/ 	.word	index@(_ZN7cutlass13device_kernelIN5flash11enable_sm90INS1_16FlashAttnFwdSm90INS1_25CollectiveMainloopFwdSm90ILi2EN4cute5tupleIJNS5_1CILi1EEES8_S8_EEENS6_IJNS7_ILi128EEESA_NS7_ILi256EEEEEELi256ENS_12float_e4m3_tEfNS_4arch4Sm90ELb0ELb0ELb0ELb1ELb0ELb1ELb0ELb1ELb1ELb0ELb0ELb0EEENS1_21CollectiveEpilogueFwdINS6_IJSA_SB_SA_EEES9_NS_10bfloat16_tESF_Li256ELb1ELb0ELb0ELb1EEENS1_36VarlenDynamicPersistentTileSchedulerILi128ELi128ELi256ELi128ELb0ELb0ELb1ELb0ELb1ELb1EEEEEEEEEvNT_6ParamsE)
        /*00f8*/ 	.word	0x00000050


	//----- nvinfo : EIATTR_MIN_STACK_SIZE
	.align		4
.L_66:
        /*00fc*/ 	.byte	0x04, 0x12
        /*00fe*/ 	.short	(.L_68 - .L_67)
	.align		4
.L_67:
        /*0100*/ 	.word	index@(_ZN7cutlass13device_kernelIN5flash11enable_sm90INS1_16FlashAttnFwdSm90INS1_25CollectiveMainloopFwdSm90ILi2EN4cute5tupleIJNS5_1CILi1EEES8_S8_EEENS6_IJNS7_ILi128EEENS7_ILi64EEENS7_ILi256EEEEEELi256ENS_12float_e4m3_tEfNS_4arch4Sm90ELb0ELb1ELb0ELb0ELb0ELb0ELb0ELb1ELb1ELb0ELb0ELb0EEENS1_21CollectiveEpilogueFwdINS6_IJSA_SC_SB_EEES9_NS_10bfloat16_tESG_Li256ELb0ELb0ELb0ELb1EEENS1_30DynamicPersistentTileSchedulerILi256ELi128ELb0ELb0ELb1EEEEEEEEEvNT_6ParamsE)
        /*0104*/ 	.word	0x00000030


	//----- nvinfo : EIATTR_MIN_STACK_SIZE
	.align		4
.L_68:
        /*0108*/ 	.byte	0x04, 0x12
        /*010a*/ 	.short	(.L_70 - .L_69)
	.align		4
.L_69:
        /*010c*/ 	.word	index@(_ZN7cutlass13device_kernelIN5flash11enable_sm90INS1_16FlashAttnFwdSm90INS1_25CollectiveMainloopFwdSm90ILi2EN4cute5tupleIJNS5_1CILi1EEES8_S8_EEENS6_IJNS7_ILi128EEENS7_ILi64EEENS7_ILi256EEEEEELi256ENS_12float_e4m3_tEfNS_4arch4Sm90ELb0ELb1ELb0ELb1ELb0ELb0ELb0ELb1ELb1ELb0ELb0ELb0EEENS1_21CollectiveEpilogueFwdINS6_IJSA_SC_SB_EEES9_NS_10bfloat16_tESG_Li256ELb1ELb0ELb0ELb1EEENS1_36VarlenDynamicPersistentTileSchedulerILi128ELi64ELi256ELi128ELb0ELb0ELb1ELb1ELb0ELb1EEEEEEEEEvNT_6ParamsE)
        /*0110*/ 	.word	0x00000038


	//----- nvinfo : EIATTR_MIN_STACK_SIZE
	.align		4
.L_70:
        /*0114*/ 	.byte	0x04, 0x12
        /*0116*/ 	.short	(.L_72 - .L_71)
	.align		4
.L_71:
        /*0118*/ 	.word	index@(_ZN7cutlass13device_kernelIN5flash11enable_sm90INS1_16FlashAttnFwdSm90INS1_25CollectiveMainloopFwdSm90ILi2EN4cute5tupleIJNS5_1CILi1EEES8_S8_EEENS6_IJNS7_ILi128EEENS7_ILi64EEENS7_ILi256EEEEEELi256ENS_12float_e4m3_tEfNS_4arch4Sm90ELb0ELb1ELb0ELb1ELb0ELb1ELb0ELb1ELb1ELb0ELb0ELb0EEENS1_21CollectiveEpilogueFwdINS6_IJSA_SC_SB_EEES9_NS_10bfloat16_tESG_Li256ELb1ELb0ELb0ELb1EEENS1_36VarlenDynamicPersistentTileSchedulerILi128ELi64ELi256ELi128ELb0ELb0ELb1ELb1ELb0ELb1EEEEEEEEEvNT_6ParamsE)
        /*011c*/ 	.word	0x00000048


	//----- nvinfo : EIATTR_MIN_STACK_SIZE
	.align		4
.L_72:
        /*0120*/ 	.byte	0x04, 0x12
        /*0122*/ 	.short	(.L_74 - .L_73)
	.align		4
.L_73:
        /*0124*/ 	.word	index@(_ZN7cutlass13device_kernelIN5flash11enable_sm90INS1_16FlashAttnFwdSm90INS1_25CollectiveMainloopFwdSm90ILi2EN4cute5tupleIJNS5_1CILi1EEES8_S8_EEENS6_IJNS7_ILi128EEESA_NS7_ILi256EEEEEELi256ENS_12float_e4m3_tEfNS_4arch4Sm90ELb1ELb0ELb0ELb0ELb0ELb0ELb0ELb1ELb1ELb0ELb0ELb0EEENS1_21CollectiveEpilogueFwdINS6_IJSA_SB_SA_EEES9_NS_10bfloat16_tESF_Li256ELb0ELb0ELb0ELb1EEENS1_30DynamicPersistentTileSchedulerILi256ELi128ELb0ELb0ELb1EEEEEEEEEvNT_6ParamsE)
        /*0128*/ 	.word	0x00000038


	//----- nvinfo : EIATTR_MIN_STACK_SIZE
	.align		4
.L_74:
        /*012c*/ 	.byte	0x04, 0x12
        /*012e*/ 	.short	(.L_76 - .L_75)
	.align		4
.L_75:
        /*0130*/ 	.word	index@(_ZN7cutlass13device_kernelIN5flash11enable_sm90INS1_16FlashAttnFwdSm90INS1_25CollectiveMainloopFwdSm90ILi2EN4cute5tupleIJNS5_1CILi1EEES8_S8_EEENS6_IJNS7_ILi128EEESA_NS7_ILi256EEEEEELi256ENS_12float_e4m3_tEfNS_4arch4Sm90ELb1ELb0ELb0ELb1ELb0ELb0ELb0ELb1ELb1ELb0ELb0ELb0EEENS1_21CollectiveEpilogueFwdINS6_IJSA_SB_SA_EEES9_NS_10bfloat16_tESF_Li256ELb1ELb0ELb0ELb1EEENS1_36VarlenDynamicPersistentTileSchedulerILi128ELi128ELi256ELi128ELb0ELb0ELb1ELb1ELb1ELb1EEEEEEEEEvNT_6ParamsE)
        /*0134*/ 	.word	0x00000040


	//----- nvinfo : EIATTR_MIN_STACK_SIZE
	.align		4
.L_76:
        /*0138*/ 	.byte	0x04, 0x12
        /*013a*/ 	.short	(.L_78 - .L_77)
	.align		4
.L_77:
        /*013c*/ 	.word	index@(_ZN7cutlass13device_kernelIN5flash11enable_sm90INS1_16FlashAttnFwdSm90INS1_25CollectiveMainloopFwdSm90ILi2EN4cute5tupleIJNS5_1CILi1EEES8_S8_EEENS6_IJNS7_ILi128EEESA_NS7_ILi256EEEEEELi256ENS_12float_e4m3_tEfNS_4arch4Sm90ELb1ELb0ELb0ELb1ELb0ELb1ELb0ELb1ELb1ELb0ELb0ELb0EEENS1_21CollectiveEpilogueFwdINS6_IJSA_SB_SA_EEES9_NS_10bfloat16_tESF_Li256ELb1ELb0ELb0ELb1EEENS1_36VarlenDynamicPersistentTileSchedulerILi128ELi128ELi256ELi128ELb0ELb0ELb1ELb1ELb1ELb1EEEEEEEEEvNT_6ParamsE)
        /*0140*/ 	.word	0x00000060
.L_78:


//--------------------- .nv.compat                --------------------------
	.section	.nv.compat,"",@"SHT_CUDA_COMPAT_INFO"
	.align	4
        /*0000*/ 	.byte	0x02, 0x09, 0x01, 0x00, 0x02, 0x02, 0x04, 0x00, 0x02, 0x05, 0x05, 0x00, 0x03, 0x07, 0x01, 0x01
        /*0010*/ 	.byte	0x02, 0x03, 0x01, 0x00, 0x02, 0x06, 0x01, 0x00, 0x04, 0x0b, 0x08, 0x00, 0x00, 0x00, 0x00, 0x00
        /*0020*/ 	.byte	0x00, 0x00, 0x00, 0x00


//--------------------- .nv.info._ZN7cutlass13device_kernelIN5flash11enable_sm90INS1_16FlashAttnFwdSm90INS1_25CollectiveMainloopFwdSm90ILi2EN4cute5tupleIJNS5_1CILi1EEES8_S8_EEENS6_IJNS7_ILi128EEESA_NS7_ILi256EEEEEELi256ENS_12float_e4m3_tEfNS_4arch4Sm90ELb0ELb0ELb0ELb0ELb0ELb0ELb0ELb1ELb1ELb0ELb0ELb0EEENS1_21CollectiveEpilogueFwdINS6_IJSA_SB_SA_EEES9_NS_10bfloat16_tESF_Li256ELb0ELb0ELb0ELb1EEENS1_29StaticPersistentTileSchedulerILb0EEEEEEEEEvNT_6ParamsE --------------------------
	.section	.nv.info._ZN7cutlass13device_kernelIN5flash11enable_sm90INS1_16FlashAttnFwdSm90INS1_25CollectiveMainloopFwdSm90ILi2EN4cute5tupleIJNS5_1CILi1EEES8_S8_EEENS6_IJNS7_ILi128EEESA_NS7_ILi256EEEEEELi256ENS_12float_e4m3_tEfNS_4arch4Sm90ELb0ELb0ELb0ELb0ELb0ELb0ELb0ELb1ELb1ELb0ELb0ELb0EEENS1_21CollectiveEpilogueFwdINS6_IJSA_SB_SA_EEES9_NS_10bfloat16_tESF_Li256ELb0ELb0ELb0ELb1EEENS1_29StaticPersistentTileSchedulerILb0EEEEEEEEEvNT_6ParamsE,"",@"SHT_CUDA_INFO"
	.sectionflags	@""
	.align	4


	//----- nvinfo : EIATTR_CUDA_API_VERSION
	.align		4
        /*0000*/ 	.byte	0x04, 0x37
        /*0002*/ 	.short	(.L_80 - .L_79)
.L_79:
        /*0004*/ 	.word	0x00000082


	//----- nvinfo : EIATTR_KPARAM_INFO
	.align		4
.L_80:
        /*0008*/ 	.byte	0x04, 0x17
        /*000a*/ 	.short	(.L_82 - .L_81)
.L_81:
        /*000c*/ 	.word	0x00000000
        /*0010*/ 	.short	0x0000
        /*0012*/ 	.short	0x0070
        /*0014*/ 	.byte	0x00, 0xf0, 0x01, 0x2e


	//----- nvinfo : EIATTR_SPARSE_MMA_MASK
	.align		4
.L_82:
        /*0018*/ 	.byte	0x03, 0x50
        /*001a*/ 	.short	0x0000


	//----- nvinfo : EIATTR_MAXREG_COUNT
	.align		4
        /*001c*/ 	.byte	0x03, 0x1b
        /*001e*/ 	.short	0x00a8


	//----- nvinfo : EIATTR_NUM_BARRIERS
	.align		4
        /*0020*/ 	.byte	0x02, 0x4c
        /*0022*/ 	.byte	0x10
	.zero		1


	//----- nvinfo : EIATTR_EXTERNS
	.align		4
        /*0024*/ 	.byte	0x04, 0x0f
        /*0026*/ 	.short	(.L_84 - .L_83)


	//   ....[0]....
	.align		4
.L_83:
        /*0028*/ 	.word	index@(__assertfail)


	//----- nvinfo : EIATTR_ANNOTATIONS
	.align		4
.L_84:
        /*002c*/ 	.byte	0x04, 0x55
        /*002e*/ 	.short	(.L_86 - .L_85)


	//   ....[0]....
.L_85:
        /*0030*/ 	.word	0x00000001
        /*0034*/ 	.byte	0x00, 0x8e, 0x00, 0x00, 0x01, 0x00, 0x00, 0x00, 0x20, 0x8e, 0x00, 0x00, 0x01, 0x00, 0x00, 0x00
        /* <DEDUP_REMOVED lines=25> */
        /*01d4*/ 	.byte	0x80, 0xc7, 0x00, 0x00


	//----- nvinfo : EIATTR_MERCURY_ISA_VERSION
	.align		4
.L_86:
        /*01d8*/ 	.byte	0x03, 0x5f
        /*01da*/ 	.short	0x0101


	//----- nvinfo : EIATTR_INT_WARP_WIDE_INSTR_OFFSETS
	.align		4
        /*01dc*/ 	.byte	0x04, 0x31
        /*01de*/ 	.short	(.L_88 - .L_87)


	//   ....[0]....
.L_87:
        /*01e0*/ 	.word	0x00000190


	//   ....[1]....
        /*01e4*/ 	.word	0x000001c0


	//   ....[2]....
        /*01e8*/ 	.word	0x000001d0


	//   ....[3]....
        /*01ec*/ 	.word	0x000098b0


	//----- nvinfo : EIATTR_COOP_GROUP_MASK_REGIDS
	.align		4
.L_88:
        /*01f0*/ 	.byte	0x04, 0x29
        /*01f2*/ 	.short	(.L_90 - .L_89)


	//   ....[0]....
.L_89:
        /*01f4*/ 	.word	0xffffffff


	//   ....[1]....
        /*01f8*/ 	.word	0xffffffff


	//   ....[2]....
        /*01fc*/ 	.word	0xffffffff


	//   ....[3]....
        /*0200*/ 	.word	0xffffffff


	//   ....[4]....
        /*0204*/ 	.word	0xffffffff


	//   ....[5]....
        /*0208*/ 	.word	0xffffffff


	//   ....[6]....
        /*020c*/ 	.word	0xffffffff


	//   ....[7]....
        /*0210*/ 	.word	0xffffffff


	//   ....[8]....
        /*0214*/ 	.word	0xffffffff


	//   ....[9]....
        /*0218*/ 	.word	0xffffffff


	//   ....[10]....
        /*021c*/ 	.word	0xffffffff


	//   ....[11]....
        /*0220*/ 	.word	0xffffffff


	//   ....[12]....
        /*0224*/ 	.word	0xffffffff


	//   ....[13]....
        /*0228*/ 	.word	0xffffffff


	//   ....[14]....
        /*022c*/ 	.word	0xffffffff


	//   ....[15]....
        /*0230*/ 	.word	0xffffffff


	//   ....[16]....
        /*0234*/ 	.word	0xffffffff


	//   ....[17]....
        /*0238*/ 	.word	0xffffffff


	//   ....[18]....
        /*023c*/ 	.word	0xffffffff


	//   ....[19]....
        /*0240*/ 	.word	0xffffffff


	//   ....[20]....
        /*0244*/ 	.word	0xffffffff


	//   ....[21]....
        /*0248*/ 	.word	0xffffffff


	//   ....[22]....
        /*024c*/ 	.word	0xffffffff


	//   ....[23]....
        /*0250*/ 	.word	0xffffffff


	//   ....[24]....
        /*0254*/ 	.word	0xffffffff


	//   ....[25]....
        /*0258*/ 	.word	0xffffffff


	//   ....[26]....
        /*025c*/ 	.word	0xffffffff


	//   ....[27]....
        /*0260*/ 	.word	0xffffffff


	//   ....[28]....
        /*0264*/ 	.word	0xffffffff


	//   ....[29]....
        /*0268*/ 	.word	0xffffffff


	//   ....[30]....
        /*026c*/ 	.word	0xffffffff


	//   ....[31]....
        /*0270*/ 	.word	0xffffffff


	//   ....[32]....
        /*0274*/ 	.word	0xffffffff


	//   ....[33]....
        /*0278*/ 	.word	0xffffffff


	//   ....[34]....
        /*027c*/ 	.word	0xffffffff


	//   ....[35]....
        /*0280*/ 	.word	0xffffffff


	//   ....[36]....
        /*0284*/ 	.word	0xffffffff


	//   ....[37]....
        /*0288*/ 	.word	0xffffffff


	//   ....[38]....
        /*028c*/ 	.word	0xffffffff


	//   ....[39]....
        /*0290*/ 	.word	0xffffffff


	//   ....[40]....
        /*0294*/ 	.word	0xffffffff


	//   ....[41]....
        /*0298*/ 	.word	0xffffffff


	//   ....[42]....
        /*029c*/ 	.word	0xffffffff


	//   ....[43]....
        /*02a0*/ 	.word	0xffffffff


	//   ....[44]....
        /*02a4*/ 	.word	0xffffffff


	//   ....[45]....
        /*02a8*/ 	.word	0xffffffff


	//   ....[46]....
        /*02ac*/ 	.word	0xffffffff


	//   ....[47]....
        /*02b0*/ 	.word	0xffffffff


	//   ....[48]....
        /*02b4*/ 	.word	0xffffffff


	//   ....[49]....
        /*02b8*/ 	.word	0xffffffff


	//   ....[50]....
        /*02bc*/ 	.word	0xffffffff


	//   ....[51]....
        /*02c0*/ 	.word	0xffffffff


	//   ....[52]....
        /*02c4*/ 	.word	0xffffffff


	//   ....[53]....
        /*02c8*/ 	.word	0xffffffff


	//   ....[54]....
        /*02cc*/ 	.word	0xffffffff


	//   ....[55]....
        /*02d0*/ 	.word	0xffffffff


	//   ....[56]....
        /*02d4*/ 	.word	0xffffffff


	//   ....[57]....
        /*02d8*/ 	.word	0xffffffff


	//   ....[58]....
        /*02dc*/ 	.word	0xffffffff


	//   ....[59]....
        /*02e0*/ 	.word	0xffffffff


	//   ....[60]....
        /*02e4*/ 	.word	0xffffffff


	//   ....[61]....
        /*02e8*/ 	.word	0xffffffff


	//   ....[62]....
        /*02ec*/ 	.word	0xffffffff


	//   ....[63]....
        /*02f0*/ 	.word	0xffffffff


	//   ....[64]....
        /*02f4*/ 	.word	0xffffffff


	//   ....[65]....
        /*02f8*/ 	.word	0xffffffff


	//   ....[66]....
        /*02fc*/ 	.word	0xffffffff


	//   ....[67]....
        /*0300*/ 	.word	0xffffffff


	//   ....[68]....
        /*0304*/ 	.word	0xffffffff


	//   ....[69]....
        /*0308*/ 	.word	0xffffffff


	//   ....[70]....
        /*030c*/ 	.word	0xffffffff


	//   ....[71]....
        /*0310*/ 	.word	0xffffffff


	//   ....[72]....
        /*0314*/ 	.word	0xffffffff


	//   ....[73]....
        /*0318*/ 	.word	0xffffffff


	//   ....[74]....
        /*031c*/ 	.word	0xffffffff


	//   ....[75]....
        /*0320*/ 	.word	0xffffffff


	//   ....[76]....
        /*0324*/ 	.word	0xffffffff


	//   ....[77]....
        /*0328*/ 	.word	0xffffffff


	//   ....[78]....
        /*032c*/ 	.word	0xffffffff


	//   ....[79]....
        /*0330*/ 	.word	0xffffffff


	//   ....[80]....
        /*0334*/ 	.word	0xffffffff


	//   ....[81]....
        /*0338*/ 	.word	0xffffffff


	//   ....[82]....
        /*033c*/ 	.word	0xffffffff


	//   ....[83]....
        /*0340*/ 	.word	0xffffffff


	//   ....[84]....
        /*0344*/ 	.word	0xffffffff


	//   ....[85]....
        /*0348*/ 	.word	0xffffffff


	//   ....[86]....
        /*034c*/ 	.word	0xffffffff


	//   ....[87]....
        /*0350*/ 	.word	0x0500000f


	//----- nvinfo : EIATTR_COOP_GROUP_INSTR_OFFSETS
	.align		4
.L_90:
        /*0354*/ 	.byte	0x04, 0x28
        /*0356*/ 	.short	(.L_92 - .L_91)


	//   ....[0]....
.L_91:
        /*0358*/ 	.word	0x00000070


	//   ....[1]....
        /*035c*/ 	.word	0x000001a0


	//   ....[2]....
        /*0360*/ 	.word	0x000001f0


	//   ....[3]....
        /*0364*/ 	.word	0x000003e0


	//   ....[4]....
        /*0368*/ 	.word	0x00000540


	//   ....[5]....
        /*036c*/ 	.word	0x00000660


	//   ....[6]....
        /*0370*/ 	.word	0x000007c0


	//   ....[7]....
        /*0374*/ 	.word	0x00000e10


	//   ....[8]....
        /*0378*/ 	.word	0x00002590


	//   ....[9]....
        /*037c*/ 	.word	0x00002690


	//   ....[10]....
        /*0380*/ 	.word	0x00002ce0


	//   ....[11]....
        /*0384*/ 	.word	0x00002d60


	//   ....[12]....
        /*0388*/ 	.word	0x000049c0


	//   ....[13]....
        /*038c*/ 	.word	0x000049d0


	//   ....[14]....
        /*0390*/ 	.word	0x00004a00


	//   ....[15]....
        /*0394*/ 	.word	0x00004a10


	//   ....[16]....
        /*0398*/ 	.word	0x00006680


	//   ....[17]....
        /*039c*/ 	.word	0x00006690


	//   ....[18]....
        /*03a0*/ 	.word	0x000066c0


	//   ....[19]....
        /*03a4*/ 	.word	0x000066d0


	//   ....[20]....
        /*03a8*/ 	.word	0x00007b20


	//   ....[21]....
        /*03ac*/ 	.word	0x00007b50


	//   ....[22]....
        /*03b0*/ 	.word	0x00007b80


	//   ....[23]....
        /*03b4*/ 	.word	0x00007c10


	//   ....[24]....
        /*03b8*/ 	.word	0x00007d80


	//   ....[25]....
        /*03bc*/ 	.word	0x00007dc0


	//   ....[26]....
        /*03c0*/ 	.word	0x00008040


	//   ....[27]....
        /*03c4*/ 	.word	0x00008070


	//   ....[28]....
        /*03c8*/ 	.word	0x000080a0


	//   ....[29]....
        /*03cc*/ 	.word	0x000080d0


	//   ....[30]....
        /*03d0*/ 	.word	0x00008100


	//   ....[31]....
        /*03d4*/ 	.word	0x00008140


	//   ....[32]....
        /*03d8*/ 	.word	0x00008150


	//   ....[33]....
        /*03dc*/ 	.word	0x00008160


	//   ....[34]....
        /*03e0*/ 	.word	0x00008170


	//   ....[35]....
        /*03e4*/ 	.word	0x00008180


	//   ....[36]....
        /*03e8*/ 	.word	0x00008190


	//   ....[37]....
        /*03ec*/ 	.word	0x000081a0


	//   ....[38]....
        /*03f0*/ 	.word	0x000081b0


	//   ....[39]....
        /*03f4*/ 	.word	0x000081c0


	//   ....[40]....
        /*03f8*/ 	.word	0x000081e0


	//   ....[41]....
        /*03fc*/ 	.word	0x00008200


	//   ....[42]....
        /*0400*/ 	.word	0x00008210


	//   ....[43]....
        /*0404*/ 	.word	0x00008220


	//   ....[44]....
        /*0408*/ 	.word	0x00008230


	//   ....[45]....
        /*040c*/ 	.word	0x00008240


	//   ....[46]....
        /*0410*/ 	.word	0x00008250


	//   ....[47]....
        /*0414*/ 	.word	0x00008260


	//   ....[48]....
        /*0418*/ 	.word	0x00008270


	//   ....[49]....
        /*041c*/ 	.word	0x00008280


	//   ....[50]....
        /*0420*/ 	.word	0x00008290


	//   ....[51]....
        /*0424*/ 	.word	0x000082a0


	//   ....[52]....
        /*0428*/ 	.word	0x000082b0


	//   ....[53]....
        /*042c*/ 	.word	0x000082c0


	//   ....[54]....
        /*0430*/ 	.word	0x000082d0


	//   ....[55]....
        /*0434*/ 	.word	0x000082e0


	//   ....[56]....
        /*0438*/ 	.word	0x000082f0


	//   ....[57]....
        /*043c*/ 	.word	0x00008300


	//   ....[58]....
        /*0440*/ 	.word	0x00008310


	//   ....[59]....
        /*0444*/ 	.word	0x00008320


	//   ....[60]....
        /*0448*/ 	.word	0x00008330


	//   ....[61]....
        /*044c*/ 	.word	0x00008340


	//   ....[62]....
        /*0450*/ 	.word	0x00008360


	//   ....[63]....
        /*0454*/ 	.word	0x00008370


	//   ....[64]....
        /*0458*/ 	.word	0x00008380


	//   ....[65]....
        /*045c*/ 	.word	0x00008390


	//   ....[66]....
        /*0460*/ 	.word	0x000083b0


	//   ....[67]....
        /*0464*/ 	.word	0x000083c0


	//   ....[68]....
        /*0468*/ 	.word	0x000083d0


	//   ....[69]....
        /*046c*/ 	.word	0x000083f0


	//   ....[70]....
        /*0470*/ 	.word	0x00008420


	//   ....[71]....
        /*0474*/ 	.word	0x00008440


	//   ....[72]....
        /*0478*/ 	.word	0x00008460


	//   ....[73]....
        /*047c*/ 	.word	0x00008480


	//   ....[74]....
        /*0480*/ 	.word	0x00008490


	//   ....[75]....
        /*0484*/ 	.word	0x000084b0


	//   ....[76]....
        /*0488*/ 	.word	0x000084c0


	//   ....[77]....
        /*048c*/ 	.word	0x000084d0


	//   ....[78]....
        /*0490*/ 	.word	0x000084e0


	//   ....[79]....
        /*0494*/ 	.word	0x000084f0


	//   ....[80]....
        /*0498*/ 	.word	0x00008500


	//   ....[81]....
        /*049c*/ 	.word	0x00008510


	//   ....[82]....
        /*04a0*/ 	.word	0x00008520


	//   ....[83]....
        /*04a4*/ 	.word	0x00008530


	//   ....[84]....
        /*04a8*/ 	.word	0x00008ab0


	//   ....[85]....
        /*04ac*/ 	.word	0x000099e0


	//   ....[86]....
        /*04b0*/ 	.word	0x0000bfb0


	//   ....[87]....
        /*04b4*/ 	.word	0x0000c4d0


	//----- nvinfo : EIATTR_REG_RECONFIG
	.align		4
.L_92:
        /*04b8*/ 	.byte	0x01, 0x54
	.zero		2


	//----- nvinfo : EIATTR_SYSCALL_OFFSETS
	.align		4
        /*04bc*/ 	.byte	0x04, 0x46
        /*04be*/ 	.short	(.L_94 - .L_93)


	//   ....[0]....
.L_93:
        /*04c0*/ 	.word	0x00001490


	//   ....[1]....
        /*04c4*/ 	.word	0x00009360


	//   ....[2]....
        /*04c8*/ 	.word	0x000094a0


	//   ....[3]....
        /*04cc*/ 	.word	0x000095e0


	//   ....[4]....
        /*04d0*/ 	.word	0x00009700


	//----- nvinfo : EIATTR_MBARRIER_INSTR_OFFSETS
	.align		4
.L_94:
        /*04d4*/ 	.byte	0x04, 0x39
        /*04d6*/ 	.short	(.L_96 - .L_95)


	//   ....[0]....
.L_95:
        /*04d8*/ 	.word	0x00000290
        /*04dc*/ 	.word	0x000000ff
        /*04e0*/ 	.word	0x00038800
        /*04e4*/ 	.short	0x0100
        /*04e6*/ 	.byte	0x06
	.zero		1


	//   ....[1]....
        /*04e8*/ 	.word	0x000002a0
        /*04ec*/ 	.word	0x000000ff
        /*04f0*/ 	.word	0x00038820
        /*04f4*/ 	.short	0x0100
        /*04f6*/ 	.byte	0x06
	.zero		1


	//   ....[2]....
        /*04f8*/ 	.word	0x00000390
        /*04fc*/ 	.word	0x000000ff
        /*0500*/ 	.word	0x00038830
        /*0504*/ 	.short	0x0100
        /*0506*/ 	.byte	0x08
	.zero		1


	//   ....[3]....
        /*0508*/ 	.word	0x000003a0
        /*050c*/ 	.word	0x000000ff
        /*0510*/ 	.word	0x00038840
        /*0514*/ 	.short	0x0100
        /*0516*/ 	.byte	0x08
	.zero		1


	//   ....[4]....
        /*0518*/ 	.word	0x000003b0
        /*051c*/ 	.word	0x000000ff
        /*0520*/ 	.word	0x00038838
        /*0524*/ 	.short	0x0100
        /*0526*/ 	.byte	0x08
	.zero		1


	//   ....[5]....
        /*0528*/ 	.word	0x000003c0
        /*052c*/ 	.word	0x000000ff
        /*0530*/ 	.word	0x00038848
        /*0534*/ 	.short	0x0100
        /*0536*/ 	.byte	0x08
	.zero		1


	//   ....[6]....
        /*0538*/ 	.word	0x000004f0
        /*053c*/ 	.word	0x000000ff
        /*0540*/ 	.word	0x00038850
        /*0544*/ 	.short	0x0100
        /*0546*/ 	.byte	0x08
	.zero		1


	//   ....[7]....
        /*0548*/ 	.word	0x00000500
        /*054c*/ 	.word	0x000000ff
        /*0550*/ 	.word	0x00038860
        /*0554*/ 	.short	0x0100
        /*0556*/ 	.byte	0x08
	.zero		1


	//   ....[8]....
        /*0558*/ 	.word	0x00000510
        /*055c*/ 	.word	0x000000ff
        /*0560*/ 	.word	0x00038858
        /*0564*/ 	.short	0x0100
        /*0566*/ 	.byte	0x08
	.zero		1


	//   ....[9]....
        /*0568*/ 	.word	0x00000520
        /*056c*/ 	.word	0x000000ff
        /*0570*/ 	.word	0x00038868
        /*0574*/ 	.short	0x0100
        /*0576*/ 	.byte	0x08
	.zero		1


	//   ....[10]....
        /*0578*/ 	.word	0x00000610
        /*057c*/ 	.word	0x000000ff
        /*0580*/ 	.word	0x00038870
        /*0584*/ 	.short	0x0100
        /*0586*/ 	.byte	0x06
	.zero		1


	//   ....[11]....
        /*0588*/ 	.word	0x00000620
        /*058c*/ 	.word	0x000000ff
        /*0590*/ 	.word	0x00038880
        /*0594*/ 	.short	0x0100
        /*0596*/ 	.byte	0x06
	.zero		1


	//   ....[12]....
        /*0598*/ 	.word	0x00000630
        /*059c*/ 	.word	0x000000ff
        /*05a0*/ 	.word	0x00038878
        /*05a4*/ 	.short	0x0100
        /*05a6*/ 	.byte	0x06
	.zero		1


	//   ....[13]....
        /*05a8*/ 	.word	0x00000640
        /*05ac*/ 	.word	0x000000ff
        /*05b0*/ 	.word	0x00038888
        /*05b4*/ 	.short	0x0100
        /*05b6*/ 	.byte	0x06
	.zero		1


	//   ....[14]....
        /*05b8*/ 	.word	0x00000770
        /*05bc*/ 	.word	0x000000ff
        /*05c0*/ 	.word	0x00038890
        /*05c4*/ 	.short	0x0100
        /*05c6*/ 	.byte	0x08
	.zero		1


	//   ....[15]....
        /*05c8*/ 	.word	0x00000780
        /*05cc*/ 	.word	0x000000ff
        /*05d0*/ 	.word	0x000388a0
        /*05d4*/ 	.short	0x0100
        /*05d6*/ 	.byte	0x08
	.zero		1


	//   ....[16]....
        /*05d8*/ 	.word	0x00000790
        /*05dc*/ 	.word	0x000000ff
        /*05e0*/ 	.word	0x00038898
        /*05e4*/ 	.short	0x0100
        /*05e6*/ 	.byte	0x08
	.zero		1


	//   ....[17]....
        /*05e8*/ 	.word	0x000007a0
        /*05ec*/ 	.word	0x000000ff
        /*05f0*/ 	.word	0x000388a8
        /*05f4*/ 	.short	0x0100
        /*05f6*/ 	.byte	0x08
	.zero		1


	//   ....[18]....
        /*05f8*/ 	.word	0x000008d0
        /*05fc*/ 	.word	0x000000ff
        /*0600*/ 	.word	0x000388b0
        /*0604*/ 	.short	0x0100
        /*0606*/ 	.byte	0x08
	.zero		1


	//   ....[19]....
        /*0608*/ 	.word	0x000008e0
        /*060c*/ 	.word	0x000000ff
        /*0610*/ 	.word	0x000388c0
        /*0614*/ 	.short	0x0100
        /*0616*/ 	.byte	0x08
	.zero		1


	//   ....[20]....
        /*0618*/ 	.word	0x000008f0
        /*061c*/ 	.word	0x000000ff
        /*0620*/ 	.word	0x000388b8
        /*0624*/ 	.short	0x0100
        /*0626*/ 	.byte	0x08
	.zero		1


	//   ....[21]....
        /*0628*/ 	.word	0x00000900
        /*062c*/ 	.word	0x000000ff
        /*0630*/ 	.word	0x000388c8
        /*0634*/ 	.short	0x0100
        /*0636*/ 	.byte	0x08
	.zero		1


	//   ....[22]....
        /*0638*/ 	.word	0x000014f0
        /*063c*/ 	.word	0x000000ff
        /*0640*/ 	.word	0x00038800
        /*0644*/ 	.short	0x010a
        /*0646*/ 	.byte	0x26
	.zero		1


	//   ....[23]....
        /*0648*/ 	.word	0x00001570
        /*064c*/ 	.word	0x00000003
        /*0650*/ 	.word	0x00038830
        /*0654*/ 	.short	0x010a
        /*0656*/ 	.byte	0x3f
	.zero		1


	//   ....[24]....
        /*0658*/ 	.word	0x000015e0
        /*065c*/ 	.word	0x00000003
        /*0660*/ 	.word	0x00038830
        /*0664*/ 	.short	0x010a
        /*0666*/ 	.byte	0x3f
	.zero		1


	//   ....[25]....
        /*0668*/ 	.word	0x00002980
        /*066c*/ 	.word	0x00000003
        /*0670*/ 	.word	0x00000000
        /*0674*/ 	.short	0x0101
        /*0676*/ 	.byte	0x3f
	.zero		1


	//   ....[26]....
        /*0678*/ 	.word	0x000040f0
        /*067c*/ 	.word	0x000000ff
        /*0680*/ 	.word	0x00038830
        /*0684*/ 	.short	0x010a
        /*0686*/ 	.byte	0x06
	.zero		1


	//   ....[27]....
        /*0688*/ 	.word	0x00004130
        /*068c*/ 	.word	0x000000ff
        /*0690*/ 	.word	0x00038830
        /*0694*/ 	.short	0x010a
        /*0696*/ 	.byte	0x06
	.zero		1


	//   ....[28]....
        /*0698*/ 	.word	0x00004480
        /*069c*/ 	.word	0x000000ff
        /*06a0*/ 	.word	0x00038850
        /*06a4*/ 	.short	0x010a
        /*06a6*/ 	.byte	0x06
	.zero		1


	//   ....[29]....
        /*06a8*/ 	.word	0x000044c0
        /*06ac*/ 	.word	0x000000ff
        /*06b0*/ 	.word	0x00038850
        /*06b4*/ 	.short	0x010a
        /*06b6*/ 	.byte	0x06
	.zero		1


	//   ....[30]....
        /*06b8*/ 	.word	0x000057c0
        /*06bc*/ 	.word	0x00000003
        /*06c0*/ 	.word	0x00000000
        /*06c4*/ 	.short	0x0101
        /*06c6*/ 	.byte	0x3f
	.zero		1


	//   ....[31]....
        /*06c8*/ 	.word	0x00005960
        /*06cc*/ 	.word	0x000000ff
        /*06d0*/ 	.word	0x00000000
        /*06d4*/ 	.short	0x0101
        /*06d6*/ 	.byte	0x06
	.zero		1


	//   ....[32]....
        /*06d8*/ 	.word	0x00006360
        /*06dc*/ 	.word	0x000000ff
        /*06e0*/ 	.word	0x00038850
        /*06e4*/ 	.short	0x010a
        /*06e6*/ 	.byte	0x08
	.zero		1


	//   ....[33]....
        /*06e8*/ 	.word	0x000063a0
        /*06ec*/ 	.word	0x000000ff
        /*06f0*/ 	.word	0x00038850
        /*06f4*/ 	.short	0x010a
        /*06f6*/ 	.byte	0x08
	.zero		1


	//   ....[34]....
        /*06f8*/ 	.word	0x00007bd0
        /*06fc*/ 	.word	0x000000ff
        /*0700*/ 	.word	0x00000000
        /*0704*/ 	.short	0x0101
        /*0706*/ 	.byte	0x08
	.zero		1


	//   ....[35]....
        /*0708*/ 	.word	0x00008d00
        /*070c*/ 	.word	0x000000ff
        /*0710*/ 	.word	0x00000000
        /*0714*/ 	.short	0x0101
        /*0716*/ 	.byte	0x06
	.zero		1


	//   ....[36]....
        /*0718*/ 	.word	0x00009c00
        /*071c*/ 	.word	0x00000005
        /*0720*/ 	.word	0x00038880
        /*0724*/ 	.short	0x010a
        /*0726*/ 	.byte	0x3f
	.zero		1


	//   ....[37]....
        /*0728*/ 	.word	0x00009e00
        /*072c*/ 	.word	0x00000005
        /*0730*/ 	.word	0x00038840
        /*0734*/ 	.short	0x010a
        /*0736*/ 	.byte	0x3f
	.zero		1


	//   ....[38]....
        /*0738*/ 	.word	0x0000a190
        /*073c*/ 	.word	0x000000ff
        /*0740*/ 	.word	0x00038820
        /*0744*/ 	.short	0x010a
        /*0746*/ 	.byte	0x28
	.zero		1


	//   ....[39]....
        /*0748*/ 	.word	0x0000a470
        /*074c*/ 	.word	0x00000004
        /*0750*/ 	.word	0x00038880
        /*0754*/ 	.short	0x010a
        /*0756*/ 	.byte	0x3f
	.zero		1


	//   ....[40]....
        /*0758*/ 	.word	0x0000a7c0
        /*075c*/ 	.word	0x00000004
        /*0760*/ 	.word	0x00038840
        /*0764*/ 	.short	0x010a
        /*0766*/ 	.byte	0x3f
	.zero		1


	//   ....[41]....
        /*0768*/ 	.word	0x0000abb0
        /*076c*/ 	.word	0x00000003
        /*0770*/ 	.word	0x00038870
        /*0774*/ 	.short	0x010a
        /*0776*/ 	.byte	0x3f
	.zero		1


	//   ....[42]....
        /*0778*/ 	.word	0x0000ac30
        /*077c*/ 	.word	0x00000003
        /*0780*/ 	.word	0x00038860
        /*0784*/ 	.short	0x010a
        /*0786*/ 	.byte	0x3f
	.zero		1


	//   ....[43]....
        /*0788*/ 	.word	0x0000b450
        /*078c*/ 	.word	0x00000003
        /*0790*/ 	.word	0x00038850
        /*0794*/ 	.short	0x0101
        /*0796*/ 	.byte	0x3f
	.zero		1


	//   ....[44]....
        /*0798*/ 	.word	0x0000b490
        /*079c*/ 	.word	0x00000002
        /*07a0*/ 	.word	0x00000000
        /*07a4*/ 	.short	0x0101
        /*07a6*/ 	.byte	0x3f
	.zero		1


	//   ....[45]....
        /*07a8*/ 	.word	0x0000b550
        /*07ac*/ 	.word	0x00000015
        /*07b0*/ 	.word	0x00038870
        /*07b4*/ 	.short	0x010a
        /*07b6*/ 	.byte	0x3f
	.zero		1


	//   ....[46]....
        /*07b8*/ 	.word	0x0000b5e0
        /*07bc*/ 	.word	0x00000015
        /*07c0*/ 	.word	0x00038860
        /*07c4*/ 	.short	0x010a
        /*07c6*/ 	.byte	0x3f
	.zero		1


	//   ....[47]....
        /*07c8*/ 	.word	0x0000bde0
        /*07cc*/ 	.word	0x00000015
        /*07d0*/ 	.word	0x00038850
        /*07d4*/ 	.short	0x0101
        /*07d6*/ 	.byte	0x3f
	.zero		1


	//   ....[48]....
        /*07d8*/ 	.word	0x0000be70
        /*07dc*/ 	.word	0x00000000
        /*07e0*/ 	.word	0x00000000
        /*07e4*/ 	.short	0x0101
        /*07e6*/ 	.byte	0x3f
	.zero		1


	//   ....[49]....
        /*07e8*/ 	.word	0x0000bf60
        /*07ec*/ 	.word	0x00000009
        /*07f0*/ 	.word	0x00038820
        /*07f4*/ 	.short	0x010a
        /*07f6*/ 	.byte	0x3f
	.zero		1


	//   ....[50]....
        /*07f8*/ 	.word	0x0000c0d0
        /*07fc*/ 	.word	0x00000005
        /*0800*/ 	.word	0x00000000
        /*0804*/ 	.short	0x010a
        /*0806*/ 	.byte	0x3f
	.zero		1


	//   ....[51]....
        /*0808*/ 	.word	0x0000c140
        /*080c*/ 	.word	0x00000007
        /*0810*/ 	.word	0x00000000
        /*0814*/ 	.short	0x010a
        /*0816*/ 	.byte	0x3f
	.zero		1


	//   ....[52]....
        /*0818*/ 	.word	0x0000c1a0
        /*081c*/ 	.word	0x00000005
        /*0820*/ 	.word	0x00038860
        /*0824*/ 	.short	0x010a
        /*0826*/ 	.byte	0x3f
	.zero		1


	//   ....[53]....
        /*0828*/ 	.word	0x0000c1f0
        /*082c*/ 	.word	0x00000003
        /*0830*/ 	.word	0x00038860
        /*0834*/ 	.short	0x010a
        /*0836*/ 	.byte	0x3f
	.zero		1


	//   ....[54]....
        /*0838*/ 	.word	0x0000c230
        /*083c*/ 	.word	0x00000005
        /*0840*/ 	.word	0x00038880
        /*0844*/ 	.short	0x010a
        /*0846*/ 	.byte	0x3f
	.zero		1


	//   ....[55]....
        /*0848*/ 	.word	0x0000c250
        /*084c*/ 	.word	0x00000003
        /*0850*/ 	.word	0x00038880
        /*0854*/ 	.short	0x010a
        /*0856*/ 	.byte	0x3f
	.zero		1


	//   ....[56]....
        /*0858*/ 	.word	0x0000c2c0
        /*085c*/ 	.word	0x00000003
        /*0860*/ 	.word	0x00038800
        /*0864*/ 	.short	0x010a
        /*0866*/ 	.byte	0x3f
	.zero		1


	//   ....[57]....
        /*0868*/ 	.word	0x0000c310
        /*086c*/ 	.word	0x00000003
        /*0870*/ 	.word	0x00038830
        /*0874*/ 	.short	0x010a
        /*0876*/ 	.byte	0x3f
	.zero		1


	//   ....[58]....
        /*0878*/ 	.word	0x0000c370
        /*087c*/ 	.word	0x00000005
        /*0880*/ 	.word	0x00038830
        /*0884*/ 	.short	0x010a
        /*0886*/ 	.byte	0x3f
	.zero		1


	//   ....[59]....
        /*0888*/ 	.word	0x0000c3d0
        /*088c*/ 	.word	0x00000005
        /*0890*/ 	.word	0x00038850
        /*0894*/ 	.short	0x010a
        /*0896*/ 	.byte	0x3f
	.zero		1


	//   ....[60]....
        /*0898*/ 	.word	0x0000c430
        /*089c*/ 	.word	0x00000007
        /*08a0*/ 	.word	0x00038850
        /*08a4*/ 	.short	0x010a
        /*08a6*/ 	.byte	0x3f
	.zero		1


	//   ....[61]....
        /*08a8*/ 	.word	0x0000c580
        /*08ac*/ 	.word	0x00000005
        /*08b0*/ 	.word	0x00038880
        /*08b4*/ 	.short	0x010a
        /*08b6*/ 	.byte	0x3f
	.zero		1


	//   ....[62]....
        /*08b8*/ 	.word	0x0000c5d0
        /*08bc*/ 	.word	0x00000005
        /*08c0*/ 	.word	0x00038840
        /*08c4*/ 	.short	0x010a
        /*08c6*/ 	.byte	0x3f
	.zero		1


	//   ....[63]....
        /*08c8*/ 	.word	0x0000c630
        /*08cc*/ 	.word	0x00000003
        /*08d0*/ 	.word	0x00038820
        /*08d4*/ 	.short	0x010a
        /*08d6*/ 	.byte	0x3f
	.zero		1


	//   ....[64]....
        /*08d8*/ 	.word	0x0000c680
        /*08dc*/ 	.word	0x00000004
        /*08e0*/ 	.word	0x00038880
        /*08e4*/ 	.short	0x010a
        /*08e6*/ 	.byte	0x3f
	.zero		1


	//   ....[65]....
        /*08e8*/ 	.word	0x0000c6d0
        /*08ec*/ 	.word	0x00000004
        /*08f0*/ 	.word	0x00038840
        /*08f4*/ 	.short	0x010a
        /*08f6*/ 	.byte	0x3f
	.zero		1


	//   ....[66]....
        /*08f8*/ 	.word	0x0000c730
        /*08fc*/ 	.word	0x00000003
        /*0900*/ 	.word	0x00038870
        /*0904*/ 	.short	0x010a
        /*0906*/ 	.byte	0x3f
	.zero		1


	//   ....[67]....
        /*0908*/ 	.word	0x0000c790
        /*090c*/ 	.word	0x00000003
        /*0910*/ 	.word	0x00038860
        /*0914*/ 	.short	0x010a
        /*0916*/ 	.byte	0x3f
	.zero		1


	//   ....[68]....
        /*0918*/ 	.word	0x0000c7e0
        /*091c*/ 	.word	0x00000015
        /*0920*/ 	.word	0x00038870
        /*0924*/ 	.short	0x010a
        /*0926*/ 	.byte	0x3f
	.zero		1


	//   ....[69]....
        /*0928*/ 	.word	0x0000c830
        /*092c*/ 	.word	0x00000015
        /*0930*/ 	.word	0x00038860
        /*0934*/ 	.short	0x010a
        /*0936*/ 	.byte	0x3f
	.zero		1


	//   ....[70]....
        /*0938*/ 	.word	0x0000c880
        /*093c*/ 	.word	0x00000009
        /*0940*/ 	.word	0x00038820
        /*0944*/ 	.short	0x010a
        /*0946*/ 	.byte	0x3f
	.zero		1


	//   ....[71]....
        /*0948*/ 	.word	0x0000c8d0
        /*094c*/ 	.word	0x00000005
        /*0950*/ 	.word	0x00000000
        /*0954*/ 	.short	0x010a
        /*0956*/ 	.byte	0x3f
	.zero		1


	//   ....[72]....
        /*0958*/ 	.word	0x0000c920
        /*095c*/ 	.word	0x00000007
        /*0960*/ 	.word	0x00000000
        /*0964*/ 	.short	0x010a
        /*0966*/ 	.byte	0x3f
	.zero		1


	//   ....[73]....
        /*0968*/ 	.word	0x0000c970
        /*096c*/ 	.word	0x00000005
        /*0970*/ 	.word	0x00038860
        /*0974*/ 	.short	0x010a
        /*0976*/ 	.byte	0x3f
	.zero		1


	//   ....[74]....
        /*0978*/ 	.word	0x0000c9c0
        /*097c*/ 	.word	0x00000003
        /*0980*/ 	.word	0x00038860
        /*0984*/ 	.short	0x010a
        /*0986*/ 	.byte	0x3f
	.zero		1


	//   ....[75]....
        /*0988*/ 	.word	0x0000ca10
        /*098c*/ 	.word	0x00000005
        /*0990*/ 	.word	0x00038880
        /*0994*/ 	.short	0x010a
        /*0996*/ 	.byte	0x3f
	.zero		1


	//----- nvinfo : EIATTR_NUM_MBARRIERS
	.align		4
.L_96:
        /*0998*/ 	.byte	0x03, 0x38
        /*099a*/ 	.short	0x0016


	//----- nvinfo : EIATTR_EXIT_INSTR_OFFSETS
	.align		4
        /*099c*/ 	.byte	0x04, 0x1c
        /*099e*/ 	.short	(.L_98 - .L_97)


	//   ....[0]....
.L_97:
        /*09a0*/ 	.word	0x00000a50


	//   ....[1]....
        /*09a4*/ 	.word	0x00008db0


	//   ....[2]....
        /*09a8*/ 	.word	0x0000bfd0


	//   ....[3]....
        /*09ac*/ 	.word	0x0000c2a0


	//----- nvinfo : EIATTR_MAX_THREADS
	.align		4
.L_98:
        /*09b0*/ 	.byte	0x04, 0x05
        /*09b2*/ 	.short	(.L_100 - .L_99)
.L_99:
        /*09b4*/ 	.word	0x00000180
        /*09b8*/ 	.word	0x00000001
        /*09bc*/ 	.word	0x00000001


	//----- nvinfo : EIATTR_CRS_STACK_SIZE
	.align		4
.L_100:
        /*09c0*/ 	.byte	0x04, 0x1e
        /*09c2*/ 	.short	(.L_102 - .L_101)
.L_101:
        /*09c4*/ 	.word	0x00000000


	//----- nvinfo : EIATTR_CBANK_PARAM_SIZE
	.align		4
.L_102:
        /*09c8*/ 	.byte	0x03, 0x19
        /*09ca*/ 	.short	0x0bf0


	//----- nvinfo : EIATTR_PARAM_CBANK
	.align		4
        /*09cc*/ 	.byte	0x04, 0x0a
        /*09ce*/ 	.short	(.L_104 - .L_103)
	.align		4
.L_103:
        /*09d0*/ 	.word	index@(.nv.constant0._ZN7cutlass13device_kernelIN5flash11enable_sm90INS1_16FlashAttnFwdSm90INS1_25CollectiveMainloopFwdSm90ILi2EN4cute5tupleIJNS5_1CILi1EEES8_S8_EEENS6_IJNS7_ILi128EEESA_NS7_ILi256EEEEEELi256ENS_12float_e4m3_tEfNS_4arch4Sm90ELb0ELb0ELb0ELb0ELb0ELb0ELb0ELb1ELb1ELb0ELb0ELb0EEENS1_21CollectiveEpilogueFwdINS6_IJSA_SB_SA_EEES9_NS_10bfloat16_tESF_Li256ELb0ELb0ELb0ELb1EEENS1_29StaticPersistentTileSchedulerILb0EEEEEEEEEvNT_6ParamsE)
        /*09d4*/ 	.short	0x0210
        /*09d6*/ 	.short	0x0bf0


	//----- nvinfo : EIATTR_SW_WAR
	.align		4
.L_104:
        /*09d8*/ 	.byte	0x04, 0x36
        /*09da*/ 	.short	(.L_106 - .L_105)
.L_105:
        /*09dc*/ 	.word	0x00000008
.L_106:


//--------------------- .nv.info._ZN7cutlass13device_kernelIN5flash11enable_sm90INS1_16FlashAttnFwdSm90INS1_25CollectiveMainloopFwdSm90ILi2EN4cute5tupleIJNS5_1CILi1EEES8_S8_EEENS6_IJNS7_ILi128EEESA_NS7_ILi256EEEEEELi256ENS_12float_e4m3_tEfNS_4arch4Sm90ELb0ELb0ELb0ELb1ELb0ELb0ELb0ELb1ELb1ELb0ELb0ELb0EEENS1_21CollectiveEpilogueFwdINS6_IJSA_SB_SA_EEES9_NS_10bfloat16_tESF_Li256ELb1ELb0ELb0ELb1EEENS1_36VarlenDynamicPersistentTileSchedulerILi128ELi128ELi256ELi128ELb0ELb0ELb1ELb0ELb1ELb1EEEEEEEEEvNT_6ParamsE --------------------------
	.section	.nv.info._ZN7cutlass13device_kernelIN5flash11enable_sm90INS1_16FlashAttnFwdSm90INS1_25CollectiveMainloopFwdSm90ILi2EN4cute5tupleIJNS5_1CILi1EEES8_S8_EEENS6_IJNS7_ILi128EEESA_NS7_ILi256EEEEEELi256ENS_12float_e4m3_tEfNS_4arch4Sm90ELb0ELb0ELb0ELb1ELb0ELb0ELb0ELb1ELb1ELb0ELb0ELb0EEENS1_21CollectiveEpilogueFwdINS6_IJSA_SB_SA_EEES9_NS_10bfloat16_tESF_Li256ELb1ELb0ELb0ELb1EEENS1_36VarlenDynamicPersistentTileSchedulerILi128ELi128ELi256ELi128ELb0ELb0ELb1ELb0ELb1ELb1EEEEEEEEEvNT_6ParamsE,"",@"SHT_CUDA_INFO"
	.sectionflags	@""
	.align	4


	//----- nvinfo : EIATTR_CUDA_API_VERSION
	.align		4
        /*0000*/ 	.byte	0x04, 0x37
        /*0002*/ 	.short	(.L_108 - .L_107)
.L_107:
        /*0004*/ 	.word	0x00000082


	//----- nvinfo : EIATTR_KPARAM_INFO
	.align		4
.L_108:
        /*0008*/ 	.byte	0x04, 0x17
        /*000a*/ 	.short	(.L_110 - .L_109)
.L_109:
        /*000c*/ 	.word	0x00000000
        /*0010*/ 	.short	0x0000
        /*0012*/ 	.short	0x0070
        /*0014*/ 	.byte	0x00, 0xf0, 0x01, 0x28


	//----- nvinfo : EIATTR_SPARSE_MMA_MASK
	.align		4
.L_110:
        /*0018*/ 	.byte	0x03, 0x50
        /*001a*/ 	.short	0x0000


	//----- nvinfo : EIATTR_MAXREG_COUNT
	.align		4
        /*001c*/ 	.byte	0x03, 0x1b
        /*001e*/ 	.short	0x00a8


	//----- nvinfo : EIATTR_NUM_BARRIERS
	.align		4
        /*0020*/ 	.byte	0x02, 0x4c
        /*0022*/ 	.byte	0x10
	.zero		1


	//----- nvinfo : EIATTR_EXTERNS
	.align		4
        /*0024*/ 	.byte	0x04, 0x0f
        /*0026*/ 	.short	(.L_112 - .L_111)


	//   ....[0]....
	.align		4
.L_111:
        /*0028*/ 	.word	index@(__assertfail)


	//----- nvinfo : EIATTR_ANNOTATIONS
	.align		4
.L_112:
        /*002c*/ 	.byte	0x04, 0x55
        /*002e*/ 	.short	(.L_114 - .L_113)


	//   ....[0]....
.L_113:
        /* <DEDUP_REMOVED lines=44> */


	//----- nvinfo : EIATTR_MERCURY_ISA_VERSION
	.align		4
.L_114:
        /*02d8*/ 	.byte	0x03, 0x5f
        /*02da*/ 	.short	0x0101


	//----- nvinfo : EIATTR_UNUSED_LOAD_BYTE_OFFSET
	.align		4
        /*02dc*/ 	.byte	0x04, 0x44
        /*02de*/ 	.short	(.L_116 - .L_115)


	//   ....[0]....
.L_115:
        /*02e0*/ 	.word	0x00000a70
        /*02e4*/ 	.word	0x0000fff0


	//   ....[1]....
        /*02e8*/ 	.word	0x00007a60
        /*02ec*/ 	.word	0x0000fff0


	//----- nvinfo : EIATTR_INT_WARP_WIDE_INSTR_OFFSETS
	.align		4
.L_116:
        /*02f0*/ 	.byte	0x04, 0x31
        /*02f2*/ 	.short	(.L_118 - .L_117)


	//   ....[0]....
.L_117:
        /*02f4*/ 	.word	0x00000160


	//   ....[1]....
        /*02f8*/ 	.word	0x000001a0


	//   ....[2]....
        /*02fc*/ 	.word	0x00000210


	//   ....[3]....
        /*0300*/ 	.word	0x0000c2b0


	//   ....[4]....
        /*0304*/ 	.word	0x0000c340


	//   ....[5]....
        /*0308*/ 	.word	0x0000cae0


	//   ....[6]....
        /*030c*/ 	.word	0x0000e7d0


	//   ....[7]....
        /*0310*/ 	.word	0x0000e860


	//----- nvinfo : EIATTR_COOP_GROUP_MASK_REGIDS
	.align		4
.L_118:
        /*0314*/ 	.byte	0x04, 0x29
        /*0316*/ 	.short	(.L_120 - .L_119)


	//   ....[0]....
.L_119:
        /*0318*/ 	.word	0xffffffff


	//   ....[1]....
        /*031c*/ 	.word	0xffffffff


	//   ....[2]....
        /*0320*/ 	.word	0xffffffff


	//   ....[3]....
        /*0324*/ 	.word	0xffffffff


	//   ....[4]....
        /*0328*/ 	.word	0xffffffff


	//   ....[5]....
        /*032c*/ 	.word	0xffffffff


	//   ....[6]....
        /*0330*/ 	.word	0xffffffff


	//   ....[7]....
        /*0334*/ 	.word	0xffffffff


	//   ....[8]....
        /*0338*/ 	.word	0xffffffff


	//   ....[9]....
        /*033c*/ 	.word	0xffffffff


	//   ....[10]....
        /*0340*/ 	.word	0xffffffff


	//   ....[11]....
        /*0344*/ 	.word	0xffffffff


	//   ....[12]....
        /*0348*/ 	.word	0xffffffff


	//   ....[13]....
        /*034c*/ 	.word	0xffffffff


	//   ....[14]....
        /*0350*/ 	.word	0xffffffff


	//   ....[15]....
        /*0354*/ 	.word	0xffffffff


	//   ....[16]....
        /*0358*/ 	.word	0xffffffff


	//   ....[17]....
        /*035c*/ 	.word	0xffffffff


	//   ....[18]....
        /*0360*/ 	.word	0xffffffff


	//   ....[19]....
        /*0364*/ 	.word	0xffffffff


	//   ....[20]....
        /*0368*/ 	.word	0xffffffff


	//   ....[21]....
        /*036c*/ 	.word	0xffffffff


	//   ....[22]....
        /*0370*/ 	.word	0xffffffff


	//   ....[23]....
        /*0374*/ 	.word	0xffffffff


	//   ....[24]....
        /*0378*/ 	.word	0xffffffff


	//   ....[25]....
        /*037c*/ 	.word	0xffffffff


	//   ....[26]....
        /*0380*/ 	.word	0xffffffff


	//   ....[27]....
        /*0384*/ 	.word	0xffffffff


	//   ....[28]....
        /*0388*/ 	.word	0xffffffff


	//   ....[29]....
        /*038c*/ 	.word	0xffffffff


	//   ....[30]....
        /*0390*/ 	.word	0xffffffff


	//   ....[31]....
        /*0394*/ 	.word	0xffffffff


	//   ....[32]....
        /*0398*/ 	.word	0xffffffff


	//   ....[33]....
        /*039c*/ 	.word	0xffffffff


	//   ....[34]....
        /*03a0*/ 	.word	0xffffffff


	//   ....[35]....
        /*03a4*/ 	.word	0xffffffff


	//   ....[36]....
        /*03a8*/ 	.word	0xffffffff


	//   ....[37]....
        /*03ac*/ 	.word	0xffffffff


	//   ....[38]....
        /*03b0*/ 	.word	0xffffffff


	//   ....[39]....
        /*03b4*/ 	.word	0xffffffff


	//   ....[40]....
        /*03b8*/ 	.word	0xffffffff


	//   ....[41]....
        /*03bc*/ 	.word	0xffffffff


	//   ....[42]....
        /*03c0*/ 	.word	0xffffffff


	//   ....[43]....
        /*03c4*/ 	.word	0xffffffff


	//   ....[44]....
        /*03c8*/ 	.word	0xffffffff


	//   ....[45]....
        /*03cc*/ 	.word	0xffffffff


	//   ....[46]....
        /*03d0*/ 	.word	0xffffffff


	//   ....[47]....
        /*03d4*/ 	.word	0xffffffff


	//   ....[48]....
        /*03d8*/ 	.word	0xffffffff


	//   ....[49]....
        /*03dc*/ 	.word	0xffffffff


	//   ....[50]....
        /*03e0*/ 	.word	0xffffffff


	//   ....[51]....
        /*03e4*/ 	.word	0xffffffff


	//   ....[52]....
        /*03e8*/ 	.word	0xffffffff


	//   ....[53]....
        /*03ec*/ 	.word	0xffffffff


	//   ....[54]....
        /*03f0*/ 	.word	0xffffffff


	//   ....[55]....
        /*03f4*/ 	.word	0xffffffff


	//   ....[56]....
        /*03f8*/ 	.word	0xffffffff


	//   ....[57]....
        /*03fc*/ 	.word	0xffffffff


	//   ....[58]....
        /*0400*/ 	.word	0xffffffff


	//   ....[59]....
        /*0404*/ 	.word	0xffffffff


	//   ....[60]....
        /*0408*/ 	.word	0xffffffff


	//   ....[61]....
        /*040c*/ 	.word	0xffffffff


	//   ....[62]....
        /*0410*/ 	.word	0xffffffff


	//   ....[63]....
        /*0414*/ 	.word	0xffffffff


	//   ....[64]....
        /*0418*/ 	.word	0xffffffff


	//   ....[65]....
        /*041c*/ 	.word	0xffffffff


	//   ....[66]....
        /*0420*/ 	.word	0xffffffff


	//   ....[67]....
        /*0424*/ 	.word	0xffffffff


	//   ....[68]....
        /*0428*/ 	.word	0xffffffff


	//   ....[69]....
        /*042c*/ 	.word	0xffffffff


	//   ....[70]....
        /*0430*/ 	.word	0xffffffff


	//   ....[71]....
        /*0434*/ 	.word	0xffffffff


	//   ....[72]....
        /*0438*/ 	.word	0xffffffff


	//   ....[73]....
        /*043c*/ 	.word	0xffffffff


	//   ....[74]....
        /*0440*/ 	.word	0xffffffff


	//   ....[75]....
        /*0444*/ 	.word	0xffffffff


	//   ....[76]....
        /*0448*/ 	.word	0xffffffff


	//   ....[77]....
        /*044c*/ 	.word	0xffffffff


	//   ....[78]....
        /*0450*/ 	.word	0xffffffff


	//   ....[79]....
        /*0454*/ 	.word	0xffffffff


	//   ....[80]....
        /*0458*/ 	.word	0xffffffff


	//   ....[81]....
        /*045c*/ 	.word	0xffffffff


	//   ....[82]....
        /*0460*/ 	.word	0xffffffff


	//   ....[83]....
        /*0464*/ 	.word	0xffffffff


	//   ....[84]....
        /*0468*/ 	.word	0xffffffff


	//   ....[85]....
        /*046c*/ 	.word	0xffffffff


	//   ....[86]....
        /*0470*/ 	.word	0xffffffff


	//   ....[87]....
        /*0474*/ 	.word	0xffffffff


	//   ....[88]....
        /*0478*/ 	.word	0xffffffff


	//   ....[89]....
        /*047c*/ 	.word	0xffffffff


	//   ....[90]....
        /*0480*/ 	.word	0xffffffff


	//   ....[91]....
        /*0484*/ 	.word	0xffffffff


	//   ....[92]....
        /*0488*/ 	.word	0xffffffff


	//   ....[93]....
        /*048c*/ 	.word	0xffffffff


	//   ....[94]....
        /*0490*/ 	.word	0xffffffff


	//   ....[95]....
        /*0494*/ 	.word	0xffffffff


	//   ....[96]....
        /*0498*/ 	.word	0xffffffff


	//   ....[97]....
        /*049c*/ 	.word	0xffffffff


	//   ....[98]....
        /*04a0*/ 	.word	0xffffffff


	//   ....[99]....
        /*04a4*/ 	.word	0xffffffff


	//   ....[100]....
        /*04a8*/ 	.word	0xffffffff


	//   ....[101]....
        /*04ac*/ 	.word	0xffffffff


	//   ....[102]....
        /*04b0*/ 	.word	0xffffffff


	//   ....[103]....
        /*04b4*/ 	.word	0xffffffff


	//   ....[104]....
        /*04b8*/ 	.word	0xffffffff


	//   ....[105]....
        /*04bc*/ 	.word	0xffffffff


	//   ....[106]....
        /*04c0*/ 	.word	0xffffffff


	//   ....[107]....
        /*04c4*/ 	.word	0xffffffff


	//   ....[108]....
        /*04c8*/ 	.word	0xffffffff


	//   ....[109]....
        /*04cc*/ 	.word	0xffffffff


	//   ....[110]....
        /*04d0*/ 	.word	0xffffffff


	//   ....[111]....
        /*04d4*/ 	.word	0xffffffff


	//   ....[112]....
        /*04d8*/ 	.word	0xffffffff


	//   ....[113]....
        /*04dc*/ 	.word	0xffffffff


	//   ....[114]....
        /*04e0*/ 	.word	0xffffffff


	//   ....[115]....
        /*04e4*/ 	.word	0xffffffff


	//   ....[116]....
        /*04e8*/ 	.word	0xffffffff


	//   ....[117]....
        /*04ec*/ 	.word	0xffffffff


	//   ....[118]....
        /*04f0*/ 	.word	0xffffffff


	//   ....[119]....
        /*04f4*/ 	.word	0x0500000f


	//   ....[120]....
        /*04f8*/ 	.word	0x0500000f


	//----- nvinfo : EIATTR_COOP_GROUP_INSTR_OFFSETS
	.align		4
.L_120:
        /*04fc*/ 	.byte	0x04, 0x28
        /*04fe*/ 	.short	(.L_122 - .L_121)


	//   ....[0]....
.L_121:
        /*0500*/ 	.word	0x00000070


	//   ....[1]....
        /*0504*/ 	.word	0x00000170


	//   ....[2]....
        /*0508*/ 	.word	0x000001c0


	//   ....[3]....
        /*050c*/ 	.word	0x000003f0


	//   ....[4]....
        /*0510*/ 	.word	0x00000550


	//   ....[5]....
        /*0514*/ 	.word	0x00000670


	//   ....[6]....
        /*0518*/ 	.word	0x000007d0


	//   ....[7]....
        /*051c*/ 	.word	0x00001960


	//   ....[8]....
        /*0520*/ 	.word	0x00002cb0


	//   ....[9]....
        /*0524*/ 	.word	0x00002da0


	//   ....[10]....
        /*0528*/ 	.word	0x00003480


	//   ....[11]....
        /*052c*/ 	.word	0x000034e0


	//   ....[12]....
        /*0530*/ 	.word	0x00005170


	//   ....[13]....
        /*0534*/ 	.word	0x00005180


	//   ....[14]....
        /*0538*/ 	.word	0x000051b0


	//   ....[15]....
        /*053c*/ 	.word	0x000051d0


	//   ....[16]....
        /*0540*/ 	.word	0x00006f10


	//   ....[17]....
        /*0544*/ 	.word	0x00006f20


	//   ....[18]....
        /*0548*/ 	.word	0x00006f50


	//   ....[19]....
        /*054c*/ 	.word	0x00006f60


	//   ....[20]....
        /*0550*/ 	.word	0x000085d0


	//   ....[21]....
        /*0554*/ 	.word	0x00008600


	//   ....[22]....
        /*0558*/ 	.word	0x00008630


	//   ....[23]....
        /*055c*/ 	.word	0x00008660


	//   ....[24]....
        /*0560*/ 	.word	0x00008690


	//   ....[25]....
        /*0564*/ 	.word	0x000086c0


	//   ....[26]....
        /*0568*/ 	.word	0x000086f0


	//   ....[27]....
        /*056c*/ 	.word	0x00008720


	//   ....[28]....
        /*0570*/ 	.word	0x00008760


	//   ....[29]....
        /*0574*/ 	.word	0x00008790


	//   ....[30]....
        /*0578*/ 	.word	0x000087c0


	//   ....[31]....
        /*057c*/ 	.word	0x000087f0


	//   ....[32]....
        /*0580*/ 	.word	0x00008820


	//   ....[33]....
        /*0584*/ 	.word	0x00008860


	//   ....[34]....
        /*0588*/ 	.word	0x000088b0


	//   ....[35]....
        /*058c*/ 	.word	0x000088e0


	//   ....[36]....
        /*0590*/ 	.word	0x00008920


	//   ....[37]....
        /*0594*/ 	.word	0x00008950


	//   ....[38]....
        /*0598*/ 	.word	0x00008980


	//   ....[39]....
        /*059c*/ 	.word	0x000089b0


	//   ....[40]....
        /*05a0*/ 	.word	0x00008a10


	//   ....[41]....
        /*05a4*/ 	.word	0x00008a40


	//   ....[42]....
        /*05a8*/ 	.word	0x00008a70


	//   ....[43]....
        /*05ac*/ 	.word	0x00008aa0


	//   ....[44]....
        /*05b0*/ 	.word	0x00008ad0


	//   ....[45]....
        /*05b4*/ 	.word	0x00008b00


	//   ....[46]....
        /*05b8*/ 	.word	0x00008b30


	//   ....[47]....
        /*05bc*/ 	.word	0x00008b60


	//   ....[48]....
        /*05c0*/ 	.word	0x00008b90


	//   ....[49]....
        /*05c4*/ 	.word	0x00008bc0


	//   ....[50]....
        /*05c8*/ 	.word	0x00008bf0


	//   ....[51]....
        /*05cc*/ 	.word	0x00008c70


	//   ....[52]....
        /*05d0*/ 	.word	0x00008ca0


	//   ....[53]....
        /*05d4*/ 	.word	0x00008cd0


	//   ....[54]....
        /*05d8*/ 	.word	0x00008d00


	//   ....[55]....
        /*05dc*/ 	.word	0x00008d30


	//   ....[56]....
        /*05e0*/ 	.word	0x00008d60


	//   ....[57]....
        /*05e4*/ 	.word	0x00008d90


	//   ....[58]....
        /*05e8*/ 	.word	0x00008da0


	//   ....[59]....
        /*05ec*/ 	.word	0x00008db0


	//   ....[60]....
        /*05f0*/ 	.word	0x00008dc0


	//   ....[61]....
        /*05f4*/ 	.word	0x00008dd0


	//   ....[62]....
        /*05f8*/ 	.word	0x00008de0


	//   ....[63]....
        /*05fc*/ 	.word	0x00008df0


	//   ....[64]....
        /*0600*/ 	.word	0x00008e00


	//   ....[65]....
        /*0604*/ 	.word	0x00008e10


	//   ....[66]....
        /*0608*/ 	.word	0x00008e20


	//   ....[67]....
        /*060c*/ 	.word	0x00008e30


	//   ....[68]....
        /*0610*/ 	.word	0x00008e40


	//   ....[69]....
        /*0614*/ 	.word	0x00008e60


	//   ....[70]....
        /*0618*/ 	.word	0x00008e70


	//   ....[71]....
        /*061c*/ 	.word	0x00008e80


	//   ....[72]....
        /*0620*/ 	.word	0x00008e90


	//   ....[73]....
        /*0624*/ 	.word	0x00008ea0


	//   ....[74]....
        /*0628*/ 	.word	0x00008eb0


	//   ....[75]....
        /*062c*/ 	.word	0x00008ec0


	//   ....[76]....
        /*0630*/ 	.word	0x00008ed0


	//   ....[77]....
        /*0634*/ 	.word	0x00008ee0


	//   ....[78]....
        /*0638*/ 	.word	0x00008f00


	//   ....[79]....
        /*063c*/ 	.word	0x00008f10


	//   ....[80]....
        /*0640*/ 	.word	0x00008f20


	//   ....[81]....
        /*0644*/ 	.word	0x00008f30


	//   ....[82]....
        /*0648*/ 	.word	0x00008f40


	//   ....[83]....
        /*064c*/ 	.word	0x00008f50


	//   ....[84]....
        /*0650*/ 	.word	0x0000b1a0


	//   ....[85]....
        /*0654*/ 	.word	0x0000b3b0


	//   ....[86]....
        /*0658*/ 	.word	0x0000b3e0


	//   ....[87]....
        /*065c*/ 	.word	0x0000b410


	//   ....[88]....
        /*0660*/ 	.word	0x0000b450


	//   ....[89]....
        /*0664*/ 	.word	0x0000b480


	//   ....[90]....
        /*0668*/ 	.word	0x0000b4b0


	//   ....[91]....
        /*066c*/ 	.word	0x0000b640


	//   ....[92]....
        /*0670*/ 	.word	0x0000b670


	//   ....[93]....
        /*0674*/ 	.word	0x0000b6a0


	//   ....[94]....
        /*0678*/ 	.word	0x0000b6d0


	//   ....[95]....
        /*067c*/ 	.word	0x0000b700


	//   ....[96]....
        /*0680*/ 	.word	0x0000b740


	//   ....[97]....
        /*0684*/ 	.word	0x0000b7d0


	//   ....[98]....
        /*0688*/ 	.word	0x0000b810


	//   ....[99]....
        /*068c*/ 	.word	0x0000b8a0


	//   ....[100]....
        /*0690*/ 	.word	0x0000cc00


	//   ....[101]....
        /*0694*/ 	.word	0x0000f4c0


	//   ....[102]....
        /*0698*/ 	.word	0x0000f4f0


	//   ....[103]....
        /*069c*/ 	.word	0x0000f520


	//   ....[104]....
        /*06a0*/ 	.word	0x0000f550


	//   ....[105]....
        /*06a4*/ 	.word	0x0000f590


	//   ....[106]....
        /*06a8*/ 	.word	0x0000f5a0


	//   ....[107]....
        /*06ac*/ 	.word	0x0000f5d0


	//   ....[108]....
        /*06b0*/ 	.word	0x0000f5e0


	//   ....[109]....
        /*06b4*/ 	.word	0x0000f720


	//   ....[110]....
        /*06b8*/ 	.word	0x0000f750


	//   ....[111]....
        /*06bc*/ 	.word	0x0000f790


	//   ....[112]....
        /*06c0*/ 	.word	0x0000f7c0


	//   ....[113]....
        /*06c4*/ 	.word	0x0000f7f0


	//   ....[114]....
        /*06c8*/ 	.word	0x0000f820


	//   ....[115]....
        /*06cc*/ 	.word	0x0000f8d0


	//   ....[116]....
        /*06d0*/ 	.word	0x0000f910


	//   ....[117]....
        /*06d4*/ 	.word	0x0000f9a0


	//   ....[118]....
        /*06d8*/ 	.word	0x0000fe10


	//   ....[119]....
        /*06dc*/ 	.word	0x00010330


	//   ....[120]....
        /*06e0*/ 	.word	0x000107c0


	//----- nvinfo : EIATTR_REG_RECONFIG
	.align		4
.L_122:
        /*06e4*/ 	.byte	0x01, 0x54
	.zero		2


	//----- nvinfo : EIATTR_SYSCALL_OFFSETS
	.align		4
        /*06e8*/ 	.byte	0x04, 0x46
        /*06ea*/ 	.short	(.L_124 - .L_123)


	//   ....[0]....
.L_123:
        /*06ec*/ 	.word	0x00001b50


	//   ....[1]....
        /*06f0*/ 	.word	0x0000c4e0


	//   ....[2]....
        /*06f4*/ 	.word	0x0000c660


	//   ....[3]....
        /*06f8*/ 	.word	0x0000c7a0


	//   ....[4]....
        /*06fc*/ 	.word	0x0000c8c0


	//----- nvinfo : EIATTR_MBARRIER_INSTR_OFFSETS
	.align		4
.L_124:
        /*0700*/ 	.byte	0x04, 0x39
        /*0702*/ 	.short	(.L_126 - .L_125)


	//   ....[0]....
.L_125:
        /*0704*/ 	.word	0x000002a0
        /*0708*/ 	.word	0x000000ff
        /*070c*/ 	.word	0x00038800
        /*0710*/ 	.short	0x0100
        /*0712*/ 	.byte	0x08
	.zero		1


	//   ....[1]....
        /*0714*/ 	.word	0x000002b0
        /*0718*/ 	.word	0x000000ff
        /*071c*/ 	.word	0x00038820
        /*0720*/ 	.short	0x0100
        /*0722*/ 	.byte	0x08
	.zero		1


	//   ....[2]....
        /*0724*/ 	.word	0x000003a0
        /*0728*/ 	.word	0x000000ff
        /*072c*/ 	.word	0x00038830
        /*0730*/ 	.short	0x0100
        /*0732*/ 	.byte	0x08
	.zero		1


	//   ....[3]....
        /*0734*/ 	.word	0x000003b0
        /*0738*/ 	.word	0x000000ff
        /*073c*/ 	.word	0x00038840
        /*0740*/ 	.short	0x0100
        /*0742*/ 	.byte	0x08
	.zero		1


	//   ....[4]....
        /*0744*/ 	.word	0x000003c0
        /*0748*/ 	.word	0x000000ff
        /*074c*/ 	.word	0x00038838
        /*0750*/ 	.short	0x0100
        /*0752*/ 	.byte	0x08
	.zero		1


	//   ....[5]....
        /*0754*/ 	.word	0x000003d0
        /*0758*/ 	.word	0x000000ff
        /*075c*/ 	.word	0x00038848
        /*0760*/ 	.short	0x0100
        /*0762*/ 	.byte	0x08
	.zero		1


	//   ....[6]....
        /*0764*/ 	.word	0x00000500
        /*0768*/ 	.word	0x000000ff
        /*076c*/ 	.word	0x00038850
        /*0770*/ 	.short	0x0100
        /*0772*/ 	.byte	0x08
	.zero		1


	//   ....[7]....
        /*0774*/ 	.word	0x00000510
        /*0778*/ 	.word	0x000000ff
        /*077c*/ 	.word	0x00038860
        /*0780*/ 	.short	0x0100
        /*0782*/ 	.byte	0x08
	.zero		1


	//   ....[8]....
        /*0784*/ 	.word	0x00000520
        /*0788*/ 	.word	0x000000ff
        /*078c*/ 	.word	0x00038858
        /*0790*/ 	.short	0x0100
        /*0792*/ 	.byte	0x08
	.zero		1


	//   ....[9]....
        /*0794*/ 	.word	0x00000530
        /*0798*/ 	.word	0x000000ff
        /*079c*/ 	.word	0x00038868
        /*07a0*/ 	.short	0x0100
        /*07a2*/ 	.byte	0x08
	.zero		1


	//   ....[10]....
        /*07a4*/ 	.word	0x00000620
        /*07a8*/ 	.word	0x000000ff
        /*07ac*/ 	.word	0x00038870
        /*07b0*/ 	.short	0x0100
        /*07b2*/ 	.byte	0x06
	.zero		1


	//   ....[11]....
        /*07b4*/ 	.word	0x00000630
        /*07b8*/ 	.word	0x000000ff
        /*07bc*/ 	.word	0x00038880
        /*07c0*/ 	.short	0x0100
        /*07c2*/ 	.byte	0x06
	.zero		1


	//   ....[12]....
        /*07c4*/ 	.word	0x00000640
        /*07c8*/ 	.word	0x000000ff
        /*07cc*/ 	.word	0x00038878
        /*07d0*/ 	.short	0x0100
        /*07d2*/ 	.byte	0x06
	.zero		1


	//   ....[13]....
        /*07d4*/ 	.word	0x00000650
        /*07d8*/ 	.word	0x000000ff
        /*07dc*/ 	.word	0x00038888
        /*07e0*/ 	.short	0x0100
        /*07e2*/ 	.byte	0x06
	.zero		1


	//   ....[14]....
        /*07e4*/ 	.word	0x00000780
        /*07e8*/ 	.word	0x000000ff
        /*07ec*/ 	.word	0x00038890
        /*07f0*/ 	.short	0x0100
        /*07f2*/ 	.byte	0x08
	.zero		1


	//   ....[15]....
        /*07f4*/ 	.word	0x00000790
        /*07f8*/ 	.word	0x000000ff
        /*07fc*/ 	.word	0x000388a0
        /*0800*/ 	.short	0x0100
        /*0802*/ 	.byte	0x08
	.zero		1


	//   ....[16]....
        /*0804*/ 	.word	0x000007a0
        /*0808*/ 	.word	0x000000ff
        /*080c*/ 	.word	0x00038898
        /*0810*/ 	.short	0x0100
        /*0812*/ 	.byte	0x08
	.zero		1


	//   ....[17]....
        /*0814*/ 	.word	0x000007b0
        /*0818*/ 	.word	0x000000ff
        /*081c*/ 	.word	0x000388a8
        /*0820*/ 	.short	0x0100
        /*0822*/ 	.byte	0x08
	.zero		1


	//   ....[18]....
        /*0824*/ 	.word	0x000008e0
        /*0828*/ 	.word	0x000000ff
        /*082c*/ 	.word	0x000388b0
        /*0830*/ 	.short	0x0100
        /*0832*/ 	.byte	0x08
	.zero		1


	//   ....[19]....
        /*0834*/ 	.word	0x000008f0
        /*0838*/ 	.word	0x000000ff
        /*083c*/ 	.word	0x000388c0
        /*0840*/ 	.short	0x0100
        /*0842*/ 	.byte	0x08
	.zero		1


	//   ....[20]....
        /*0844*/ 	.word	0x00000900
        /*0848*/ 	.word	0x000000ff
        /*084c*/ 	.word	0x000388b8
        /*0850*/ 	.short	0x0100
        /*0852*/ 	.byte	0x08
	.zero		1


	//   ....[21]....
        /*0854*/ 	.word	0x00000910
        /*0858*/ 	.word	0x000000ff
        /*085c*/ 	.word	0x000388c8
        /*0860*/ 	.short	0x0100
        /*0862*/ 	.byte	0x08
	.zero		1


	//   ....[22]....
        /*0864*/ 	.word	0x00001c00
        /*0868*/ 	.word	0x00000000
        /*086c*/ 	.word	0x00038800
        /*0870*/ 	.short	0x010a
        /*0872*/ 	.byte	0x3f
	.zero		1


	//   ....[23]....
        /*0874*/ 	.word	0x00001c90
        /*0878*/ 	.word	0x00000004
        /*087c*/ 	.word	0x00038830
        /*0880*/ 	.short	0x010a
        /*0882*/ 	.byte	0x3f
	.zero		1


	//   ....[24]....
        /*0884*/ 	.word	0x00001d00
        /*0888*/ 	.word	0x00000004
        /*088c*/ 	.word	0x00038830
        /*0890*/ 	.short	0x010a
        /*0892*/ 	.byte	0x3f
	.zero		1


	//   ....[25]....
        /*0894*/ 	.word	0x000030b0
        /*0898*/ 	.word	0x00000004
        /*089c*/ 	.word	0x00000000
        /*08a0*/ 	.short	0x0101
        /*08a2*/ 	.byte	0x3f
	.zero		1


	//   ....[26]....
        /*08a4*/ 	.word	0x00004850
        /*08a8*/ 	.word	0x000000ff
        /*08ac*/ 	.word	0x00038830
        /*08b0*/ 	.short	0x010a
        /*08b2*/ 	.byte	0x06
	.zero		1


	//   ....[27]....
        /*08b4*/ 	.word	0x00004890
        /*08b8*/ 	.word	0x000000ff
        /*08bc*/ 	.word	0x00038830
        /*08c0*/ 	.short	0x010a
        /*08c2*/ 	.byte	0x06
	.zero		1


	//   ....[28]....
        /*08c4*/ 	.word	0x00004c10
        /*08c8*/ 	.word	0x000000ff
        /*08cc*/ 	.word	0x00038850
        /*08d0*/ 	.short	0x010a
        /*08d2*/ 	.byte	0x06
	.zero		1


	//   ....[29]....
        /*08d4*/ 	.word	0x00004c50
        /*08d8*/ 	.word	0x000000ff
        /*08dc*/ 	.word	0x00038850
        /*08e0*/ 	.short	0x010a
        /*08e2*/ 	.byte	0x06
	.zero		1


	//   ....[30]....
        /*08e4*/ 	.word	0x00005fa0
        /*08e8*/ 	.word	0x00000004
        /*08ec*/ 	.word	0x00000000
        /*08f0*/ 	.short	0x0101
        /*08f2*/ 	.byte	0x3f
	.zero		1


	//   ....[31]....
        /*08f4*/ 	.word	0x00006150
        /*08f8*/ 	.word	0x00000009
        /*08fc*/ 	.word	0x00000000
        /*0900*/ 	.short	0x0101
        /*0902*/ 	.byte	0x3f
	.zero		1


	//   ....[32]....
        /*0904*/ 	.word	0x00006b60
        /*0908*/ 	.word	0x0000000e
        /*090c*/ 	.word	0x00038850
        /*0910*/ 	.short	0x010a
        /*0912*/ 	.byte	0x3f
	.zero		1


	//   ....[33]....
        /*0914*/ 	.word	0x00006bf0
        /*0918*/ 	.word	0x0000000e
        /*091c*/ 	.word	0x00038850
        /*0920*/ 	.short	0x010a
        /*0922*/ 	.byte	0x3f
	.zero		1


	//   ....[34]....
        /*0924*/ 	.word	0x00007200
        /*0928*/ 	.word	0x00000002
        /*092c*/ 	.word	0x00000000
        /*0930*/ 	.short	0x0101
        /*0932*/ 	.byte	0x3f
	.zero		1


	//   ....[35]....
        /*0934*/ 	.word	0x00009e20
        /*0938*/ 	.word	0x00000002
        /*093c*/ 	.word	0x00000000
        /*0940*/ 	.short	0x0101
        /*0942*/ 	.byte	0x3f
	.zero		1


	//   ....[36]....
        /*0944*/ 	.word	0x0000ce40
        /*0948*/ 	.word	0x00000004
        /*094c*/ 	.word	0x00038880
        /*0950*/ 	.short	0x010a
        /*0952*/ 	.byte	0x3f
	.zero		1


	//   ....[37]....
        /*0954*/ 	.word	0x0000d050
        /*0958*/ 	.word	0x00000004
        /*095c*/ 	.word	0x00038840
        /*0960*/ 	.short	0x010a
        /*0962*/ 	.byte	0x3f
	.zero		1


	//   ....[38]....
        /*0964*/ 	.word	0x0000d430
        /*0968*/ 	.word	0x000000ff
        /*096c*/ 	.word	0x00038820
        /*0970*/ 	.short	0x010a
        /*0972*/ 	.byte	0x29
	.zero		1


	//   ....[39]....
        /*0974*/ 	.word	0x0000d730
        /*0978*/ 	.word	0x00000004
        /*097c*/ 	.word	0x00038880
        /*0980*/ 	.short	0x010a
        /*0982*/ 	.byte	0x3f
	.zero		1


	//   ....[40]....
        /*0984*/ 	.word	0x0000dab0
        /*0988*/ 	.word	0x00000004
        /*098c*/ 	.word	0x00038840
        /*0990*/ 	.short	0x010a
        /*0992*/ 	.byte	0x3f
	.zero		1


	//   ....[41]....
        /*0994*/ 	.word	0x0000dea0
        /*0998*/ 	.word	0x00000003
        /*099c*/ 	.word	0x00038870
        /*09a0*/ 	.short	0x010a
        /*09a2*/ 	.byte	0x3f
	.zero		1


	//   ....[42]....
        /*09a4*/ 	.word	0x0000df20
        /*09a8*/ 	.word	0x00000003
        /*09ac*/ 	.word	0x00038860
        /*09b0*/ 	.short	0x010a
        /*09b2*/ 	.byte	0x3f
	.zero		1


	//   ....[43]....
        /*09b4*/ 	.word	0x0000e740
        /*09b8*/ 	.word	0x00000002
        /*09bc*/ 	.word	0x00038850
        /*09c0*/ 	.short	0x0101
        /*09c2*/ 	.byte	0x3f
	.zero		1


	//   ....[44]....
        /*09c4*/ 	.word	0x0000e780
        /*09c8*/ 	.word	0x00000002
        /*09cc*/ 	.word	0x00000000
        /*09d0*/ 	.short	0x0101
        /*09d2*/ 	.byte	0x3f
	.zero		1


	//   ....[45]....
        /*09d4*/ 	.word	0x0000e940
        /*09d8*/ 	.word	0x00000015
        /*09dc*/ 	.word	0x00038870
        /*09e0*/ 	.short	0x010a
        /*09e2*/ 	.byte	0x3f
	.zero		1


	//   ....[46]....
        /*09e4*/ 	.word	0x0000e9d0
        /*09e8*/ 	.word	0x00000015
        /*09ec*/ 	.word	0x00038860
        /*09f0*/ 	.short	0x010a
        /*09f2*/ 	.byte	0x3f
	.zero		1


	//   ....[47]....
        /*09f4*/ 	.word	0x0000f1d0
        /*09f8*/ 	.word	0x00000015
        /*09fc*/ 	.word	0x00038850
        /*0a00*/ 	.short	0x0101
        /*0a02*/ 	.byte	0x3f
	.zero		1


	//   ....[48]....
        /*0a04*/ 	.word	0x0000f220
        /*0a08*/ 	.word	0x00000000
        /*0a0c*/ 	.word	0x00000000
        /*0a10*/ 	.short	0x0101
        /*0a12*/ 	.byte	0x3f
	.zero		1


	//   ....[49]....
        /*0a14*/ 	.word	0x0000fd90
        /*0a18*/ 	.word	0x00000000
        /*0a1c*/ 	.word	0x00038820
        /*0a20*/ 	.short	0x010a
        /*0a22*/ 	.byte	0x3f
	.zero		1


	//   ....[50]....
        /*0a24*/ 	.word	0x0000ff50
        /*0a28*/ 	.word	0x00000006
        /*0a2c*/ 	.word	0x00000000
        /*0a30*/ 	.short	0x010a
        /*0a32*/ 	.byte	0x3f
	.zero		1


	//   ....[51]....
        /*0a34*/ 	.word	0x0000ffc0
        /*0a38*/ 	.word	0x00000007
        /*0a3c*/ 	.word	0x00000000
        /*0a40*/ 	.short	0x010a
        /*0a42*/ 	.byte	0x3f
	.zero		1


	//   ....[52]....
        /*0a44*/ 	.word	0x00010020
        /*0a48*/ 	.word	0x00000004
        /*0a4c*/ 	.word	0x00038860
        /*0a50*/ 	.short	0x010a
        /*0a52*/ 	.byte	0x3f
	.zero		1


	//   ....[53]....
        /*0a54*/ 	.word	0x00010070
        /*0a58*/ 	.word	0x00000003
        /*0a5c*/ 	.word	0x00038860
        /*0a60*/ 	.short	0x010a
        /*0a62*/ 	.byte	0x3f
	.zero		1


	//   ....[54]....
        /*0a64*/ 	.word	0x000100b0
        /*0a68*/ 	.word	0x00000004
        /*0a6c*/ 	.word	0x00038880
        /*0a70*/ 	.short	0x010a
        /*0a72*/ 	.byte	0x3f
	.zero		1


	//   ....[55]....
        /*0a74*/ 	.word	0x000100d0
        /*0a78*/ 	.word	0x00000003
        /*0a7c*/ 	.word	0x00038880
        /*0a80*/ 	.short	0x010a
        /*0a82*/ 	.byte	0x3f
	.zero		1


	//   ....[56]....
        /*0a84*/ 	.word	0x00010130
        /*0a88*/ 	.word	0x00000000
        /*0a8c*/ 	.word	0x00038800
        /*0a90*/ 	.short	0x010a
        /*0a92*/ 	.byte	0x3f
	.zero		1


	//   ....[57]....
        /*0a94*/ 	.word	0x00010180
        /*0a98*/ 	.word	0x00000004
        /*0a9c*/ 	.word	0x00038830
        /*0aa0*/ 	.short	0x010a
        /*0aa2*/ 	.byte	0x3f
	.zero		1


	//   ....[58]....
        /*0aa4*/ 	.word	0x000101e0
        /*0aa8*/ 	.word	0x00000003
        /*0aac*/ 	.word	0x00038830
        /*0ab0*/ 	.short	0x010a
        /*0ab2*/ 	.byte	0x3f
	.zero		1


	//   ....[59]....
        /*0ab4*/ 	.word	0x00010240
        /*0ab8*/ 	.word	0x00000003
        /*0abc*/ 	.word	0x00038850
        /*0ac0*/ 	.short	0x010a
        /*0ac2*/ 	.byte	0x3f
	.zero		1


	//   ....[60]....
        /*0ac4*/ 	.word	0x00010290
        /*0ac8*/ 	.word	0x0000000e
        /*0acc*/ 	.word	0x00038850
        /*0ad0*/ 	.short	0x010a
        /*0ad2*/ 	.byte	0x3f
	.zero		1


	//   ....[61]....
        /*0ad4*/ 	.word	0x000103e0
        /*0ad8*/ 	.word	0x00000004
        /*0adc*/ 	.word	0x00038880
        /*0ae0*/ 	.short	0x010a
        /*0ae2*/ 	.byte	0x3f
	.zero		1


	//   ....[62]....
        /*0ae4*/ 	.word	0x00010430
        /*0ae8*/ 	.word	0x00000004
        /*0aec*/ 	.word	0x00038840
        /*0af0*/ 	.short	0x010a
        /*0af2*/ 	.byte	0x3f
	.zero		1


	//   ....[63]....
        /*0af4*/ 	.word	0x00010490
        /*0af8*/ 	.word	0x00000003
        /*0afc*/ 	.word	0x00038820
        /*0b00*/ 	.short	0x010a
        /*0b02*/ 	.byte	0x3f
	.zero		1


	//   ....[64]....
        /*0b04*/ 	.word	0x000104e0
        /*0b08*/ 	.word	0x00000004
        /*0b0c*/ 	.word	0x00038880
        /*0b10*/ 	.short	0x010a
        /*0b12*/ 	.byte	0x3f
	.zero		1


	//   ....[65]....
        /*0b14*/ 	.word	0x00010530
        /*0b18*/ 	.word	0x00000004
        /*0b1c*/ 	.word	0x00038840
        /*0b20*/ 	.short	0x010a
        /*0b22*/ 	.byte	0x3f
	.zero		1


	//   ....[66]....
        /*0b24*/ 	.word	0x00010590
        /*0b28*/ 	.word	0x00000003
        /*0b2c*/ 	.word	0x00038870
        /*0b30*/ 	.short	0x010a
        /*0b32*/ 	.byte	0x3f
	.zero		1


	//   ....[67]....
        /*0b34*/ 	.word	0x000105f0
        /*0b38*/ 	.word	0x00000003
        /*0b3c*/ 	.word	0x00038860
        /*0b40*/ 	.short	0x010a
        /*0b42*/ 	.byte	0x3f
	.zero		1


	//   ....[68]....
        /*0b44*/ 	.word	0x00010640
        /*0b48*/ 	.word	0x00000015
        /*0b4c*/ 	.word	0x00038870
        /*0b50*/ 	.short	0x010a
        /*0b52*/ 	.byte	0x3f
	.zero		1


	//   ....[69]....
        /*0b54*/ 	.word	0x00010690
        /*0b58*/ 	.word	0x00000015
        /*0b5c*/ 	.word	0x00038860
        /*0b60*/ 	.short	0x010a
        /*0b62*/ 	.byte	0x3f
	.zero		1


	//   ....[70]....
        /*0b64*/ 	.word	0x000106e0
        /*0b68*/ 	.word	0x00000000
        /*0b6c*/ 	.word	0x00038820
        /*0b70*/ 	.short	0x010a
        /*0b72*/ 	.byte	0x3f
	.zero		1


	//   ....[71]....
        /*0b74*/ 	.word	0x00010880
        /*0b78*/ 	.word	0x00000006
        /*0b7c*/ 	.word	0x00000000
        /*0b80*/ 	.short	0x010a
        /*0b82*/ 	.byte	0x3f
	.zero		1


	//   ....[72]....
        /*0b84*/ 	.word	0x000108d0
        /*0b88*/ 	.word	0x00000007
        /*0b8c*/ 	.word	0x00000000
        /*0b90*/ 	.short	0x010a
        /*0b92*/ 	.byte	0x3f
	.zero		1


	//   ....[73]....
        /*0b94*/ 	.word	0x00010920
        /*0b98*/ 	.word	0x00000004
        /*0b9c*/ 	.word	0x00038860
        /*0ba0*/ 	.short	0x010a
        /*0ba2*/ 	.byte	0x3f
	.zero		1


	//   ....[74]....
        /*0ba4*/ 	.word	0x00010970
        /*0ba8*/ 	.word	0x00000003
        /*0bac*/ 	.word	0x00038860
        /*0bb0*/ 	.short	0x010a
        /*0bb2*/ 	.byte	0x3f
	.zero		1


	//   ....[75]....
        /*0bb4*/ 	.word	0x000109c0
        /*0bb8*/ 	.word	0x00000004
        /*0bbc*/ 	.word	0x00038880
        /*0bc0*/ 	.short	0x010a
        /*0bc2*/ 	.byte	0x3f
	.zero		1


	//----- nvinfo : EIATTR_NUM_MBARRIERS
	.align		4
.L_126:
        /*0bc4*/ 	.byte	0x03, 0x38
        /*0bc6*/ 	.short	0x0016


	//----- nvinfo : EIATTR_EXIT_INSTR_OFFSETS
	.align		4
        /*0bc8*/ 	.byte	0x04, 0x1c
        /*0bca*/ 	.short	(.L_128 - .L_127)


	//   ....[0]....
.L_127:
        /*0bcc*/ 	.word	0x00000ab0


	//   ....[1]....
        /*0bd0*/ 	.word	0x0000b150


	//   ....[2]....
        /*0bd4*/ 	.word	0x00010120


	//----- nvinfo : EIATTR_MAX_THREADS
	.align		4
.L_128:
        /*0bd8*/ 	.byte	0x04, 0x05
        /*0bda*/ 	.short	(.L_130 - .L_129)
.L_129:
        /*0bdc*/ 	.word	0x00000180
        /*0be0*/ 	.word	0x00000001
        /*0be4*/ 	.word	0x00000001


	//----- nvinfo : EIATTR_CRS_STACK_SIZE
	.align		4
.L_130:
        /*0be8*/ 	.byte	0x04, 0x1e
        /*0bea*/ 	.short	(.L_132 - .L_131)
.L_131:
        /*0bec*/ 	.word	0x00000000


	//----- nvinfo : EIATTR_CBANK_PARAM_SIZE
	.align		4
.L_132:
        /*0bf0*/ 	.byte	0x03, 0x19
        /*0bf2*/ 	.short	0x0a70


	//----- nvinfo : EIATTR_PARAM_CBANK
	.align		4
        /*0bf4*/ 	.byte	0x04, 0x0a
        /*0bf6*/ 	.short	(.L_134 - .L_133)
	.align		4
.L_133:
        /*0bf8*/ 	.word	index@(.nv.constant0._ZN7cutlass13device_kernelIN5flash11enable_sm90INS1_16FlashAttnFwdSm90INS1_25CollectiveMainloopFwdSm90ILi2EN4cute5tupleIJNS5_1CILi1EEES8_S8_EEENS6_IJNS7_ILi128EEESA_NS7_ILi256EEEEEELi256ENS_12float_e4m3_tEfNS_4arch4Sm90ELb0ELb0ELb0ELb1ELb0ELb0ELb0ELb1ELb1ELb0ELb0ELb0EEENS1_21CollectiveEpilogueFwdINS6_IJSA_SB_SA_EEES9_NS_10bfloat16_tESF_Li256ELb1ELb0ELb0ELb1EEENS1_36VarlenDynamicPersistentTileSchedulerILi128ELi128ELi256ELi128ELb0ELb0ELb1ELb0ELb1ELb1EEEEEEEEEvNT_6ParamsE)
        /*0bfc*/ 	.short	0x0210
        /*0bfe*/ 	.short	0x0a70


	//----- nvinfo : EIATTR_SW_WAR
	.align		4
.L_134:
        /*0c00*/ 	.byte	0x04, 0x36
        /*0c02*/ 	.short	(.L_136 - .L_135)
.L_135:
        /*0c04*/ 	.word	0x00000008
.L_136:


//--------------------- .nv.info._ZN7cutlass13device_kernelIN5flash11enable_sm90INS1_16FlashAttnFwdSm90INS1_25CollectiveMainloopFwdSm90ILi2EN4cute5tupleIJNS5_1CILi1EEES8_S8_EEENS6_IJNS7_ILi128EEESA_NS7_ILi256EEEEEELi256ENS_12float_e4m3_tEfNS_4arch4Sm90ELb0ELb0ELb0ELb1ELb0ELb1ELb0ELb1ELb1ELb0ELb0ELb0EEENS1_21CollectiveEpilogueFwdINS6_IJSA_SB_SA_EEES9_NS_10bfloat16_tESF_Li256ELb1ELb0ELb0ELb1EEENS1_36VarlenDynamicPersistentTileSchedulerILi128ELi128ELi256ELi128ELb0ELb0ELb1ELb0ELb1ELb1EEEEEEEEEvNT_6ParamsE --------------------------
	.section	.nv.info._ZN7cutlass13device_kernelIN5flash11enable_sm90INS1_16FlashAttnFwdSm90INS1_25CollectiveMainloopFwdSm90ILi2EN4cute5tupleIJNS5_1CILi1EEES8_S8_EEENS6_IJNS7_ILi128EEESA_NS7_ILi256EEEEEELi256ENS_12float_e4m3_tEfNS_4arch4Sm90ELb0ELb0ELb0ELb1ELb0ELb1ELb0ELb1ELb1ELb0ELb0ELb0EEENS1_21CollectiveEpilogueFwdINS6_IJSA_SB_SA_EEES9_NS_10bfloat16_tESF_Li256ELb1ELb0ELb0ELb1EEENS1_36VarlenDynamicPersistentTileSchedulerILi128ELi128ELi256ELi128ELb0ELb0ELb1ELb0ELb1ELb1EEEEEEEEEvNT_6ParamsE,"",@"SHT_CUDA_INFO"
	.sectionflags	@""
	.align	4


	//----- nvinfo : EIATTR_CUDA_API_VERSION
	.align		4
        /*0000*/ 	.byte	0x04, 0x37
        /*0002*/ 	.short	(.L_138 - .L_137)
.L_137:
        /*0004*/ 	.word	0x00000082


	//----- nvinfo : EIATTR_KPARAM_INFO
	.align		4
.L_138:
        /*0008*/ 	.byte	0x04, 0x17
        /*000a*/ 	.short	(.L_140 - .L_139)
.L_139:
        /*000c*/ 	.word	0x00000000
        /*0010*/ 	.short	0x0000
        /*0012*/ 	.short	0x0070
        /*0014*/ 	.byte	0x00, 0xf0, 0x01, 0x28


	//----- nvinfo : EIATTR_SPARSE_MMA_MASK
	.align		4
.L_140:
        /*0018*/ 	.byte	0x03, 0x50
        /*001a*/ 	.short	0x0000


	//----- nvinfo : EIATTR_MAXREG_COUNT
	.align		4
        /*001c*/ 	.byte	0x03, 0x1b
        /*001e*/ 	.short	0x00a8


	//----- nvinfo : EIATTR_NUM_BARRIERS
	.align		4
        /*0020*/ 	.byte	0x02, 0x4c
        /*0022*/ 	.byte	0x10
	.zero		1


	//----- nvinfo : EIATTR_EXTERNS
	.align		4
        /*0024*/ 	.byte	0x04, 0x0f
        /*0026*/ 	.short	(.L_142 - .L_141)


	//   ....[0]....
	.align		4
.L_141:
        /*0028*/ 	.word	index@(__assertfail)


	//----- nvinfo : EIATTR_ANNOTATIONS
	.align		4
.L_142:
        /*002c*/ 	.byte	0x04, 0x55
        /*002e*/ 	.short	(.L_144 - .L_143)


	//   ....[0]....
.L_143:
        /* <DEDUP_REMOVED lines=103> */


	//----- nvinfo : EIATTR_MERCURY_ISA_VERSION
	.align		4
.L_144:
        /*0688*/ 	.byte	0x03, 0x5f
        /*068a*/ 	.short	0x0101


	//----- nvinfo : EIATTR_UNUSED_LOAD_BYTE_OFFSET
	.align		4
        /*068c*/ 	.byte	0x04, 0x44
        /*068e*/ 	.short	(.L_146 - .L_145)


	//   ....[0]....
.L_145:
        /*0690*/ 	.word	0x00000b00
        /*0694*/ 	.word	0x0000fff0


	//   ....[1]....
        /*0698*/ 	.word	0x00019910
        /*069c*/ 	.word	0x0000fff0


	//----- nvinfo : EIATTR_INT_WARP_WIDE_INSTR_OFFSETS
	.align		4
.L_146:
        /*06a0*/ 	.byte	0x04, 0x31
        /*06a2*/ 	.short	(.L_148 - .L_147)


	//   ....[0]....
.L_147:
        /*06a4*/ 	.word	0x000001c0


	//   ....[1]....
        /*06a8*/ 	.word	0x00000200


	//   ....[2]....
        /*06ac*/ 	.word	0x00000270


	//   ....[3]....
        /*06b0*/ 	.word	0x0001f450


	//   ....[4]....
        /*06b4*/ 	.word	0x0001f4e0


	//   ....[5]....
        /*06b8*/ 	.word	0x0001fc60


	//   ....[6]....
        /*06bc*/ 	.word	0x0001fc90


	//   ....[7]....
        /*06c0*/ 	.word	0x0001fd60


	//   ....[8]....
        /*06c4*/ 	.word	0x00021cb0


	//   ....[9]....
        /*06c8*/ 	.word	0x00021d40


	//----- nvinfo : EIATTR_COOP_GROUP_MASK_REGIDS
	.align		4
.L_148:
        /*06cc*/ 	.byte	0x04, 0x29
        /*06ce*/ 	.short	(.L_150 - .L_149)


	//   ....[0]....
.L_149:
        /*06d0*/ 	.word	0xffffffff


	//   ....[1]....
        /*06d4*/ 	.word	0xffffffff


	//   ....[2]....
        /*06d8*/ 	.word	0xffffffff


	//   ....[3]....
        /*06dc*/ 	.word	0xffffffff


	//   ....[4]....
        /*06e0*/ 	.word	0xffffffff


	//   ....[5]....
        /*06e4*/ 	.word	0xffffffff


	//   ....[6]....
        /*06e8*/ 	.word	0xffffffff


	//   ....[7]....
        /*06ec*/ 	.word	0xffffffff


	//   ....[8]....
        /*06f0*/ 	.word	0xffffffff


	//   ....[9]....
        /*06f4*/ 	.word	0xffffffff


	//   ....[10]....
        /*06f8*/ 	.word	0xffffffff


	//   ....[11]....
        /*06fc*/ 	.word	0xffffffff


	//   ....[12]....
        /*0700*/ 	.word	0xffffffff


	//   ....[13]....
        /*0704*/ 	.word	0xffffffff


	//   ....[14]....
        /*0708*/ 	.word	0xffffffff


	//   ....[15]....
        /*070c*/ 	.word	0xffffffff


	//   ....[16]....
        /*0710*/ 	.word	0xffffffff


	//   ....[17]....
        /*0714*/ 	.word	0xffffffff


	//   ....[18]....
        /*0718*/ 	.word	0xffffffff


	//   ....[19]....
        /*071c*/ 	.word	0xffffffff


	//   ....[20]....
        /*0720*/ 	.word	0xffffffff


	//   ....[21]....
        /*0724*/ 	.word	0xffffffff


	//   ....[22]....
        /*0728*/ 	.word	0xffffffff


	//   ....[23]....
        /*072c*/ 	.word	0xffffffff


	//   ....[24]....
        /*0730*/ 	.word	0xffffffff


	//   ....[25]....
        /*0734*/ 	.word	0xffffffff


	//   ....[26]....
        /*0738*/ 	.word	0xffffffff


	//   ....[27]....
        /*073c*/ 	.word	0xffffffff


	//   ....[28]....
        /*0740*/ 	.word	0xffffffff


	//   ....[29]....
        /*0744*/ 	.word	0xffffffff


	//   ....[30]....
        /*0748*/ 	.word	0xffffffff


	//   ....[31]....
        /*074c*/ 	.word	0xffffffff


	//   ....[32]....
        /*0750*/ 	.word	0xffffffff


	//   ....[33]....
        /*0754*/ 	.word	0xffffffff


	//   ....[34]....
        /*0758*/ 	.word	0xffffffff


	//   ....[35]....
        /*075c*/ 	.word	0xffffffff


	//   ....[36]....
        /*0760*/ 	.word	0xffffffff


	//   ....[37]....
        /*0764*/ 	.word	0xffffffff


	//   ....[38]....
        /*0768*/ 	.word	0xffffffff


	//   ....[39]....
        /*076c*/ 	.word	0xffffffff


	//   ....[40]....
        /*0770*/ 	.word	0xffffffff


	//   ....[41]....
        /*0774*/ 	.word	0xffffffff


	//   ....[42]....
        /*0778*/ 	.word	0xffffffff


	//   ....[43]....
        /*077c*/ 	.word	0xffffffff


	//   ....[44]....
        /*0780*/ 	.word	0xffffffff


	//   ....[45]....
        /*0784*/ 	.word	0xffffffff


	//   ....[46]....
        /*0788*/ 	.word	0xffffffff


	//   ....[47]....
        /*078c*/ 	.word	0xffffffff


	//   ....[48]....
        /*0790*/ 	.word	0xffffffff


	//   ....[49]....
        /*0794*/ 	.word	0xffffffff


	//   ....[50]....
        /*0798*/ 	.word	0xffffffff


	//   ....[51]....
        /*079c*/ 	.word	0xffffffff


	//   ....[52]....
        /*07a0*/ 	.word	0xffffffff


	//   ....[53]....
        /*07a4*/ 	.word	0xffffffff


	//   ....[54]....
        /*07a8*/ 	.word	0xffffffff


	//   ....[55]....
        /*07ac*/ 	.word	0xffffffff


	//   ....[56]....
        /*07b0*/ 	.word	0xffffffff


	//   ....[57]....
        /*07b4*/ 	.word	0xffffffff


	//   ....[58]....
        /*07b8*/ 	.word	0xffffffff


	//   ....[59]....
        /*07bc*/ 	.word	0xffffffff


	//   ....[60]....
        /*07c0*/ 	.word	0xffffffff


	//   ....[61]....
        /*07c4*/ 	.word	0xffffffff


	//   ....[62]....
        /*07c8*/ 	.word	0xffffffff


	//   ....[63]....
        /*07cc*/ 	.word	0xffffffff


	//   ....[64]....
        /*07d0*/ 	.word	0xffffffff


	//   ....[65]....
        /*07d4*/ 	.word	0xffffffff


	//   ....[66]....
        /*07d8*/ 	.word	0xffffffff


	//   ....[67]....
        /*07dc*/ 	.word	0xffffffff


	//   ....[68]....
        /*07e0*/ 	.word	0xffffffff


	//   ....[69]....
        /*07e4*/ 	.word	0xffffffff


	//   ....[70]....
        /*07e8*/ 	.word	0xffffffff


	//   ....[71]....
        /*07ec*/ 	.word	0xffffffff


	//   ....[72]....
        /*07f0*/ 	.word	0xffffffff


	//   ....[73]....
        /*07f4*/ 	.word	0xffffffff


	//   ....[74]....
        /*07f8*/ 	.word	0xffffffff


	//   ....[75]....
        /*07fc*/ 	.word	0xffffffff


	//   ....[76]....
        /*0800*/ 	.word	0xffffffff


	//   ....[77]....
        /*0804*/ 	.word	0xffffffff


	//   ....[78]....
        /*0808*/ 	.word	0xffffffff


	//   ....[79]....
        /*080c*/ 	.word	0xffffffff


	//   ....[80]....
        /*0810*/ 	.word	0xffffffff


	//   ....[81]....
        /*0814*/ 	.word	0xffffffff


	//   ....[82]....
        /*0818*/ 	.word	0xffffffff


	//   ....[83]....
        /*081c*/ 	.word	0xffffffff


	//   ....[84]....
        /*0820*/ 	.word	0xffffffff


	//   ....[85]....
        /*0824*/ 	.word	0xffffffff


	//   ....[86]....
        /*0828*/ 	.word	0xffffffff


	//   ....[87]....
        /*082c*/ 	.word	0xffffffff


	//   ....[88]....
        /*0830*/ 	.word	0xffffffff


	//   ....[89]....
        /*0834*/ 	.word	0xffffffff


	//   ....[90]....
        /*0838*/ 	.word	0xffffffff


	//   ....[91]....
        /*083c*/ 	.word	0xffffffff


	//   ....[92]....
        /*0840*/ 	.word	0xffffffff


	//   ....[93]....
        /*0844*/ 	.word	0xffffffff


	//   ....[94]....
        /*0848*/ 	.word	0xffffffff


	//   ....[95]....
        /*084c*/ 	.word	0xffffffff


	//   ....[96]....
        /*0850*/ 	.word	0xffffffff


	//   ....[97]....
        /*0854*/ 	.word	0xffffffff


	//   ....[98]....
        /*0858*/ 	.word	0xffffffff


	//   ....[99]....
        /*085c*/ 	.word	0xffffffff


	//   ....[100]....
        /*0860*/ 	.word	0xffffffff


	//   ....[101]....
        /*0864*/ 	.word	0xffffffff


	//   ....[102]....
        /*0868*/ 	.word	0xffffffff


	//   ....[103]....
        /*086c*/ 	.word	0xffffffff


	//   ....[104]....
        /*0870*/ 	.word	0xffffffff


	//   ....[105]....
        /*0874*/ 	.word	0xffffffff


	//   ....[106]....
        /*0878*/ 	.word	0xffffffff


	//   ....[107]....
        /*087c*/ 	.word	0xffffffff


	//   ....[108]....
        /*0880*/ 	.word	0xffffffff


	//   ....[109]....
        /*0884*/ 	.word	0xffffffff


	//   ....[110]....
        /*0888*/ 	.word	0xffffffff


	//   ....[111]....
        /*088c*/ 	.word	0xffffffff


	//   ....[112]....
        /*0890*/ 	.word	0xffffffff


	//   ....[113]....
        /*0894*/ 	.word	0xffffffff


	//   ....[114]....
        /*0898*/ 	.word	0xffffffff


	//   ....[115]....
        /*089c*/ 	.word	0xffffffff


	//   ....[116]....
        /*08a0*/ 	.word	0xffffffff


	//   ....[117]....
        /*08a4*/ 	.word	0xffffffff


	//   ....[118]....
        /*08a8*/ 	.word	0xffffffff


	//   ....[119]....
        /*08ac*/ 	.word	0xffffffff


	//   ....[120]....
        /*08b0*/ 	.word	0x0500000f


	//   ....[121]....
        /*08b4*/ 	.word	0x0500000f


	//   ....[122]....
        /*08b8*/ 	.word	0x0500000f


	//   ....[123]....
        /*08bc*/ 	.word	0x0500000f


	//   ....[124]....
        /*08c0*/ 	.word	0x0500000f


	//   ....[125]....
        /*08c4*/ 	.word	0x0500000f


	//   ....[126]....
        /*08c8*/ 	.word	0x0500000f


	//   ....[127]....
        /*08cc*/ 	.word	0x0500000f


	//   ....[128]....
        /*08d0*/ 	.word	0x0500000f


	//   ....[129]....
        /*08d4*/ 	.word	0x0500000f


	//   ....[130]....
        /*08d8*/ 	.word	0x0500000f


	//   ....[131]....
        /*08dc*/ 	.word	0x0500000f


	//   ....[132]....
        /*08e0*/ 	.word	0x0500000f


	//   ....[133]....
        /*08e4*/ 	.word	0x0500000f


	//   ....[134]....
        /*08e8*/ 	.word	0x0500000f


	//   ....[135]....
        /*08ec*/ 	.word	0x0500000f


	//   ....[136]....
        /*08f0*/ 	.word	0x0500000f


	//   ....[137]....
        /*08f4*/ 	.word	0x0500000f


	//   ....[138]....
        /*08f8*/ 	.word	0x0500000f


	//   ....[139]....
        /*08fc*/ 	.word	0x0500000f


	//   ....[140]....
        /*0900*/ 	.word	0x0500000f


	//   ....[141]....
        /*0904*/ 	.word	0x0500000f


	//   ....[142]....
        /*0908*/ 	.word	0x0500000f


	//   ....[143]....
        /*090c*/ 	.word	0x0500000f


	//   ....[144]....
        /*0910*/ 	.word	0x0500000f


	//   ....[145]....
        /*0914*/ 	.word	0x0500000f


	//   ....[146]....
        /*0918*/ 	.word	0x0500000f


	//   ....[147]....
        /*091c*/ 	.word	0x0500000f


	//   ....[148]....
        /*0920*/ 	.word	0x0500000f


	//   ....[149]....
        /*0924*/ 	.word	0x0500000f


	//   ....[150]....
        /*0928*/ 	.word	0x0500000f


	//   ....[151]....
        /*092c*/ 	.word	0x0500000f


	//   ....[152]....
        /*0930*/ 	.word	0x0500000f


	//   ....[153]....
        /*0934*/ 	.word	0x0500000f


	//   ....[154]....
        /*0938*/ 	.word	0x0500000f


	//   ....[155]....
        /*093c*/ 	.word	0x0500000f


	//   ....[156]....
        /*0940*/ 	.word	0x0500000f


	//   ....[157]....
        /*0944*/ 	.word	0x0500000f


	//   ....[158]....
        /*0948*/ 	.word	0x0500000f


	//   ....[159]....
        /*094c*/ 	.word	0x0500000f


	//   ....[160]....
        /*0950*/ 	.word	0x0500000f


	//   ....[161]....
        /*0954*/ 	.word	0x0500000f


	//   ....[162]....
        /*0958*/ 	.word	0x0500000f


	//   ....[163]....
        /*095c*/ 	.word	0x0500000f


	//   ....[164]....
        /*0960*/ 	.word	0x0500000f


	//   ....[165]....
        /*0964*/ 	.word	0x0500000f


	//   ....[166]....
        /*0968*/ 	.word	0x0500000f


	//   ....[167]....
        /*096c*/ 	.word	0x0500000f


	//   ....[168]....
        /*0970*/ 	.word	0x0500000f


	//   ....[169]....
        /*0974*/ 	.word	0x0500000f


	//   ....[170]....
        /*0978*/ 	.word	0x0500000f


	//   ....[171]....
        /*097c*/ 	.word	0x0500000f


	//   ....[172]....
        /*0980*/ 	.word	0x0500000f


	//   ....[173]....
        /*0984*/ 	.word	0x0500000f


	//   ....[174]....
        /*0988*/ 	.word	0x0500000f


	//   ....[175]....
        /*098c*/ 	.word	0x0500000f


	//   ....[176]....
        /*0990*/ 	.word	0x0500000f


	//   ....[177]....
        /*0994*/ 	.word	0x0500000f


	//   ....[178]....
        /*0998*/ 	.word	0x0500000f


	//   ....[179]....
        /*099c*/ 	.word	0x0500000f


	//   ....[180]....
        /*09a0*/ 	.word	0x0500000f


	//   ....[181]....
        /*09a4*/ 	.word	0x0500000f


	//   ....[182]....
        /*09a8*/ 	.word	0x0500000f


	//   ....[183]....
        /*09ac*/ 	.word	0x0500000f


	//   ....[184]....
        /*09b0*/ 	.word	0x0500000f


	//   ....[185]....
        /*09b4*/ 	.word	0x0500000f


	//   ....[186]....
        /*09b8*/ 	.word	0x0500000f


	//   ....[187]....
        /*09bc*/ 	.word	0x0500000f


	//   ....[188]....
        /*09c0*/ 	.word	0x0500000f


	//   ....[189]....
        /*09c4*/ 	.word	0x0500000f


	//   ....[190]....
        /*09c8*/ 	.word	0x0500000f


	//   ....[191]....
        /*09cc*/ 	.word	0x0500000f


	//   ....[192]....
        /*09d0*/ 	.word	0x0500000f


	//   ....[193]....
        /*09d4*/ 	.word	0x0500000f


	//   ....[194]....
        /*09d8*/ 	.word	0x0500000f


	//   ....[195]....
        /*09dc*/ 	.word	0x0500000f


	//   ....[196]....
        /*09e0*/ 	.word	0x0500000f


	//   ....[197]....
        /*09e4*/ 	.word	0x0500000f


	//   ....[198]....
        /*09e8*/ 	.word	0x0500000f


	//   ....[199]....
        /*09ec*/ 	.word	0x0500000f


	//   ....[200]....
        /*09f0*/ 	.word	0x0500000f


	//   ....[201]....
        /*09f4*/ 	.word	0x0500000f


	//   ....[202]....
        /*09f8*/ 	.word	0x0500000f


	//   ....[203]....
        /*09fc*/ 	.word	0x0500000f


	//   ....[204]....
        /*0a00*/ 	.word	0x0500000f


	//   ....[205]....
        /*0a04*/ 	.word	0x0500000f


	//   ....[206]....
        /*0a08*/ 	.word	0x0500000f


	//   ....[207]....
        /*0a0c*/ 	.word	0x0500000f


	//   ....[208]....
        /*0a10*/ 	.word	0x0500000f


	//   ....[209]....
        /*0a14*/ 	.word	0x0500000f


	//   ....[210]....
        /*0a18*/ 	.word	0x0500000f


	//   ....[211]....
        /*0a1c*/ 	.word	0x0500000f


	//   ....[212]....
        /*0a20*/ 	.word	0x0500000f


	//----- nvinfo : EIATTR_COOP_GROUP_INSTR_OFFSETS
	.align		4
.L_150:
        /*0a24*/ 	.byte	0x04, 0x28
        /*0a26*/ 	.short	(.L_152 - .L_151)


	//   ....[0]....
.L_151:
        /*0a28*/ 	.word	0x00000070


	//   ....[1]....
        /*0a2c*/ 	.word	0x000001d0


	//   ....[2]....
        /*0a30*/ 	.word	0x00000220


	//   ....[3]....
        /*0a34*/ 	.word	0x00000450


	//   ....[4]....
        /*0a38*/ 	.word	0x000005b0


	//   ....[5]....
        /*0a3c*/ 	.word	0x000006d0


	//   ....[6]....
        /*0a40*/ 	.word	0x00000830


	//   ....[7]....
        /*0a44*/ 	.word	0x0000c550


	//   ....[8]....
        /*0a48*/ 	.word	0x00014910


	//   ....[9]....
        /*0a4c*/ 	.word	0x00014950


	//   ....[10]....
        /*0a50*/ 	.word	0x000150e0


	//   ....[11]....
        /*0a54*/ 	.word	0x00015170


	//   ....[12]....
        /*0a58*/ 	.word	0x00016e10


	//   ....[13]....
        /*0a5c*/ 	.word	0x000170e0


	//   ....[14]....
        /*0a60*/ 	.word	0x00017150


	//   ....[15]....
        /*0a64*/ 	.word	0x00017160


	//   ....[16]....
        /*0a68*/ 	.word	0x00018d90


	//   ....[17]....
        /*0a6c*/ 	.word	0x00018da0


	//   ....[18]....
        /*0a70*/ 	.word	0x00018dd0


	//   ....[19]....
        /*0a74*/ 	.word	0x00018de0


	//   ....[20]....
        /*0a78*/ 	.word	0x0001a520


	//   ....[21]....
        /*0a7c*/ 	.word	0x0001a550


	//   ....[22]....
        /*0a80*/ 	.word	0x0001a580


	//   ....[23]....
        /*0a84*/ 	.word	0x0001a5b0


	//   ....[24]....
        /*0a88*/ 	.word	0x0001a5e0


	//   ....[25]....
        /*0a8c*/ 	.word	0x0001a610


	//   ....[26]....
        /*0a90*/ 	.word	0x0001a640


	//   ....[27]....
        /*0a94*/ 	.word	0x0001a670


	//   ....[28]....
        /*0a98*/ 	.word	0x0001a6a0


	//   ....[29]....
        /*0a9c*/ 	.word	0x0001a6d0


	//   ....[30]....
        /*0aa0*/ 	.word	0x0001a700


	//   ....[31]....
        /*0aa4*/ 	.word	0x0001a730


	//   ....[32]....
        /*0aa8*/ 	.word	0x0001a760


	//   ....[33]....
        /*0aac*/ 	.word	0x0001a790


	//   ....[34]....
        /*0ab0*/ 	.word	0x0001a7c0


	//   ....[35]....
        /*0ab4*/ 	.word	0x0001a7f0


	//   ....[36]....
        /*0ab8*/ 	.word	0x0001a820


	//   ....[37]....
        /*0abc*/ 	.word	0x0001a850


	//   ....[38]....
        /*0ac0*/ 	.word	0x0001a880


	//   ....[39]....
        /*0ac4*/ 	.word	0x0001a8b0


	//   ....[40]....
        /*0ac8*/ 	.word	0x0001a8e0


	//   ....[41]....
        /*0acc*/ 	.word	0x0001a910


	//   ....[42]....
        /*0ad0*/ 	.word	0x0001a940


	//   ....[43]....
        /*0ad4*/ 	.word	0x0001a970


	//   ....[44]....
        /*0ad8*/ 	.word	0x0001a9a0


	//   ....[45]....
        /*0adc*/ 	.word	0x0001a9d0


	//   ....[46]....
        /*0ae0*/ 	.word	0x0001aa00


	//   ....[47]....
        /*0ae4*/ 	.word	0x0001aa30


	//   ....[48]....
        /*0ae8*/ 	.word	0x0001aa60


	//   ....[49]....
        /*0aec*/ 	.word	0x0001aa80


	//   ....[50]....
        /*0af0*/ 	.word	0x0001aa90


	//   ....[51]....
        /*0af4*/ 	.word	0x0001aac0


	//   ....[52]....
        /*0af8*/ 	.word	0x0001aaf0


	//   ....[53]....
        /*0afc*/ 	.word	0x0001ab20


	//   ....[54]....
        /*0b00*/ 	.word	0x0001ab30


	//   ....[55]....
        /*0b04*/ 	.word	0x0001ab40


	//   ....[56]....
        /*0b08*/ 	.word	0x0001ab70


	//   ....[57]....
        /*0b0c*/ 	.word	0x0001ab90


	//   ....[58]....
        /*0b10*/ 	.word	0x0001abb0


	//   ....[59]....
        /*0b14*/ 	.word	0x0001abc0


	//   ....[60]....
        /*0b18*/ 	.word	0x0001abe0


	//   ....[61]....
        /*0b1c*/ 	.word	0x0001ac10


	//   ....[62]....
        /*0b20*/ 	.word	0x0001ac20


	//   ....[63]....
        /*0b24*/ 	.word	0x0001ac50


	//   ....[64]....
        /*0b28*/ 	.word	0x0001ac60


	//   ....[65]....
        /*0b2c*/ 	.word	0x0001ac70


	//   ....[66]....
        /*0b30*/ 	.word	0x0001ac90


	//   ....[67]....
        /*0b34*/ 	.word	0x0001aca0


	//   ....[68]....
        /*0b38*/ 	.word	0x0001acb0


	//   ....[69]....
        /*0b3c*/ 	.word	0x0001acd0


	//   ....[70]....
        /*0b40*/ 	.word	0x0001ad00


	//   ....[71]....
        /*0b44*/ 	.word	0x0001ad30


	//   ....[72]....
        /*0b48*/ 	.word	0x0001ad60


	//   ....[73]....
        /*0b4c*/ 	.word	0x0001ad90


	//   ....[74]....
        /*0b50*/ 	.word	0x0001adc0


	//   ....[75]....
        /*0b54*/ 	.word	0x0001adf0


	//   ....[76]....
        /*0b58*/ 	.word	0x0001ae20


	//   ....[77]....
        /*0b5c*/ 	.word	0x0001ae50


	//   ....[78]....
        /*0b60*/ 	.word	0x0001ae80


	//   ....[79]....
        /*0b64*/ 	.word	0x0001aeb0


	//   ....[80]....
        /*0b68*/ 	.word	0x0001aee0


	//   ....[81]....
        /*0b6c*/ 	.word	0x0001af10


	//   ....[82]....
        /*0b70*/ 	.word	0x0001af40


	//   ....[83]....
        /*0b74*/ 	.word	0x0001af70


	//   ....[84]....
        /*0b78*/ 	.word	0x0001d040


	//   ....[85]....
        /*0b7c*/ 	.word	0x0001d240


	//   ....[86]....
        /*0b80*/ 	.word	0x0001d270


	//   ....[87]....
        /*0b84*/ 	.word	0x0001d2a0


	//   ....[88]....
        /*0b88*/ 	.word	0x0001d2e0


	//   ....[89]....
        /*0b8c*/ 	.word	0x0001d310


	//   ....[90]....
        /*0b90*/ 	.word	0x0001d340


	//   ....[91]....
        /*0b94*/ 	.word	0x0001d4c0


	//   ....[92]....
        /*0b98*/ 	.word	0x0001d4f0


	//   ....[93]....
        /*0b9c*/ 	.word	0x0001d520


	//   ....[94]....
        /*0ba0*/ 	.word	0x0001d550


	//   ....[95]....
        /*0ba4*/ 	.word	0x0001d580


	//   ....[96]....
        /*0ba8*/ 	.word	0x0001d5b0


	//   ....[97]....
        /*0bac*/ 	.word	0x0001d650


	//   ....[98]....
        /*0bb0*/ 	.word	0x0001d680


	//   ....[99]....
        /*0bb4*/ 	.word	0x0001d710


	//   ....[100]....
        /*0bb8*/ 	.word	0x0001e2a0


	//   ....[101]....
        /*0bbc*/ 	.word	0x0001fef0


	//   ....[102]....
        /*0bc0*/ 	.word	0x000229c0


	//   ....[103]....
        /*0bc4*/ 	.word	0x000229f0


	//   ....[104]....
        /*0bc8*/ 	.word	0x00022a30


	//   ....[105]....
        /*0bcc*/ 	.word	0x00022a60


	//   ....[106]....
        /*0bd0*/ 	.word	0x00022a90


	//   ....[107]....
        /*0bd4*/ 	.word	0x00022ac0


	//   ....[108]....
        /*0bd8*/ 	.word	0x00022af0


	//   ....[109]....
        /*0bdc*/ 	.word	0x00022b20


	//   ....[110]....
        /*0be0*/ 	.word	0x00022cc0


	//   ....[111]....
        /*0be4*/ 	.word	0x00022cf0


	//   ....[112]....
        /*0be8*/ 	.word	0x00022d20


	//   ....[113]....
        /*0bec*/ 	.word	0x00022d50


	//   ....[114]....
        /*0bf0*/ 	.word	0x00022d80


	//   ....[115]....
        /*0bf4*/ 	.word	0x00022db0


	//   ....[116]....
        /*0bf8*/ 	.word	0x00022e70


	//   ....[117]....
        /*0bfc*/ 	.word	0x00022e90


	//   ....[118]....
        /*0c00*/ 	.word	0x00022f00


	//   ....[119]....
        /*0c04*/ 	.word	0x00023450


	//   ....[120]....
        /*0c08*/ 	.word	0x000238f0


	//   ....[121]....
        /*0c0c*/ 	.word	0x000239a0


	//   ....[122]....
        /*0c10*/ 	.word	0x00023a40


	//   ....[123]....
        /*0c14*/ 	.word	0x00023ae0


	//   ....[124]....
        /*0c18*/ 	.word	0x00023b80


	//   ....[125]....
        /*0c1c*/ 	.word	0x00023c70


	//   ....[126]....
        /*0c20*/ 	.word	0x00023d10


	//   ....[127]....
        /*0c24*/ 	.word	0x00023db0


	//   ....[128]....
        /*0c28*/ 	.word	0x00023e50


	//   ....[129]....
        /*0c2c*/ 	.word	0x000240e0


	//   ....[130]....
        /*0c30*/ 	.word	0x00024200


	//   ....[131]....
        /*0c34*/ 	.word	0x00024320


	//   ....[132]....
        /*0c38*/ 	.word	0x00024440


	//   ....[133]....
        /*0c3c*/ 	.word	0x00024560


	//   ....[134]....
        /*0c40*/ 	.word	0x00024670


	//   ....[135]....
        /*0c44*/ 	.word	0x000246d0


	//   ....[136]....
        /*0c48*/ 	.word	0x00024750


	//   ....[137]....
        /*0c4c*/ 	.word	0x000247b0


	//   ....[138]....
        /*0c50*/ 	.word	0x00024830


	//   ....[139]....
        /*0c54*/ 	.word	0x00024890


	//   ....[140]....
        /*0c58*/ 	.word	0x00024910


	//   ....[141]....
        /*0c5c*/ 	.word	0x00024970


	//   ....[142]....
        /*0c60*/ 	.word	0x000249f0


	//   ....[143]....
        /*0c64*/ 	.word	0x00024a50


	//   ....[144]....
        /*0c68*/ 	.word	0x00024ab0


	//   ....[145]....
        /*0c6c*/ 	.word	0x00024b10


	//   ....[146]....
        /*0c70*/ 	.word	0x00024b70


	//   ....[147]....
        /*0c74*/ 	.word	0x00024bd0


	//   ....[148]....
        /*0c78*/ 	.word	0x00024c30


	//   ....[149]....
        /*0c7c*/ 	.word	0x00024c90


	//   ....[150]....
        /*0c80*/ 	.word	0x00024cf0


	//   ....[151]....
        /*0c84*/ 	.word	0x00024d50


	//   ....[152]....
        /*0c88*/ 	.word	0x00024db0


	//   ....[153]....
        /*0c8c*/ 	.word	0x00024e10


	//   ....[154]....
        /*0c90*/ 	.word	0x00024e70


	//   ....[155]....
        /*0c94*/ 	.word	0x00024ed0


	//   ....[156]....
        /*0c98*/ 	.word	0x00024f30


	//   ....[157]....
        /*0c9c*/ 	.word	0x00024f90


	//   ....[158]....
        /*0ca0*/ 	.word	0x00024ff0


	//   ....[159]....
        /*0ca4*/ 	.word	0x00025050


	//   ....[160]....
        /*0ca8*/ 	.word	0x000250c0


	//   ....[161]....
        /*0cac*/ 	.word	0x00025120


	//   ....[162]....
        /*0cb0*/ 	.word	0x000251b0


	//   ....[163]....
        /*0cb4*/ 	.word	0x00025210


	//   ....[164]....
        /*0cb8*/ 	.word	0x00025280


	//   ....[165]....
        /*0cbc*/ 	.word	0x000252e0


	//   ....[166]....
        /*0cc0*/ 	.word	0x00025380


	//   ....[167]....
        /*0cc4*/ 	.word	0x000253e0


	//   ....[168]....
        /*0cc8*/ 	.word	0x00025470


	//   ....[169]....
        /*0ccc*/ 	.word	0x000254d0


	//   ....[170]....
        /*0cd0*/ 	.word	0x00025580


	//   ....[171]....
        /*0cd4*/ 	.word	0x000255e0


	//   ....[172]....
        /*0cd8*/ 	.word	0x00025650


	//   ....[173]....
        /*0cdc*/ 	.word	0x000256b0


	//   ....[174]....
        /*0ce0*/ 	.word	0x00025740


	//   ....[175]....
        /*0ce4*/ 	.word	0x000257a0


	//   ....[176]....
        /*0ce8*/ 	.word	0x00025810


	//   ....[177]....
        /*0cec*/ 	.word	0x00025870


	//   ....[178]....
        /*0cf0*/ 	.word	0x00025900


	//   ....[179]....
        /*0cf4*/ 	.word	0x00025960


	//   ....[180]....
        /*0cf8*/ 	.word	0x000259d0


	//   ....[181]....
        /*0cfc*/ 	.word	0x00025a30


	//   ....[182]....
        /*0d00*/ 	.word	0x00025ab0


	//   ....[183]....
        /*0d04*/ 	.word	0x00025b10


	//   ....[184]....
        /*0d08*/ 	.word	0x00025b80


	//   ....[185]....
        /*0d0c*/ 	.word	0x00025be0


	//   ....[186]....
        /*0d10*/ 	.word	0x00025c60


	//   ....[187]....
        /*0d14*/ 	.word	0x00025cc0


	//   ....[188]....
        /*0d18*/ 	.word	0x00025d30


	//   ....[189]....
        /*0d1c*/ 	.word	0x00025d90


	//   ....[190]....
        /*0d20*/ 	.word	0x00025df0


	//   ....[191]....
        /*0d24*/ 	.word	0x00025e70


	//   ....[192]....
        /*0d28*/ 	.word	0x00025f00


	//   ....[193]....
        /*0d2c*/ 	.word	0x000260b0


	//   ....[194]....
        /*0d30*/ 	.word	0x00026390


	//   ....[195]....
        /*0d34*/ 	.word	0x000267e0


	//   ....[196]....
        /*0d38*/ 	.word	0x00026880


	//   ....[197]....
        /*0d3c*/ 	.word	0x000269b0


	//   ....[198]....
        /*0d40*/ 	.word	0x00026a20


	//   ....[199]....
        /*0d44*/ 	.word	0x00026a90


	//   ....[200]....
        /*0d48*/ 	.word	0x00026b00


	//   ....[201]....
        /*0d4c*/ 	.word	0x00026b70


	//   ....[202]....
        /*0d50*/ 	.word	0x00026bf0


	//   ....[203]....
        /*0d54*/ 	.word	0x00026c80


	//   ....[204]....
        /*0d58*/ 	.word	0x00026d20


	//   ....[205]....
        /*0d5c*/ 	.word	0x00026d90


	//   ....[206]....
        /*0d60*/ 	.word	0x00026e00


	//   ....[207]....
        /*0d64*/ 	.word	0x00026e70


	//   ....[208]....
        /*0d68*/ 	.word	0x00026ef0


	//   ....[209]....
        /*0d6c*/ 	.word	0x00026f60


	//   ....[210]....
        /*0d70*/ 	.word	0x00027000


	//   ....[211]....
        /*0d74*/ 	.word	0x00027090


	//   ....[212]....
        /*0d78*/ 	.word	0x000271b0


	//----- nvinfo : EIATTR_REG_RECONFIG
	.align		4
.L_152:
        /*0d7c*/ 	.byte	0x01, 0x54
	.zero		2


	//----- nvinfo : EIATTR_SYSCALL_OFFSETS
	.align		4
        /*0d80*/ 	.byte	0x04, 0x46
        /*0d82*/ 	.short	(.L_154 - .L_153)


	//   ....[0]....
.L_153:
        /*0d84*/ 	.word	0x00001800


	//   ....[1]....
        /*0d88*/ 	.word	0x00001950


	//   ....[2]....
        /*0d8c*/ 	.word	0x0000c710


	//   ....[3]....
        /*0d90*/ 	.word	0x0000cb50


	//   ....[4]....
        /*0d94*/ 	.word	0x0001f680


	//   ....[5]....
        /*0d98*/ 	.word	0x0001f830


	//   ....[6]....
        /*0d9c*/ 	.word	0x0001f970


	//   ....[7]....
        /*0da0*/ 	.word	0x0001faa0


	//----- nvinfo : EIATTR_MBARRIER_INSTR_OFFSETS
	.align		4
.L_154:
        /*0da4*/ 	.byte	0x04, 0x39
        /*0da6*/ 	.short	(.L_156 - .L_155)


	//   ....[0]....
.L_155:
        /*0da8*/ 	.word	0x00000300
        /*0dac*/ 	.word	0x000000ff
        /*0db0*/ 	.word	0x00038800
        /*0db4*/ 	.short	0x0100
        /*0db6*/ 	.byte	0x08
	.zero		1


	//   ....[1]....
        /*0db8*/ 	.word	0x00000310
        /*0dbc*/ 	.word	0x000000ff
        /*0dc0*/ 	.word	0x00038820
        /*0dc4*/ 	.short	0x0100
        /*0dc6*/ 	.byte	0x08
	.zero		1


	//   ....[2]....
        /*0dc8*/ 	.word	0x00000400
        /*0dcc*/ 	.word	0x000000ff
        /*0dd0*/ 	.word	0x00038830
        /*0dd4*/ 	.short	0x0100
        /*0dd6*/ 	.byte	0x08
	.zero		1


	//   ....[3]....
        /*0dd8*/ 	.word	0x00000410
        /*0ddc*/ 	.word	0x000000ff
        /*0de0*/ 	.word	0x00038840
        /*0de4*/ 	.short	0x0100
        /*0de6*/ 	.byte	0x08
	.zero		1


	//   ....[4]....
        /*0de8*/ 	.word	0x00000420
        /*0dec*/ 	.word	0x000000ff
        /*0df0*/ 	.word	0x00038838
        /*0df4*/ 	.short	0x0100
        /*0df6*/ 	.byte	0x08
	.zero		1


	//   ....[5]....
        /*0df8*/ 	.word	0x00000430
        /*0dfc*/ 	.word	0x000000ff
        /*0e00*/ 	.word	0x00038848
        /*0e04*/ 	.short	0x0100
        /*0e06*/ 	.byte	0x08
	.zero		1


	//   ....[6]....
        /*0e08*/ 	.word	0x00000560
        /*0e0c*/ 	.word	0x000000ff
        /*0e10*/ 	.word	0x00038850
        /*0e14*/ 	.short	0x0100
        /*0e16*/ 	.byte	0x08
	.zero		1


	//   ....[7]....
        /*0e18*/ 	.word	0x00000570
        /*0e1c*/ 	.word	0x000000ff
        /*0e20*/ 	.word	0x00038860
        /*0e24*/ 	.short	0x0100
        /*0e26*/ 	.byte	0x08
	.zero		1


	//   ....[8]....
        /*0e28*/ 	.word	0x00000580
        /*0e2c*/ 	.word	0x000000ff
        /*0e30*/ 	.word	0x00038858
        /*0e34*/ 	.short	0x0100
        /*0e36*/ 	.byte	0x08
	.zero		1


	//   ....[9]....
        /*0e38*/ 	.word	0x00000590
        /*0e3c*/ 	.word	0x000000ff
        /*0e40*/ 	.word	0x00038868
        /*0e44*/ 	.short	0x0100
        /*0e46*/ 	.byte	0x08
	.zero		1


	//   ....[10]....
        /*0e48*/ 	.word	0x00000680
        /*0e4c*/ 	.word	0x000000ff
        /*0e50*/ 	.word	0x00038870
        /*0e54*/ 	.short	0x0100
        /*0e56*/ 	.byte	0x06
	.zero		1


	//   ....[11]....
        /*0e58*/ 	.word	0x00000690
        /*0e5c*/ 	.word	0x000000ff
        /*0e60*/ 	.word	0x00038880
        /*0e64*/ 	.short	0x0100
        /*0e66*/ 	.byte	0x06
	.zero		1


	//   ....[12]....
        /*0e68*/ 	.word	0x000006a0
        /*0e6c*/ 	.word	0x000000ff
        /*0e70*/ 	.word	0x00038878
        /*0e74*/ 	.short	0x0100
        /*0e76*/ 	.byte	0x06
	.zero		1


	//   ....[13]....
        /*0e78*/ 	.word	0x000006b0
        /*0e7c*/ 	.word	0x000000ff
        /*0e80*/ 	.word	0x00038888
        /*0e84*/ 	.short	0x0100
        /*0e86*/ 	.byte	0x06
	.zero		1


	//   ....[14]....
        /*0e88*/ 	.word	0x000007e0
        /*0e8c*/ 	.word	0x000000ff
        /*0e90*/ 	.word	0x00038890
        /*0e94*/ 	.short	0x0100
        /*0e96*/ 	.byte	0x08
	.zero		1


	//   ....[15]....
        /*0e98*/ 	.word	0x000007f0
        /*0e9c*/ 	.word	0x000000ff
        /*0ea0*/ 	.word	0x000388a0
        /*0ea4*/ 	.short	0x0100
        /*0ea6*/ 	.byte	0x08
	.zero		1


	//   ....[16]....
        /*0ea8*/ 	.word	0x00000800
        /*0eac*/ 	.word	0x000000ff
        /*0eb0*/ 	.word	0x00038898
        /*0eb4*/ 	.short	0x0100
        /*0eb6*/ 	.byte	0x08
	.zero		1


	//   ....[17]....
        /*0eb8*/ 	.word	0x00000810
        /*0ebc*/ 	.word	0x000000ff
        /*0ec0*/ 	.word	0x000388a8
        /*0ec4*/ 	.short	0x0100
        /*0ec6*/ 	.byte	0x08
	.zero		1


	//   ....[18]....
        /*0ec8*/ 	.word	0x00000940
        /*0ecc*/ 	.word	0x000000ff
        /*0ed0*/ 	.word	0x000388b0
        /*0ed4*/ 	.short	0x0100
        /*0ed6*/ 	.byte	0x08
	.zero		1


	//   ....[19]....
        /*0ed8*/ 	.word	0x00000950
        /*0edc*/ 	.word	0x000000ff
        /*0ee0*/ 	.word	0x000388c0
        /*0ee4*/ 	.short	0x0100
        /*0ee6*/ 	.byte	0x08
	.zero		1


	//   ....[20]....
        /*0ee8*/ 	.word	0x00000960
        /*0eec*/ 	.word	0x000000ff
        /*0ef0*/ 	.word	0x000388b8
        /*0ef4*/ 	.short	0x0100
        /*0ef6*/ 	.byte	0x08
	.zero		1


	//   ....[21]....
        /*0ef8*/ 	.word	0x00000970
        /*0efc*/ 	.word	0x000000ff
        /*0f00*/ 	.word	0x000388c8
        /*0f04*/ 	.short	0x0100
        /*0f06*/ 	.byte	0x08
	.zero		1


	//   ....[22]....
        /*0f08*/ 	.word	0x00002e60
        /*0f0c*/ 	.word	0x0000006d
        /*0f10*/ 	.word	0x00038890
        /*0f14*/ 	.short	0x010a
        /*0f16*/ 	.byte	0x3f
	.zero		1


	//   ....[23]....
        /*0f18*/ 	.word	0x00006fd0
        /*0f1c*/ 	.word	0x0000006d
        /*0f20*/ 	.word	0x00038890
        /*0f24*/ 	.short	0x010a
        /*0f26*/ 	.byte	0x3f
	.zero		1


	//   ....[24]....
        /*0f28*/ 	.word	0x0000b070
        /*0f2c*/ 	.word	0x0000006d
        /*0f30*/ 	.word	0x00038890
        /*0f34*/ 	.short	0x010a
        /*0f36*/ 	.byte	0x3f
	.zero		1


	//   ....[25]....
        /*0f38*/ 	.word	0x0000b5d0
        /*0f3c*/ 	.word	0x00000030
        /*0f40*/ 	.word	0x00000000
        /*0f44*/ 	.short	0x0101
        /*0f46*/ 	.byte	0x3f
	.zero		1


	//   ....[26]....
        /*0f48*/ 	.word	0x0000b610
        /*0f4c*/ 	.word	0x0000006d
        /*0f50*/ 	.word	0x000388b0
        /*0f54*/ 	.short	0x010a
        /*0f56*/ 	.byte	0x3f
	.zero		1


	//   ....[27]....
        /*0f58*/ 	.word	0x0000bbe0
        /*0f5c*/ 	.word	0x0000006d
        /*0f60*/ 	.word	0x00000000
        /*0f64*/ 	.short	0x0101
        /*0f66*/ 	.byte	0x3f
	.zero		1


	//   ....[28]....
        /*0f68*/ 	.word	0x0000c7a0
        /*0f6c*/ 	.word	0x00000013
        /*0f70*/ 	.word	0x00038800
        /*0f74*/ 	.short	0x010a
        /*0f76*/ 	.byte	0x3f
	.zero		1


	//   ....[29]....
        /*0f78*/ 	.word	0x0000c7f0
        /*0f7c*/ 	.word	0x00000013
        /*0f80*/ 	.word	0x00038800
        /*0f84*/ 	.short	0x010a
        /*0f86*/ 	.byte	0x3f
	.zero		1


	//   ....[30]....
        /*0f88*/ 	.word	0x0000ce80
        /*0f8c*/ 	.word	0x00000013
        /*0f90*/ 	.word	0x00038800
        /*0f94*/ 	.short	0x010a
        /*0f96*/ 	.byte	0x3f
	.zero		1


	//   ....[31]....
        /*0f98*/ 	.word	0x00010360
        /*0f9c*/ 	.word	0x00000013
        /*0fa0*/ 	.word	0x00038800
        /*0fa4*/ 	.short	0x010a
        /*0fa6*/ 	.byte	0x3f
	.zero		1


	//   ....[32]....
        /*0fa8*/ 	.word	0x00013930
        /*0fac*/ 	.word	0x00000003
        /*0fb0*/ 	.word	0x00038830
        /*0fb4*/ 	.short	0x010a
        /*0fb6*/ 	.byte	0x3f
	.zero		1


	//   ....[33]....
        /*0fb8*/ 	.word	0x000139e0
        /*0fbc*/ 	.word	0x00000003
        /*0fc0*/ 	.word	0x00038830
        /*0fc4*/ 	.short	0x010a
        /*0fc6*/ 	.byte	0x3f
	.zero		1


	//   ....[34]....
        /*0fc8*/ 	.word	0x00014d10
        /*0fcc*/ 	.word	0x00000003
        /*0fd0*/ 	.word	0x00000000
        /*0fd4*/ 	.short	0x0101
        /*0fd6*/ 	.byte	0x3f
	.zero		1


	//   ....[35]....
        /*0fd8*/ 	.word	0x00016600
        /*0fdc*/ 	.word	0x00000000
        /*0fe0*/ 	.word	0x00038830
        /*0fe4*/ 	.short	0x010a
        /*0fe6*/ 	.byte	0x3f
	.zero		1


	//   ....[36]....
        /*0fe8*/ 	.word	0x00016650
        /*0fec*/ 	.word	0x00000000
        /*0ff0*/ 	.word	0x00038830
        /*0ff4*/ 	.short	0x010a
        /*0ff6*/ 	.byte	0x3f
	.zero		1


	//   ....[37]....
        /*0ff8*/ 	.word	0x00016a90
        /*0ffc*/ 	.word	0x00000004
        /*1000*/ 	.word	0x00038850
        /*1004*/ 	.short	0x010a
        /*1006*/ 	.byte	0x3f
	.zero		1


	//   ....[38]....
        /*1008*/ 	.word	0x00016ad0
        /*100c*/ 	.word	0x00000004
        /*1010*/ 	.word	0x00038850
        /*1014*/ 	.short	0x010a
        /*1016*/ 	.byte	0x3f
	.zero		1


	//   ....[39]....
        /*1018*/ 	.word	0x00017a80
        /*101c*/ 	.word	0x000000cc
        /*1020*/ 	.word	0x00000000
        /*1024*/ 	.short	0x0101
        /*1026*/ 	.byte	0x3f
	.zero		1


	//   ....[40]....
        /*1028*/ 	.word	0x000183c0
        /*102c*/ 	.word	0x0000000b
        /*1030*/ 	.word	0x00000000
        /*1034*/ 	.short	0x0101
        /*1036*/ 	.byte	0x3f
	.zero		1


	//   ....[41]....
        /*1038*/ 	.word	0x00018a10
        /*103c*/ 	.word	0x00000014
        /*1040*/ 	.word	0x00038850
        /*1044*/ 	.short	0x010a
        /*1046*/ 	.byte	0x3f
	.zero		1


	//   ....[42]....
        /*1048*/ 	.word	0x00018a90
        /*104c*/ 	.word	0x00000014
        /*1050*/ 	.word	0x00038850
        /*1054*/ 	.short	0x010a
        /*1056*/ 	.byte	0x3f
	.zero		1


	//   ....[43]....
        /*1058*/ 	.word	0x00019090
        /*105c*/ 	.word	0x00000013
        /*1060*/ 	.word	0x00000000
        /*1064*/ 	.short	0x0101
        /*1066*/ 	.byte	0x3f
	.zero		1


	//   ....[44]....
        /*1068*/ 	.word	0x0001bdc0
        /*106c*/ 	.word	0x00000000
        /*1070*/ 	.word	0x00000000
        /*1074*/ 	.short	0x0101
        /*1076*/ 	.byte	0x3f
	.zero		1


	//   ....[45]....
        /*1078*/ 	.word	0x0001e3b0
        /*107c*/ 	.word	0x0000000b
        /*1080*/ 	.word	0x00038820
        /*1084*/ 	.short	0x010a
        /*1086*/ 	.byte	0x3f
	.zero		1


	//   ....[46]....
        /*1088*/ 	.word	0x0001e480
        /*108c*/ 	.word	0x00000008
        /*1090*/ 	.word	0x000388a0
        /*1094*/ 	.short	0x010a
        /*1096*/ 	.byte	0x3f
	.zero		1


	//   ....[47]....
        /*1098*/ 	.word	0x0001e7c0
        /*109c*/ 	.word	0x00000008
        /*10a0*/ 	.word	0x000388c0
        /*10a4*/ 	.short	0x010a
        /*10a6*/ 	.byte	0x3f
	.zero		1


	//   ....[48]....
        /*10a8*/ 	.word	0x0001ec90
        /*10ac*/ 	.word	0x00000007
        /*10b0*/ 	.word	0x000388a0
        /*10b4*/ 	.short	0x010a
        /*10b6*/ 	.byte	0x3f
	.zero		1


	//   ....[49]....
        /*10b8*/ 	.word	0x0001efb0
        /*10bc*/ 	.word	0x00000007
        /*10c0*/ 	.word	0x000388c0
        /*10c4*/ 	.short	0x010a
        /*10c6*/ 	.byte	0x3f
	.zero		1


	//   ....[50]....
        /*10c8*/ 	.word	0x00020180
        /*10cc*/ 	.word	0x00000006
        /*10d0*/ 	.word	0x00038880
        /*10d4*/ 	.short	0x010a
        /*10d6*/ 	.byte	0x3f
	.zero		1


	//   ....[51]....
        /*10d8*/ 	.word	0x000203b0
        /*10dc*/ 	.word	0x00000006
        /*10e0*/ 	.word	0x00038840
        /*10e4*/ 	.short	0x010a
        /*10e6*/ 	.byte	0x3f
	.zero		1


	//   ....[52]....
        /*10e8*/ 	.word	0x00020820
        /*10ec*/ 	.word	0x00000004
        /*10f0*/ 	.word	0x00038820
        /*10f4*/ 	.short	0x010a
        /*10f6*/ 	.byte	0x3f
	.zero		1


	//   ....[53]....
        /*10f8*/ 	.word	0x00020b60
        /*10fc*/ 	.word	0x00000005
        /*1100*/ 	.word	0x00038880
        /*1104*/ 	.short	0x010a
        /*1106*/ 	.byte	0x3f
	.zero		1


	//   ....[54]....
        /*1108*/ 	.word	0x00020ed0
        /*110c*/ 	.word	0x00000005
        /*1110*/ 	.word	0x00038840
        /*1114*/ 	.short	0x010a
        /*1116*/ 	.byte	0x3f
	.zero		1


	//   ....[55]....
        /*1118*/ 	.word	0x000212c0
        /*111c*/ 	.word	0x00000004
        /*1120*/ 	.word	0x00038870
        /*1124*/ 	.short	0x010a
        /*1126*/ 	.byte	0x3f
	.zero		1


	//   ....[56]....
        /*1128*/ 	.word	0x00021350
        /*112c*/ 	.word	0x00000004
        /*1130*/ 	.word	0x00038860
        /*1134*/ 	.short	0x010a
        /*1136*/ 	.byte	0x3f
	.zero		1


	//   ....[57]....
        /*1138*/ 	.word	0x00021c20
        /*113c*/ 	.word	0x00000003
        /*1140*/ 	.word	0x00038850
        /*1144*/ 	.short	0x0101
        /*1146*/ 	.byte	0x3f
	.zero		1


	//   ....[58]....
        /*1148*/ 	.word	0x00021c60
        /*114c*/ 	.word	0x00000003
        /*1150*/ 	.word	0x00000000
        /*1154*/ 	.short	0x0101
        /*1156*/ 	.byte	0x3f
	.zero		1


	//   ....[59]....
        /*1158*/ 	.word	0x00021e50
        /*115c*/ 	.word	0x00000015
        /*1160*/ 	.word	0x00038870
        /*1164*/ 	.short	0x010a
        /*1166*/ 	.byte	0x3f
	.zero		1


	//   ....[60]....
        /*1168*/ 	.word	0x00021ee0
        /*116c*/ 	.word	0x00000015
        /*1170*/ 	.word	0x00038860
        /*1174*/ 	.short	0x010a
        /*1176*/ 	.byte	0x3f
	.zero		1


	//   ....[61]....
        /*1178*/ 	.word	0x00022720
        /*117c*/ 	.word	0x00000015
        /*1180*/ 	.word	0x00038850
        /*1184*/ 	.short	0x0101
        /*1186*/ 	.byte	0x3f
	.zero		1


	//   ....[62]....
        /*1188*/ 	.word	0x00022770
        /*118c*/ 	.word	0x00000000
        /*1190*/ 	.word	0x00000000
        /*1194*/ 	.short	0x0101
        /*1196*/ 	.byte	0x3f
	.zero		1


	//   ....[63]....
        /*1198*/ 	.word	0x000233d0
        /*119c*/ 	.word	0x00000000
        /*11a0*/ 	.word	0x00038820
        /*11a4*/ 	.short	0x010a
        /*11a6*/ 	.byte	0x3f
	.zero		1


	//   ....[64]....
        /*11a8*/ 	.word	0x00023580
        /*11ac*/ 	.word	0x00000006
        /*11b0*/ 	.word	0x00000000
        /*11b4*/ 	.short	0x010a
        /*11b6*/ 	.byte	0x3f
	.zero		1


	//   ....[65]....
        /*11b8*/ 	.word	0x000235f0
        /*11bc*/ 	.word	0x00000007
        /*11c0*/ 	.word	0x00000000
        /*11c4*/ 	.short	0x010a
        /*11c6*/ 	.byte	0x3f
	.zero		1


	//   ....[66]....
        /*11c8*/ 	.word	0x00023650
        /*11cc*/ 	.word	0x00000004
        /*11d0*/ 	.word	0x00038860
        /*11d4*/ 	.short	0x010a
        /*11d6*/ 	.byte	0x3f
	.zero		1


	//   ....[67]....
        /*11d8*/ 	.word	0x000236a0
        /*11dc*/ 	.word	0x00000003
        /*11e0*/ 	.word	0x00038860
        /*11e4*/ 	.short	0x010a
        /*11e6*/ 	.byte	0x3f
	.zero		1


	//   ....[68]....
        /*11e8*/ 	.word	0x000236e0
        /*11ec*/ 	.word	0x00000004
        /*11f0*/ 	.word	0x00038880
        /*11f4*/ 	.short	0x010a
        /*11f6*/ 	.byte	0x3f
	.zero		1


	//   ....[69]....
        /*11f8*/ 	.word	0x00023700
        /*11fc*/ 	.word	0x00000003
        /*1200*/ 	.word	0x00038880
        /*1204*/ 	.short	0x010a
        /*1206*/ 	.byte	0x3f
	.zero		1


	//   ....[70]....
        /*1208*/ 	.word	0x00023760
        /*120c*/ 	.word	0x0000006d
        /*1210*/ 	.word	0x00038890
        /*1214*/ 	.short	0x010a
        /*1216*/ 	.byte	0x3f
	.zero		1


	//   ....[71]....
        /*1218*/ 	.word	0x000237b0
        /*121c*/ 	.word	0x0000006d
        /*1220*/ 	.word	0x00038890
        /*1224*/ 	.short	0x010a
        /*1226*/ 	.byte	0x3f
	.zero		1


	//   ....[72]....
        /*1228*/ 	.word	0x00023800
        /*122c*/ 	.word	0x0000006d
        /*1230*/ 	.word	0x00038890
        /*1234*/ 	.short	0x010a
        /*1236*/ 	.byte	0x3f
	.zero		1


	//   ....[73]....
        /*1238*/ 	.word	0x00023850
        /*123c*/ 	.word	0x0000006d
        /*1240*/ 	.word	0x000388b0
        /*1244*/ 	.short	0x010a
        /*1246*/ 	.byte	0x3f
	.zero		1


	//   ....[74]....
        /*1248*/ 	.word	0x00023bc0
        /*124c*/ 	.word	0x00000013
        /*1250*/ 	.word	0x00038800
        /*1254*/ 	.short	0x010a
        /*1256*/ 	.byte	0x3f
	.zero		1


	//   ....[75]....
        /*1258*/ 	.word	0x00023e90
        /*125c*/ 	.word	0x00000013
        /*1260*/ 	.word	0x00038800
        /*1264*/ 	.short	0x010a
        /*1266*/ 	.byte	0x3f
	.zero		1


	//   ....[76]....
        /*1268*/ 	.word	0x00023ee0
        /*126c*/ 	.word	0x00000003
        /*1270*/ 	.word	0x00038830
        /*1274*/ 	.short	0x010a
        /*1276*/ 	.byte	0x3f
	.zero		1


	//   ....[77]....
        /*1278*/ 	.word	0x00023f30
        /*127c*/ 	.word	0x00000000
        /*1280*/ 	.word	0x00038830
        /*1284*/ 	.short	0x010a
        /*1286*/ 	.byte	0x3f
	.zero		1


	//   ....[78]....
        /*1288*/ 	.word	0x00023f80
        /*128c*/ 	.word	0x00000004
        /*1290*/ 	.word	0x00038850
        /*1294*/ 	.short	0x010a
        /*1296*/ 	.byte	0x3f
	.zero		1


	//   ....[79]....
        /*1298*/ 	.word	0x00023fd0
        /*129c*/ 	.word	0x00000014
        /*12a0*/ 	.word	0x00038850
        /*12a4*/ 	.short	0x010a
        /*12a6*/ 	.byte	0x3f
	.zero		1


	//   ....[80]....
        /*12a8*/ 	.word	0x00026170
        /*12ac*/ 	.word	0x0000000b
        /*12b0*/ 	.word	0x00038820
        /*12b4*/ 	.short	0x010a
        /*12b6*/ 	.byte	0x3f
	.zero		1


	//   ....[81]....
        /*12b8*/ 	.word	0x000261c0
        /*12bc*/ 	.word	0x00000008
        /*12c0*/ 	.word	0x000388a0
        /*12c4*/ 	.short	0x010a
        /*12c6*/ 	.byte	0x3f
	.zero		1


	//   ....[82]....
        /*12c8*/ 	.word	0x00026210
        /*12cc*/ 	.word	0x00000008
        /*12d0*/ 	.word	0x000388c0
        /*12d4*/ 	.short	0x010a
        /*12d6*/ 	.byte	0x3f
	.zero		1


	//   ....[83]....
        /*12d8*/ 	.word	0x00026260
        /*12dc*/ 	.word	0x00000007
        /*12e0*/ 	.word	0x000388a0
        /*12e4*/ 	.short	0x010a
        /*12e6*/ 	.byte	0x3f
	.zero		1


	//   ....[84]....
        /*12e8*/ 	.word	0x000262b0
        /*12ec*/ 	.word	0x00000007
        /*12f0*/ 	.word	0x000388c0
        /*12f4*/ 	.short	0x010a
        /*12f6*/ 	.byte	0x3f
	.zero		1


	//   ....[85]....
        /*12f8*/ 	.word	0x00026450
        /*12fc*/ 	.word	0x00000006
        /*1300*/ 	.word	0x00038880
        /*1304*/ 	.short	0x010a
        /*1306*/ 	.byte	0x3f
	.zero		1


	//   ....[86]....
        /*1308*/ 	.word	0x000264a0
        /*130c*/ 	.word	0x00000006
        /*1310*/ 	.word	0x00038840
        /*1314*/ 	.short	0x010a
        /*1316*/ 	.byte	0x3f
	.zero		1


	//   ....[87]....
        /*1318*/ 	.word	0x00026520
        /*131c*/ 	.word	0x00000004
        /*1320*/ 	.word	0x00038820
        /*1324*/ 	.short	0x010a
        /*1326*/ 	.byte	0x3f
	.zero		1


	//   ....[88]....
        /*1328*/ 	.word	0x00026570
        /*132c*/ 	.word	0x00000005
        /*1330*/ 	.word	0x00038880
        /*1334*/ 	.short	0x010a
        /*1336*/ 	.byte	0x3f
	.zero		1


	//   ....[89]....
        /*1338*/ 	.word	0x000265c0
        /*133c*/ 	.word	0x00000005
        /*1340*/ 	.word	0x00038840
        /*1344*/ 	.short	0x010a
        /*1346*/ 	.byte	0x3f
	.zero		1


	//   ....[90]....
        /*1348*/ 	.word	0x00026620
        /*134c*/ 	.word	0x00000004
        /*1350*/ 	.word	0x00038870
        /*1354*/ 	.short	0x010a
        /*1356*/ 	.byte	0x3f
	.zero		1


	//   ....[91]....
        /*1358*/ 	.word	0x00026680
        /*135c*/ 	.word	0x00000004
        /*1360*/ 	.word	0x00038860
        /*1364*/ 	.short	0x010a
        /*1366*/ 	.byte	0x3f
	.zero		1


	//   ....[92]....
        /*1368*/ 	.word	0x000266d0
        /*136c*/ 	.word	0x00000015
        /*1370*/ 	.word	0x00038870
        /*1374*/ 	.short	0x010a
        /*1376*/ 	.byte	0x3f
	.zero		1


	//   ....[93]....
        /*1378*/ 	.word	0x00026720
        /*137c*/ 	.word	0x00000015
        /*1380*/ 	.word	0x00038860
        /*1384*/ 	.short	0x010a
        /*1386*/ 	.byte	0x3f
	.zero		1


	//   ....[94]....
        /*1388*/ 	.word	0x000270d0
        /*138c*/ 	.word	0x00000000
        /*1390*/ 	.word	0x00038820
        /*1394*/ 	.short	0x010a
        /*1396*/ 	.byte	0x3f
	.zero		1


	//   ....[95]....
        /*1398*/ 	.word	0x00027270
        /*139c*/ 	.word	0x00000006
        /*13a0*/ 	.word	0x00000000
        /*13a4*/ 	.short	0x010a
        /*13a6*/ 	.byte	0x3f
	.zero		1


	//   ....[96]....
        /*13a8*/ 	.word	0x000272c0
        /*13ac*/ 	.word	0x00000007
        /*13b0*/ 	.word	0x00000000
        /*13b4*/ 	.short	0x010a
        /*13b6*/ 	.byte	0x3f
	.zero		1


	//   ....[97]....
        /*13b8*/ 	.word	0x00027310
        /*13bc*/ 	.word	0x00000004
        /*13c0*/ 	.word	0x00038860
        /*13c4*/ 	.short	0x010a
        /*13c6*/ 	.byte	0x3f
	.zero		1


	//   ....[98]....
        /*13c8*/ 	.word	0x00027360
        /*13cc*/ 	.word	0x00000003
        /*13d0*/ 	.word	0x00038860
        /*13d4*/ 	.short	0x010a
        /*13d6*/ 	.byte	0x3f
	.zero		1


	//   ....[99]....
        /*13d8*/ 	.word	0x000273b0
        /*13dc*/ 	.word	0x00000004
        /*13e0*/ 	.word	0x00038880
        /*13e4*/ 	.short	0x010a
        /*13e6*/ 	.byte	0x3f
	.zero		1


	//----- nvinfo : EIATTR_NUM_MBARRIERS
	.align		4
.L_156:
        /*13e8*/ 	.byte	0x03, 0x38
        /*13ea*/ 	.short	0x0016


	//----- nvinfo : EIATTR_EXIT_INSTR_OFFSETS
	.align		4
        /*13ec*/ 	.byte	0x04, 0x1c
        /*13ee*/ 	.short	(.L_158 - .L_157)


	//   ....[0]....
.L_157:
        /*13f0*/ 	.word	0x00023750


	//----- nvinfo : EIATTR_MAX_THREADS
	.align		4
.L_158:
        /*13f4*/ 	.byte	0x04, 0x05
        /*13f6*/ 	.short	(.L_160 - .L_159)
.L_159:
        /*13f8*/ 	.word	0x00000180
        /*13fc*/ 	.word	0x00000001
        /*1400*/ 	.word	0x00000001


	//----- nvinfo : EIATTR_CRS_STACK_SIZE
	.align		4
.L_160:
        /*1404*/ 	.byte	0x04, 0x1e
        /*1406*/ 	.short	(.L_162 - .L_161)
.L_161:
        /*1408*/ 	.word	0x00000000


	//----- nvinfo : EIATTR_CBANK_PARAM_SIZE
	.align		4
.L_162:
        /*140c*/ 	.byte	0x03, 0x19
        /*140e*/ 	.short	0x0a70


	//----- nvinfo : EIATTR_PARAM_CBANK
	.align		4
        /*1410*/ 	.byte	0x04, 0x0a
        /*1412*/ 	.short	(.L_164 - .L_163)
	.align		4
.L_163:
        /*1414*/ 	.word	index@(.nv.constant0._ZN7cutlass13device_kernelIN5flash11enable_sm90INS1_16FlashAttnFwdSm90INS1_25CollectiveMainloopFwdSm90ILi2EN4cute5tupleIJNS5_1CILi1EEES8_S8_EEENS6_IJNS7_ILi128EEESA_NS7_ILi256EEEEEELi256ENS_12float_e4m3_tEfNS_4arch4Sm90ELb0ELb0ELb0ELb1ELb0ELb1ELb0ELb1ELb1ELb0ELb0ELb0EEENS1_21CollectiveEpilogueFwdINS6_IJSA_SB_SA_EEES9_NS_10bfloat16_tESF_Li256ELb1ELb0ELb0ELb1EEENS1_36VarlenDynamicPersistentTileSchedulerILi128ELi128ELi256ELi128ELb0ELb0ELb1ELb0ELb1ELb1EEEEEEEEEvNT_6ParamsE)
        /*1418*/ 	.short	0x0210
        /*141a*/ 	.short	0x0a70


	//----- nvinfo : EIATTR_SW_WAR
	.align		4
.L_164:
        /*141c*/ 	.byte	0x04, 0x36
        /*141e*/ 	.short	(.L_166 - .L_165)
.L_165:
        /*1420*/ 	.word	0x00000008
.L_166:


//--------------------- .nv.info._ZN7cutlass13device_kernelIN5flash11enable_sm90INS1_16FlashAttnFwdSm90INS1_25CollectiveMainloopFwdSm90ILi2EN4cute5tupleIJNS5_1CILi1EEES8_S8_EEENS6_IJNS7_ILi128EEENS7_ILi64EEENS7_ILi256EEEEEELi256ENS_12float_e4m3_tEfNS_4arch4Sm90ELb0ELb1ELb0ELb0ELb0ELb0ELb0ELb1ELb1ELb0ELb0ELb0EEENS1_21CollectiveEpilogueFwdINS6_IJSA_SC_SB_EEES9_NS_10bfloat16_tESG_Li256ELb0ELb0ELb0ELb1EEENS1_30DynamicPersistentTileSchedulerILi256ELi128ELb0ELb0ELb1EEEEEEEEEvNT_6ParamsE --------------------------
	.section	.nv.info._ZN7cutlass13device_kernelIN5flash11enable_sm90INS1_16FlashAttnFwdSm90INS1_25CollectiveMainloopFwdSm90ILi2EN4cute5tupleIJNS5_1CILi1EEES8_S8_EEENS6_IJNS7_ILi128EEENS7_ILi64EEENS7_ILi256EEEEEELi256ENS_12float_e4m3_tEfNS_4arch4Sm90ELb0ELb1ELb0ELb0ELb0ELb0ELb0ELb1ELb1ELb0ELb0ELb0EEENS1_21CollectiveEpilogueFwdINS6_IJSA_SC_SB_EEES9_NS_10bfloat16_tESG_Li256ELb0ELb0ELb0ELb1EEENS1_30DynamicPersistentTileSchedulerILi256ELi128ELb0ELb0ELb1EEEEEEEEEvNT_6ParamsE,"",@"SHT_CUDA_INFO"
	.sectionflags	@""
	.align	4


	//----- nvinfo : EIATTR_CUDA_API_VERSION
	.align		4
        /*0000*/ 	.byte	0x04, 0x37
        /*0002*/ 	.short	(.L_168 - .L_167)
.L_167:
        /*0004*/ 	.word	0x00000082


	//----- nvinfo : EIATTR_KPARAM_INFO
	.align		4
.L_168:
        /*0008*/ 	.byte	0x04, 0x17
        /*000a*/ 	.short	(.L_170 - .L_169)
.L_169:
        /*000c*/ 	.word	0x00000000
        /*0010*/ 	.short	0x0000
        /*0012*/ 	.short	0x0070
        /*0014*/ 	.byte	0x00, 0xf0, 0x01, 0x2e


	//----- nvinfo : EIATTR_SPARSE_MMA_MASK
	.align		4
.L_170:
        /*0018*/ 	.byte	0x03, 0x50
        /*001a*/ 	.short	0x0000


	//----- nvinfo : EIATTR_MAXREG_COUNT
	.align		4
        /*001c*/ 	.byte	0x03, 0x1b
        /*001e*/ 	.short	0x00a8


	//----- nvinfo : EIATTR_NUM_BARRIERS
	.align		4
        /*0020*/ 	.byte	0x02, 0x4c
        /*0022*/ 	.byte	0x10
	.zero		1


	//----- nvinfo : EIATTR_EXTERNS
	.align		4
        /*0024*/ 	.byte	0x04, 0x0f
        /*0026*/ 	.short	(.L_172 - .L_171)


	//   ....[0]....
	.align		4
.L_171:
        /*0028*/ 	.word	index@(__assertfail)


	//----- nvinfo : EIATTR_ANNOTATIONS
	.align		4
.L_172:
        /*002c*/ 	.byte	0x04, 0x55
        /*002e*/ 	.short	(.L_174 - .L_173)


	//   ....[0]....
.L_173:
        /* <DEDUP_REMOVED lines=34> */


	//----- nvinfo : EIATTR_MERCURY_ISA_VERSION
	.align		4
.L_174:
        /*0238*/ 	.byte	0x03, 0x5f
        /*023a*/ 	.short	0x0101


	//----- nvinfo : EIATTR_INT_WARP_WIDE_INSTR_OFFSETS
	.align		4
        /*023c*/ 	.byte	0x04, 0x31
        /*023e*/ 	.short	(.L_176 - .L_175)


	//   ....[0]....
.L_175:
        /*0240*/ 	.word	0x00000190


	//   ....[1]....
        /*0244*/ 	.word	0x000001c0


	//   ....[2]....
        /*0248*/ 	.word	0x000001d0


	//   ....[3]....
        /*024c*/ 	.word	0x0000e390


	//   ....[4]....
        /*0250*/ 	.word	0x0000e420


	//   ....[5]....
        /*0254*/ 	.word	0x0000eb20


	//   ....[6]....
        /*0258*/ 	.word	0x00010470


	//   ....[7]....
        /*025c*/ 	.word	0x00010500


	//----- nvinfo : EIATTR_COOP_GROUP_MASK_REGIDS
	.align		4
.L_176:
        /*0260*/ 	.byte	0x04, 0x29
        /*0262*/ 	.short	(.L_178 - .L_177)


	//   ....[0]....
.L_177:
        /*0264*/ 	.word	0xffffffff


	//   ....[1]....
        /*0268*/ 	.word	0xffffffff


	//   ....[2]....
        /*026c*/ 	.word	0xffffffff


	//   ....[3]....
        /*0270*/ 	.word	0xffffffff


	//   ....[4]....
        /*0274*/ 	.word	0xffffffff


	//   ....[5]....
        /*0278*/ 	.word	0xffffffff


	//   ....[6]....
        /*027c*/ 	.word	0xffffffff


	//   ....[7]....
        /*0280*/ 	.word	0xffffffff


	//   ....[8]....
        /*0284*/ 	.word	0xffffffff


	//   ....[9]....
        /*0288*/ 	.word	0xffffffff


	//   ....[10]....
        /*028c*/ 	.word	0xffffffff


	//   ....[11]....
        /*0290*/ 	.word	0xffffffff


	//   ....[12]....
        /*0294*/ 	.word	0xffffffff


	//   ....[13]....
        /*0298*/ 	.word	0xffffffff


	//   ....[14]....
        /*029c*/ 	.word	0xffffffff


	//   ....[15]....
        /*02a0*/ 	.word	0xffffffff


	//   ....[16]....
        /*02a4*/ 	.word	0xffffffff


	//   ....[17]....
        /*02a8*/ 	.word	0xffffffff


	//   ....[18]....
        /*02ac*/ 	.word	0xffffffff


	//   ....[19]....
        /*02b0*/ 	.word	0xffffffff


	//   ....[20]....
        /*02b4*/ 	.word	0xffffffff


	//   ....[21]....
        /*02b8*/ 	.word	0xffffffff


	//   ....[22]....
        /*02bc*/ 	.word	0xffffffff


	//   ....[23]....
        /*02c0*/ 	.word	0xffffffff


	//   ....[24]....
        /*02c4*/ 	.word	0xffffffff


	//   ....[25]....
        /*02c8*/ 	.word	0xffffffff


	//   ....[26]....
        /*02cc*/ 	.word	0xffffffff


	//   ....[27]....
        /*02d0*/ 	.word	0xffffffff


	//   ....[28]....
        /*02d4*/ 	.word	0xffffffff


	//   ....[29]....
        /*02d8*/ 	.word	0xffffffff


	//   ....[30]....
        /*02dc*/ 	.word	0xffffffff


	//   ....[31]....
        /*02e0*/ 	.word	0xffffffff


	//   ....[32]....
        /*02e4*/ 	.word	0xffffffff


	//   ....[33]....
        /*02e8*/ 	.word	0xffffffff


	//   ....[34]....
        /*02ec*/ 	.word	0xffffffff


	//   ....[35]....
        /*02f0*/ 	.word	0xffffffff


	//   ....[36]....
        /*02f4*/ 	.word	0xffffffff


	//   ....[37]....
        /*02f8*/ 	.word	0xffffffff


	//   ....[38]....
        /*02fc*/ 	.word	0xffffffff


	//   ....[39]....
        /*0300*/ 	.word	0xffffffff


	//   ....[40]....
        /*0304*/ 	.word	0xffffffff


	//   ....[41]....
        /*0308*/ 	.word	0xffffffff


	//   ....[42]....
        /*030c*/ 	.word	0xffffffff


	//   ....[43]....
        /*0310*/ 	.word	0xffffffff


	//   ....[44]....
        /*0314*/ 	.word	0xffffffff


	//   ....[45]....
        /*0318*/ 	.word	0xffffffff


	//   ....[46]....
        /*031c*/ 	.word	0xffffffff


	//   ....[47]....
        /*0320*/ 	.word	0xffffffff


	//   ....[48]....
        /*0324*/ 	.word	0xffffffff


	//   ....[49]....
        /*0328*/ 	.word	0xffffffff


	//   ....[50]....
        /*032c*/ 	.word	0xffffffff


	//   ....[51]....
        /*0330*/ 	.word	0xffffffff


	//   ....[52]....
        /*0334*/ 	.word	0xffffffff


	//   ....[53]....
        /*0338*/ 	.word	0xffffffff


	//   ....[54]....
        /*033c*/ 	.word	0xffffffff


	//   ....[55]....
        /*0340*/ 	.word	0xffffffff


	//   ....[56]....
        /*0344*/ 	.word	0xffffffff


	//   ....[57]....
        /*0348*/ 	.word	0xffffffff


	//   ....[58]....
        /*034c*/ 	.word	0xffffffff


	//   ....[59]....
        /*0350*/ 	.word	0xffffffff


	//   ....[60]....
        /*0354*/ 	.word	0xffffffff


	//   ....[61]....
        /*0358*/ 	.word	0xffffffff


	//   ....[62]....
        /*035c*/ 	.word	0xffffffff


	//   ....[63]....
        /*0360*/ 	.word	0xffffffff


	//   ....[64]....
        /*0364*/ 	.word	0xffffffff


	//   ....[65]....
        /*0368*/ 	.word	0xffffffff


	//   ....[66]....
        /*036c*/ 	.word	0xffffffff


	//   ....[67]....
        /*0370*/ 	.word	0xffffffff


	//   ....[68]....
        /*0374*/ 	.word	0xffffffff


	//   ....[69]....
        /*0378*/ 	.word	0xffffffff


	//   ....[70]....
        /*037c*/ 	.word	0xffffffff


	//   ....[71]....
        /*0380*/ 	.word	0xffffffff


	//   ....[72]....
        /*0384*/ 	.word	0xffffffff


	//   ....[73]....
        /*0388*/ 	.word	0xffffffff


	//   ....[74]....
        /*038c*/ 	.word	0xffffffff


	//   ....[75]....
        /*0390*/ 	.word	0xffffffff


	//   ....[76]....
        /*0394*/ 	.word	0xffffffff


	//   ....[77]....
        /*0398*/ 	.word	0xffffffff


	//   ....[78]....
        /*039c*/ 	.word	0xffffffff


	//   ....[79]....
        /*03a0*/ 	.word	0xffffffff


	//   ....[80]....
        /*03a4*/ 	.word	0xffffffff


	//   ....[81]....
        /*03a8*/ 	.word	0xffffffff


	//   ....[82]....
        /*03ac*/ 	.word	0xffffffff


	//   ....[83]....
        /*03b0*/ 	.word	0xffffffff


	//   ....[84]....
        /*03b4*/ 	.word	0xffffffff


	//   ....[85]....
        /*03b8*/ 	.word	0xffffffff


	//   ....[86]....
        /*03bc*/ 	.word	0xffffffff


	//   ....[87]....
        /*03c0*/ 	.word	0xffffffff


	//   ....[88]....
        /*03c4*/ 	.word	0xffffffff


	//   ....[89]....
        /*03c8*/ 	.word	0xffffffff


	//   ....[90]....
        /*03cc*/ 	.word	0xffffffff


	//   ....[91]....
        /*03d0*/ 	.word	0xffffffff


	//   ....[92]....
        /*03d4*/ 	.word	0xffffffff


	//   ....[93]....
        /*03d8*/ 	.word	0xffffffff


	//   ....[94]....
        /*03dc*/ 	.word	0xffffffff


	//   ....[95]....
        /*03e0*/ 	.word	0xffffffff


	//   ....[96]....
        /*03e4*/ 	.word	0xffffffff


	//   ....[97]....
        /*03e8*/ 	.word	0x0500000f


	//   ....[98]....
        /*03ec*/ 	.word	0x0500000f


	//----- nvinfo : EIATTR_COOP_GROUP_INSTR_OFFSETS
	.align		4
.L_178:
        /*03f0*/ 	.byte	0x04, 0x28
        /*03f2*/ 	.short	(.L_180 - .L_179)


	//   ....[0]....
.L_179:
        /*03f4*/ 	.word	0x00000070


	//   ....[1]....
        /*03f8*/ 	.word	0x000001a0


	//   ....[2]....
        /*03fc*/ 	.word	0x000001f0


	//   ....[3]....
        /*0400*/ 	.word	0x000003e0


	//   ....[4]....
        /*0404*/ 	.word	0x00000540


	//   ....[5]....
        /*0408*/ 	.word	0x00000660


	//   ....[6]....
        /*040c*/ 	.word	0x000007c0


	//   ....[7]....
        /*0410*/ 	.word	0x00001cc0


	//   ....[8]....
        /*0414*/ 	.word	0x00003140


	//   ....[9]....
        /*0418*/ 	.word	0x00003200


	//   ....[10]....
        /*041c*/ 	.word	0x00003490


	//   ....[11]....
        /*0420*/ 	.word	0x00003520


	//   ....[12]....
        /*0424*/ 	.word	0x00005030


	//   ....[13]....
        /*0428*/ 	.word	0x00005130


	//   ....[14]....
        /*042c*/ 	.word	0x000054d0


	//   ....[15]....
        /*0430*/ 	.word	0x00005560


	//   ....[16]....
        /*0434*/ 	.word	0x00006e70


	//   ....[17]....
        /*0438*/ 	.word	0x00006e80


	//   ....[18]....
        /*043c*/ 	.word	0x00006eb0


	//   ....[19]....
        /*0440*/ 	.word	0x00006ec0


	//   ....[20]....
        /*0444*/ 	.word	0x00009000


	//   ....[21]....
        /*0448*/ 	.word	0x00009100


	//   ....[22]....
        /*044c*/ 	.word	0x00009450


	//   ....[23]....
        /*0450*/ 	.word	0x000094f0


	//   ....[24]....
        /*0454*/ 	.word	0x0000a710


	//   ....[25]....
        /*0458*/ 	.word	0x0000a720


	//   ....[26]....
        /*045c*/ 	.word	0x0000a750


	//   ....[27]....
        /*0460*/ 	.word	0x0000a760


	//   ....[28]....
        /*0464*/ 	.word	0x0000bdd0


	//   ....[29]....
        /*0468*/ 	.word	0x0000be00


	//   ....[30]....
        /*046c*/ 	.word	0x0000be30


	//   ....[31]....
        /*0470*/ 	.word	0x0000be60


	//   ....[32]....
        /*0474*/ 	.word	0x0000be90


	//   ....[33]....
        /*0478*/ 	.word	0x0000bec0


	//   ....[34]....
        /*047c*/ 	.word	0x0000bf00


	//   ....[35]....
        /*0480*/ 	.word	0x0000bf30


	//   ....[36]....
        /*0484*/ 	.word	0x0000bf60


	//   ....[37]....
        /*0488*/ 	.word	0x0000bfb0


	//   ....[38]....
        /*048c*/ 	.word	0x0000c000


	//   ....[39]....
        /*0490*/ 	.word	0x0000c030


	//   ....[40]....
        /*0494*/ 	.word	0x0000c060


	//   ....[41]....
        /*0498*/ 	.word	0x0000c090


	//   ....[42]....
        /*049c*/ 	.word	0x0000c0c0


	//   ....[43]....
        /*04a0*/ 	.word	0x0000c0f0


	//   ....[44]....
        /*04a4*/ 	.word	0x0000c120


	//   ....[45]....
        /*04a8*/ 	.word	0x0000c150


	//   ....[46]....
        /*04ac*/ 	.word	0x0000c180


	//   ....[47]....
        /*04b0*/ 	.word	0x0000c1b0


	//   ....[48]....
        /*04b4*/ 	.word	0x0000c240


	//   ....[49]....
        /*04b8*/ 	.word	0x0000c270


	//   ....[50]....
        /*04bc*/ 	.word	0x0000c2a0


	//   ....[51]....
        /*04c0*/ 	.word	0x0000c2d0


	//   ....[52]....
        /*04c4*/ 	.word	0x0000c310


	//   ....[53]....
        /*04c8*/ 	.word	0x0000c340


	//   ....[54]....
        /*04cc*/ 	.word	0x0000c380


	//   ....[55]....
        /*04d0*/ 	.word	0x0000c3b0


	//   ....[56]....
        /*04d4*/ 	.word	0x0000c3e0


	//   ....[57]....
        /*04d8*/ 	.word	0x0000c420


	//   ....[58]....
        /*04dc*/ 	.word	0x0000c460


	//   ....[59]....
        /*04e0*/ 	.word	0x0000c4a0


	//   ....[60]....
        /*04e4*/ 	.word	0x0000c4d0


	//   ....[61]....
        /*04e8*/ 	.word	0x0000c500


	//   ....[62]....
        /*04ec*/ 	.word	0x0000c530


	//   ....[63]....
        /*04f0*/ 	.word	0x0000c540


	//   ....[64]....
        /*04f4*/ 	.word	0x0000c550


	//   ....[65]....
        /*04f8*/ 	.word	0x0000c580


	//   ....[66]....
        /*04fc*/ 	.word	0x0000c5b0


	//   ....[67]....
        /*0500*/ 	.word	0x0000c5e0


	//   ....[68]....
        /*0504*/ 	.word	0x0000c600


	//   ....[69]....
        /*0508*/ 	.word	0x0000c610


	//   ....[70]....
        /*050c*/ 	.word	0x0000c620


	//   ....[71]....
        /*0510*/ 	.word	0x0000c640


	//   ....[72]....
        /*0514*/ 	.word	0x0000c660


	//   ....[73]....
        /*0518*/ 	.word	0x0000c680


	//   ....[74]....
        /*051c*/ 	.word	0x0000c690


	//   ....[75]....
        /*0520*/ 	.word	0x0000c6a0


	//   ....[76]....
        /*0524*/ 	.word	0x0000c6c0


	//   ....[77]....
        /*0528*/ 	.word	0x0000c6d0


	//   ....[78]....
        /*052c*/ 	.word	0x0000c6e0


	//   ....[79]....
        /*0530*/ 	.word	0x0000c6f0


	//   ....[80]....
        /*0534*/ 	.word	0x0000c700


	//   ....[81]....
        /*0538*/ 	.word	0x0000c710


	//   ....[82]....
        /*053c*/ 	.word	0x0000c720


	//   ....[83]....
        /*0540*/ 	.word	0x0000c740


	//   ....[84]....
        /*0544*/ 	.word	0x0000c760


	//   ....[85]....
        /*0548*/ 	.word	0x0000c770


	//   ....[86]....
        /*054c*/ 	.word	0x0000c780


	//   ....[87]....
        /*0550*/ 	.word	0x0000c7a0


	//   ....[88]....
        /*0554*/ 	.word	0x0000c7b0


	//   ....[89]....
        /*0558*/ 	.word	0x0000c7c0


	//   ....[90]....
        /*055c*/ 	.word	0x0000c7d0


	//   ....[91]....
        /*0560*/ 	.word	0x0000c7f0


	//   ....[92]....
        /*0564*/ 	.word	0x0000cc00


	//   ....[93]....
        /*0568*/ 	.word	0x0000d8e0


	//   ....[94]....
        /*056c*/ 	.word	0x0000ec30


	//   ....[95]....
        /*0570*/ 	.word	0x00010d50


	//   ....[96]....
        /*0574*/ 	.word	0x00010ef0


	//   ....[97]....
        /*0578*/ 	.word	0x000115b0


	//   ....[98]....
        /*057c*/ 	.word	0x00011a40


	//----- nvinfo : EIATTR_REG_RECONFIG
	.align		4
.L_180:
        /*0580*/ 	.byte	0x01, 0x54
	.zero		2


	//----- nvinfo : EIATTR_SYSCALL_OFFSETS
	.align		4
        /*0584*/ 	.byte	0x04, 0x46
        /*0586*/ 	.short	(.L_182 - .L_181)


	//   ....[0]....
.L_181:
        /*0588*/ 	.word	0x00001e70


	//   ....[1]....
        /*058c*/ 	.word	0x0000e5c0


	//   ....[2]....
        /*0590*/ 	.word	0x0000e740


	//   ....[3]....
        /*0594*/ 	.word	0x0000e880


	//   ....[4]....
        /*0598*/ 	.word	0x0000e9a0


	//----- nvinfo : EIATTR_MBARRIER_INSTR_OFFSETS
	.align		4
.L_182:
        /*059c*/ 	.byte	0x04, 0x39
        /*059e*/ 	.short	(.L_184 - .L_183)


	//   ....[0]....
.L_183:
        /*05a0*/ 	.word	0x00000290
        /*05a4*/ 	.word	0x000000ff
        /*05a8*/ 	.word	0x00028400
        /*05ac*/ 	.short	0x0100
        /*05ae*/ 	.byte	0x06
	.zero		1


	//   ....[1]....
        /*05b0*/ 	.word	0x000002a0
        /*05b4*/ 	.word	0x000000ff
        /*05b8*/ 	.word	0x00028420
        /*05bc*/ 	.short	0x0100
        /*05be*/ 	.byte	0x06
	.zero		1


	//   ....[2]....
        /*05c0*/ 	.word	0x00000390
        /*05c4*/ 	.word	0x000000ff
        /*05c8*/ 	.word	0x00028430
        /*05cc*/ 	.short	0x0100
        /*05ce*/ 	.byte	0x08
	.zero		1


	//   ....[3]....
        /*05d0*/ 	.word	0x000003a0
        /*05d4*/ 	.word	0x000000ff
        /*05d8*/ 	.word	0x00028440
        /*05dc*/ 	.short	0x0100
        /*05de*/ 	.byte	0x08
	.zero		1


	//   ....[4]....
        /*05e0*/ 	.word	0x000003b0
        /*05e4*/ 	.word	0x000000ff
        /*05e8*/ 	.word	0x00028438
        /*05ec*/ 	.short	0x0100
        /*05ee*/ 	.byte	0x08
	.zero		1


	//   ....[5]....
        /*05f0*/ 	.word	0x000003c0
        /*05f4*/ 	.word	0x000000ff
        /*05f8*/ 	.word	0x00028448
        /*05fc*/ 	.short	0x0100
        /*05fe*/ 	.byte	0x08
	.zero		1


	//   ....[6]....
        /*0600*/ 	.word	0x000004f0
        /*0604*/ 	.word	0x000000ff
        /*0608*/ 	.word	0x00028450
        /*060c*/ 	.short	0x0100
        /*060e*/ 	.byte	0x08
	.zero		1


	//   ....[7]....
        /*0610*/ 	.word	0x00000500
        /*0614*/ 	.word	0x000000ff
        /*0618*/ 	.word	0x00028460
        /*061c*/ 	.short	0x0100
        /*061e*/ 	.byte	0x08
	.zero		1


	//   ....[8]....
        /*0620*/ 	.word	0x00000510
        /*0624*/ 	.word	0x000000ff
        /*0628*/ 	.word	0x00028458
        /*062c*/ 	.short	0x0100
        /*062e*/ 	.byte	0x08
	.zero		1


	//   ....[9]....
        /*0630*/ 	.word	0x00000520
        /*0634*/ 	.word	0x000000ff
        /*0638*/ 	.word	0x00028468
        /*063c*/ 	.short	0x0100
        /*063e*/ 	.byte	0x08
	.zero		1


	//   ....[10]....
        /*0640*/ 	.word	0x00000610
        /*0644*/ 	.word	0x000000ff
        /*0648*/ 	.word	0x00028470
        /*064c*/ 	.short	0x0100
        /*064e*/ 	.byte	0x06
	.zero		1


	//   ....[11]....
        /*0650*/ 	.word	0x00000620
        /*0654*/ 	.word	0x000000ff
        /*0658*/ 	.word	0x00028480
        /*065c*/ 	.short	0x0100
        /*065e*/ 	.byte	0x06
	.zero		1


	//   ....[12]....
        /*0660*/ 	.word	0x00000630
        /*0664*/ 	.word	0x000000ff
        /*0668*/ 	.word	0x00028478
        /*066c*/ 	.short	0x0100
        /*066e*/ 	.byte	0x06
	.zero		1


	//   ....[13]....
        /*0670*/ 	.word	0x00000640
        /*0674*/ 	.word	0x000000ff
        /*0678*/ 	.word	0x00028488
        /*067c*/ 	.short	0x0100
        /*067e*/ 	.byte	0x06
	.zero		1


	//   ....[14]....
        /*0680*/ 	.word	0x00000770
        /*0684*/ 	.word	0x000000ff
        /*0688*/ 	.word	0x00028490
        /*068c*/ 	.short	0x0100
        /*068e*/ 	.byte	0x08
	.zero		1


	//   ....[15]....
        /*0690*/ 	.word	0x00000780
        /*0694*/ 	.word	0x000000ff
        /*0698*/ 	.word	0x000284a0
        /*069c*/ 	.short	0x0100
        /*069e*/ 	.byte	0x08
	.zero		1


	//   ....[16]....
        /*06a0*/ 	.word	0x00000790
        /*06a4*/ 	.word	0x000000ff
        /*06a8*/ 	.word	0x00028498
        /*06ac*/ 	.short	0x0100
        /*06ae*/ 	.byte	0x08
	.zero		1


	//   ....[17]....
        /*06b0*/ 	.word	0x000007a0
        /*06b4*/ 	.word	0x000000ff
        /*06b8*/ 	.word	0x000284a8
        /*06bc*/ 	.short	0x0100
        /*06be*/ 	.byte	0x08
	.zero		1


	//   ....[18]....
        /*06c0*/ 	.word	0x000008d0
        /*06c4*/ 	.word	0x000000ff
        /*06c8*/ 	.word	0x000284b0
        /*06cc*/ 	.short	0x0100
        /*06ce*/ 	.byte	0x08
	.zero		1


	//   ....[19]....
        /*06d0*/ 	.word	0x000008e0
        /*06d4*/ 	.word	0x000000ff
        /*06d8*/ 	.word	0x000284c0
        /*06dc*/ 	.short	0x0100
        /*06de*/ 	.byte	0x08
	.zero		1


	//   ....[20]....
        /*06e0*/ 	.word	0x000008f0
        /*06e4*/ 	.word	0x000000ff
        /*06e8*/ 	.word	0x000284b8
        /*06ec*/ 	.short	0x0100
        /*06ee*/ 	.byte	0x08
	.zero		1


	//   ....[21]....
        /*06f0*/ 	.word	0x00000900
        /*06f4*/ 	.word	0x000000ff
        /*06f8*/ 	.word	0x000284c8
        /*06fc*/ 	.short	0x0100
        /*06fe*/ 	.byte	0x08
	.zero		1


	//   ....[22]....
        /*0700*/ 	.word	0x00001ef0
        /*0704*/ 	.word	0x000000ff
        /*0708*/ 	.word	0x00028400
        /*070c*/ 	.short	0x010a
        /*070e*/ 	.byte	0x25
	.zero		1


	//   ....[23]....
        /*0710*/ 	.word	0x00001f70
        /*0714*/ 	.word	0x00000005
        /*0718*/ 	.word	0x00028430
        /*071c*/ 	.short	0x010a
        /*071e*/ 	.byte	0x3f
	.zero		1


	//   ....[24]....
        /*0720*/ 	.word	0x00001fd0
        /*0724*/ 	.word	0x00000005
        /*0728*/ 	.word	0x00028430
        /*072c*/ 	.short	0x010a
        /*072e*/ 	.byte	0x3f
	.zero		1


	//   ....[25]....
        /*0730*/ 	.word	0x00002500
        /*0734*/ 	.word	0x00000000
        /*0738*/ 	.word	0x00000000
        /*073c*/ 	.short	0x0101
        /*073e*/ 	.byte	0x3f
	.zero		1


	//   ....[26]....
        /*0740*/ 	.word	0x000041d0
        /*0744*/ 	.word	0x000000ff
        /*0748*/ 	.word	0x00028430
        /*074c*/ 	.short	0x010a
        /*074e*/ 	.byte	0x0a
	.zero		1


	//   ....[27]....
        /*0750*/ 	.word	0x00004210
        /*0754*/ 	.word	0x000000ff
        /*0758*/ 	.word	0x00028430
        /*075c*/ 	.short	0x010a
        /*075e*/ 	.byte	0x0a
	.zero		1


	//   ....[28]....
        /*0760*/ 	.word	0x00004560
        /*0764*/ 	.word	0x000000ff
        /*0768*/ 	.word	0x00028450
        /*076c*/ 	.short	0x010a
        /*076e*/ 	.byte	0x0a
	.zero		1


	//   ....[29]....
        /*0770*/ 	.word	0x000045a0
        /*0774*/ 	.word	0x000000ff
        /*0778*/ 	.word	0x00028450
        /*077c*/ 	.short	0x010a
        /*077e*/ 	.byte	0x0a
	.zero		1


	//   ....[30]....
        /*0780*/ 	.word	0x00004780
        /*0784*/ 	.word	0x0000000b
        /*0788*/ 	.word	0x00000000
        /*078c*/ 	.short	0x0101
        /*078e*/ 	.byte	0x3f
	.zero		1


	//   ....[31]....
        /*0790*/ 	.word	0x00005be0
        /*0794*/ 	.word	0x000000ff
        /*0798*/ 	.word	0x00000000
        /*079c*/ 	.short	0x0101
        /*079e*/ 	.byte	0x0a
	.zero		1


	//   ....[32]....
        /*07a0*/ 	.word	0x00006790
        /*07a4*/ 	.word	0x000000ff
        /*07a8*/ 	.word	0x00028430
        /*07ac*/ 	.short	0x010a
        /*07ae*/ 	.byte	0x06
	.zero		1


	//   ....[33]....
        /*07b0*/ 	.word	0x000067d0
        /*07b4*/ 	.word	0x000000ff
        /*07b8*/ 	.word	0x00028430
        /*07bc*/ 	.short	0x010a
        /*07be*/ 	.byte	0x06
	.zero		1


	//   ....[34]....
        /*07c0*/ 	.word	0x00006b50
        /*07c4*/ 	.word	0x000000ff
        /*07c8*/ 	.word	0x00028450
        /*07cc*/ 	.short	0x010a
        /*07ce*/ 	.byte	0x0a
	.zero		1


	//   ....[35]....
        /*07d0*/ 	.word	0x00006b90
        /*07d4*/ 	.word	0x000000ff
        /*07d8*/ 	.word	0x00028450
        /*07dc*/ 	.short	0x010a
        /*07de*/ 	.byte	0x0a
	.zero		1


	//   ....[36]....
        /*07e0*/ 	.word	0x000075b0
        /*07e4*/ 	.word	0x00000003
        /*07e8*/ 	.word	0x00000000
        /*07ec*/ 	.short	0x0101
        /*07ee*/ 	.byte	0x3f
	.zero		1


	//   ....[37]....
        /*07f0*/ 	.word	0x00007780
        /*07f4*/ 	.word	0x000000ff
        /*07f8*/ 	.word	0x00000000
        /*07fc*/ 	.short	0x0101
        /*07fe*/ 	.byte	0x05
	.zero		1


	//   ....[38]....
        /*0800*/ 	.word	0x000081a0
        /*0804*/ 	.word	0x000000ff
        /*0808*/ 	.word	0x00028430
        /*080c*/ 	.short	0x010a
        /*080e*/ 	.byte	0x06
	.zero		1


	//   ....[39]....
        /*0810*/ 	.word	0x000081e0
        /*0814*/ 	.word	0x000000ff
        /*0818*/ 	.word	0x00028430
        /*081c*/ 	.short	0x010a
        /*081e*/ 	.byte	0x06
	.zero		1


	//   ....[40]....
        /*0820*/ 	.word	0x00008560
        /*0824*/ 	.word	0x000000ff
        /*0828*/ 	.word	0x00028450
        /*082c*/ 	.short	0x010a
        /*082e*/ 	.byte	0x0a
	.zero		1


	//   ....[41]....
        /*0830*/ 	.word	0x000085a0
        /*0834*/ 	.word	0x000000ff
        /*0838*/ 	.word	0x00028450
        /*083c*/ 	.short	0x010a
        /*083e*/ 	.byte	0x0a
	.zero		1


	//   ....[42]....
        /*0840*/ 	.word	0x000087b0
        /*0844*/ 	.word	0x00000006
        /*0848*/ 	.word	0x00000000
        /*084c*/ 	.short	0x0101
        /*084e*/ 	.byte	0x3f
	.zero		1


	//   ....[43]....
        /*0850*/ 	.word	0x00009bb0
        /*0854*/ 	.word	0x000000ff
        /*0858*/ 	.word	0x00000000
        /*085c*/ 	.short	0x0101
        /*085e*/ 	.byte	0x05
	.zero		1


	//   ....[44]....
        /*0860*/ 	.word	0x0000a4b0
        /*0864*/ 	.word	0x000000ff
        /*0868*/ 	.word	0x00028450
        /*086c*/ 	.short	0x010a
        /*086e*/ 	.byte	0x0e
	.zero		1


	//   ....[45]....
        /*0870*/ 	.word	0x0000a4f0
        /*0874*/ 	.word	0x000000ff
        /*0878*/ 	.word	0x00028450
        /*087c*/ 	.short	0x010a
        /*087e*/ 	.byte	0x0e
	.zero		1


	//   ....[46]....
        /*0880*/ 	.word	0x0000acf0
        /*0884*/ 	.word	0x000000ff
        /*0888*/ 	.word	0x00000000
        /*088c*/ 	.short	0x0101
        /*088e*/ 	.byte	0x04
	.zero		1


	//   ....[47]....
        /*0890*/ 	.word	0x0000ce30
        /*0894*/ 	.word	0x000000ff
        /*0898*/ 	.word	0x00000000
        /*089c*/ 	.short	0x0101
        /*089e*/ 	.byte	0x05
	.zero		1


	//   ....[48]....
        /*08a0*/ 	.word	0x0000ee50
        /*08a4*/ 	.word	0x00000003
        /*08a8*/ 	.word	0x00028480
        /*08ac*/ 	.short	0x010a
        /*08ae*/ 	.byte	0x3f
	.zero		1


	//   ....[49]....
        /*08b0*/ 	.word	0x0000f050
        /*08b4*/ 	.word	0x00000003
        /*08b8*/ 	.word	0x00028440
        /*08bc*/ 	.short	0x010a
        /*08be*/ 	.byte	0x3f
	.zero		1


	//   ....[50]....
        /*08c0*/ 	.word	0x0000f430
        /*08c4*/ 	.word	0x000000ff
        /*08c8*/ 	.word	0x00028420
        /*08cc*/ 	.short	0x010a
        /*08ce*/ 	.byte	0x28
	.zero		1


	//   ....[51]....
        /*08d0*/ 	.word	0x0000f710
        /*08d4*/ 	.word	0x00000006
        /*08d8*/ 	.word	0x00028480
        /*08dc*/ 	.short	0x010a
        /*08de*/ 	.byte	0x3f
	.zero		1


	//   ....[52]....
        /*08e0*/ 	.word	0x0000fa80
        /*08e4*/ 	.word	0x00000006
        /*08e8*/ 	.word	0x00028440
        /*08ec*/ 	.short	0x010a
        /*08ee*/ 	.byte	0x3f
	.zero		1


	//   ....[53]....
        /*08f0*/ 	.word	0x0000fe70
        /*08f4*/ 	.word	0x00000005
        /*08f8*/ 	.word	0x00028470
        /*08fc*/ 	.short	0x010a
        /*08fe*/ 	.byte	0x3f
	.zero		1


	//   ....[54]....
        /*0900*/ 	.word	0x0000fef0
        /*0904*/ 	.word	0x00000005
        /*0908*/ 	.word	0x00028460
        /*090c*/ 	.short	0x010a
        /*090e*/ 	.byte	0x3f
	.zero		1


	//   ....[55]....
        /*0910*/ 	.word	0x000103d0
        /*0914*/ 	.word	0x00000004
        /*0918*/ 	.word	0x00028450
        /*091c*/ 	.short	0x0101
        /*091e*/ 	.byte	0x3f
	.zero		1


	//   ....[56]....
        /*0920*/ 	.word	0x00010410
        /*0924*/ 	.word	0x00000003
        /*0928*/ 	.word	0x00000000
        /*092c*/ 	.short	0x0101
        /*092e*/ 	.byte	0x3f
	.zero		1


	//   ....[57]....
        /*0930*/ 	.word	0x000105e0
        /*0934*/ 	.word	0x00000014
        /*0938*/ 	.word	0x00028470
        /*093c*/ 	.short	0x010a
        /*093e*/ 	.byte	0x3f
	.zero		1


	//   ....[58]....
        /*0940*/ 	.word	0x00010670
        /*0944*/ 	.word	0x00000014
        /*0948*/ 	.word	0x00028460
        /*094c*/ 	.short	0x010a
        /*094e*/ 	.byte	0x3f
	.zero		1


	//   ....[59]....
        /*0950*/ 	.word	0x00010b40
        /*0954*/ 	.word	0x00000014
        /*0958*/ 	.word	0x00028450
        /*095c*/ 	.short	0x0101
        /*095e*/ 	.byte	0x3f
	.zero		1


	//   ....[60]....
        /*0960*/ 	.word	0x00010b90
        /*0964*/ 	.word	0x00000000
        /*0968*/ 	.word	0x00000000
        /*096c*/ 	.short	0x0101
        /*096e*/ 	.byte	0x3f
	.zero		1


	//   ....[61]....
        /*0970*/ 	.word	0x00010e70
        /*0974*/ 	.word	0x00000000
        /*0978*/ 	.word	0x00028420
        /*097c*/ 	.short	0x010a
        /*097e*/ 	.byte	0x3f
	.zero		1


	//   ....[62]....
        /*0980*/ 	.word	0x00011030
        /*0984*/ 	.word	0x00000006
        /*0988*/ 	.word	0x00000000
        /*098c*/ 	.short	0x010a
        /*098e*/ 	.byte	0x3f
	.zero		1


	//   ....[63]....
        /*0990*/ 	.word	0x000110a0
        /*0994*/ 	.word	0x00000007
        /*0998*/ 	.word	0x00000000
        /*099c*/ 	.short	0x010a
        /*099e*/ 	.byte	0x3f
	.zero		1


	//   ....[64]....
        /*09a0*/ 	.word	0x00011100
        /*09a4*/ 	.word	0x00000004
        /*09a8*/ 	.word	0x00028460
        /*09ac*/ 	.short	0x010a
        /*09ae*/ 	.byte	0x3f
	.zero		1


	//   ....[65]....
        /*09b0*/ 	.word	0x00011150
        /*09b4*/ 	.word	0x00000003
        /*09b8*/ 	.word	0x00028460
        /*09bc*/ 	.short	0x010a
        /*09be*/ 	.byte	0x3f
	.zero		1


	//   ....[66]....
        /*09c0*/ 	.word	0x00011190
        /*09c4*/ 	.word	0x00000004
        /*09c8*/ 	.word	0x00028480
        /*09cc*/ 	.short	0x010a
        /*09ce*/ 	.byte	0x3f
	.zero		1


	//   ....[67]....
        /*09d0*/ 	.word	0x000111b0
        /*09d4*/ 	.word	0x00000003
        /*09d8*/ 	.word	0x00028480
        /*09dc*/ 	.short	0x010a
        /*09de*/ 	.byte	0x3f
	.zero		1


	//   ....[68]....
        /*09e0*/ 	.word	0x00011220
        /*09e4*/ 	.word	0x00000003
        /*09e8*/ 	.word	0x00028400
        /*09ec*/ 	.short	0x010a
        /*09ee*/ 	.byte	0x3f
	.zero		1


	//   ....[69]....
        /*09f0*/ 	.word	0x00011270
        /*09f4*/ 	.word	0x00000005
        /*09f8*/ 	.word	0x00028430
        /*09fc*/ 	.short	0x010a
        /*09fe*/ 	.byte	0x3f
	.zero		1


	//   ....[70]....
        /*0a00*/ 	.word	0x000112d0
        /*0a04*/ 	.word	0x0000000a
        /*0a08*/ 	.word	0x00028430
        /*0a0c*/ 	.short	0x010a
        /*0a0e*/ 	.byte	0x3f
	.zero		1


	//   ....[71]....
        /*0a10*/ 	.word	0x00011330
        /*0a14*/ 	.word	0x0000000a
        /*0a18*/ 	.word	0x00028450
        /*0a1c*/ 	.short	0x010a
        /*0a1e*/ 	.byte	0x3f
	.zero		1


	//   ....[72]....
        /*0a20*/ 	.word	0x00011390
        /*0a24*/ 	.word	0x00000006
        /*0a28*/ 	.word	0x00028430
        /*0a2c*/ 	.short	0x010a
        /*0a2e*/ 	.byte	0x3f
	.zero		1


	//   ....[73]....
        /*0a30*/ 	.word	0x000113f0
        /*0a34*/ 	.word	0x00000006
        /*0a38*/ 	.word	0x00028450
        /*0a3c*/ 	.short	0x010a
        /*0a3e*/ 	.byte	0x3f
	.zero		1


	//   ....[74]....
        /*0a40*/ 	.word	0x00011450
        /*0a44*/ 	.word	0x00000006
        /*0a48*/ 	.word	0x00028430
        /*0a4c*/ 	.short	0x010a
        /*0a4e*/ 	.byte	0x3f
	.zero		1


	//   ....[75]....
        /*0a50*/ 	.word	0x000114b0
        /*0a54*/ 	.word	0x00000006
        /*0a58*/ 	.word	0x00028450
        /*0a5c*/ 	.short	0x010a
        /*0a5e*/ 	.byte	0x3f
	.zero		1


	//   ....[76]....
        /*0a60*/ 	.word	0x00011510
        /*0a64*/ 	.word	0x00000007
        /*0a68*/ 	.word	0x00028450
        /*0a6c*/ 	.short	0x010a
        /*0a6e*/ 	.byte	0x3f
	.zero		1


	//   ....[77]....
        /*0a70*/ 	.word	0x00011660
        /*0a74*/ 	.word	0x00000003
        /*0a78*/ 	.word	0x00028480
        /*0a7c*/ 	.short	0x010a
        /*0a7e*/ 	.byte	0x3f
	.zero		1


	//   ....[78]....
        /*0a80*/ 	.word	0x000116b0
        /*0a84*/ 	.word	0x00000003
        /*0a88*/ 	.word	0x00028440
        /*0a8c*/ 	.short	0x010a
        /*0a8e*/ 	.byte	0x3f
	.zero		1


	//   ....[79]....
        /*0a90*/ 	.word	0x00011710
        /*0a94*/ 	.word	0x00000003
        /*0a98*/ 	.word	0x00028420
        /*0a9c*/ 	.short	0x010a
        /*0a9e*/ 	.byte	0x3f
	.zero		1


	//   ....[80]....
        /*0aa0*/ 	.word	0x00011760
        /*0aa4*/ 	.word	0x00000006
        /*0aa8*/ 	.word	0x00028480
        /*0aac*/ 	.short	0x010a
        /*0aae*/ 	.byte	0x3f
	.zero		1


	//   ....[81]....
        /*0ab0*/ 	.word	0x000117b0
        /*0ab4*/ 	.word	0x00000006
        /*0ab8*/ 	.word	0x00028440
        /*0abc*/ 	.short	0x010a
        /*0abe*/ 	.byte	0x3f
	.zero		1


	//   ....[82]....
        /*0ac0*/ 	.word	0x00011810
        /*0ac4*/ 	.word	0x00000005
        /*0ac8*/ 	.word	0x00028470
        /*0acc*/ 	.short	0x010a
        /*0ace*/ 	.byte	0x3f
	.zero		1


	//   ....[83]....
        /*0ad0*/ 	.word	0x00011870
        /*0ad4*/ 	.word	0x00000005
        /*0ad8*/ 	.word	0x00028460
        /*0adc*/ 	.short	0x010a
        /*0ade*/ 	.byte	0x3f
	.zero		1


	//   ....[84]....
        /*0ae0*/ 	.word	0x000118c0
        /*0ae4*/ 	.word	0x00000014
        /*0ae8*/ 	.word	0x00028470
        /*0aec*/ 	.short	0x010a
        /*0aee*/ 	.byte	0x3f
	.zero		1


	//   ....[85]....
        /*0af0*/ 	.word	0x00011910
        /*0af4*/ 	.word	0x00000014
        /*0af8*/ 	.word	0x00028460
        /*0afc*/ 	.short	0x010a
        /*0afe*/ 	.byte	0x3f
	.zero		1


	//   ....[86]....
        /*0b00*/ 	.word	0x00011960
        /*0b04*/ 	.word	0x00000000
        /*0b08*/ 	.word	0x00028420
        /*0b0c*/ 	.short	0x010a
        /*0b0e*/ 	.byte	0x3f
	.zero		1


	//   ....[87]....
        /*0b10*/ 	.word	0x00011b00
        /*0b14*/ 	.word	0x00000006
        /*0b18*/ 	.word	0x00000000
        /*0b1c*/ 	.short	0x010a
        /*0b1e*/ 	.byte	0x3f
	.zero		1


	//   ....[88]....
        /*0b20*/ 	.word	0x00011b50
        /*0b24*/ 	.word	0x00000007
        /*0b28*/ 	.word	0x00000000
        /*0b2c*/ 	.short	0x010a
        /*0b2e*/ 	.byte	0x3f
	.zero		1


	//   ....[89]....
        /*0b30*/ 	.word	0x00011ba0
        /*0b34*/ 	.word	0x00000004
        /*0b38*/ 	.word	0x00028460
        /*0b3c*/ 	.short	0x010a
        /*0b3e*/ 	.byte	0x3f
	.zero		1


	//   ....[90]....
        /*0b40*/ 	.word	0x00011bf0
        /*0b44*/ 	.word	0x00000003
        /*0b48*/ 	.word	0x00028460
        /*0b4c*/ 	.short	0x010a
        /*0b4e*/ 	.byte	0x3f
	.zero		1


	//   ....[91]....
        /*0b50*/ 	.word	0x00011c40
        /*0b54*/ 	.word	0x00000004
        /*0b58*/ 	.word	0x00028480
        /*0b5c*/ 	.short	0x010a
        /*0b5e*/ 	.byte	0x3f
	.zero		1


	//----- nvinfo : EIATTR_NUM_MBARRIERS
	.align		4
.L_184:
        /*0b60*/ 	.byte	0x03, 0x38
        /*0b62*/ 	.short	0x0016


	//----- nvinfo : EIATTR_EXIT_INSTR_OFFSETS
	.align		4
        /*0b64*/ 	.byte	0x04, 0x1c
        /*0b66*/ 	.short	(.L_186 - .L_185)


	//   ....[0]....
.L_185:
        /*0b68*/ 	.word	0x00000a60


	//   ....[1]....
        /*0b6c*/ 	.word	0x0000d880


	//   ....[2]....
        /*0b70*/ 	.word	0x00011200


	//----- nvinfo : EIATTR_MAX_THREADS
	.align		4
.L_186:
        /*0b74*/ 	.byte	0x04, 0x05
        /*0b76*/ 	.short	(.L_188 - .L_187)
.L_187:
        /*0b78*/ 	.word	0x00000180
        /*0b7c*/ 	.word	0x00000001
        /*0b80*/ 	.word	0x00000001


	//----- nvinfo : EIATTR_CRS_STACK_SIZE
	.align		4
.L_188:
        /*0b84*/ 	.byte	0x04, 0x1e
        /*0b86*/ 	.short	(.L_190 - .L_189)
.L_189:
        /*0b88*/ 	.word	0x00000000


	//----- nvinfo : EIATTR_CBANK_PARAM_SIZE
	.align		4
.L_190:
        /*0b8c*/ 	.byte	0x03, 0x19
        /*0b8e*/ 	.short	0x0bf0


	//----- nvinfo : EIATTR_PARAM_CBANK
	.align		4
        /*0b90*/ 	.byte	0x04, 0x0a
        /*0b92*/ 	.short	(.L_192 - .L_191)
	.align		4
.L_191:
        /*0b94*/ 	.word	index@(.nv.constant0._ZN7cutlass13device_kernelIN5flash11enable_sm90INS1_16FlashAttnFwdSm90INS1_25CollectiveMainloopFwdSm90ILi2EN4cute5tupleIJNS5_1CILi1EEES8_S8_EEENS6_IJNS7_ILi128EEENS7_ILi64EEENS7_ILi256EEEEEELi256ENS_12float_e4m3_tEfNS_4arch4Sm90ELb0ELb1ELb0ELb0ELb0ELb0ELb0ELb1ELb1ELb0ELb0ELb0EEENS1_21CollectiveEpilogueFwdINS6_IJSA_SC_SB_EEES9_NS_10bfloat16_tESG_Li256ELb0ELb0ELb0ELb1EEENS1_30DynamicPersistentTileSchedulerILi256ELi128ELb0ELb0ELb1EEEEEEEEEvNT_6ParamsE)
        /*0b98*/ 	.short	0x0210
        /*0b9a*/ 	.short	0x0bf0


	//----- nvinfo : EIATTR_SW_WAR
	.align		4
.L_192:
        /*0b9c*/ 	.byte	0x04, 0x36
        /*0b9e*/ 	.short	(.L_194 - .L_193)
.L_193:
        /*0ba0*/ 	.word	0x00000008
.L_194:


//--------------------- .nv.info._ZN7cutlass13device_kernelIN5flash11enable_sm90INS1_16FlashAttnFwdSm90INS1_25CollectiveMainloopFwdSm90ILi2EN4cute5tupleIJNS5_1CILi1EEES8_S8_EEENS6_IJNS7_ILi128EEENS7_ILi64EEENS7_ILi256EEEEEELi256ENS_12float_e4m3_tEfNS_4arch4Sm90ELb0ELb1ELb0ELb1ELb0ELb0ELb0ELb1ELb1ELb0ELb0ELb0EEENS1_21CollectiveEpilogueFwdINS6_IJSA_SC_SB_EEES9_NS_10bfloat16_tESG_Li256ELb1ELb0ELb0ELb1EEENS1_36VarlenDynamicPersistentTileSchedulerILi128ELi64ELi256ELi128ELb0ELb0ELb1ELb1ELb0ELb1EEEEEEEEEvNT_6ParamsE --------------------------
	.section	.nv.info._ZN7cutlass13device_kernelIN5flash11enable_sm90INS1_16FlashAttnFwdSm90INS1_25CollectiveMainloopFwdSm90ILi2EN4cute5tupleIJNS5_1CILi1EEES8_S8_EEENS6_IJNS7_ILi128EEENS7_ILi64EEENS7_ILi256EEEEEELi256ENS_12float_e4m3_tEfNS_4arch4Sm90ELb0ELb1ELb0ELb1ELb0ELb0ELb0ELb1ELb1ELb0ELb0ELb0EEENS1_21CollectiveEpilogueFwdINS6_IJSA_SC_SB_EEES9_NS_10bfloat16_tESG_Li256ELb1ELb0ELb0ELb1EEENS1_36VarlenDynamicPersistentTileSchedulerILi128ELi64ELi256ELi128ELb0ELb0ELb1ELb1ELb0ELb1EEEEEEEEEvNT_6ParamsE,"",@"SHT_CUDA_INFO"
	.sectionflags	@""
	.align	4


	//----- nvinfo : EIATTR_CUDA_API_VERSION
	.align		4
        /*0000*/ 	.byte	0x04, 0x37
        /*0002*/ 	.short	(.L_196 - .L_195)
.L_195:
        /*0004*/ 	.word	0x00000082


	//----- nvinfo : EIATTR_KPARAM_INFO
	.align		4
.L_196:
        /*0008*/ 	.byte	0x04, 0x17
        /*000a*/ 	.short	(.L_198 - .L_197)
.L_197:
        /*000c*/ 	.word	0x00000000
        /*0010*/ 	.short	0x0000
        /*0012*/ 	.short	0x0070
        /*0014*/ 	.byte	0x00, 0xf0, 0x01, 0x28


	//----- nvinfo : EIATTR_SPARSE_MMA_MASK
	.align		4
.L_198:
        /*0018*/ 	.byte	0x03, 0x50
        /*001a*/ 	.short	0x0000


	//----- nvinfo : EIATTR_MAXREG_COUNT
	.align		4
        /*001c*/ 	.byte	0x03, 0x1b
        /*001e*/ 	.short	0x00a8


	//----- nvinfo : EIATTR_NUM_BARRIERS
	.align		4
        /*0020*/ 	.byte	0x02, 0x4c
        /*0022*/ 	.byte	0x10
	.zero		1


	//----- nvinfo : EIATTR_EXTERNS
	.align		4
        /*0024*/ 	.byte	0x04, 0x0f
        /*0026*/ 	.short	(.L_200 - .L_199)


	//   ....[0]....
	.align		4
.L_199:
        /*0028*/ 	.word	index@(__assertfail)


	//----- nvinfo : EIATTR_ANNOTATIONS
	.align		4
.L_200:
        /*002c*/ 	.byte	0x04, 0x55
        /*002e*/ 	.short	(.L_202 - .L_201)


	//   ....[0]....
.L_201:
        /* <DEDUP_REMOVED lines=41> */
        /*02b4*/ 	.byte	0xa0, 0x41, 0x01, 0x00, 0x01, 0x00, 0x00, 0x00, 0x00, 0x42, 0x01, 0x00


	//----- nvinfo : EIATTR_MERCURY_ISA_VERSION
	.align		4
.L_202:
        /*02c0*/ 	.byte	0x03, 0x5f
        /*02c2*/ 	.short	0x0101


	//----- nvinfo : EIATTR_UNUSED_LOAD_BYTE_OFFSET
	.align		4
        /*02c4*/ 	.byte	0x04, 0x44
        /*02c6*/ 	.short	(.L_204 - .L_203)


	//   ....[0]....
.L_203:
        /*02c8*/ 	.word	0x00000a70
        /*02cc*/ 	.word	0x0000fff0


	//   ....[1]....
        /*02d0*/ 	.word	0x0000b310
        /*02d4*/ 	.word	0x0000fff0


	//----- nvinfo : EIATTR_INT_WARP_WIDE_INSTR_OFFSETS
	.align		4
.L_204:
        /*02d8*/ 	.byte	0x04, 0x31
        /*02da*/ 	.short	(.L_206 - .L_205)


	//   ....[0]....
.L_205:
        /*02dc*/ 	.word	0x00000160


	//   ....[1]....
        /*02e0*/ 	.word	0x000001a0


	//   ....[2]....
        /*02e4*/ 	.word	0x00000210


	//   ....[3]....
        /*02e8*/ 	.word	0x00010180


	//   ....[4]....
        /*02ec*/ 	.word	0x00010210


	//   ....[5]....
        /*02f0*/ 	.word	0x000109b0


	//   ....[6]....
        /*02f4*/ 	.word	0x00012350


	//   ....[7]....
        /*02f8*/ 	.word	0x000123e0


	//----- nvinfo : EIATTR_COOP_GROUP_MASK_REGIDS
	.align		4
.L_206:
        /*02fc*/ 	.byte	0x04, 0x29
        /*02fe*/ 	.short	(.L_208 - .L_207)


	//   ....[0]....
.L_207:
        /*0300*/ 	.word	0xffffffff


	//   ....[1]....
        /*0304*/ 	.word	0xffffffff


	//   ....[2]....
        /*0308*/ 	.word	0xffffffff


	//   ....[3]....
        /*030c*/ 	.word	0xffffffff


	//   ....[4]....
        /*0310*/ 	.word	0xffffffff


	//   ....[5]....
        /*0314*/ 	.word	0xffffffff


	//   ....[6]....
        /*0318*/ 	.word	0xffffffff


	//   ....[7]....
        /*031c*/ 	.word	0xffffffff


	//   ....[8]....
        /*0320*/ 	.word	0xffffffff


	//   ....[9]....
        /*0324*/ 	.word	0xffffffff


	//   ....[10]....
        /*0328*/ 	.word	0xffffffff


	//   ....[11]....
        /*032c*/ 	.word	0xffffffff


	//   ....[12]....
        /*0330*/ 	.word	0xffffffff


	//   ....[13]....
        /*0334*/ 	.word	0xffffffff


	//   ....[14]....
        /*0338*/ 	.word	0xffffffff


	//   ....[15]....
        /*033c*/ 	.word	0xffffffff


	//   ....[16]....
        /*0340*/ 	.word	0xffffffff


	//   ....[17]....
        /*0344*/ 	.word	0xffffffff


	//   ....[18]....
        /*0348*/ 	.word	0xffffffff


	//   ....[19]....
        /*034c*/ 	.word	0xffffffff


	//   ....[20]....
        /*0350*/ 	.word	0xffffffff


	//   ....[21]....
        /*0354*/ 	.word	0xffffffff


	//   ....[22]....
        /*0358*/ 	.word	0xffffffff


	//   ....[23]....
        /*035c*/ 	.word	0xffffffff


	//   ....[24]....
        /*0360*/ 	.word	0xffffffff


	//   ....[25]....
        /*0364*/ 	.word	0xffffffff


	//   ....[26]....
        /*0368*/ 	.word	0xffffffff


	//   ....[27]....
        /*036c*/ 	.word	0xffffffff


	//   ....[28]....
        /*0370*/ 	.word	0xffffffff


	//   ....[29]....
        /*0374*/ 	.word	0xffffffff


	//   ....[30]....
        /*0378*/ 	.word	0xffffffff


	//   ....[31]....
        /*037c*/ 	.word	0xffffffff


	//   ....[32]....
        /*0380*/ 	.word	0xffffffff


	//   ....[33]....
        /*0384*/ 	.word	0xffffffff


	//   ....[34]....
        /*0388*/ 	.word	0xffffffff


	//   ....[35]....
        /*038c*/ 	.word	0xffffffff


	//   ....[36]....
        /*0390*/ 	.word	0xffffffff


	//   ....[37]....
        /*0394*/ 	.word	0xffffffff


	//   ....[38]....
        /*0398*/ 	.word	0xffffffff


	//   ....[39]....
        /*039c*/ 	.word	0xffffffff


	//   ....[40]....
        /*03a0*/ 	.word	0xffffffff


	//   ....[41]....
        /*03a4*/ 	.word	0xffffffff


	//   ....[42]....
        /*03a8*/ 	.word	0xffffffff


	//   ....[43]....
        /*03ac*/ 	.word	0xffffffff


	//   ....[44]....
        /*03b0*/ 	.word	0xffffffff


	//   ....[45]....
        /*03b4*/ 	.word	0xffffffff


	//   ....[46]....
        /*03b8*/ 	.word	0xffffffff


	//   ....[47]....
        /*03bc*/ 	.word	0xffffffff


	//   ....[48]....
        /*03c0*/ 	.word	0xffffffff


	//   ....[49]....
        /*03c4*/ 	.word	0xffffffff


	//   ....[50]....
        /*03c8*/ 	.word	0xffffffff


	//   ....[51]....
        /*03cc*/ 	.word	0xffffffff


	//   ....[52]....
        /*03d0*/ 	.word	0xffffffff


	//   ....[53]....
        /*03d4*/ 	.word	0xffffffff


	//   ....[54]....
        /*03d8*/ 	.word	0xffffffff


	//   ....[55]....
        /*03dc*/ 	.word	0xffffffff


	//   ....[56]....
        /*03e0*/ 	.word	0xffffffff


	//   ....[57]....
        /*03e4*/ 	.word	0xffffffff


	//   ....[58]....
        /*03e8*/ 	.word	0xffffffff


	//   ....[59]....
        /*03ec*/ 	.word	0xffffffff


	//   ....[60]....
        /*03f0*/ 	.word	0xffffffff


	//   ....[61]....
        /*03f4*/ 	.word	0xffffffff


	//   ....[62]....
        /*03f8*/ 	.word	0xffffffff


	//   ....[63]....
        /*03fc*/ 	.word	0xffffffff


	//   ....[64]....
        /*0400*/ 	.word	0xffffffff


	//   ....[65]....
        /*0404*/ 	.word	0xffffffff


	//   ....[66]....
        /*0408*/ 	.word	0xffffffff


	//   ....[67]....
        /*040c*/ 	.word	0xffffffff


	//   ....[68]....
        /*0410*/ 	.word	0xffffffff


	//   ....[69]....
        /*0414*/ 	.word	0xffffffff


	//   ....[70]....
        /*0418*/ 	.word	0xffffffff


	//   ....[71]....
        /*041c*/ 	.word	0xffffffff


	//   ....[72]....
        /*0420*/ 	.word	0xffffffff


	//   ....[73]....
        /*0424*/ 	.word	0xffffffff


	//   ....[74]....
        /*0428*/ 	.word	0xffffffff


	//   ....[75]....
        /*042c*/ 	.word	0xffffffff


	//   ....[76]....
        /*0430*/ 	.word	0xffffffff


	//   ....[77]....
        /*0434*/ 	.word	0xffffffff


	//   ....[78]....
        /*0438*/ 	.word	0xffffffff


	//   ....[79]....
        /*043c*/ 	.word	0xffffffff


	//   ....[80]....
        /*0440*/ 	.word	0xffffffff


	//   ....[81]....
        /*0444*/ 	.word	0xffffffff


	//   ....[82]....
        /*0448*/ 	.word	0xffffffff


	//   ....[83]....
        /*044c*/ 	.word	0xffffffff


	//   ....[84]....
        /*0450*/ 	.word	0xffffffff


	//   ....[85]....
        /*0454*/ 	.word	0xffffffff


	//   ....[86]....
        /*0458*/ 	.word	0xffffffff


	//   ....[87]....
        /*045c*/ 	.word	0xffffffff


	//   ....[88]....
        /*0460*/ 	.word	0xffffffff


	//   ....[89]....
        /*0464*/ 	.word	0xffffffff


	//   ....[90]....
        /*0468*/ 	.word	0xffffffff


	//   ....[91]....
        /*046c*/ 	.word	0xffffffff


	//   ....[92]....
        /*0470*/ 	.word	0xffffffff


	//   ....[93]....
        /*0474*/ 	.word	0xffffffff


	//   ....[94]....
        /*0478*/ 	.word	0xffffffff


	//   ....[95]....
        /*047c*/ 	.word	0xffffffff


	//   ....[96]....
        /*0480*/ 	.word	0xffffffff


	//   ....[97]....
        /*0484*/ 	.word	0xffffffff


	//   ....[98]....
        /*0488*/ 	.word	0xffffffff


	//   ....[99]....
        /*048c*/ 	.word	0xffffffff


	//   ....[100]....
        /*0490*/ 	.word	0xffffffff


	//   ....[101]....
        /*0494*/ 	.word	0xffffffff


	//   ....[102]....
        /*0498*/ 	.word	0xffffffff


	//   ....[103]....
        /*049c*/ 	.word	0xffffffff


	//   ....[104]....
        /*04a0*/ 	.word	0xffffffff


	//   ....[105]....
        /*04a4*/ 	.word	0xffffffff


	//   ....[106]....
        /*04a8*/ 	.word	0xffffffff


	//   ....[107]....
        /*04ac*/ 	.word	0xffffffff


	//   ....[108]....
        /*04b0*/ 	.word	0xffffffff


	//   ....[109]....
        /*04b4*/ 	.word	0xffffffff


	//   ....[110]....
        /*04b8*/ 	.word	0xffffffff


	//   ....[111]....
        /*04bc*/ 	.word	0xffffffff


	//   ....[112]....
        /*04c0*/ 	.word	0xffffffff


	//   ....[113]....
        /*04c4*/ 	.word	0xffffffff


	//   ....[114]....
        /*04c8*/ 	.word	0xffffffff


	//   ....[115]....
        /*04cc*/ 	.word	0xffffffff


	//   ....[116]....
        /*04d0*/ 	.word	0xffffffff


	//   ....[117]....
        /*04d4*/ 	.word	0xffffffff


	//   ....[118]....
        /*04d8*/ 	.word	0xffffffff


	//   ....[119]....
        /*04dc*/ 	.word	0xffffffff


	//   ....[120]....
        /*04e0*/ 	.word	0xffffffff


	//   ....[121]....
        /*04e4*/ 	.word	0xffffffff


	//   ....[122]....
        /*04e8*/ 	.word	0xffffffff


	//   ....[123]....
        /*04ec*/ 	.word	0xffffffff


	//   ....[124]....
        /*04f0*/ 	.word	0xffffffff


	//   ....[125]....
        /*04f4*/ 	.word	0xffffffff


	//   ....[126]....
        /*04f8*/ 	.word	0xffffffff


	//   ....[127]....
        /*04fc*/ 	.word	0x0500000f


	//   ....[128]....
        /*0500*/ 	.word	0x0500000f


	//----- nvinfo : EIATTR_COOP_GROUP_INSTR_OFFSETS
	.align		4
.L_208:
        /*0504*/ 	.byte	0x04, 0x28
        /*0506*/ 	.short	(.L_210 - .L_209)


	//   ....[0]....
.L_209:
        /*0508*/ 	.word	0x00000070


	//   ....[1]....
        /*050c*/ 	.word	0x00000170


	//   ....[2]....
        /*0510*/ 	.word	0x000001c0


	//   ....[3]....
        /*0514*/ 	.word	0x000003f0


	//   ....[4]....
        /*0518*/ 	.word	0x00000550


	//   ....[5]....
        /*051c*/ 	.word	0x00000670


	//   ....[6]....
        /*0520*/ 	.word	0x000007d0


	//   ....[7]....
        /*0524*/ 	.word	0x00001d60


	//   ....[8]....
        /*0528*/ 	.word	0x00003070


	//   ....[9]....
        /*052c*/ 	.word	0x00003200


	//   ....[10]....
        /*0530*/ 	.word	0x00003500


	//   ....[11]....
        /*0534*/ 	.word	0x000035c0


	//   ....[12]....
        /*0538*/ 	.word	0x000050d0


	//   ....[13]....
        /*053c*/ 	.word	0x000051d0


	//   ....[14]....
        /*0540*/ 	.word	0x00005550


	//   ....[15]....
        /*0544*/ 	.word	0x000055f0


	//   ....[16]....
        /*0548*/ 	.word	0x00006f00


	//   ....[17]....
        /*054c*/ 	.word	0x00006f10


	//   ....[18]....
        /*0550*/ 	.word	0x00006f40


	//   ....[19]....
        /*0554*/ 	.word	0x00006f50


	//   ....[20]....
        /*0558*/ 	.word	0x00009090


	//   ....[21]....
        /*055c*/ 	.word	0x00009190


	//   ....[22]....
        /*0560*/ 	.word	0x00009540


	//   ....[23]....
        /*0564*/ 	.word	0x000095c0


	//   ....[24]....
        /*0568*/ 	.word	0x0000a7c0


	//   ....[25]....
        /*056c*/ 	.word	0x0000a7d0


	//   ....[26]....
        /*0570*/ 	.word	0x0000a800


	//   ....[27]....
        /*0574*/ 	.word	0x0000a810


	//   ....[28]....
        /*0578*/ 	.word	0x0000be40


	//   ....[29]....
        /*057c*/ 	.word	0x0000be70


	//   ....[30]....
        /*0580*/ 	.word	0x0000bec0


	//   ....[31]....
        /*0584*/ 	.word	0x0000bef0


	//   ....[32]....
        /*0588*/ 	.word	0x0000bf20


	//   ....[33]....
        /*058c*/ 	.word	0x0000bf50


	//   ....[34]....
        /*0590*/ 	.word	0x0000bf80


	//   ....[35]....
        /*0594*/ 	.word	0x0000bfe0


	//   ....[36]....
        /*0598*/ 	.word	0x0000c010


	//   ....[37]....
        /*059c*/ 	.word	0x0000c040


	//   ....[38]....
        /*05a0*/ 	.word	0x0000c070


	//   ....[39]....
        /*05a4*/ 	.word	0x0000c0a0


	//   ....[40]....
        /*05a8*/ 	.word	0x0000c0d0


	//   ....[41]....
        /*05ac*/ 	.word	0x0000c100


	//   ....[42]....
        /*05b0*/ 	.word	0x0000c170


	//   ....[43]....
        /*05b4*/ 	.word	0x0000c1b0


	//   ....[44]....
        /*05b8*/ 	.word	0x0000c1e0


	//   ....[45]....
        /*05bc*/ 	.word	0x0000c220


	//   ....[46]....
        /*05c0*/ 	.word	0x0000c250


	//   ....[47]....
        /*05c4*/ 	.word	0x0000c280


	//   ....[48]....
        /*05c8*/ 	.word	0x0000c2b0


	//   ....[49]....
        /*05cc*/ 	.word	0x0000c2e0


	//   ....[50]....
        /*05d0*/ 	.word	0x0000c310


	//   ....[51]....
        /*05d4*/ 	.word	0x0000c340


	//   ....[52]....
        /*05d8*/ 	.word	0x0000c370


	//   ....[53]....
        /*05dc*/ 	.word	0x0000c3a0


	//   ....[54]....
        /*05e0*/ 	.word	0x0000c3d0


	//   ....[55]....
        /*05e4*/ 	.word	0x0000c400


	//   ....[56]....
        /*05e8*/ 	.word	0x0000c430


	//   ....[57]....
        /*05ec*/ 	.word	0x0000c460


	//   ....[58]....
        /*05f0*/ 	.word	0x0000c490


	//   ....[59]....
        /*05f4*/ 	.word	0x0000c4c0


	//   ....[60]....
        /*05f8*/ 	.word	0x0000c4f0


	//   ....[61]....
        /*05fc*/ 	.word	0x0000c520


	//   ....[62]....
        /*0600*/ 	.word	0x0000c550


	//   ....[63]....
        /*0604*/ 	.word	0x0000c570


	//   ....[64]....
        /*0608*/ 	.word	0x0000c580


	//   ....[65]....
        /*060c*/ 	.word	0x0000c590


	//   ....[66]....
        /*0610*/ 	.word	0x0000c5a0


	//   ....[67]....
        /*0614*/ 	.word	0x0000c5b0


	//   ....[68]....
        /*0618*/ 	.word	0x0000c5c0


	//   ....[69]....
        /*061c*/ 	.word	0x0000c5d0


	//   ....[70]....
        /*0620*/ 	.word	0x0000c5f0


	//   ....[71]....
        /*0624*/ 	.word	0x0000c600


	//   ....[72]....
        /*0628*/ 	.word	0x0000c610


	//   ....[73]....
        /*062c*/ 	.word	0x0000c620


	//   ....[74]....
        /*0630*/ 	.word	0x0000c630


	//   ....[75]....
        /*0634*/ 	.word	0x0000c650


	//   ....[76]....
        /*0638*/ 	.word	0x0000c660


	//   ....[77]....
        /*063c*/ 	.word	0x0000c680


	//   ....[78]....
        /*0640*/ 	.word	0x0000c690


	//   ....[79]....
        /*0644*/ 	.word	0x0000c6b0


	//   ....[80]....
        /*0648*/ 	.word	0x0000c6d0


	//   ....[81]....
        /*064c*/ 	.word	0x0000c6e0


	//   ....[82]....
        /*0650*/ 	.word	0x0000c700


	//   ....[83]....
        /*0654*/ 	.word	0x0000c710


	//   ....[84]....
        /*0658*/ 	.word	0x0000c730


	//   ....[85]....
        /*065c*/ 	.word	0x0000c750


	//   ....[86]....
        /*0660*/ 	.word	0x0000c760


	//   ....[87]....
        /*0664*/ 	.word	0x0000c790


	//   ....[88]....
        /*0668*/ 	.word	0x0000c7c0


	//   ....[89]....
        /*066c*/ 	.word	0x0000c7f0


	//   ....[90]....
        /*0670*/ 	.word	0x0000c820


	//   ....[91]....
        /*0674*/ 	.word	0x0000c830


	//   ....[92]....
        /*0678*/ 	.word	0x0000ea70


	//   ....[93]....
        /*067c*/ 	.word	0x0000ec60


	//   ....[94]....
        /*0680*/ 	.word	0x0000ec90


	//   ....[95]....
        /*0684*/ 	.word	0x0000ecc0


	//   ....[96]....
        /*0688*/ 	.word	0x0000ed00


	//   ....[97]....
        /*068c*/ 	.word	0x0000ed30


	//   ....[98]....
        /*0690*/ 	.word	0x0000ed70


	//   ....[99]....
        /*0694*/ 	.word	0x0000ef00


	//   ....[100]....
        /*0698*/ 	.word	0x0000ef30


	//   ....[101]....
        /*069c*/ 	.word	0x0000ef60


	//   ....[102]....
        /*06a0*/ 	.word	0x0000ef90


	//   ....[103]....
        /*06a4*/ 	.word	0x0000efc0


	//   ....[104]....
        /*06a8*/ 	.word	0x0000f000


	//   ....[105]....
        /*06ac*/ 	.word	0x0000f0a0


	//   ....[106]....
        /*06b0*/ 	.word	0x0000f130


	//   ....[107]....
        /*06b4*/ 	.word	0x0000f1e0


	//   ....[108]....
        /*06b8*/ 	.word	0x00010ac0


	//   ....[109]....
        /*06bc*/ 	.word	0x00012d10


	//   ....[110]....
        /*06c0*/ 	.word	0x00012d40


	//   ....[111]....
        /*06c4*/ 	.word	0x00012d70


	//   ....[112]....
        /*06c8*/ 	.word	0x00012db0


	//   ....[113]....
        /*06cc*/ 	.word	0x00012de0


	//   ....[114]....
        /*06d0*/ 	.word	0x00012df0


	//   ....[115]....
        /*06d4*/ 	.word	0x00012e20


	//   ....[116]....
        /*06d8*/ 	.word	0x00012e30


	//   ....[117]....
        /*06dc*/ 	.word	0x00012f70


	//   ....[118]....
        /*06e0*/ 	.word	0x00012fa0


	//   ....[119]....
        /*06e4*/ 	.word	0x00012fd0


	//   ....[120]....
        /*06e8*/ 	.word	0x00013000


	//   ....[121]....
        /*06ec*/ 	.word	0x00013030


	//   ....[122]....
        /*06f0*/ 	.word	0x00013070


	//   ....[123]....
        /*06f4*/ 	.word	0x00013100


	//   ....[124]....
        /*06f8*/ 	.word	0x00013190


	//   ....[125]....
        /*06fc*/ 	.word	0x00013200


	//   ....[126]....
        /*0700*/ 	.word	0x00013890


	//   ....[127]....
        /*0704*/ 	.word	0x00013f50


	//   ....[128]....
        /*0708*/ 	.word	0x000143e0


	//----- nvinfo : EIATTR_REG_RECONFIG
	.align		4
.L_210:
        /*070c*/ 	.byte	0x01, 0x54
	.zero		2


	//----- nvinfo : EIATTR_SYSCALL_OFFSETS
	.align		4
        /*0710*/ 	.byte	0x04, 0x46
        /*0712*/ 	.short	(.L_212 - .L_211)


	//   ....[0]....
.L_211:
        /*0714*/ 	.word	0x00001f40


	//   ....[1]....
        /*0718*/ 	.word	0x000103b0


	//   ....[2]....
        /*071c*/ 	.word	0x00010530


	//   ....[3]....
        /*0720*/ 	.word	0x00010670


	//   ....[4]....
        /*0724*/ 	.word	0x00010790


	//----- nvinfo : EIATTR_MBARRIER_INSTR_OFFSETS
	.align		4
.L_212:
        /*0728*/ 	.byte	0x04, 0x39
        /*072a*/ 	.short	(.L_214 - .L_213)


	//   ....[0]....
.L_213:
        /*072c*/ 	.word	0x000002a0
        /*0730*/ 	.word	0x000000ff
        /*0734*/ 	.word	0x00028400
        /*0738*/ 	.short	0x0100
        /*073a*/ 	.byte	0x08
	.zero		1


	//   ....[1]....
        /*073c*/ 	.word	0x000002b0
        /*0740*/ 	.word	0x000000ff
        /*0744*/ 	.word	0x00028420
        /*0748*/ 	.short	0x0100
        /*074a*/ 	.byte	0x08
	.zero		1


	//   ....[2]....
        /*074c*/ 	.word	0x000003a0
        /*0750*/ 	.word	0x000000ff
        /*0754*/ 	.word	0x00028430
        /*0758*/ 	.short	0x0100
        /*075a*/ 	.byte	0x08
	.zero		1


	//   ....[3]....
        /*075c*/ 	.word	0x000003b0
        /*0760*/ 	.word	0x000000ff
        /*0764*/ 	.word	0x00028440
        /*0768*/ 	.short	0x0100
        /*076a*/ 	.byte	0x08
	.zero		1


	//   ....[4]....
        /*076c*/ 	.word	0x000003c0
        /*0770*/ 	.word	0x000000ff
        /*0774*/ 	.word	0x00028438
        /*0778*/ 	.short	0x0100
        /*077a*/ 	.byte	0x08
	.zero		1


	//   ....[5]....
        /*077c*/ 	.word	0x000003d0
        /*0780*/ 	.word	0x000000ff
        /*0784*/ 	.word	0x00028448
        /*0788*/ 	.short	0x0100
        /*078a*/ 	.byte	0x08
	.zero		1


	//   ....[6]....
        /*078c*/ 	.word	0x00000500
        /*0790*/ 	.word	0x000000ff
        /*0794*/ 	.word	0x00028450
        /*0798*/ 	.short	0x0100
        /*079a*/ 	.byte	0x08
	.zero		1


	//   ....[7]....
        /*079c*/ 	.word	0x00000510
        /*07a0*/ 	.word	0x000000ff
        /*07a4*/ 	.word	0x00028460
        /*07a8*/ 	.short	0x0100
        /*07aa*/ 	.byte	0x08
	.zero		1


	//   ....[8]....
        /*07ac*/ 	.word	0x00000520
        /*07b0*/ 	.word	0x000000ff
        /*07b4*/ 	.word	0x00028458
        /*07b8*/ 	.short	0x0100
        /*07ba*/ 	.byte	0x08
	.zero		1


	//   ....[9]....
        /*07bc*/ 	.word	0x00000530
        /*07c0*/ 	.word	0x000000ff
        /*07c4*/ 	.word	0x00028468
        /*07c8*/ 	.short	0x0100
        /*07ca*/ 	.byte	0x08
	.zero		1


	//   ....[10]....
        /*07cc*/ 	.word	0x00000620
        /*07d0*/ 	.word	0x000000ff
        /*07d4*/ 	.word	0x00028470
        /*07d8*/ 	.short	0x0100
        /*07da*/ 	.byte	0x06
	.zero		1


	//   ....[11]....
        /*07dc*/ 	.word	0x00000630
        /*07e0*/ 	.word	0x000000ff
        /*07e4*/ 	.word	0x00028480
        /*07e8*/ 	.short	0x0100
        /*07ea*/ 	.byte	0x06
	.zero		1


	//   ....[12]....
        /*07ec*/ 	.word	0x00000640
        /*07f0*/ 	.word	0x000000ff
        /*07f4*/ 	.word	0x00028478
        /*07f8*/ 	.short	0x0100
        /*07fa*/ 	.byte	0x06
	.zero		1


	//   ....[13]....
        /*07fc*/ 	.word	0x00000650
        /*0800*/ 	.word	0x000000ff
        /*0804*/ 	.word	0x00028488
        /*0808*/ 	.short	0x0100
        /*080a*/ 	.byte	0x06
	.zero		1


	//   ....[14]....
        /*080c*/ 	.word	0x00000780
        /*0810*/ 	.word	0x000000ff
        /*0814*/ 	.word	0x00028490
        /*0818*/ 	.short	0x0100
        /*081a*/ 	.byte	0x08
	.zero		1


	//   ....[15]....
        /*081c*/ 	.word	0x00000790
        /*0820*/ 	.word	0x000000ff
        /*0824*/ 	.word	0x000284a0
        /*0828*/ 	.short	0x0100
        /*082a*/ 	.byte	0x08
	.zero		1


	//   ....[16]....
        /*082c*/ 	.word	0x000007a0
        /*0830*/ 	.word	0x000000ff
        /*0834*/ 	.word	0x00028498
        /*0838*/ 	.short	0x0100
        /*083a*/ 	.byte	0x08
	.zero		1


	//   ....[17]....
        /*083c*/ 	.word	0x000007b0
        /*0840*/ 	.word	0x000000ff
        /*0844*/ 	.word	0x000284a8
        /*0848*/ 	.short	0x0100
        /*084a*/ 	.byte	0x08
	.zero		1


	//   ....[18]....
        /*084c*/ 	.word	0x000008e0
        /*0850*/ 	.word	0x000000ff
        /*0854*/ 	.word	0x000284b0
        /*0858*/ 	.short	0x0100
        /*085a*/ 	.byte	0x08
	.zero		1


	//   ....[19]....
        /*085c*/ 	.word	0x000008f0
        /*0860*/ 	.word	0x000000ff
        /*0864*/ 	.word	0x000284c0
        /*0868*/ 	.short	0x0100
        /*086a*/ 	.byte	0x08
	.zero		1


	//   ....[20]....
        /*086c*/ 	.word	0x00000900
        /*0870*/ 	.word	0x000000ff
        /*0874*/ 	.word	0x000284b8
        /*0878*/ 	.short	0x0100
        /*087a*/ 	.byte	0x08
	.zero		1


	//   ....[21]....
        /*087c*/ 	.word	0x00000910
        /*0880*/ 	.word	0x000000ff
        /*0884*/ 	.word	0x000284c8
        /*0888*/ 	.short	0x0100
        /*088a*/ 	.byte	0x08
	.zero		1


	//   ....[22]....
        /*088c*/ 	.word	0x00001fc0
        /*0890*/ 	.word	0x000000ff
        /*0894*/ 	.word	0x00028400
        /*0898*/ 	.short	0x010a
        /*089a*/ 	.byte	0x29
	.zero		1


	//   ....[23]....
        /*089c*/ 	.word	0x00002040
        /*08a0*/ 	.word	0x00000005
        /*08a4*/ 	.word	0x00028430
        /*08a8*/ 	.short	0x010a
        /*08aa*/ 	.byte	0x3f
	.zero		1


	//   ....[24]....
        /*08ac*/ 	.word	0x000020a0
        /*08b0*/ 	.word	0x00000005
        /*08b4*/ 	.word	0x00028430
        /*08b8*/ 	.short	0x010a
        /*08ba*/ 	.byte	0x3f
	.zero		1


	//   ....[25]....
        /*08bc*/ 	.word	0x00002590
        /*08c0*/ 	.word	0x00000000
        /*08c4*/ 	.word	0x00000000
        /*08c8*/ 	.short	0x0101
        /*08ca*/ 	.byte	0x3f
	.zero		1


	//   ....[26]....
        /*08cc*/ 	.word	0x00004280
        /*08d0*/ 	.word	0x000000ff
        /*08d4*/ 	.word	0x00028430
        /*08d8*/ 	.short	0x010a
        /*08da*/ 	.byte	0x06
	.zero		1


	//   ....[27]....
        /*08dc*/ 	.word	0x000042c0
        /*08e0*/ 	.word	0x000000ff
        /*08e4*/ 	.word	0x00028430
        /*08e8*/ 	.short	0x010a
        /*08ea*/ 	.byte	0x06
	.zero		1


	//   ....[28]....
        /*08ec*/ 	.word	0x00004600
        /*08f0*/ 	.word	0x000000ff
        /*08f4*/ 	.word	0x00028450
        /*08f8*/ 	.short	0x010a
        /*08fa*/ 	.byte	0x06
	.zero		1


	//   ....[29]....
        /*08fc*/ 	.word	0x00004640
        /*0900*/ 	.word	0x000000ff
        /*0904*/ 	.word	0x00028450
        /*0908*/ 	.short	0x010a
        /*090a*/ 	.byte	0x06
	.zero		1


	//   ....[30]....
        /*090c*/ 	.word	0x00004810
        /*0910*/ 	.word	0x0000000a
        /*0914*/ 	.word	0x00000000
        /*0918*/ 	.short	0x0101
        /*091a*/ 	.byte	0x3f
	.zero		1


	//   ....[31]....
        /*091c*/ 	.word	0x00005c70
        /*0920*/ 	.word	0x000000ff
        /*0924*/ 	.word	0x00000000
        /*0928*/ 	.short	0x0101
        /*092a*/ 	.byte	0x06
	.zero		1


	//   ....[32]....
        /*092c*/ 	.word	0x00006830
        /*0930*/ 	.word	0x000000ff
        /*0934*/ 	.word	0x00028430
        /*0938*/ 	.short	0x010a
        /*093a*/ 	.byte	0x06
	.zero		1


	//   ....[33]....
        /*093c*/ 	.word	0x00006870
        /*0940*/ 	.word	0x000000ff
        /*0944*/ 	.word	0x00028430
        /*0948*/ 	.short	0x010a
        /*094a*/ 	.byte	0x06
	.zero		1


	//   ....[34]....
        /*094c*/ 	.word	0x00006be0
        /*0950*/ 	.word	0x000000ff
        /*0954*/ 	.word	0x00028450
        /*0958*/ 	.short	0x010a
        /*095a*/ 	.byte	0x06
	.zero		1


	//   ....[35]....
        /*095c*/ 	.word	0x00006c20
        /*0960*/ 	.word	0x000000ff
        /*0964*/ 	.word	0x00028450
        /*0968*/ 	.short	0x010a
        /*096a*/ 	.byte	0x06
	.zero		1


	//   ....[36]....
        /*096c*/ 	.word	0x00007640
        /*0970*/ 	.word	0x00000003
        /*0974*/ 	.word	0x00000000
        /*0978*/ 	.short	0x0101
        /*097a*/ 	.byte	0x3f
	.zero		1


	//   ....[37]....
        /*097c*/ 	.word	0x00007810
        /*0980*/ 	.word	0x000000ff
        /*0984*/ 	.word	0x00000000
        /*0988*/ 	.short	0x0101
        /*098a*/ 	.byte	0x06
	.zero		1


	//   ....[38]....
        /*098c*/ 	.word	0x00008240
        /*0990*/ 	.word	0x000000ff
        /*0994*/ 	.word	0x00028430
        /*0998*/ 	.short	0x010a
        /*099a*/ 	.byte	0x06
	.zero		1


	//   ....[39]....
        /*099c*/ 	.word	0x00008280
        /*09a0*/ 	.word	0x000000ff
        /*09a4*/ 	.word	0x00028430
        /*09a8*/ 	.short	0x010a
        /*09aa*/ 	.byte	0x06
	.zero		1


	//   ....[40]....
        /*09ac*/ 	.word	0x000085f0
        /*09b0*/ 	.word	0x000000ff
        /*09b4*/ 	.word	0x00028450
        /*09b8*/ 	.short	0x010a
        /*09ba*/ 	.byte	0x06
	.zero		1


	//   ....[41]....
        /*09bc*/ 	.word	0x00008630
        /*09c0*/ 	.word	0x000000ff
        /*09c4*/ 	.word	0x00028450
        /*09c8*/ 	.short	0x010a
        /*09ca*/ 	.byte	0x06
	.zero		1


	//   ....[42]....
        /*09cc*/ 	.word	0x000087f0
        /*09d0*/ 	.word	0x00000005
        /*09d4*/ 	.word	0x00000000
        /*09d8*/ 	.short	0x0101
        /*09da*/ 	.byte	0x3f
	.zero		1


	//   ....[43]....
        /*09dc*/ 	.word	0x00009c40
        /*09e0*/ 	.word	0x000000ff
        /*09e4*/ 	.word	0x00000000
        /*09e8*/ 	.short	0x0101
        /*09ea*/ 	.byte	0x06
	.zero		1


	//   ....[44]....
        /*09ec*/ 	.word	0x0000a540
        /*09f0*/ 	.word	0x000000ff
        /*09f4*/ 	.word	0x00028450
        /*09f8*/ 	.short	0x010a
        /*09fa*/ 	.byte	0x0c
	.zero		1


	//   ....[45]....
        /*09fc*/ 	.word	0x0000a580
        /*0a00*/ 	.word	0x000000ff
        /*0a04*/ 	.word	0x00028450
        /*0a08*/ 	.short	0x010a
        /*0a0a*/ 	.byte	0x0c
	.zero		1


	//   ....[46]....
        /*0a0c*/ 	.word	0x0000ac00
        /*0a10*/ 	.word	0x000000ff
        /*0a14*/ 	.word	0x00000000
        /*0a18*/ 	.short	0x0101
        /*0a1a*/ 	.byte	0x04
	.zero		1


	//   ....[47]....
        /*0a1c*/ 	.word	0x0000d6b0
        /*0a20*/ 	.word	0x00000004
        /*0a24*/ 	.word	0x00000000
        /*0a28*/ 	.short	0x0101
        /*0a2a*/ 	.byte	0x3f
	.zero		1


	//   ....[48]....
        /*0a2c*/ 	.word	0x00010cf0
        /*0a30*/ 	.word	0x00000004
        /*0a34*/ 	.word	0x00028480
        /*0a38*/ 	.short	0x010a
        /*0a3a*/ 	.byte	0x3f
	.zero		1


	//   ....[49]....
        /*0a3c*/ 	.word	0x00010f00
        /*0a40*/ 	.word	0x00000004
        /*0a44*/ 	.word	0x00028440
        /*0a48*/ 	.short	0x010a
        /*0a4a*/ 	.byte	0x3f
	.zero		1


	//   ....[50]....
        /*0a4c*/ 	.word	0x000112e0
        /*0a50*/ 	.word	0x000000ff
        /*0a54*/ 	.word	0x00028420
        /*0a58*/ 	.short	0x010a
        /*0a5a*/ 	.byte	0x29
	.zero		1


	//   ....[51]....
        /*0a5c*/ 	.word	0x000115d0
        /*0a60*/ 	.word	0x00000006
        /*0a64*/ 	.word	0x00028480
        /*0a68*/ 	.short	0x010a
        /*0a6a*/ 	.byte	0x3f
	.zero		1


	//   ....[52]....
        /*0a6c*/ 	.word	0x00011950
        /*0a70*/ 	.word	0x00000006
        /*0a74*/ 	.word	0x00028440
        /*0a78*/ 	.short	0x010a
        /*0a7a*/ 	.byte	0x3f
	.zero		1


	//   ....[53]....
        /*0a7c*/ 	.word	0x00011d40
        /*0a80*/ 	.word	0x00000005
        /*0a84*/ 	.word	0x00028470
        /*0a88*/ 	.short	0x010a
        /*0a8a*/ 	.byte	0x3f
	.zero		1


	//   ....[54]....
        /*0a8c*/ 	.word	0x00011dc0
        /*0a90*/ 	.word	0x00000005
        /*0a94*/ 	.word	0x00028460
        /*0a98*/ 	.short	0x010a
        /*0a9a*/ 	.byte	0x3f
	.zero		1


	//   ....[55]....
        /*0a9c*/ 	.word	0x00012290
        /*0aa0*/ 	.word	0x00000003
        /*0aa4*/ 	.word	0x00028450
        /*0aa8*/ 	.short	0x0101
        /*0aaa*/ 	.byte	0x3f
	.zero		1


	//   ....[56]....
        /*0aac*/ 	.word	0x000122f0
        /*0ab0*/ 	.word	0x00000003
        /*0ab4*/ 	.word	0x00000000
        /*0ab8*/ 	.short	0x0101
        /*0aba*/ 	.byte	0x3f
	.zero		1


	//   ....[57]....
        /*0abc*/ 	.word	0x000124c0
        /*0ac0*/ 	.word	0x00000014
        /*0ac4*/ 	.word	0x00028470
        /*0ac8*/ 	.short	0x010a
        /*0aca*/ 	.byte	0x3f
	.zero		1


	//   ....[58]....
        /*0acc*/ 	.word	0x00012550
        /*0ad0*/ 	.word	0x00000014
        /*0ad4*/ 	.word	0x00028460
        /*0ad8*/ 	.short	0x010a
        /*0ada*/ 	.byte	0x3f
	.zero		1


	//   ....[59]....
        /*0adc*/ 	.word	0x00012a20
        /*0ae0*/ 	.word	0x00000014
        /*0ae4*/ 	.word	0x00028450
        /*0ae8*/ 	.short	0x0101
        /*0aea*/ 	.byte	0x3f
	.zero		1


	//   ....[60]....
        /*0aec*/ 	.word	0x00012a70
        /*0af0*/ 	.word	0x00000000
        /*0af4*/ 	.word	0x00000000
        /*0af8*/ 	.short	0x0101
        /*0afa*/ 	.byte	0x3f
	.zero		1


	//   ....[61]....
        /*0afc*/ 	.word	0x00013810
        /*0b00*/ 	.word	0x00000000
        /*0b04*/ 	.word	0x00028420
        /*0b08*/ 	.short	0x010a
        /*0b0a*/ 	.byte	0x3f
	.zero		1


	//   ....[62]....
        /*0b0c*/ 	.word	0x000139d0
        /*0b10*/ 	.word	0x00000006
        /*0b14*/ 	.word	0x00000000
        /*0b18*/ 	.short	0x010a
        /*0b1a*/ 	.byte	0x3f
	.zero		1


	//   ....[63]....
        /*0b1c*/ 	.word	0x00013a40
        /*0b20*/ 	.word	0x00000007
        /*0b24*/ 	.word	0x00000000
        /*0b28*/ 	.short	0x010a
        /*0b2a*/ 	.byte	0x3f
	.zero		1


	//   ....[64]....
        /*0b2c*/ 	.word	0x00013aa0
        /*0b30*/ 	.word	0x00000004
        /*0b34*/ 	.word	0x00028460
        /*0b38*/ 	.short	0x010a
        /*0b3a*/ 	.byte	0x3f
	.zero		1


	//   ....[65]....
        /*0b3c*/ 	.word	0x00013af0
        /*0b40*/ 	.word	0x00000003
        /*0b44*/ 	.word	0x00028460
        /*0b48*/ 	.short	0x010a
        /*0b4a*/ 	.byte	0x3f
	.zero		1


	//   ....[66]....
        /*0b4c*/ 	.word	0x00013b30
        /*0b50*/ 	.word	0x00000004
        /*0b54*/ 	.word	0x00028480
        /*0b58*/ 	.short	0x010a
        /*0b5a*/ 	.byte	0x3f
	.zero		1


	//   ....[67]....
        /*0b5c*/ 	.word	0x00013b50
        /*0b60*/ 	.word	0x00000003
        /*0b64*/ 	.word	0x00028480
        /*0b68*/ 	.short	0x010a
        /*0b6a*/ 	.byte	0x3f
	.zero		1


	//   ....[68]....
        /*0b6c*/ 	.word	0x00013bc0
        /*0b70*/ 	.word	0x00000003
        /*0b74*/ 	.word	0x00028400
        /*0b78*/ 	.short	0x010a
        /*0b7a*/ 	.byte	0x3f
	.zero		1


	//   ....[69]....
        /*0b7c*/ 	.word	0x00013c10
        /*0b80*/ 	.word	0x00000005
        /*0b84*/ 	.word	0x00028430
        /*0b88*/ 	.short	0x010a
        /*0b8a*/ 	.byte	0x3f
	.zero		1


	//   ....[70]....
        /*0b8c*/ 	.word	0x00013c70
        /*0b90*/ 	.word	0x00000015
        /*0b94*/ 	.word	0x00028430
        /*0b98*/ 	.short	0x010a
        /*0b9a*/ 	.byte	0x3f
	.zero		1


	//   ....[71]....
        /*0b9c*/ 	.word	0x00013cd0
        /*0ba0*/ 	.word	0x00000015
        /*0ba4*/ 	.word	0x00028450
        /*0ba8*/ 	.short	0x010a
        /*0baa*/ 	.byte	0x3f
	.zero		1


	//   ....[72]....
        /*0bac*/ 	.word	0x00013d30
        /*0bb0*/ 	.word	0x00000006
        /*0bb4*/ 	.word	0x00028430
        /*0bb8*/ 	.short	0x010a
        /*0bba*/ 	.byte	0x3f
	.zero		1


	//   ....[73]....
        /*0bbc*/ 	.word	0x00013d90
        /*0bc0*/ 	.word	0x00000006
        /*0bc4*/ 	.word	0x00028450
        /*0bc8*/ 	.short	0x010a
        /*0bca*/ 	.byte	0x3f
	.zero		1


	//   ....[74]....
        /*0bcc*/ 	.word	0x00013df0
        /*0bd0*/ 	.word	0x00000006
        /*0bd4*/ 	.word	0x00028430
        /*0bd8*/ 	.short	0x010a
        /*0bda*/ 	.byte	0x3f
	.zero		1


	//   ....[75]....
        /*0bdc*/ 	.word	0x00013e50
        /*0be0*/ 	.word	0x00000006
        /*0be4*/ 	.word	0x00028450
        /*0be8*/ 	.short	0x010a
        /*0bea*/ 	.byte	0x3f
	.zero		1


	//   ....[76]....
        /*0bec*/ 	.word	0x00013eb0
        /*0bf0*/ 	.word	0x00000007
        /*0bf4*/ 	.word	0x00028450
        /*0bf8*/ 	.short	0x010a
        /*0bfa*/ 	.byte	0x3f
	.zero		1


	//   ....[77]....
        /*0bfc*/ 	.word	0x00014000
        /*0c00*/ 	.word	0x00000004
        /*0c04*/ 	.word	0x00028480
        /*0c08*/ 	.short	0x010a
        /*0c0a*/ 	.byte	0x3f
	.zero		1


	//   ....[78]....
        /*0c0c*/ 	.word	0x00014050
        /*0c10*/ 	.word	0x00000004
        /*0c14*/ 	.word	0x00028440
        /*0c18*/ 	.short	0x010a
        /*0c1a*/ 	.byte	0x3f
	.zero		1


	//   ....[79]....
        /*0c1c*/ 	.word	0x000140b0
        /*0c20*/ 	.word	0x00000003
        /*0c24*/ 	.word	0x00028420
        /*0c28*/ 	.short	0x010a
        /*0c2a*/ 	.byte	0x3f
	.zero		1


	//   ....[80]....
        /*0c2c*/ 	.word	0x00014100
        /*0c30*/ 	.word	0x00000006
        /*0c34*/ 	.word	0x00028480
        /*0c38*/ 	.short	0x010a
        /*0c3a*/ 	.byte	0x3f
	.zero		1


	//   ....[81]....
        /*0c3c*/ 	.word	0x00014150
        /*0c40*/ 	.word	0x00000006
        /*0c44*/ 	.word	0x00028440
        /*0c48*/ 	.short	0x010a
        /*0c4a*/ 	.byte	0x3f
	.zero		1


	//   ....[82]....
        /*0c4c*/ 	.word	0x000141b0
        /*0c50*/ 	.word	0x00000005
        /*0c54*/ 	.word	0x00028470
        /*0c58*/ 	.short	0x010a
        /*0c5a*/ 	.byte	0x3f
	.zero		1


	//   ....[83]....
        /*0c5c*/ 	.word	0x00014210
        /*0c60*/ 	.word	0x00000005
        /*0c64*/ 	.word	0x00028460
        /*0c68*/ 	.short	0x010a
        /*0c6a*/ 	.byte	0x3f
	.zero		1


	//   ....[84]....
        /*0c6c*/ 	.word	0x00014260
        /*0c70*/ 	.word	0x00000014
        /*0c74*/ 	.word	0x00028470
        /*0c78*/ 	.short	0x010a
        /*0c7a*/ 	.byte	0x3f
	.zero		1


	//   ....[85]....
        /*0c7c*/ 	.word	0x000142b0
        /*0c80*/ 	.word	0x00000014
        /*0c84*/ 	.word	0x00028460
        /*0c88*/ 	.short	0x010a
        /*0c8a*/ 	.byte	0x3f
	.zero		1


	//   ....[86]....
        /*0c8c*/ 	.word	0x00014300
        /*0c90*/ 	.word	0x00000000
        /*0c94*/ 	.word	0x00028420
        /*0c98*/ 	.short	0x010a
        /*0c9a*/ 	.byte	0x3f
	.zero		1


	//   ....[87]....
        /*0c9c*/ 	.word	0x000144a0
        /*0ca0*/ 	.word	0x00000006
        /*0ca4*/ 	.word	0x00000000
        /*0ca8*/ 	.short	0x010a
        /*0caa*/ 	.byte	0x3f
	.zero		1


	//   ....[88]....
        /*0cac*/ 	.word	0x000144f0
        /*0cb0*/ 	.word	0x00000007
        /*0cb4*/ 	.word	0x00000000
        /*0cb8*/ 	.short	0x010a
        /*0cba*/ 	.byte	0x3f
	.zero		1


	//   ....[89]....
        /*0cbc*/ 	.word	0x00014540
        /*0cc0*/ 	.word	0x00000004
        /*0cc4*/ 	.word	0x00028460
        /*0cc8*/ 	.short	0x010a
        /*0cca*/ 	.byte	0x3f
	.zero		1


	//   ....[90]....
        /*0ccc*/ 	.word	0x00014590
        /*0cd0*/ 	.word	0x00000003
        /*0cd4*/ 	.word	0x00028460
        /*0cd8*/ 	.short	0x010a
        /*0cda*/ 	.byte	0x3f
	.zero		1


	//   ....[91]....
        /*0cdc*/ 	.word	0x000145e0
        /*0ce0*/ 	.word	0x00000004
        /*0ce4*/ 	.word	0x00028480
        /*0ce8*/ 	.short	0x010a
        /*0cea*/ 	.byte	0x3f
	.zero		1


	//----- nvinfo : EIATTR_NUM_MBARRIERS
	.align		4
.L_214:
        /*0cec*/ 	.byte	0x03, 0x38
        /*0cee*/ 	.short	0x0016


	//----- nvinfo : EIATTR_EXIT_INSTR_OFFSETS
	.align		4
        /*0cf0*/ 	.byte	0x04, 0x1c
        /*0cf2*/ 	.short	(.L_216 - .L_215)


	//   ....[0]....
.L_215:
        /*0cf4*/ 	.word	0x00000ab0


	//   ....[1]....
        /*0cf8*/ 	.word	0x0000ea10


	//   ....[2]....
        /*0cfc*/ 	.word	0x00013ba0


	//----- nvinfo : EIATTR_MAX_THREADS
	.align		4
.L_216:
        /*0d00*/ 	.byte	0x04, 0x05
        /*0d02*/ 	.short	(.L_218 - .L_217)
.L_217:
        /*0d04*/ 	.word	0x00000180
        /*0d08*/ 	.word	0x00000001
        /*0d0c*/ 	.word	0x00000001


	//----- nvinfo : EIATTR_CRS_STACK_SIZE
	.align		4
.L_218:
        /*0d10*/ 	.byte	0x04, 0x1e
        /*0d12*/ 	.short	(.L_220 - .L_219)
.L_219:
        /*0d14*/ 	.word	0x00000000


	//----- nvinfo : EIATTR_CBANK_PARAM_SIZE
	.align		4
.L_220:
        /*0d18*/ 	.byte	0x03, 0x19
        /*0d1a*/ 	.short	0x0a70


	//----- nvinfo : EIATTR_PARAM_CBANK
	.align		4
        /*0d1c*/ 	.byte	0x04, 0x0a
        /*0d1e*/ 	.short	(.L_222 - .L_221)
	.align		4
.L_221:
        /*0d20*/ 	.word	index@(.nv.constant0._ZN7cutlass13device_kernelIN5flash11enable_sm90INS1_16FlashAttnFwdSm90INS1_25CollectiveMainloopFwdSm90ILi2EN4cute5tupleIJNS5_1CILi1EEES8_S8_EEENS6_IJNS7_ILi128EEENS7_ILi64EEENS7_ILi256EEEEEELi256ENS_12float_e4m3_tEfNS_4arch4Sm90ELb0ELb1ELb0ELb1ELb0ELb0ELb0ELb1ELb1ELb0ELb0ELb0EEENS1_21CollectiveEpilogueFwdINS6_IJSA_SC_SB_EEES9_NS_10bfloat16_tESG_Li256ELb1ELb0ELb0ELb1EEENS1_36VarlenDynamicPersistentTileSchedulerILi128ELi64ELi256ELi128ELb0ELb0ELb1ELb1ELb0ELb1EEEEEEEEEvNT_6ParamsE)
        /*0d24*/ 	.short	0x0210
        /*0d26*/ 	.short	0x0a70


	//----- nvinfo : EIATTR_SW_WAR
	.align		4
.L_222:
        /*0d28*/ 	.byte	0x04, 0x36
        /*0d2a*/ 	.short	(.L_224 - .L_223)
.L_223:
        /*0d2c*/ 	.word	0x00000008
.L_224:


//--------------------- .nv.info._ZN7cutlass13device_kernelIN5flash11enable_sm90INS1_16FlashAttnFwdSm90INS1_25CollectiveMainloopFwdSm90ILi2EN4cute5tupleIJNS5_1CILi1EEES8_S8_EEENS6_IJNS7_ILi128EEENS7_ILi64EEENS7_ILi256EEEEEELi256ENS_12float_e4m3_tEfNS_4arch4Sm90ELb0ELb1ELb0ELb1ELb0ELb1ELb0ELb1ELb1ELb0ELb0ELb0EEENS1_21CollectiveEpilogueFwdINS6_IJSA_SC_SB_EEES9_NS_10bfloat16_tESG_Li256ELb1ELb0ELb0ELb1EEENS1_36VarlenDynamicPersistentTileSchedulerILi128ELi64ELi256ELi128ELb0ELb0ELb1ELb1ELb0ELb1EEEEEEEEEvNT_6ParamsE --------------------------
	.section	.nv.info._ZN7cutlass13device_kernelIN5flash11enable_sm90INS1_16FlashAttnFwdSm90INS1_25CollectiveMainloopFwdSm90ILi2EN4cute5tupleIJNS5_1CILi1EEES8_S8_EEENS6_IJNS7_ILi128EEENS7_ILi64EEENS7_ILi256EEEEEELi256ENS_12float_e4m3_tEfNS_4arch4Sm90ELb0ELb1ELb0ELb1ELb0ELb1ELb0ELb1ELb1ELb0ELb0ELb0EEENS1_21CollectiveEpilogueFwdINS6_IJSA_SC_SB_EEES9_NS_10bfloat16_tESG_Li256ELb1ELb0ELb0ELb1EEENS1_36VarlenDynamicPersistentTileSchedulerILi128ELi64ELi256ELi128ELb0ELb0ELb1ELb1ELb0ELb1EEEEEEEEEvNT_6ParamsE,"",@"SHT_CUDA_INFO"
	.sectionflags	@""
	.align	4


	//----- nvinfo : EIATTR_CUDA_API_VERSION
	.align		4
        /*0000*/ 	.byte	0x04, 0x37
        /*0002*/ 	.short	(.L_226 - .L_225)
.L_225:
        /*0004*/ 	.word	0x00000082


	//----- nvinfo : EIATTR_KPARAM_INFO
	.align		4
.L_226:
        /*0008*/ 	.byte	0x04, 0x17
        /*000a*/ 	.short	(.L_228 - .L_227)
.L_227:
        /*000c*/ 	.word	0x00000000
        /*0010*/ 	.short	0x0000
        /*0012*/ 	.short	0x0070
        /*0014*/ 	.byte	0x00, 0xf0, 0x01, 0x28


	//----- nvinfo : EIATTR_SPARSE_MMA_MASK
	.align		4
.L_228:
        /*0018*/ 	.byte	0x03, 0x50
        /*001a*/ 	.short	0x0000


	//----- nvinfo : EIATTR_MAXREG_COUNT
	.align		4
        /*001c*/ 	.byte	0x03, 0x1b
        /*001e*/ 	.short	0x00a8


	//----- nvinfo : EIATTR_NUM_BARRIERS
	.align		4
        /*0020*/ 	.byte	0x02, 0x4c
        /*0022*/ 	.byte	0x10
	.zero		1


	//----- nvinfo : EIATTR_EXTERNS
	.align		4
        /*0024*/ 	.byte	0x04, 0x0f
        /*0026*/ 	.short	(.L_230 - .L_229)


	//   ....[0]....
	.align		4
.L_229:
        /*0028*/ 	.word	index@(__assertfail)


	//----- nvinfo : EIATTR_ANNOTATIONS
	.align		4
.L_230:
        /*002c*/ 	.byte	0x04, 0x55
        /*002e*/ 	.short	(.L_232 - .L_231)


	//   ....[0]....
.L_231:
        /* <DEDUP_REMOVED lines=65> */


	//----- nvinfo : EIATTR_MERCURY_ISA_VERSION
	.align		4
.L_232:
        /*0430*/ 	.byte	0x03, 0x5f
        /*0432*/ 	.short	0x0101


	//----- nvinfo : EIATTR_UNUSED_LOAD_BYTE_OFFSET
	.align		4
        /*0434*/ 	.byte	0x04, 0x44
        /*0436*/ 	.short	(.L_234 - .L_233)


	//   ....[0]....
.L_233:
        /*0438*/ 	.word	0x00000b00
        /*043c*/ 	.word	0x0000fff0


	//   ....[1]....
        /*0440*/ 	.word	0x0001adc0
        /*0444*/ 	.word	0x0000fff0


	//----- nvinfo : EIATTR_INT_WARP_WIDE_INSTR_OFFSETS
	.align		4
.L_234:
        /*0448*/ 	.byte	0x04, 0x31
        /*044a*/ 	.short	(.L_236 - .L_235)


	//   ....[0]....
.L_235:
        /*044c*/ 	.word	0x000001c0


	//   ....[1]....
        /*0450*/ 	.word	0x00000200


	//   ....[2]....
        /*0454*/ 	.word	0x00000270


	//   ....[3]....
        /*0458*/ 	.word	0x000210a0


	//   ....[4]....
        /*045c*/ 	.word	0x00021130


	//   ....[5]....
        /*0460*/ 	.word	0x00021830


	//   ....[6]....
        /*0464*/ 	.word	0x00021860


	//   ....[7]....
        /*0468*/ 	.word	0x00021940


	//   ....[8]....
        /*046c*/ 	.word	0x000234b0


	//   ....[9]....
        /*0470*/ 	.word	0x00023540


	//----- nvinfo : EIATTR_COOP_GROUP_MASK_REGIDS
	.align		4
.L_236:
        /*0474*/ 	.byte	0x04, 0x29
        /*0476*/ 	.short	(.L_238 - .L_237)


	//   ....[0]....
.L_237:
        /*0478*/ 	.word	0xffffffff


	//   ....[1]....
        /*047c*/ 	.word	0xffffffff


	//   ....[2]....
        /*0480*/ 	.word	0xffffffff


	//   ....[3]....
        /*0484*/ 	.word	0xffffffff


	//   ....[4]....
        /*0488*/ 	.word	0xffffffff


	//   ....[5]....
        /*048c*/ 	.word	0xffffffff


	//   ....[6]....
        /*0490*/ 	.word	0xffffffff


	//   ....[7]....
        /*0494*/ 	.word	0xffffffff


	//   ....[8]....
        /*0498*/ 	.word	0xffffffff


	//   ....[9]....
        /*049c*/ 	.word	0xffffffff


	//   ....[10]....
        /*04a0*/ 	.word	0xffffffff


	//   ....[11]....
        /*04a4*/ 	.word	0xffffffff


	//   ....[12]....
        /*04a8*/ 	.word	0xffffffff


	//   ....[13]....
        /*04ac*/ 	.word	0xffffffff


	//   ....[14]....
        /*04b0*/ 	.word	0xffffffff


	//   ....[15]....
        /*04b4*/ 	.word	0xffffffff


	//   ....[16]....
        /*04b8*/ 	.word	0xffffffff


	//   ....[17]....
        /*04bc*/ 	.word	0xffffffff


	//   ....[18]....
        /*04c0*/ 	.word	0xffffffff


	//   ....[19]....
        /*04c4*/ 	.word	0xffffffff


	//   ....[20]....
        /*04c8*/ 	.word	0xffffffff


	//   ....[21]....
        /*04cc*/ 	.word	0xffffffff


	//   ....[22]....
        /*04d0*/ 	.word	0xffffffff


	//   ....[23]....
        /*04d4*/ 	.word	0xffffffff


	//   ....[24]....
        /*04d8*/ 	.word	0xffffffff


	//   ....[25]....
        /*04dc*/ 	.word	0xffffffff


	//   ....[26]....
        /*04e0*/ 	.word	0xffffffff


	//   ....[27]....
        /*04e4*/ 	.word	0xffffffff


	//   ....[28]....
        /*04e8*/ 	.word	0xffffffff


	//   ....[29]....
        /*04ec*/ 	.word	0xffffffff


	//   ....[30]....
        /*04f0*/ 	.word	0xffffffff


	//   ....[31]....
        /*04f4*/ 	.word	0xffffffff


	//   ....[32]....
        /*04f8*/ 	.word	0xffffffff


	//   ....[33]....
        /*04fc*/ 	.word	0xffffffff


	//   ....[34]....
        /*0500*/ 	.word	0xffffffff


	//   ....[35]....
        /*0504*/ 	.word	0xffffffff


	//   ....[36]....
        /*0508*/ 	.word	0xffffffff


	//   ....[37]....
        /*050c*/ 	.word	0xffffffff


	//   ....[38]....
        /*0510*/ 	.word	0xffffffff


	//   ....[39]....
        /*0514*/ 	.word	0xffffffff


	//   ....[40]....
        /*0518*/ 	.word	0xffffffff


	//   ....[41]....
        /*051c*/ 	.word	0xffffffff


	//   ....[42]....
        /*0520*/ 	.word	0xffffffff


	//   ....[43]....
        /*0524*/ 	.word	0xffffffff


	//   ....[44]....
        /*0528*/ 	.word	0xffffffff


	//   ....[45]....
        /*052c*/ 	.word	0xffffffff


	//   ....[46]....
        /*0530*/ 	.word	0xffffffff


	//   ....[47]....
        /*0534*/ 	.word	0xffffffff


	//   ....[48]....
        /*0538*/ 	.word	0xffffffff


	//   ....[49]....
        /*053c*/ 	.word	0xffffffff


	//   ....[50]....
        /*0540*/ 	.word	0xffffffff


	//   ....[51]....
        /*0544*/ 	.word	0xffffffff


	//   ....[52]....
        /*0548*/ 	.word	0xffffffff


	//   ....[53]....
        /*054c*/ 	.word	0xffffffff


	//   ....[54]....
        /*0550*/ 	.word	0xffffffff


	//   ....[55]....
        /*0554*/ 	.word	0xffffffff


	//   ....[56]....
        /*0558*/ 	.word	0xffffffff


	//   ....[57]....
        /*055c*/ 	.word	0xffffffff


	//   ....[58]....
        /*0560*/ 	.word	0xffffffff


	//   ....[59]....
        /*0564*/ 	.word	0xffffffff


	//   ....[60]....
        /*0568*/ 	.word	0xffffffff


	//   ....[61]....
        /*056c*/ 	.word	0xffffffff


	//   ....[62]....
        /*0570*/ 	.word	0xffffffff


	//   ....[63]....
        /*0574*/ 	.word	0xffffffff


	//   ....[64]....
        /*0578*/ 	.word	0xffffffff


	//   ....[65]....
        /*057c*/ 	.word	0xffffffff


	//   ....[66]....
        /*0580*/ 	.word	0xffffffff


	//   ....[67]....
        /*0584*/ 	.word	0xffffffff


	//   ....[68]....
        /*0588*/ 	.word	0xffffffff


	//   ....[69]....
        /*058c*/ 	.word	0xffffffff


	//   ....[70]....
        /*0590*/ 	.word	0xffffffff


	//   ....[71]....
        /*0594*/ 	.word	0xffffffff


	//   ....[72]....
        /*0598*/ 	.word	0xffffffff


	//   ....[73]....
        /*059c*/ 	.word	0xffffffff


	//   ....[74]....
        /*05a0*/ 	.word	0xffffffff


	//   ....[75]....
        /*05a4*/ 	.word	0xffffffff


	//   ....[76]....
        /*05a8*/ 	.word	0xffffffff


	//   ....[77]....
        /*05ac*/ 	.word	0xffffffff


	//   ....[78]....
        /*05b0*/ 	.word	0xffffffff


	//   ....[79]....
        /*05b4*/ 	.word	0xffffffff


	//   ....[80]....
        /*05b8*/ 	.word	0xffffffff


	//   ....[81]....
        /*05bc*/ 	.word	0xffffffff


	//   ....[82]....
        /*05c0*/ 	.word	0xffffffff


	//   ....[83]....
        /*05c4*/ 	.word	0xffffffff


	//   ....[84]....
        /*05c8*/ 	.word	0xffffffff


	//   ....[85]....
        /*05cc*/ 	.word	0xffffffff


	//   ....[86]....
        /*05d0*/ 	.word	0xffffffff


	//   ....[87]....
        /*05d4*/ 	.word	0xffffffff


	//   ....[88]....
        /*05d8*/ 	.word	0xffffffff


	//   ....[89]....
        /*05dc*/ 	.word	0xffffffff


	//   ....[90]....
        /*05e0*/ 	.word	0xffffffff


	//   ....[91]....
        /*05e4*/ 	.word	0xffffffff


	//   ....[92]....
        /*05e8*/ 	.word	0xffffffff


	//   ....[93]....
        /*05ec*/ 	.word	0xffffffff


	//   ....[94]....
        /*05f0*/ 	.word	0xffffffff


	//   ....[95]....
        /*05f4*/ 	.word	0xffffffff


	//   ....[96]....
        /*05f8*/ 	.word	0xffffffff


	//   ....[97]....
        /*05fc*/ 	.word	0xffffffff


	//   ....[98]....
        /*0600*/ 	.word	0xffffffff


	//   ....[99]....
        /*0604*/ 	.word	0xffffffff


	//   ....[100]....
        /*0608*/ 	.word	0xffffffff


	//   ....[101]....
        /*060c*/ 	.word	0xffffffff


	//   ....[102]....
        /*0610*/ 	.word	0xffffffff


	//   ....[103]....
        /*0614*/ 	.word	0xffffffff


	//   ....[104]....
        /*0618*/ 	.word	0xffffffff


	//   ....[105]....
        /*061c*/ 	.word	0xffffffff


	//   ....[106]....
        /*0620*/ 	.word	0xffffffff


	//   ....[107]....
        /*0624*/ 	.word	0xffffffff


	//   ....[108]....
        /*0628*/ 	.word	0xffffffff


	//   ....[109]....
        /*062c*/ 	.word	0xffffffff


	//   ....[110]....
        /*0630*/ 	.word	0xffffffff


	//   ....[111]....
        /*0634*/ 	.word	0xffffffff


	//   ....[112]....
        /*0638*/ 	.word	0xffffffff


	//   ....[113]....
        /*063c*/ 	.word	0xffffffff


	//   ....[114]....
        /*0640*/ 	.word	0xffffffff


	//   ....[115]....
        /*0644*/ 	.word	0xffffffff


	//   ....[116]....
        /*0648*/ 	.word	0xffffffff


	//   ....[117]....
        /*064c*/ 	.word	0xffffffff


	//   ....[118]....
        /*0650*/ 	.word	0xffffffff


	//   ....[119]....
        /*0654*/ 	.word	0xffffffff


	//   ....[120]....
        /*0658*/ 	.word	0xffffffff


	//   ....[121]....
        /*065c*/ 	.word	0xffffffff


	//   ....[122]....
        /*0660*/ 	.word	0xffffffff


	//   ....[123]....
        /*0664*/ 	.word	0xffffffff


	//   ....[124]....
        /*0668*/ 	.word	0xffffffff


	//   ....[125]....
        /*066c*/ 	.word	0xffffffff


	//   ....[126]....
        /*0670*/ 	.word	0xffffffff


	//   ....[127]....
        /*0674*/ 	.word	0xffffffff


	//   ....[128]....
        /*0678*/ 	.word	0x0500000f


	//   ....[129]....
        /*067c*/ 	.word	0x0500000f


	//   ....[130]....
        /*0680*/ 	.word	0x0500000f


	//   ....[131]....
        /*0684*/ 	.word	0x0500000f


	//   ....[132]....
        /*0688*/ 	.word	0x0500000f


	//   ....[133]....
        /*068c*/ 	.word	0x0500000f


	//   ....[134]....
        /*0690*/ 	.word	0x0500000f


	//   ....[135]....
        /*0694*/ 	.word	0x0500000f


	//   ....[136]....
        /*0698*/ 	.word	0x0500000f


	//   ....[137]....
        /*069c*/ 	.word	0x0500000f


	//   ....[138]....
        /*06a0*/ 	.word	0x0500000f


	//   ....[139]....
        /*06a4*/ 	.word	0x0500000f


	//   ....[140]....
        /*06a8*/ 	.word	0x0500000f


	//   ....[141]....
        /*06ac*/ 	.word	0x0500000f


	//   ....[142]....
        /*06b0*/ 	.word	0x0500000f


	//   ....[143]....
        /*06b4*/ 	.word	0x0500000f


	//   ....[144]....
        /*06b8*/ 	.word	0x0500000f


	//   ....[145]....
        /*06bc*/ 	.word	0x0500000f


	//   ....[146]....
        /*06c0*/ 	.word	0x0500000f


	//   ....[147]....
        /*06c4*/ 	.word	0x0500000f


	//   ....[148]....
        /*06c8*/ 	.word	0x0500000f


	//   ....[149]....
        /*06cc*/ 	.word	0x0500000f


	//   ....[150]....
        /*06d0*/ 	.word	0x0500000f


	//   ....[151]....
        /*06d4*/ 	.word	0x0500000f


	//   ....[152]....
        /*06d8*/ 	.word	0x0500000f


	//   ....[153]....
        /*06dc*/ 	.word	0x0500000f


	//   ....[154]....
        /*06e0*/ 	.word	0x0500000f


	//   ....[155]....
        /*06e4*/ 	.word	0x0500000f


	//   ....[156]....
        /*06e8*/ 	.word	0x0500000f


	//   ....[157]....
        /*06ec*/ 	.word	0x0500000f


	//   ....[158]....
        /*06f0*/ 	.word	0x0500000f


	//   ....[159]....
        /*06f4*/ 	.word	0x0500000f


	//   ....[160]....
        /*06f8*/ 	.word	0x0500000f


	//   ....[161]....
        /*06fc*/ 	.word	0x0500000f


	//   ....[162]....
        /*0700*/ 	.word	0x0500000f


	//   ....[163]....
        /*0704*/ 	.word	0x0500000f


	//   ....[164]....
        /*0708*/ 	.word	0x0500000f


	//   ....[165]....
        /*070c*/ 	.word	0x0500000f


	//   ....[166]....
        /*0710*/ 	.word	0x0500000f


	//   ....[167]....
        /*0714*/ 	.word	0x0500000f


	//   ....[168]....
        /*0718*/ 	.word	0x0500000f


	//   ....[169]....
        /*071c*/ 	.word	0x0500000f


	//   ....[170]....
        /*0720*/ 	.word	0x0500000f


	//   ....[171]....
        /*0724*/ 	.word	0x0500000f


	//   ....[172]....
        /*0728*/ 	.word	0x0500000f


	//   ....[173]....
        /*072c*/ 	.word	0x0500000f


	//   ....[174]....
        /*0730*/ 	.word	0x0500000f


	//   ....[175]....
        /*0734*/ 	.word	0x0500000f


	//   ....[176]....
        /*0738*/ 	.word	0x0500000f


	//   ....[177]....
        /*073c*/ 	.word	0x0500000f


	//   ....[178]....
        /*0740*/ 	.word	0x0500000f


	//   ....[179]....
        /*0744*/ 	.word	0x0500000f


	//   ....[180]....
        /*0748*/ 	.word	0x0500000f


	//   ....[181]....
        /*074c*/ 	.word	0x0500000f


	//   ....[182]....
        /*0750*/ 	.word	0x0500000f


	//   ....[183]....
        /*0754*/ 	.word	0x0500000f


	//   ....[184]....
        /*0758*/ 	.word	0x0500000f


	//   ....[185]....
        /*075c*/ 	.word	0x0500000f


	//   ....[186]....
        /*0760*/ 	.word	0x0500000f


	//   ....[187]....
        /*0764*/ 	.word	0x0500000f


	//   ....[188]....
        /*0768*/ 	.word	0x0500000f


	//   ....[189]....
        /*076c*/ 	.word	0x0500000f


	//   ....[190]....
        /*0770*/ 	.word	0x0500000f


	//   ....[191]....
        /*0774*/ 	.word	0x0500000f


	//   ....[192]....
        /*0778*/ 	.word	0x0500000f


	//   ....[193]....
        /*077c*/ 	.word	0x0500000f


	//   ....[194]....
        /*0780*/ 	.word	0x0500000f


	//   ....[195]....
        /*0784*/ 	.word	0x0500000f


	//   ....[196]....
        /*0788*/ 	.word	0x0500000f


	//   ....[197]....
        /*078c*/ 	.word	0x0500000f


	//   ....[198]....
        /*0790*/ 	.word	0x0500000f


	//   ....[199]....
        /*0794*/ 	.word	0x0500000f


	//   ....[200]....
        /*0798*/ 	.word	0x0500000f


	//   ....[201]....
        /*079c*/ 	.word	0x0500000f


	//   ....[202]....
        /*07a0*/ 	.word	0x0500000f


	//   ....[203]....
        /*07a4*/ 	.word	0x0500000f


	//   ....[204]....
        /*07a8*/ 	.word	0x0500000f


	//   ....[205]....
        /*07ac*/ 	.word	0x0500000f


	//   ....[206]....
        /*07b0*/ 	.word	0x0500000f


	//   ....[207]....
        /*07b4*/ 	.word	0x0500000f


	//   ....[208]....
        /*07b8*/ 	.word	0x0500000f


	//   ....[209]....
        /*07bc*/ 	.word	0x0500000f


	//   ....[210]....
        /*07c0*/ 	.word	0x0500000f


	//   ....[211]....
        /*07c4*/ 	.word	0x0500000f


	//   ....[212]....
        /*07c8*/ 	.word	0x0500000f


	//   ....[213]....
        /*07cc*/ 	.word	0x0500000f


	//   ....[214]....
        /*07d0*/ 	.word	0x0500000f


	//   ....[215]....
        /*07d4*/ 	.word	0x0500000f


	//   ....[216]....
        /*07d8*/ 	.word	0x0500000f


	//   ....[217]....
        /*07dc*/ 	.word	0x0500000f


	//   ....[218]....
        /*07e0*/ 	.word	0x0500000f


	//   ....[219]....
        /*07e4*/ 	.word	0x0500000f


	//   ....[220]....
        /*07e8*/ 	.word	0x0500000f


	//   ....[221]....
        /*07ec*/ 	.word	0x0500000f


	//   ....[222]....
        /*07f0*/ 	.word	0x0500000f


	//   ....[223]....
        /*07f4*/ 	.word	0x0500000f


	//   ....[224]....
        /*07f8*/ 	.word	0x0500000f


	//   ....[225]....
        /*07fc*/ 	.word	0x0500000f


	//   ....[226]....
        /*0800*/ 	.word	0x0500000f


	//   ....[227]....
        /*0804*/ 	.word	0x0500000f


	//   ....[228]....
        /*0808*/ 	.word	0x0500000f


	//   ....[229]....
        /*080c*/ 	.word	0x0500000f


	//   ....[230]....
        /*0810*/ 	.word	0x0500000f


	//   ....[231]....
        /*0814*/ 	.word	0x0500000f


	//   ....[232]....
        /*0818*/ 	.word	0x0500000f


	//   ....[233]....
        /*081c*/ 	.word	0x0500000f


	//   ....[234]....
        /*0820*/ 	.word	0x0500000f


	//   ....[235]....
        /*0824*/ 	.word	0x0500000f


	//   ....[236]....
        /*0828*/ 	.word	0x0500000f


	//   ....[237]....
        /*082c*/ 	.word	0x0500000f


	//   ....[238]....
        /*0830*/ 	.word	0x0500000f


	//   ....[239]....
        /*0834*/ 	.word	0x0500000f


	//   ....[240]....
        /*0838*/ 	.word	0x0500000f


	//   ....[241]....
        /*083c*/ 	.word	0x0500000f


	//   ....[242]....
        /*0840*/ 	.word	0x0500000f


	//   ....[243]....
        /*0844*/ 	.word	0x0500000f


	//   ....[244]....
        /*0848*/ 	.word	0x0500000f


	//----- nvinfo : EIATTR_COOP_GROUP_INSTR_OFFSETS
	.align		4
.L_238:
        /*084c*/ 	.byte	0x04, 0x28
        /*084e*/ 	.short	(.L_240 - .L_239)


	//   ....[0]....
.L_239:
        /*0850*/ 	.word	0x00000070


	//   ....[1]....
        /*0854*/ 	.word	0x000001d0


	//   ....[2]....
        /*0858*/ 	.word	0x00000220


	//   ....[3]....
        /*085c*/ 	.word	0x00000450


	//   ....[4]....
        /*0860*/ 	.word	0x000005b0


	//   ....[5]....
        /*0864*/ 	.word	0x000006d0


	//   ....[6]....
        /*0868*/ 	.word	0x00000830


	//   ....[7]....
        /*086c*/ 	.word	0x00007d10


	//   ....[8]....
        /*0870*/ 	.word	0x000127e0


	//   ....[9]....
        /*0874*/ 	.word	0x000128d0


	//   ....[10]....
        /*0878*/ 	.word	0x00012cb0


	//   ....[11]....
        /*087c*/ 	.word	0x00012d40


	//   ....[12]....
        /*0880*/ 	.word	0x00014900


	//   ....[13]....
        /*0884*/ 	.word	0x00014a00


	//   ....[14]....
        /*0888*/ 	.word	0x00014d40


	//   ....[15]....
        /*088c*/ 	.word	0x00014e20


	//   ....[16]....
        /*0890*/ 	.word	0x00016860


	//   ....[17]....
        /*0894*/ 	.word	0x00016880


	//   ....[18]....
        /*0898*/ 	.word	0x000168c0


	//   ....[19]....
        /*089c*/ 	.word	0x00016a60


	//   ....[20]....
        /*08a0*/ 	.word	0x00018b40


	//   ....[21]....
        /*08a4*/ 	.word	0x00018c40


	//   ....[22]....
        /*08a8*/ 	.word	0x00018fd0


	//   ....[23]....
        /*08ac*/ 	.word	0x00019030


	//   ....[24]....
        /*08b0*/ 	.word	0x0001a260


	//   ....[25]....
        /*08b4*/ 	.word	0x0001a270


	//   ....[26]....
        /*08b8*/ 	.word	0x0001a2a0


	//   ....[27]....
        /*08bc*/ 	.word	0x0001a2b0


	//   ....[28]....
        /*08c0*/ 	.word	0x0001b950


	//   ....[29]....
        /*08c4*/ 	.word	0x0001b980


	//   ....[30]....
        /*08c8*/ 	.word	0x0001b9d0


	//   ....[31]....
        /*08cc*/ 	.word	0x0001ba00


	//   ....[32]....
        /*08d0*/ 	.word	0x0001ba70


	//   ....[33]....
        /*08d4*/ 	.word	0x0001baa0


	//   ....[34]....
        /*08d8*/ 	.word	0x0001bad0


	//   ....[35]....
        /*08dc*/ 	.word	0x0001bb00


	//   ....[36]....
        /*08e0*/ 	.word	0x0001bb30


	//   ....[37]....
        /*08e4*/ 	.word	0x0001bb60


	//   ....[38]....
        /*08e8*/ 	.word	0x0001bb90


	//   ....[39]....
        /*08ec*/ 	.word	0x0001bbf0


	//   ....[40]....
        /*08f0*/ 	.word	0x0001bc20


	//   ....[41]....
        /*08f4*/ 	.word	0x0001bc50


	//   ....[42]....
        /*08f8*/ 	.word	0x0001bc80


	//   ....[43]....
        /*08fc*/ 	.word	0x0001bcb0


	//   ....[44]....
        /*0900*/ 	.word	0x0001bce0


	//   ....[45]....
        /*0904*/ 	.word	0x0001bd10


	//   ....[46]....
        /*0908*/ 	.word	0x0001bd40


	//   ....[47]....
        /*090c*/ 	.word	0x0001bd70


	//   ....[48]....
        /*0910*/ 	.word	0x0001bda0


	//   ....[49]....
        /*0914*/ 	.word	0x0001bdd0


	//   ....[50]....
        /*0918*/ 	.word	0x0001be00


	//   ....[51]....
        /*091c*/ 	.word	0x0001be30


	//   ....[52]....
        /*0920*/ 	.word	0x0001be60


	//   ....[53]....
        /*0924*/ 	.word	0x0001be80


	//   ....[54]....
        /*0928*/ 	.word	0x0001be90


	//   ....[55]....
        /*092c*/ 	.word	0x0001bec0


	//   ....[56]....
        /*0930*/ 	.word	0x0001bef0


	//   ....[57]....
        /*0934*/ 	.word	0x0001bf20


	//   ....[58]....
        /*0938*/ 	.word	0x0001bf50


	//   ....[59]....
        /*093c*/ 	.word	0x0001bf80


	//   ....[60]....
        /*0940*/ 	.word	0x0001bfb0


	//   ....[61]....
        /*0944*/ 	.word	0x0001bfe0


	//   ....[62]....
        /*0948*/ 	.word	0x0001c010


	//   ....[63]....
        /*094c*/ 	.word	0x0001c040


	//   ....[64]....
        /*0950*/ 	.word	0x0001c070


	//   ....[65]....
        /*0954*/ 	.word	0x0001c0a0


	//   ....[66]....
        /*0958*/ 	.word	0x0001c0d0


	//   ....[67]....
        /*095c*/ 	.word	0x0001c100


	//   ....[68]....
        /*0960*/ 	.word	0x0001c110


	//   ....[69]....
        /*0964*/ 	.word	0x0001c140


	//   ....[70]....
        /*0968*/ 	.word	0x0001c160


	//   ....[71]....
        /*096c*/ 	.word	0x0001c170


	//   ....[72]....
        /*0970*/ 	.word	0x0001c180


	//   ....[73]....
        /*0974*/ 	.word	0x0001c190


	//   ....[74]....
        /*0978*/ 	.word	0x0001c1a0


	//   ....[75]....
        /*097c*/ 	.word	0x0001c1b0


	//   ....[76]....
        /*0980*/ 	.word	0x0001c1c0


	//   ....[77]....
        /*0984*/ 	.word	0x0001c1f0


	//   ....[78]....
        /*0988*/ 	.word	0x0001c200


	//   ....[79]....
        /*098c*/ 	.word	0x0001c230


	//   ....[80]....
        /*0990*/ 	.word	0x0001c260


	//   ....[81]....
        /*0994*/ 	.word	0x0001c290


	//   ....[82]....
        /*0998*/ 	.word	0x0001c2c0


	//   ....[83]....
        /*099c*/ 	.word	0x0001c2f0


	//   ....[84]....
        /*09a0*/ 	.word	0x0001c320


	//   ....[85]....
        /*09a4*/ 	.word	0x0001c350


	//   ....[86]....
        /*09a8*/ 	.word	0x0001c380


	//   ....[87]....
        /*09ac*/ 	.word	0x0001c3b0


	//   ....[88]....
        /*09b0*/ 	.word	0x0001c3c0


	//   ....[89]....
        /*09b4*/ 	.word	0x0001c3d0


	//   ....[90]....
        /*09b8*/ 	.word	0x0001c3e0


	//   ....[91]....
        /*09bc*/ 	.word	0x0001c3f0


	//   ....[92]....
        /*09c0*/ 	.word	0x0001e2f0


	//   ....[93]....
        /*09c4*/ 	.word	0x0001e4e0


	//   ....[94]....
        /*09c8*/ 	.word	0x0001e510


	//   ....[95]....
        /*09cc*/ 	.word	0x0001e540


	//   ....[96]....
        /*09d0*/ 	.word	0x0001e570


	//   ....[97]....
        /*09d4*/ 	.word	0x0001e5a0


	//   ....[98]....
        /*09d8*/ 	.word	0x0001e5e0


	//   ....[99]....
        /*09dc*/ 	.word	0x0001e760


	//   ....[100]....
        /*09e0*/ 	.word	0x0001e790


	//   ....[101]....
        /*09e4*/ 	.word	0x0001e7c0


	//   ....[102]....
        /*09e8*/ 	.word	0x0001e7f0


	//   ....[103]....
        /*09ec*/ 	.word	0x0001e820


	//   ....[104]....
        /*09f0*/ 	.word	0x0001e850


	//   ....[105]....
        /*09f4*/ 	.word	0x0001e8f0


	//   ....[106]....
        /*09f8*/ 	.word	0x0001e930


	//   ....[107]....
        /*09fc*/ 	.word	0x0001e9f0


	//   ....[108]....
        /*0a00*/ 	.word	0x0001fbb0


	//   ....[109]....
        /*0a04*/ 	.word	0x00021ad0


	//   ....[110]....
        /*0a08*/ 	.word	0x00023e30


	//   ....[111]....
        /*0a0c*/ 	.word	0x00023e60


	//   ....[112]....
        /*0a10*/ 	.word	0x00023ea0


	//   ....[113]....
        /*0a14*/ 	.word	0x00023ed0


	//   ....[114]....
        /*0a18*/ 	.word	0x00023f00


	//   ....[115]....
        /*0a1c*/ 	.word	0x00023f30


	//   ....[116]....
        /*0a20*/ 	.word	0x00023f60


	//   ....[117]....
        /*0a24*/ 	.word	0x00023f90


	//   ....[118]....
        /*0a28*/ 	.word	0x00024130


	//   ....[119]....
        /*0a2c*/ 	.word	0x00024160


	//   ....[120]....
        /*0a30*/ 	.word	0x00024190


	//   ....[121]....
        /*0a34*/ 	.word	0x000241c0


	//   ....[122]....
        /*0a38*/ 	.word	0x000241f0


	//   ....[123]....
        /*0a3c*/ 	.word	0x00024220


	//   ....[124]....
        /*0a40*/ 	.word	0x000242e0


	//   ....[125]....
        /*0a44*/ 	.word	0x00024300


	//   ....[126]....
        /*0a48*/ 	.word	0x00024370


	//   ....[127]....
        /*0a4c*/ 	.word	0x00024b10


	//   ....[128]....
        /*0a50*/ 	.word	0x00024fc0


	//   ....[129]....
        /*0a54*/ 	.word	0x00025070


	//   ....[130]....
        /*0a58*/ 	.word	0x00025110


	//   ....[131]....
        /*0a5c*/ 	.word	0x000251b0


	//   ....[132]....
        /*0a60*/ 	.word	0x00025250


	//   ....[133]....
        /*0a64*/ 	.word	0x000252f0


	//   ....[134]....
        /*0a68*/ 	.word	0x00025390


	//   ....[135]....
        /*0a6c*/ 	.word	0x00025430


	//   ....[136]....
        /*0a70*/ 	.word	0x000254d0


	//   ....[137]....
        /*0a74*/ 	.word	0x00025570


	//   ....[138]....
        /*0a78*/ 	.word	0x00025610


	//   ....[139]....
        /*0a7c*/ 	.word	0x000256b0


	//   ....[140]....
        /*0a80*/ 	.word	0x00025750


	//   ....[141]....
        /*0a84*/ 	.word	0x000257f0


	//   ....[142]....
        /*0a88*/ 	.word	0x00025890


	//   ....[143]....
        /*0a8c*/ 	.word	0x00025930


	//   ....[144]....
        /*0a90*/ 	.word	0x000259d0


	//   ....[145]....
        /*0a94*/ 	.word	0x00025ac0


	//   ....[146]....
        /*0a98*/ 	.word	0x00025b60


	//   ....[147]....
        /*0a9c*/ 	.word	0x00025c00


	//   ....[148]....
        /*0aa0*/ 	.word	0x00025ca0


	//   ....[149]....
        /*0aa4*/ 	.word	0x00025d40


	//   ....[150]....
        /*0aa8*/ 	.word	0x00025de0


	//   ....[151]....
        /*0aac*/ 	.word	0x00025e80


	//   ....[152]....
        /*0ab0*/ 	.word	0x00025f20


	//   ....[153]....
        /*0ab4*/ 	.word	0x00025fc0


	//   ....[154]....
        /*0ab8*/ 	.word	0x00026060


	//   ....[155]....
        /*0abc*/ 	.word	0x00026100


	//   ....[156]....
        /*0ac0*/ 	.word	0x000261a0


	//   ....[157]....
        /*0ac4*/ 	.word	0x00026240


	//   ....[158]....
        /*0ac8*/ 	.word	0x000262e0


	//   ....[159]....
        /*0acc*/ 	.word	0x00026380


	//   ....[160]....
        /*0ad0*/ 	.word	0x00026420


	//   ....[161]....
        /*0ad4*/ 	.word	0x00026870


	//   ....[162]....
        /*0ad8*/ 	.word	0x000269a0


	//   ....[163]....
        /*0adc*/ 	.word	0x00026ad0


	//   ....[164]....
        /*0ae0*/ 	.word	0x00026c00


	//   ....[165]....
        /*0ae4*/ 	.word	0x00026d00


	//   ....[166]....
        /*0ae8*/ 	.word	0x00026d80


	//   ....[167]....
        /*0aec*/ 	.word	0x00026de0


	//   ....[168]....
        /*0af0*/ 	.word	0x00026e40


	//   ....[169]....
        /*0af4*/ 	.word	0x00026ea0


	//   ....[170]....
        /*0af8*/ 	.word	0x00026f20


	//   ....[171]....
        /*0afc*/ 	.word	0x00026f80


	//   ....[172]....
        /*0b00*/ 	.word	0x00027000


	//   ....[173]....
        /*0b04*/ 	.word	0x00027060


	//   ....[174]....
        /*0b08*/ 	.word	0x000270e0


	//   ....[175]....
        /*0b0c*/ 	.word	0x00027140


	//   ....[176]....
        /*0b10*/ 	.word	0x000271c0


	//   ....[177]....
        /*0b14*/ 	.word	0x00027220


	//   ....[178]....
        /*0b18*/ 	.word	0x000272a0


	//   ....[179]....
        /*0b1c*/ 	.word	0x00027300


	//   ....[180]....
        /*0b20*/ 	.word	0x00027380


	//   ....[181]....
        /*0b24*/ 	.word	0x000273e0


	//   ....[182]....
        /*0b28*/ 	.word	0x00027460


	//   ....[183]....
        /*0b2c*/ 	.word	0x000274c0


	//   ....[184]....
        /*0b30*/ 	.word	0x00027540


	//   ....[185]....
        /*0b34*/ 	.word	0x000275a0


	//   ....[186]....
        /*0b38*/ 	.word	0x00027620


	//   ....[187]....
        /*0b3c*/ 	.word	0x00027680


	//   ....[188]....
        /*0b40*/ 	.word	0x00027700


	//   ....[189]....
        /*0b44*/ 	.word	0x00027760


	//   ....[190]....
        /*0b48*/ 	.word	0x000277e0


	//   ....[191]....
        /*0b4c*/ 	.word	0x00027840


	//   ....[192]....
        /*0b50*/ 	.word	0x000278c0


	//   ....[193]....
        /*0b54*/ 	.word	0x00027920


	//   ....[194]....
        /*0b58*/ 	.word	0x000279a0


	//   ....[195]....
        /*0b5c*/ 	.word	0x00027a00


	//   ....[196]....
        /*0b60*/ 	.word	0x00027a60


	//   ....[197]....
        /*0b64*/ 	.word	0x00027ac0


	//   ....[198]....
        /*0b68*/ 	.word	0x00027b30


	//   ....[199]....
        /*0b6c*/ 	.word	0x00027b90


	//   ....[200]....
        /*0b70*/ 	.word	0x00027bf0


	//   ....[201]....
        /*0b74*/ 	.word	0x00027c50


	//   ....[202]....
        /*0b78*/ 	.word	0x00027cc0


	//   ....[203]....
        /*0b7c*/ 	.word	0x00027d20


	//   ....[204]....
        /*0b80*/ 	.word	0x00027da0


	//   ....[205]....
        /*0b84*/ 	.word	0x00027e00


	//   ....[206]....
        /*0b88*/ 	.word	0x00027e80


	//   ....[207]....
        /*0b8c*/ 	.word	0x00027ee0


	//   ....[208]....
        /*0b90*/ 	.word	0x00027f60


	//   ....[209]....
        /*0b94*/ 	.word	0x00027fc0


	//   ....[210]....
        /*0b98*/ 	.word	0x00028040


	//   ....[211]....
        /*0b9c*/ 	.word	0x000280a0


	//   ....[212]....
        /*0ba0*/ 	.word	0x00028120


	//   ....[213]....
        /*0ba4*/ 	.word	0x00028180


	//   ....[214]....
        /*0ba8*/ 	.word	0x00028200


	//   ....[215]....
        /*0bac*/ 	.word	0x00028260


	//   ....[216]....
        /*0bb0*/ 	.word	0x000282c0


	//   ....[217]....
        /*0bb4*/ 	.word	0x00028320


	//   ....[218]....
        /*0bb8*/ 	.word	0x00028380


	//   ....[219]....
        /*0bbc*/ 	.word	0x000283e0


	//   ....[220]....
        /*0bc0*/ 	.word	0x00028460


	//   ....[221]....
        /*0bc4*/ 	.word	0x000284c0


	//   ....[222]....
        /*0bc8*/ 	.word	0x00028540


	//   ....[223]....
        /*0bcc*/ 	.word	0x000285a0


	//   ....[224]....
        /*0bd0*/ 	.word	0x00028650


	//   ....[225]....
        /*0bd4*/ 	.word	0x000287c0


	//   ....[226]....
        /*0bd8*/ 	.word	0x00028aa0


	//   ....[227]....
        /*0bdc*/ 	.word	0x00028ef0


	//   ....[228]....
        /*0be0*/ 	.word	0x00028f90


	//   ....[229]....
        /*0be4*/ 	.word	0x000290c0


	//   ....[230]....
        /*0be8*/ 	.word	0x00029130


	//   ....[231]....
        /*0bec*/ 	.word	0x000291a0


	//   ....[232]....
        /*0bf0*/ 	.word	0x00029210


	//   ....[233]....
        /*0bf4*/ 	.word	0x00029280


	//   ....[234]....
        /*0bf8*/ 	.word	0x00029300


	//   ....[235]....
        /*0bfc*/ 	.word	0x00029390


	//   ....[236]....
        /*0c00*/ 	.word	0x00029430


	//   ....[237]....
        /*0c04*/ 	.word	0x000294a0


	//   ....[238]....
        /*0c08*/ 	.word	0x00029510


	//   ....[239]....
        /*0c0c*/ 	.word	0x00029580


	//   ....[240]....
        /*0c10*/ 	.word	0x00029600


	//   ....[241]....
        /*0c14*/ 	.word	0x00029670


	//   ....[242]....
        /*0c18*/ 	.word	0x00029710


	//   ....[243]....
        /*0c1c*/ 	.word	0x000297a0


	//   ....[244]....
        /*0c20*/ 	.word	0x000298d0


	//----- nvinfo : EIATTR_REG_RECONFIG
	.align		4
.L_240:
        /*0c24*/ 	.byte	0x01, 0x54
	.zero		2


	//----- nvinfo : EIATTR_SYSCALL_OFFSETS
	.align		4
        /*0c28*/ 	.byte	0x04, 0x46
        /*0c2a*/ 	.short	(.L_242 - .L_241)


	//   ....[0]....
.L_241:
        /*0c2c*/ 	.word	0x00001ba0


	//   ....[1]....
        /*0c30*/ 	.word	0x00001cf0


	//   ....[2]....
        /*0c34*/ 	.word	0x00007ea0


	//   ....[3]....
        /*0c38*/ 	.word	0x00008330


	//   ....[4]....
        /*0c3c*/ 	.word	0x000212c0


	//   ....[5]....
        /*0c40*/ 	.word	0x00021430


	//   ....[6]....
        /*0c44*/ 	.word	0x00021560


	//   ....[7]....
        /*0c48*/ 	.word	0x00021680


	//----- nvinfo : EIATTR_MBARRIER_INSTR_OFFSETS
	.align		4
.L_242:
        /*0c4c*/ 	.byte	0x04, 0x39
        /*0c4e*/ 	.short	(.L_244 - .L_243)


	//   ....[0]....
.L_243:
        /*0c50*/ 	.word	0x00000300
        /*0c54*/ 	.word	0x000000ff
        /*0c58*/ 	.word	0x00028400
        /*0c5c*/ 	.short	0x0100
        /*0c5e*/ 	.byte	0x08
	.zero		1


	//   ....[1]....
        /*0c60*/ 	.word	0x00000310
        /*0c64*/ 	.word	0x000000ff
        /*0c68*/ 	.word	0x00028420
        /*0c6c*/ 	.short	0x0100
        /*0c6e*/ 	.byte	0x08
	.zero		1


	//   ....[2]....
        /*0c70*/ 	.word	0x00000400
        /*0c74*/ 	.word	0x000000ff
        /*0c78*/ 	.word	0x00028430
        /*0c7c*/ 	.short	0x0100
        /*0c7e*/ 	.byte	0x08
	.zero		1


	//   ....[3]....
        /*0c80*/ 	.word	0x00000410
        /*0c84*/ 	.word	0x000000ff
        /*0c88*/ 	.word	0x00028440
        /*0c8c*/ 	.short	0x0100
        /*0c8e*/ 	.byte	0x08
	.zero		1


	//   ....[4]....
        /*0c90*/ 	.word	0x00000420
        /*0c94*/ 	.word	0x000000ff
        /*0c98*/ 	.word	0x00028438
        /*0c9c*/ 	.short	0x0100
        /*0c9e*/ 	.byte	0x08
	.zero		1


	//   ....[5]....
        /*0ca0*/ 	.word	0x00000430
        /*0ca4*/ 	.word	0x000000ff
        /*0ca8*/ 	.word	0x00028448
        /*0cac*/ 	.short	0x0100
        /*0cae*/ 	.byte	0x08
	.zero		1


	//   ....[6]....
        /*0cb0*/ 	.word	0x00000560
        /*0cb4*/ 	.word	0x000000ff
        /*0cb8*/ 	.word	0x00028450
        /*0cbc*/ 	.short	0x0100
        /*0cbe*/ 	.byte	0x08
	.zero		1


	//   ....[7]....
        /*0cc0*/ 	.word	0x00000570
        /*0cc4*/ 	.word	0x000000ff
        /*0cc8*/ 	.word	0x00028460
        /*0ccc*/ 	.short	0x0100
        /*0cce*/ 	.byte	0x08
	.zero		1


	//   ....[8]....
        /*0cd0*/ 	.word	0x00000580
        /*0cd4*/ 	.word	0x000000ff
        /*0cd8*/ 	.word	0x00028458
        /*0cdc*/ 	.short	0x0100
        /*0cde*/ 	.byte	0x08
	.zero		1


	//   ....[9]....
        /*0ce0*/ 	.word	0x00000590
        /*0ce4*/ 	.word	0x000000ff
        /*0ce8*/ 	.word	0x00028468
        /*0cec*/ 	.short	0x0100
        /*0cee*/ 	.byte	0x08
	.zero		1


	//   ....[10]....
        /*0cf0*/ 	.word	0x00000680
        /*0cf4*/ 	.word	0x000000ff
        /*0cf8*/ 	.word	0x00028470
        /*0cfc*/ 	.short	0x0100
        /*0cfe*/ 	.byte	0x06
	.zero		1


	//   ....[11]....
        /*0d00*/ 	.word	0x00000690
        /*0d04*/ 	.word	0x000000ff
        /*0d08*/ 	.word	0x00028480
        /*0d0c*/ 	.short	0x0100
        /*0d0e*/ 	.byte	0x06
	.zero		1


	//   ....[12]....
        /*0d10*/ 	.word	0x000006a0
        /*0d14*/ 	.word	0x000000ff
        /*0d18*/ 	.word	0x00028478
        /*0d1c*/ 	.short	0x0100
        /*0d1e*/ 	.byte	0x06
	.zero		1


	//   ....[13]....
        /*0d20*/ 	.word	0x000006b0
        /*0d24*/ 	.word	0x000000ff
        /*0d28*/ 	.word	0x00028488
        /*0d2c*/ 	.short	0x0100
        /*0d2e*/ 	.byte	0x06
	.zero		1


	//   ....[14]....
        /*0d30*/ 	.word	0x000007e0
        /*0d34*/ 	.word	0x000000ff
        /*0d38*/ 	.word	0x00028490
        /*0d3c*/ 	.short	0x0100
        /*0d3e*/ 	.byte	0x08
	.zero		1


	//   ....[15]....
        /*0d40*/ 	.word	0x000007f0
        /*0d44*/ 	.word	0x000000ff
        /*0d48*/ 	.word	0x000284a0
        /*0d4c*/ 	.short	0x0100
        /*0d4e*/ 	.byte	0x08
	.zero		1


	//   ....[16]....
        /*0d50*/ 	.word	0x00000800
        /*0d54*/ 	.word	0x000000ff
        /*0d58*/ 	.word	0x00028498
        /*0d5c*/ 	.short	0x0100
        /*0d5e*/ 	.byte	0x08
	.zero		1


	//   ....[17]....
        /*0d60*/ 	.word	0x00000810
        /*0d64*/ 	.word	0x000000ff
        /*0d68*/ 	.word	0x000284a8
        /*0d6c*/ 	.short	0x0100
        /*0d6e*/ 	.byte	0x08
	.zero		1


	//   ....[18]....
        /*0d70*/ 	.word	0x00000940
        /*0d74*/ 	.word	0x000000ff
        /*0d78*/ 	.word	0x000284b0
        /*0d7c*/ 	.short	0x0100
        /*0d7e*/ 	.byte	0x08
	.zero		1


	//   ....[19]....
        /*0d80*/ 	.word	0x00000950
        /*0d84*/ 	.word	0x000000ff
        /*0d88*/ 	.word	0x000284c0
        /*0d8c*/ 	.short	0x0100
        /*0d8e*/ 	.byte	0x08
	.zero		1


	//   ....[20]....
        /*0d90*/ 	.word	0x00000960
        /*0d94*/ 	.word	0x000000ff
        /*0d98*/ 	.word	0x000284b8
        /*0d9c*/ 	.short	0x0100
        /*0d9e*/ 	.byte	0x08
	.zero		1


	//   ....[21]....
        /*0da0*/ 	.word	0x00000970
        /*0da4*/ 	.word	0x000000ff
        /*0da8*/ 	.word	0x000284c8
        /*0dac*/ 	.short	0x0100
        /*0dae*/ 	.byte	0x08
	.zero		1


	//   ....[22]....
        /*0db0*/ 	.word	0x00002b40
        /*0db4*/ 	.word	0x00000055
        /*0db8*/ 	.word	0x00028490
        /*0dbc*/ 	.short	0x010a
        /*0dbe*/ 	.byte	0x3f
	.zero		1


	//   ....[23]....
        /*0dc0*/ 	.word	0x00004b00
        /*0dc4*/ 	.word	0x00000055
        /*0dc8*/ 	.word	0x00028490
        /*0dcc*/ 	.short	0x010a
        /*0dce*/ 	.byte	0x3f
	.zero		1


	//   ....[24]....
        /*0dd0*/ 	.word	0x00006b10
        /*0dd4*/ 	.word	0x00000055
        /*0dd8*/ 	.word	0x00028490
        /*0ddc*/ 	.short	0x010a
        /*0dde*/ 	.byte	0x3f
	.zero		1


	//   ....[25]....
        /*0de0*/ 	.word	0x00006d20
        /*0de4*/ 	.word	0x00000004
        /*0de8*/ 	.word	0x00000000
        /*0dec*/ 	.short	0x0101
        /*0dee*/ 	.byte	0x3f
	.zero		1


	//   ....[26]....
        /*0df0*/ 	.word	0x00006d60
        /*0df4*/ 	.word	0x00000055
        /*0df8*/ 	.word	0x000284b0
        /*0dfc*/ 	.short	0x010a
        /*0dfe*/ 	.byte	0x3f
	.zero		1


	//   ....[27]....
        /*0e00*/ 	.word	0x00007110
        /*0e04*/ 	.word	0x00000055
        /*0e08*/ 	.word	0x00000000
        /*0e0c*/ 	.short	0x0101
        /*0e0e*/ 	.byte	0x3f
	.zero		1


	//   ....[28]....
        /*0e10*/ 	.word	0x00007f30
        /*0e14*/ 	.word	0x00000010
        /*0e18*/ 	.word	0x00028400
        /*0e1c*/ 	.short	0x010a
        /*0e1e*/ 	.byte	0x3f
	.zero		1


	//   ....[29]....
        /*0e20*/ 	.word	0x00007f80
        /*0e24*/ 	.word	0x00000010
        /*0e28*/ 	.word	0x00028400
        /*0e2c*/ 	.short	0x010a
        /*0e2e*/ 	.byte	0x3f
	.zero		1


	//   ....[30]....
        /*0e30*/ 	.word	0x00008f80
        /*0e34*/ 	.word	0x00000010
        /*0e38*/ 	.word	0x00028400
        /*0e3c*/ 	.short	0x010a
        /*0e3e*/ 	.byte	0x3f
	.zero		1


	//   ....[31]....
        /*0e40*/ 	.word	0x0000d6a0
        /*0e44*/ 	.word	0x00000010
        /*0e48*/ 	.word	0x00028400
        /*0e4c*/ 	.short	0x010a
        /*0e4e*/ 	.byte	0x3f
	.zero		1


	//   ....[32]....
        /*0e50*/ 	.word	0x000116e0
        /*0e54*/ 	.word	0x00000009
        /*0e58*/ 	.word	0x00028430
        /*0e5c*/ 	.short	0x010a
        /*0e5e*/ 	.byte	0x3f
	.zero		1


	//   ....[33]....
        /*0e60*/ 	.word	0x00011750
        /*0e64*/ 	.word	0x00000009
        /*0e68*/ 	.word	0x00028430
        /*0e6c*/ 	.short	0x010a
        /*0e6e*/ 	.byte	0x3f
	.zero		1


	//   ....[34]....
        /*0e70*/ 	.word	0x00011d50
        /*0e74*/ 	.word	0x00000000
        /*0e78*/ 	.word	0x00000000
        /*0e7c*/ 	.short	0x0101
        /*0e7e*/ 	.byte	0x3f
	.zero		1


	//   ....[35]....
        /*0e80*/ 	.word	0x000139b0
        /*0e84*/ 	.word	0x0000000a
        /*0e88*/ 	.word	0x00028430
        /*0e8c*/ 	.short	0x010a
        /*0e8e*/ 	.byte	0x3f
	.zero		1


	//   ....[36]....
        /*0e90*/ 	.word	0x00013a00
        /*0e94*/ 	.word	0x0000000a
        /*0e98*/ 	.word	0x00028430
        /*0e9c*/ 	.short	0x010a
        /*0e9e*/ 	.byte	0x3f
	.zero		1


	//   ....[37]....
        /*0ea0*/ 	.word	0x00013e10
        /*0ea4*/ 	.word	0x0000000a
        /*0ea8*/ 	.word	0x00028450
        /*0eac*/ 	.short	0x010a
        /*0eae*/ 	.byte	0x3f
	.zero		1


	//   ....[38]....
        /*0eb0*/ 	.word	0x00013e50
        /*0eb4*/ 	.word	0x0000000a
        /*0eb8*/ 	.word	0x00028450
        /*0ebc*/ 	.short	0x010a
        /*0ebe*/ 	.byte	0x3f
	.zero		1


	//   ....[39]....
        /*0ec0*/ 	.word	0x00014030
        /*0ec4*/ 	.word	0x00000007
        /*0ec8*/ 	.word	0x00000000
        /*0ecc*/ 	.short	0x0101
        /*0ece*/ 	.byte	0x3f
	.zero		1


	//   ....[40]....
        /*0ed0*/ 	.word	0x000154a0
        /*0ed4*/ 	.word	0x00000008
        /*0ed8*/ 	.word	0x00000000
        /*0edc*/ 	.short	0x0101
        /*0ede*/ 	.byte	0x3f
	.zero		1


	//   ....[41]....
        /*0ee0*/ 	.word	0x00016050
        /*0ee4*/ 	.word	0x00000007
        /*0ee8*/ 	.word	0x00028430
        /*0eec*/ 	.short	0x010a
        /*0eee*/ 	.byte	0x3f
	.zero		1


	//   ....[42]....
        /*0ef0*/ 	.word	0x000160a0
        /*0ef4*/ 	.word	0x00000007
        /*0ef8*/ 	.word	0x00028430
        /*0efc*/ 	.short	0x010a
        /*0efe*/ 	.byte	0x3f
	.zero		1


	//   ....[43]....
        /*0f00*/ 	.word	0x00016520
        /*0f04*/ 	.word	0x00000007
        /*0f08*/ 	.word	0x00028450
        /*0f0c*/ 	.short	0x010a
        /*0f0e*/ 	.byte	0x3f
	.zero		1


	//   ....[44]....
        /*0f10*/ 	.word	0x00016560
        /*0f14*/ 	.word	0x00000007
        /*0f18*/ 	.word	0x00028450
        /*0f1c*/ 	.short	0x010a
        /*0f1e*/ 	.byte	0x3f
	.zero		1


	//   ....[45]....
        /*0f20*/ 	.word	0x00016dd0
        /*0f24*/ 	.word	0x000000aa
        /*0f28*/ 	.word	0x00000000
        /*0f2c*/ 	.short	0x0101
        /*0f2e*/ 	.byte	0x3f
	.zero		1


	//   ....[46]....
        /*0f30*/ 	.word	0x00017150
        /*0f34*/ 	.word	0x00000009
        /*0f38*/ 	.word	0x00000000
        /*0f3c*/ 	.short	0x0101
        /*0f3e*/ 	.byte	0x3f
	.zero		1


	//   ....[47]....
        /*0f40*/ 	.word	0x00017b70
        /*0f44*/ 	.word	0x00000007
        /*0f48*/ 	.word	0x00028430
        /*0f4c*/ 	.short	0x010a
        /*0f4e*/ 	.byte	0x3f
	.zero		1


	//   ....[48]....
        /*0f50*/ 	.word	0x00017bc0
        /*0f54*/ 	.word	0x00000007
        /*0f58*/ 	.word	0x00028430
        /*0f5c*/ 	.short	0x010a
        /*0f5e*/ 	.byte	0x3f
	.zero		1


	//   ....[49]....
        /*0f60*/ 	.word	0x00018040
        /*0f64*/ 	.word	0x00000007
        /*0f68*/ 	.word	0x00028450
        /*0f6c*/ 	.short	0x010a
        /*0f6e*/ 	.byte	0x3f
	.zero		1


	//   ....[50]....
        /*0f70*/ 	.word	0x00018080
        /*0f74*/ 	.word	0x00000007
        /*0f78*/ 	.word	0x00028450
        /*0f7c*/ 	.short	0x010a
        /*0f7e*/ 	.byte	0x3f
	.zero		1


	//   ....[51]....
        /*0f80*/ 	.word	0x000182c0
        /*0f84*/ 	.word	0x00000006
        /*0f88*/ 	.word	0x00000000
        /*0f8c*/ 	.short	0x0101
        /*0f8e*/ 	.byte	0x3f
	.zero		1


	//   ....[52]....
        /*0f90*/ 	.word	0x00019700
        /*0f94*/ 	.word	0x00000007
        /*0f98*/ 	.word	0x00000000
        /*0f9c*/ 	.short	0x0101
        /*0f9e*/ 	.byte	0x3f
	.zero		1


	//   ....[53]....
        /*0fa0*/ 	.word	0x00019fe0
        /*0fa4*/ 	.word	0x00000005
        /*0fa8*/ 	.word	0x00028450
        /*0fac*/ 	.short	0x010a
        /*0fae*/ 	.byte	0x3f
	.zero		1


	//   ....[54]....
        /*0fb0*/ 	.word	0x0001a020
        /*0fb4*/ 	.word	0x00000005
        /*0fb8*/ 	.word	0x00028450
        /*0fbc*/ 	.short	0x010a
        /*0fbe*/ 	.byte	0x3f
	.zero		1


	//   ....[55]....
        /*0fc0*/ 	.word	0x0001a550
        /*0fc4*/ 	.word	0x00000010
        /*0fc8*/ 	.word	0x00000000
        /*0fcc*/ 	.short	0x0101
        /*0fce*/ 	.byte	0x3f
	.zero		1


	//   ....[56]....
        /*0fd0*/ 	.word	0x0001d0a0
        /*0fd4*/ 	.word	0x00000000
        /*0fd8*/ 	.word	0x00000000
        /*0fdc*/ 	.short	0x0101
        /*0fde*/ 	.byte	0x3f
	.zero		1


	//   ....[57]....
        /*0fe0*/ 	.word	0x0001fcc0
        /*0fe4*/ 	.word	0x0000000c
        /*0fe8*/ 	.word	0x00028420
        /*0fec*/ 	.short	0x010a
        /*0fee*/ 	.byte	0x3f
	.zero		1


	//   ....[58]....
        /*0ff0*/ 	.word	0x0001fd90
        /*0ff4*/ 	.word	0x00000008
        /*0ff8*/ 	.word	0x000284a0
        /*0ffc*/ 	.short	0x010a
        /*0ffe*/ 	.byte	0x3f
	.zero		1


	//   ....[59]....
        /*1000*/ 	.word	0x000200d0
        /*1004*/ 	.word	0x00000008
        /*1008*/ 	.word	0x000284c0
        /*100c*/ 	.short	0x010a
        /*100e*/ 	.byte	0x3f
	.zero		1


	//   ....[60]....
        /*1010*/ 	.word	0x000205a0
        /*1014*/ 	.word	0x00000008
        /*1018*/ 	.word	0x000284a0
        /*101c*/ 	.short	0x010a
        /*101e*/ 	.byte	0x3f
	.zero		1


	//   ....[61]....
        /*1020*/ 	.word	0x000208c0
        /*1024*/ 	.word	0x00000008
        /*1028*/ 	.word	0x000284c0
        /*102c*/ 	.short	0x010a
        /*102e*/ 	.byte	0x3f
	.zero		1


	//   ....[62]....
        /*1030*/ 	.word	0x00021d50
        /*1034*/ 	.word	0x00000005
        /*1038*/ 	.word	0x00028480
        /*103c*/ 	.short	0x010a
        /*103e*/ 	.byte	0x3f
	.zero		1


	//   ....[63]....
        /*1040*/ 	.word	0x00021f80
        /*1044*/ 	.word	0x00000005
        /*1048*/ 	.word	0x00028440
        /*104c*/ 	.short	0x010a
        /*104e*/ 	.byte	0x3f
	.zero		1


	//   ....[64]....
        /*1050*/ 	.word	0x000223f0
        /*1054*/ 	.word	0x00000004
        /*1058*/ 	.word	0x00028420
        /*105c*/ 	.short	0x010a
        /*105e*/ 	.byte	0x3f
	.zero		1


	//   ....[65]....
        /*1060*/ 	.word	0x00022730
        /*1064*/ 	.word	0x00000006
        /*1068*/ 	.word	0x00028480
        /*106c*/ 	.short	0x010a
        /*106e*/ 	.byte	0x3f
	.zero		1


	//   ....[66]....
        /*1070*/ 	.word	0x00022aa0
        /*1074*/ 	.word	0x00000006
        /*1078*/ 	.word	0x00028440
        /*107c*/ 	.short	0x010a
        /*107e*/ 	.byte	0x3f
	.zero		1


	//   ....[67]....
        /*1080*/ 	.word	0x00022e90
        /*1084*/ 	.word	0x00000005
        /*1088*/ 	.word	0x00028470
        /*108c*/ 	.short	0x010a
        /*108e*/ 	.byte	0x3f
	.zero		1


	//   ....[68]....
        /*1090*/ 	.word	0x00022f20
        /*1094*/ 	.word	0x00000005
        /*1098*/ 	.word	0x00028460
        /*109c*/ 	.short	0x010a
        /*109e*/ 	.byte	0x3f
	.zero		1


	//   ....[69]....
        /*10a0*/ 	.word	0x00023400
        /*10a4*/ 	.word	0x00000004
        /*10a8*/ 	.word	0x00028450
        /*10ac*/ 	.short	0x0101
        /*10ae*/ 	.byte	0x3f
	.zero		1


	//   ....[70]....
        /*10b0*/ 	.word	0x00023460
        /*10b4*/ 	.word	0x00000004
        /*10b8*/ 	.word	0x00000000
        /*10bc*/ 	.short	0x0101
        /*10be*/ 	.byte	0x3f
	.zero		1


	//   ....[71]....
        /*10c0*/ 	.word	0x00023650
        /*10c4*/ 	.word	0x00000014
        /*10c8*/ 	.word	0x00028470
        /*10cc*/ 	.short	0x010a
        /*10ce*/ 	.byte	0x3f
	.zero		1


	//   ....[72]....
        /*10d0*/ 	.word	0x000236e0
        /*10d4*/ 	.word	0x00000014
        /*10d8*/ 	.word	0x00028460
        /*10dc*/ 	.short	0x010a
        /*10de*/ 	.byte	0x3f
	.zero		1


	//   ....[73]....
        /*10e0*/ 	.word	0x00023b90
        /*10e4*/ 	.word	0x00000014
        /*10e8*/ 	.word	0x00028450
        /*10ec*/ 	.short	0x0101
        /*10ee*/ 	.byte	0x3f
	.zero		1


	//   ....[74]....
        /*10f0*/ 	.word	0x00023be0
        /*10f4*/ 	.word	0x00000000
        /*10f8*/ 	.word	0x00000000
        /*10fc*/ 	.short	0x0101
        /*10fe*/ 	.byte	0x3f
	.zero		1


	//   ....[75]....
        /*1100*/ 	.word	0x00024a90
        /*1104*/ 	.word	0x00000000
        /*1108*/ 	.word	0x00028420
        /*110c*/ 	.short	0x010a
        /*110e*/ 	.byte	0x3f
	.zero		1


	//   ....[76]....
        /*1110*/ 	.word	0x00024c40
        /*1114*/ 	.word	0x00000006
        /*1118*/ 	.word	0x00000000
        /*111c*/ 	.short	0x010a
        /*111e*/ 	.byte	0x3f
	.zero		1


	//   ....[77]....
        /*1120*/ 	.word	0x00024cb0
        /*1124*/ 	.word	0x00000007
        /*1128*/ 	.word	0x00000000
        /*112c*/ 	.short	0x010a
        /*112e*/ 	.byte	0x3f
	.zero		1


	//   ....[78]....
        /*1130*/ 	.word	0x00024d10
        /*1134*/ 	.word	0x00000004
        /*1138*/ 	.word	0x00028460
        /*113c*/ 	.short	0x010a
        /*113e*/ 	.byte	0x3f
	.zero		1


	//   ....[79]....
        /*1140*/ 	.word	0x00024d60
        /*1144*/ 	.word	0x00000003
        /*1148*/ 	.word	0x00028460
        /*114c*/ 	.short	0x010a
        /*114e*/ 	.byte	0x3f
	.zero		1


	//   ....[80]....
        /*1150*/ 	.word	0x00024da0
        /*1154*/ 	.word	0x00000004
        /*1158*/ 	.word	0x00028480
        /*115c*/ 	.short	0x010a
        /*115e*/ 	.byte	0x3f
	.zero		1


	//   ....[81]....
        /*1160*/ 	.word	0x00024dc0
        /*1164*/ 	.word	0x00000003
        /*1168*/ 	.word	0x00028480
        /*116c*/ 	.short	0x010a
        /*116e*/ 	.byte	0x3f
	.zero		1


	//   ....[82]....
        /*1170*/ 	.word	0x00024e20
        /*1174*/ 	.word	0x00000055
        /*1178*/ 	.word	0x00028490
        /*117c*/ 	.short	0x010a
        /*117e*/ 	.byte	0x3f
	.zero		1


	//   ....[83]....
        /*1180*/ 	.word	0x00024e70
        /*1184*/ 	.word	0x00000055
        /*1188*/ 	.word	0x00028490
        /*118c*/ 	.short	0x010a
        /*118e*/ 	.byte	0x3f
	.zero		1


	//   ....[84]....
        /*1190*/ 	.word	0x00024ec0
        /*1194*/ 	.word	0x00000055
        /*1198*/ 	.word	0x00028490
        /*119c*/ 	.short	0x010a
        /*119e*/ 	.byte	0x3f
	.zero		1


	//   ....[85]....
        /*11a0*/ 	.word	0x00024f10
        /*11a4*/ 	.word	0x00000055
        /*11a8*/ 	.word	0x000284b0
        /*11ac*/ 	.short	0x010a
        /*11ae*/ 	.byte	0x3f
	.zero		1


	//   ....[86]....
        /*11b0*/ 	.word	0x00025a10
        /*11b4*/ 	.word	0x00000010
        /*11b8*/ 	.word	0x00028400
        /*11bc*/ 	.short	0x010a
        /*11be*/ 	.byte	0x3f
	.zero		1


	//   ....[87]....
        /*11c0*/ 	.word	0x00026460
        /*11c4*/ 	.word	0x00000010
        /*11c8*/ 	.word	0x00028400
        /*11cc*/ 	.short	0x010a
        /*11ce*/ 	.byte	0x3f
	.zero		1


	//   ....[88]....
        /*11d0*/ 	.word	0x000264b0
        /*11d4*/ 	.word	0x00000009
        /*11d8*/ 	.word	0x00028430
        /*11dc*/ 	.short	0x010a
        /*11de*/ 	.byte	0x3f
	.zero		1


	//   ....[89]....
        /*11e0*/ 	.word	0x00026500
        /*11e4*/ 	.word	0x0000000a
        /*11e8*/ 	.word	0x00028430
        /*11ec*/ 	.short	0x010a
        /*11ee*/ 	.byte	0x3f
	.zero		1


	//   ....[90]....
        /*11f0*/ 	.word	0x00026550
        /*11f4*/ 	.word	0x0000000a
        /*11f8*/ 	.word	0x00028450
        /*11fc*/ 	.short	0x010a
        /*11fe*/ 	.byte	0x3f
	.zero		1


	//   ....[91]....
        /*1200*/ 	.word	0x000265a0
        /*1204*/ 	.word	0x00000007
        /*1208*/ 	.word	0x00028430
        /*120c*/ 	.short	0x010a
        /*120e*/ 	.byte	0x3f
	.zero		1


	//   ....[92]....
        /*1210*/ 	.word	0x000265f0
        /*1214*/ 	.word	0x00000007
        /*1218*/ 	.word	0x00028450
        /*121c*/ 	.short	0x010a
        /*121e*/ 	.byte	0x3f
	.zero		1


	//   ....[93]....
        /*1220*/ 	.word	0x00026640
        /*1224*/ 	.word	0x00000007
        /*1228*/ 	.word	0x00028430
        /*122c*/ 	.short	0x010a
        /*122e*/ 	.byte	0x3f
	.zero		1


	//   ....[94]....
        /*1230*/ 	.word	0x00026690
        /*1234*/ 	.word	0x00000007
        /*1238*/ 	.word	0x00028450
        /*123c*/ 	.short	0x010a
        /*123e*/ 	.byte	0x3f
	.zero		1


	//   ....[95]....
        /*1240*/ 	.word	0x000266e0
        /*1244*/ 	.word	0x00000005
        /*1248*/ 	.word	0x00028450
        /*124c*/ 	.short	0x010a
        /*124e*/ 	.byte	0x3f
	.zero		1


	//   ....[96]....
        /*1250*/ 	.word	0x00028880
        /*1254*/ 	.word	0x0000000c
        /*1258*/ 	.word	0x00028420
        /*125c*/ 	.short	0x010a
        /*125e*/ 	.byte	0x3f
	.zero		1


	//   ....[97]....
        /*1260*/ 	.word	0x000288d0
        /*1264*/ 	.word	0x00000008
        /*1268*/ 	.word	0x000284a0
        /*126c*/ 	.short	0x010a
        /*126e*/ 	.byte	0x3f
	.zero		1


	//   ....[98]....
        /*1270*/ 	.word	0x00028920
        /*1274*/ 	.word	0x00000008
        /*1278*/ 	.word	0x000284c0
        /*127c*/ 	.short	0x010a
        /*127e*/ 	.byte	0x3f
	.zero		1


	//   ....[99]....
        /*1280*/ 	.word	0x00028970
        /*1284*/ 	.word	0x00000008
        /*1288*/ 	.word	0x000284a0
        /*128c*/ 	.short	0x010a
        /*128e*/ 	.byte	0x3f
	.zero		1


	//   ....[100]....
        /*1290*/ 	.word	0x000289c0
        /*1294*/ 	.word	0x00000008
        /*1298*/ 	.word	0x000284c0
        /*129c*/ 	.short	0x010a
        /*129e*/ 	.byte	0x3f
	.zero		1


	//   ....[101]....
        /*12a0*/ 	.word	0x00028b60
        /*12a4*/ 	.word	0x00000005
        /*12a8*/ 	.word	0x00028480
        /*12ac*/ 	.short	0x010a
        /*12ae*/ 	.byte	0x3f
	.zero		1


	//   ....[102]....
        /*12b0*/ 	.word	0x00028bb0
        /*12b4*/ 	.word	0x00000005
        /*12b8*/ 	.word	0x00028440
        /*12bc*/ 	.short	0x010a
        /*12be*/ 	.byte	0x3f
	.zero		1


	//   ....[103]....
        /*12c0*/ 	.word	0x00028c30
        /*12c4*/ 	.word	0x00000004
        /*12c8*/ 	.word	0x00028420
        /*12cc*/ 	.short	0x010a
        /*12ce*/ 	.byte	0x3f
	.zero		1


	//   ....[104]....
        /*12d0*/ 	.word	0x00028c80
        /*12d4*/ 	.word	0x00000006
        /*12d8*/ 	.word	0x00028480
        /*12dc*/ 	.short	0x010a
        /*12de*/ 	.byte	0x3f
	.zero		1


	//   ....[105]....
        /*12e0*/ 	.word	0x00028cd0
        /*12e4*/ 	.word	0x00000006
        /*12e8*/ 	.word	0x00028440
        /*12ec*/ 	.short	0x010a
        /*12ee*/ 	.byte	0x3f
	.zero		1


	//   ....[106]....
        /*12f0*/ 	.word	0x00028d30
        /*12f4*/ 	.word	0x00000005
        /*12f8*/ 	.word	0x00028470
        /*12fc*/ 	.short	0x010a
        /*12fe*/ 	.byte	0x3f
	.zero		1


	//   ....[107]....
        /*1300*/ 	.word	0x00028d90
        /*1304*/ 	.word	0x00000005
        /*1308*/ 	.word	0x00028460
        /*130c*/ 	.short	0x010a
        /*130e*/ 	.byte	0x3f
	.zero		1


	//   ....[108]....
        /*1310*/ 	.word	0x00028de0
        /*1314*/ 	.word	0x00000014
        /*1318*/ 	.word	0x00028470
        /*131c*/ 	.short	0x010a
        /*131e*/ 	.byte	0x3f
	.zero		1


	//   ....[109]....
        /*1320*/ 	.word	0x00028e30
        /*1324*/ 	.word	0x00000014
        /*1328*/ 	.word	0x00028460
        /*132c*/ 	.short	0x010a
        /*132e*/ 	.byte	0x3f
	.zero		1


	//   ....[110]....
        /*1330*/ 	.word	0x000297f0
        /*1334*/ 	.word	0x00000000
        /*1338*/ 	.word	0x00028420
        /*133c*/ 	.short	0x010a
        /*133e*/ 	.byte	0x3f
	.zero		1


	//   ....[111]....
        /*1340*/ 	.word	0x00029990
        /*1344*/ 	.word	0x00000006
        /*1348*/ 	.word	0x00000000
        /*134c*/ 	.short	0x010a
        /*134e*/ 	.byte	0x3f
	.zero		1


	//   ....[112]....
        /*1350*/ 	.word	0x000299e0
        /*1354*/ 	.word	0x00000007
        /*1358*/ 	.word	0x00000000
        /*135c*/ 	.short	0x010a
        /*135e*/ 	.byte	0x3f
	.zero		1


	//   ....[113]....
        /*1360*/ 	.word	0x00029a30
        /*1364*/ 	.word	0x00000004
        /*1368*/ 	.word	0x00028460
        /*136c*/ 	.short	0x010a
        /*136e*/ 	.byte	0x3f
	.zero		1


	//   ....[114]....
        /*1370*/ 	.word	0x00029a80
        /*1374*/ 	.word	0x00000003
        /*1378*/ 	.word	0x00028460
        /*137c*/ 	.short	0x010a
        /*137e*/ 	.byte	0x3f
	.zero		1


	//   ....[115]....
        /*1380*/ 	.word	0x00029ad0
        /*1384*/ 	.word	0x00000004
        /*1388*/ 	.word	0x00028480
        /*138c*/ 	.short	0x010a
        /*138e*/ 	.byte	0x3f
	.zero		1


	//----- nvinfo : EIATTR_NUM_MBARRIERS
	.align		4
.L_244:
        /*1390*/ 	.byte	0x03, 0x38
        /*1392*/ 	.short	0x0016


	//----- nvinfo : EIATTR_EXIT_INSTR_OFFSETS
	.align		4
        /*1394*/ 	.byte	0x04, 0x1c
        /*1396*/ 	.short	(.L_246 - .L_245)


	//   ....[0]....
.L_245:
        /*1398*/ 	.word	0x00024e10


	//----- nvinfo : EIATTR_MAX_THREADS
	.align		4
.L_246:
        /*139c*/ 	.byte	0x04, 0x05
        /*139e*/ 	.short	(.L_248 - .L_247)
.L_247:
        /*13a0*/ 	.word	0x00000180
        /*13a4*/ 	.word	0x00000001
        /*13a8*/ 	.word	0x00000001


	//----- nvinfo : EIATTR_CRS_STACK_SIZE
	.align		4
.L_248:
        /*13ac*/ 	.byte	0x04, 0x1e
        /*13ae*/ 	.short	(.L_250 - .L_249)
.L_249:
        /*13b0*/ 	.word	0x00000000


	//----- nvinfo : EIATTR_CBANK_PARAM_SIZE
	.align		4
.L_250:
        /*13b4*/ 	.byte	0x03, 0x19
        /*13b6*/ 	.short	0x0a70


	//----- nvinfo : EIATTR_PARAM_CBANK
	.align		4
        /*13b8*/ 	.byte	0x04, 0x0a
        /*13ba*/ 	.short	(.L_252 - .L_251)
	.align		4
.L_251:
        /*13bc*/ 	.word	index@(.nv.constant0._ZN7cutlass13device_kernelIN5flash11enable_sm90INS1_16FlashAttnFwdSm90INS1_25CollectiveMainloopFwdSm90ILi2EN4cute5tupleIJNS5_1CILi1EEES8_S8_EEENS6_IJNS7_ILi128EEENS7_ILi64EEENS7_ILi256EEEEEELi256ENS_12float_e4m3_tEfNS_4arch4Sm90ELb0ELb1ELb0ELb1ELb0ELb1ELb0ELb1ELb1ELb0ELb0ELb0EEENS1_21CollectiveEpilogueFwdINS6_IJSA_SC_SB_EEES9_NS_10bfloat16_tESG_Li256ELb1ELb0ELb0ELb1EEENS1_36VarlenDynamicPersistentTileSchedulerILi128ELi64ELi256ELi128ELb0ELb0ELb1ELb1ELb0ELb1EEEEEEEEEvNT_6ParamsE)
        /*13c0*/ 	.short	0x0210
        /*13c2*/ 	.short	0x0a70


	//----- nvinfo : EIATTR_SW_WAR
	.align		4
.L_252:
        /*13c4*/ 	.byte	0x04, 0x36
        /*13c6*/ 	.short	(.L_254 - .L_253)
.L_253:
        /*13c8*/ 	.word	0x00000008
.L_254:


//--------------------- .nv.info._ZN7cutlass13device_kernelIN5flash11enable_sm90INS1_16FlashAttnFwdSm90INS1_25CollectiveMainloopFwdSm90ILi2EN4cute5tupleIJNS5_1CILi1EEES8_S8_EEENS6_IJNS7_ILi128EEESA_NS7_ILi256EEEEEELi256ENS_12float_e4m3_tEfNS_4arch4Sm90ELb1ELb0ELb0ELb0ELb0ELb0ELb0ELb1ELb1ELb0ELb0ELb0EEENS1_21CollectiveEpilogueFwdINS6_IJSA_SB_SA_EEES9_NS_10bfloat16_tESF_Li256ELb0ELb0ELb0ELb1EEENS1_30DynamicPersistentTileSchedulerILi256ELi128ELb0ELb0ELb1EEEEEEEEEvNT_6ParamsE --------------------------
	.section	.nv.info._ZN7cutlass13device_kernelIN5flash11enable_sm90INS1_16FlashAttnFwdSm90INS1_25CollectiveMainloopFwdSm90ILi2EN4cute5tupleIJNS5_1CILi1EEES8_S8_EEENS6_IJNS7_ILi128EEESA_NS7_ILi256EEEEEELi256ENS_12float_e4m3_tEfNS_4arch4Sm90ELb1ELb0ELb0ELb0ELb0ELb0ELb0ELb1ELb1ELb0ELb0ELb0EEENS1_21CollectiveEpilogueFwdINS6_IJSA_SB_SA_EEES9_NS_10bfloat16_tESF_Li256ELb0ELb0ELb0ELb1EEENS1_30DynamicPersistentTileSchedulerILi256ELi128ELb0ELb0ELb1EEEEEEEEEvNT_6ParamsE,"",@"SHT_CUDA_INFO"
	.sectionflags	@""
	.align	4


	//----- nvinfo : EIATTR_CUDA_API_VERSION
	.align		4
        /*0000*/ 	.byte	0x04, 0x37
        /*0002*/ 	.short	(.L_256 - .L_255)
.L_255:
        /*0004*/ 	.word	0x00000082


	//----- nvinfo : EIATTR_KPARAM_INFO
	.align		4
.L_256:
        /*0008*/ 	.byte	0x04, 0x17
        /*000a*/ 	.short	(.L_258 - .L_257)
.L_257:
        /*000c*/ 	.word	0x00000000
        /*0010*/ 	.short	0x0000
        /*0012*/ 	.short	0x0070
        /*0014*/ 	.byte	0x00, 0xf0, 0x01, 0x2e


	//----- nvinfo : EIATTR_SPARSE_MMA_MASK
	.align		4
.L_258:
        /*0018*/ 	.byte	0x03, 0x50
        /*001a*/ 	.short	0x0000


	//----- nvinfo : EIATTR_MAXREG_COUNT
	.align		4
        /*001c*/ 	.byte	0x03, 0x1b
        /*001e*/ 	.short	0x00a8


	//----- nvinfo : EIATTR_NUM_BARRIERS
	.align		4
        /*0020*/ 	.byte	0x02, 0x4c
        /*0022*/ 	.byte	0x10
	.zero		1


	//----- nvinfo : EIATTR_EXTERNS
	.align		4
        /*0024*/ 	.byte	0x04, 0x0f
        /*0026*/ 	.short	(.L_260 - .L_259)


	//   ....[0]....
	.align		4
.L_259:
        /*0028*/ 	.word	index@(__assertfail)


	//----- nvinfo : EIATTR_ANNOTATIONS
	.align		4
.L_260:
        /*002c*/ 	.byte	0x04, 0x55
        /*002e*/ 	.short	(.L_262 - .L_261)


	//   ....[0]....
.L_261:
        /* <DEDUP_REMOVED lines=37> */


	//----- nvinfo : EIATTR_MERCURY_ISA_VERSION
	.align		4
.L_262:
        /*0270*/ 	.byte	0x03, 0x5f
        /*0272*/ 	.short	0x0101


	//----- nvinfo : EIATTR_INT_WARP_WIDE_INSTR_OFFSETS
	.align		4
        /*0274*/ 	.byte	0x04, 0x31
        /*0276*/ 	.short	(.L_264 - .L_263)


	//   ....[0]....
.L_263:
        /*0278*/ 	.word	0x00000190


	//   ....[1]....
        /*027c*/ 	.word	0x000001c0


	//   ....[2]....
        /*0280*/ 	.word	0x000001d0


	//   ....[3]....
        /*0284*/ 	.word	0x0000d700


	//   ....[4]....
        /*0288*/ 	.word	0x0000d790


	//   ....[5]....
        /*028c*/ 	.word	0x0000de50


	//   ....[6]....
        /*0290*/ 	.word	0x0000fad0


	//   ....[7]....
        /*0294*/ 	.word	0x0000fb60


	//----- nvinfo : EIATTR_COOP_GROUP_MASK_REGIDS
	.align		4
.L_264:
        /*0298*/ 	.byte	0x04, 0x29
        /*029a*/ 	.short	(.L_266 - .L_265)


	//   ....[0]....
.L_265:
        /*029c*/ 	.word	0xffffffff


	//   ....[1]....
        /*02a0*/ 	.word	0xffffffff


	//   ....[2]....
        /*02a4*/ 	.word	0xffffffff


	//   ....[3]....
        /*02a8*/ 	.word	0xffffffff


	//   ....[4]....
        /*02ac*/ 	.word	0xffffffff


	//   ....[5]....
        /*02b0*/ 	.word	0xffffffff


	//   ....[6]....
        /*02b4*/ 	.word	0xffffffff


	//   ....[7]....
        /*02b8*/ 	.word	0xffffffff


	//   ....[8]....
        /*02bc*/ 	.word	0xffffffff


	//   ....[9]....
        /*02c0*/ 	.word	0xffffffff


	//   ....[10]....
        /*02c4*/ 	.word	0xffffffff


	//   ....[11]....
        /*02c8*/ 	.word	0xffffffff


	//   ....[12]....
        /*02cc*/ 	.word	0xffffffff


	//   ....[13]....
        /*02d0*/ 	.word	0xffffffff


	//   ....[14]....
        /*02d4*/ 	.word	0xffffffff


	//   ....[15]....
        /*02d8*/ 	.word	0xffffffff


	//   ....[16]....
        /*02dc*/ 	.word	0xffffffff


	//   ....[17]....
        /*02e0*/ 	.word	0xffffffff


	//   ....[18]....
        /*02e4*/ 	.word	0xffffffff


	//   ....[19]....
        /*02e8*/ 	.word	0xffffffff


	//   ....[20]....
        /*02ec*/ 	.word	0xffffffff


	//   ....[21]....
        /*02f0*/ 	.word	0xffffffff


	//   ....[22]....
        /*02f4*/ 	.word	0xffffffff


	//   ....[23]....
        /*02f8*/ 	.word	0xffffffff


	//   ....[24]....
        /*02fc*/ 	.word	0xffffffff


	//   ....[25]....
        /*0300*/ 	.word	0xffffffff


	//   ....[26]....
        /*0304*/ 	.word	0xffffffff


	//   ....[27]....
        /*0308*/ 	.word	0xffffffff


	//   ....[28]....
        /*030c*/ 	.word	0xffffffff


	//   ....[29]....
        /*0310*/ 	.word	0xffffffff


	//   ....[30]....
        /*0314*/ 	.word	0xffffffff


	//   ....[31]....
        /*0318*/ 	.word	0xffffffff


	//   ....[32]....
        /*031c*/ 	.word	0xffffffff


	//   ....[33]....
        /*0320*/ 	.word	0xffffffff


	//   ....[34]....
        /*0324*/ 	.word	0xffffffff


	//   ....[35]....
        /*0328*/ 	.word	0xffffffff


	//   ....[36]....
        /*032c*/ 	.word	0xffffffff


	//   ....[37]....
        /*0330*/ 	.word	0xffffffff


	//   ....[38]....
        /*0334*/ 	.word	0xffffffff


	//   ....[39]....
        /*0338*/ 	.word	0xffffffff


	//   ....[40]....
        /*033c*/ 	.word	0xffffffff


	//   ....[41]....
        /*0340*/ 	.word	0xffffffff


	//   ....[42]....
        /*0344*/ 	.word	0xffffffff


	//   ....[43]....
        /*0348*/ 	.word	0xffffffff


	//   ....[44]....
        /*034c*/ 	.word	0xffffffff


	//   ....[45]....
        /*0350*/ 	.word	0xffffffff


	//   ....[46]....
        /*0354*/ 	.word	0xffffffff


	//   ....[47]....
        /*0358*/ 	.word	0xffffffff


	//   ....[48]....
        /*035c*/ 	.word	0xffffffff


	//   ....[49]....
        /*0360*/ 	.word	0xffffffff


	//   ....[50]....
        /*0364*/ 	.word	0xffffffff


	//   ....[51]....
        /*0368*/ 	.word	0xffffffff


	//   ....[52]....
        /*036c*/ 	.word	0xffffffff


	//   ....[53]....
        /*0370*/ 	.word	0xffffffff


	//   ....[54]....
        /*0374*/ 	.word	0xffffffff


	//   ....[55]....
        /*0378*/ 	.word	0xffffffff


	//   ....[56]....
        /*037c*/ 	.word	0xffffffff


	//   ....[57]....
        /*0380*/ 	.word	0xffffffff


	//   ....[58]....
        /*0384*/ 	.word	0xffffffff


	//   ....[59]....
        /*0388*/ 	.word	0xffffffff


	//   ....[60]....
        /*038c*/ 	.word	0xffffffff


	//   ....[61]....
        /*0390*/ 	.word	0xffffffff


	//   ....[62]....
        /*0394*/ 	.word	0xffffffff


	//   ....[63]....
        /*0398*/ 	.word	0xffffffff


	//   ....[64]....
        /*039c*/ 	.word	0xffffffff


	//   ....[65]....
        /*03a0*/ 	.word	0xffffffff


	//   ....[66]....
        /*03a4*/ 	.word	0xffffffff


	//   ....[67]....
        /*03a8*/ 	.word	0xffffffff


	//   ....[68]....
        /*03ac*/ 	.word	0xffffffff


	//   ....[69]....
        /*03b0*/ 	.word	0xffffffff


	//   ....[70]....
        /*03b4*/ 	.word	0xffffffff


	//   ....[71]....
        /*03b8*/ 	.word	0xffffffff


	//   ....[72]....
        /*03bc*/ 	.word	0xffffffff


	//   ....[73]....
        /*03c0*/ 	.word	0xffffffff


	//   ....[74]....
        /*03c4*/ 	.word	0xffffffff


	//   ....[75]....
        /*03c8*/ 	.word	0xffffffff


	//   ....[76]....
        /*03cc*/ 	.word	0xffffffff


	//   ....[77]....
        /*03d0*/ 	.word	0xffffffff


	//   ....[78]....
        /*03d4*/ 	.word	0xffffffff


	//   ....[79]....
        /*03d8*/ 	.word	0xffffffff


	//   ....[80]....
        /*03dc*/ 	.word	0xffffffff


	//   ....[81]....
        /*03e0*/ 	.word	0xffffffff


	//   ....[82]....
        /*03e4*/ 	.word	0xffffffff


	//   ....[83]....
        /*03e8*/ 	.word	0xffffffff


	//   ....[84]....
        /*03ec*/ 	.word	0xffffffff


	//   ....[85]....
        /*03f0*/ 	.word	0xffffffff


	//   ....[86]....
        /*03f4*/ 	.word	0xffffffff


	//   ....[87]....
        /*03f8*/ 	.word	0xffffffff


	//   ....[88]....
        /*03fc*/ 	.word	0xffffffff


	//   ....[89]....
        /*0400*/ 	.word	0xffffffff


	//   ....[90]....
        /*0404*/ 	.word	0xffffffff


	//   ....[91]....
        /*0408*/ 	.word	0xffffffff


	//   ....[92]....
        /*040c*/ 	.word	0xffffffff


	//   ....[93]....
        /*0410*/ 	.word	0x0500000f


	//   ....[94]....
        /*0414*/ 	.word	0x0500000f


	//----- nvinfo : EIATTR_COOP_GROUP_INSTR_OFFSETS
	.align		4
.L_266:
        /*0418*/ 	.byte	0x04, 0x28
        /*041a*/ 	.short	(.L_268 - .L_267)


	//   ....[0]....
.L_267:
        /*041c*/ 	.word	0x00000070


	//   ....[1]....
        /*0420*/ 	.word	0x000001a0


	//   ....[2]....
        /*0424*/ 	.word	0x000001f0


	//   ....[3]....
        /*0428*/ 	.word	0x000003e0


	//   ....[4]....
        /*042c*/ 	.word	0x00000540


	//   ....[5]....
        /*0430*/ 	.word	0x00000660


	//   ....[6]....
        /*0434*/ 	.word	0x000007c0


	//   ....[7]....
        /*0438*/ 	.word	0x00001a60


	//   ....[8]....
        /*043c*/ 	.word	0x00002d00


	//   ....[9]....
        /*0440*/ 	.word	0x00002dc0


	//   ....[10]....
        /*0444*/ 	.word	0x00003730


	//   ....[11]....
        /*0448*/ 	.word	0x000037c0


	//   ....[12]....
        /*044c*/ 	.word	0x00005700


	//   ....[13]....
        /*0450*/ 	.word	0x00005810


	//   ....[14]....
        /*0454*/ 	.word	0x00006080


	//   ....[15]....
        /*0458*/ 	.word	0x00006110


	//   ....[16]....
        /*045c*/ 	.word	0x00008090


	//   ....[17]....
        /*0460*/ 	.word	0x000080a0


	//   ....[18]....
        /*0464*/ 	.word	0x000080d0


	//   ....[19]....
        /*0468*/ 	.word	0x000080e0


	//   ....[20]....
        /*046c*/ 	.word	0x00009d60


	//   ....[21]....
        /*0470*/ 	.word	0x00009d70


	//   ....[22]....
        /*0474*/ 	.word	0x00009da0


	//   ....[23]....
        /*0478*/ 	.word	0x00009db0


	//   ....[24]....
        /*047c*/ 	.word	0x0000b430


	//   ....[25]....
        /*0480*/ 	.word	0x0000b460


	//   ....[26]....
        /*0484*/ 	.word	0x0000b490


	//   ....[27]....
        /*0488*/ 	.word	0x0000b4c0


	//   ....[28]....
        /*048c*/ 	.word	0x0000b4f0


	//   ....[29]....
        /*0490*/ 	.word	0x0000b520


	//   ....[30]....
        /*0494*/ 	.word	0x0000b550


	//   ....[31]....
        /*0498*/ 	.word	0x0000b580


	//   ....[32]....
        /*049c*/ 	.word	0x0000b5b0


	//   ....[33]....
        /*04a0*/ 	.word	0x0000b5e0


	//   ....[34]....
        /*04a4*/ 	.word	0x0000b610


	//   ....[35]....
        /*04a8*/ 	.word	0x0000b640


	//   ....[36]....
        /*04ac*/ 	.word	0x0000b670


	//   ....[37]....
        /*04b0*/ 	.word	0x0000b6a0


	//   ....[38]....
        /*04b4*/ 	.word	0x0000b6e0


	//   ....[39]....
        /*04b8*/ 	.word	0x0000b710


	//   ....[40]....
        /*04bc*/ 	.word	0x0000b740


	//   ....[41]....
        /*04c0*/ 	.word	0x0000b780


	//   ....[42]....
        /*04c4*/ 	.word	0x0000b7b0


	//   ....[43]....
        /*04c8*/ 	.word	0x0000b820


	//   ....[44]....
        /*04cc*/ 	.word	0x0000b850


	//   ....[45]....
        /*04d0*/ 	.word	0x0000b890


	//   ....[46]....
        /*04d4*/ 	.word	0x0000b8c0


	//   ....[47]....
        /*04d8*/ 	.word	0x0000b900


	//   ....[48]....
        /*04dc*/ 	.word	0x0000b930


	//   ....[49]....
        /*04e0*/ 	.word	0x0000b960


	//   ....[50]....
        /*04e4*/ 	.word	0x0000b990


	//   ....[51]....
        /*04e8*/ 	.word	0x0000b9c0


	//   ....[52]....
        /*04ec*/ 	.word	0x0000b9f0


	//   ....[53]....
        /*04f0*/ 	.word	0x0000ba90


	//   ....[54]....
        /*04f4*/ 	.word	0x0000bad0


	//   ....[55]....
        /*04f8*/ 	.word	0x0000bb10


	//   ....[56]....
        /*04fc*/ 	.word	0x0000bb40


	//   ....[57]....
        /*0500*/ 	.word	0x0000bb70


	//   ....[58]....
        /*0504*/ 	.word	0x0000bb90


	//   ....[59]....
        /*0508*/ 	.word	0x0000bbb0


	//   ....[60]....
        /*050c*/ 	.word	0x0000bbd0


	//   ....[61]....
        /*0510*/ 	.word	0x0000bc00


	//   ....[62]....
        /*0514*/ 	.word	0x0000bc30


	//   ....[63]....
        /*0518*/ 	.word	0x0000bc40


	//   ....[64]....
        /*051c*/ 	.word	0x0000bc50


	//   ....[65]....
        /*0520*/ 	.word	0x0000bc70


	//   ....[66]....
        /*0524*/ 	.word	0x0000bc90


	//   ....[67]....
        /*0528*/ 	.word	0x0000bcc0


	//   ....[68]....
        /*052c*/ 	.word	0x0000bce0


	//   ....[69]....
        /*0530*/ 	.word	0x0000bcf0


	//   ....[70]....
        /*0534*/ 	.word	0x0000bd00


	//   ....[71]....
        /*0538*/ 	.word	0x0000bd10


	//   ....[72]....
        /*053c*/ 	.word	0x0000bd20


	//   ....[73]....
        /*0540*/ 	.word	0x0000bd40


	//   ....[74]....
        /*0544*/ 	.word	0x0000bd60


	//   ....[75]....
        /*0548*/ 	.word	0x0000bd90


	//   ....[76]....
        /*054c*/ 	.word	0x0000bda0


	//   ....[77]....
        /*0550*/ 	.word	0x0000bdb0


	//   ....[78]....
        /*0554*/ 	.word	0x0000bdc0


	//   ....[79]....
        /*0558*/ 	.word	0x0000bde0


	//   ....[80]....
        /*055c*/ 	.word	0x0000be00


	//   ....[81]....
        /*0560*/ 	.word	0x0000be10


	//   ....[82]....
        /*0564*/ 	.word	0x0000be20


	//   ....[83]....
        /*0568*/ 	.word	0x0000be50


	//   ....[84]....
        /*056c*/ 	.word	0x0000be70


	//   ....[85]....
        /*0570*/ 	.word	0x0000be80


	//   ....[86]....
        /*0574*/ 	.word	0x0000be90


	//   ....[87]....
        /*0578*/ 	.word	0x0000bea0


	//   ....[88]....
        /*057c*/ 	.word	0x0000c270


	//   ....[89]....
        /*0580*/ 	.word	0x0000cf80


	//   ....[90]....
        /*0584*/ 	.word	0x0000df60


	//   ....[91]....
        /*0588*/ 	.word	0x000106e0


	//   ....[92]....
        /*058c*/ 	.word	0x00010880


	//   ....[93]....
        /*0590*/ 	.word	0x00010ea0


	//   ....[94]....
        /*0594*/ 	.word	0x00011330


	//----- nvinfo : EIATTR_REG_RECONFIG
	.align		4
.L_268:
        /*0598*/ 	.byte	0x01, 0x54
	.zero		2


	//----- nvinfo : EIATTR_SYSCALL_OFFSETS
	.align		4
        /*059c*/ 	.byte	0x04, 0x46
        /*059e*/ 	.short	(.L_270 - .L_269)


	//   ....[0]....
.L_269:
        /*05a0*/ 	.word	0x00001be0


	//   ....[1]....
        /*05a4*/ 	.word	0x0000d930


	//   ....[2]....
        /*05a8*/ 	.word	0x0000da70


	//   ....[3]....
        /*05ac*/ 	.word	0x0000dbb0


	//   ....[4]....
        /*05b0*/ 	.word	0x0000dcd0


	//----- nvinfo : EIATTR_MBARRIER_INSTR_OFFSETS
	.align		4
.L_270:
        /*05b4*/ 	.byte	0x04, 0x39
        /*05b6*/ 	.short	(.L_272 - .L_271)


	//   ....[0]....
.L_271:
        /*05b8*/ 	.word	0x00000290
        /*05bc*/ 	.word	0x000000ff
        /*05c0*/ 	.word	0x00038800
        /*05c4*/ 	.short	0x0100
        /*05c6*/ 	.byte	0x06
	.zero		1


	//   ....[1]....
        /*05c8*/ 	.word	0x000002a0
        /*05cc*/ 	.word	0x000000ff
        /*05d0*/ 	.word	0x00038820
        /*05d4*/ 	.short	0x0100
        /*05d6*/ 	.byte	0x06
	.zero		1


	//   ....[2]....
        /*05d8*/ 	.word	0x00000390
        /*05dc*/ 	.word	0x000000ff
        /*05e0*/ 	.word	0x00038830
        /*05e4*/ 	.short	0x0100
        /*05e6*/ 	.byte	0x08
	.zero		1


	//   ....[3]....
        /*05e8*/ 	.word	0x000003a0
        /*05ec*/ 	.word	0x000000ff
        /*05f0*/ 	.word	0x00038840
        /*05f4*/ 	.short	0x0100
        /*05f6*/ 	.byte	0x08
	.zero		1


	//   ....[4]....
        /*05f8*/ 	.word	0x000003b0
        /*05fc*/ 	.word	0x000000ff
        /*0600*/ 	.word	0x00038838
        /*0604*/ 	.short	0x0100
        /*0606*/ 	.byte	0x08
	.zero		1


	//   ....[5]....
        /*0608*/ 	.word	0x000003c0
        /*060c*/ 	.word	0x000000ff
        /*0610*/ 	.word	0x00038848
        /*0614*/ 	.short	0x0100
        /*0616*/ 	.byte	0x08
	.zero		1


	//   ....[6]....
        /*0618*/ 	.word	0x000004f0
        /*061c*/ 	.word	0x000000ff
        /*0620*/ 	.word	0x00038850
        /*0624*/ 	.short	0x0100
        /*0626*/ 	.byte	0x08
	.zero		1


	//   ....[7]....
        /*0628*/ 	.word	0x00000500
        /*062c*/ 	.word	0x000000ff
        /*0630*/ 	.word	0x00038860
        /*0634*/ 	.short	0x0100
        /*0636*/ 	.byte	0x08
	.zero		1


	//   ....[8]....
        /*0638*/ 	.word	0x00000510
        /*063c*/ 	.word	0x000000ff
        /*0640*/ 	.word	0x00038858
        /*0644*/ 	.short	0x0100
        /*0646*/ 	.byte	0x08
	.zero		1


	//   ....[9]....
        /*0648*/ 	.word	0x00000520
        /*064c*/ 	.word	0x000000ff
        /*0650*/ 	.word	0x00038868
        /*0654*/ 	.short	0x0100
        /*0656*/ 	.byte	0x08
	.zero		1


	//   ....[10]....
        /*0658*/ 	.word	0x00000610
        /*065c*/ 	.word	0x000000ff
        /*0660*/ 	.word	0x00038870
        /*0664*/ 	.short	0x0100
        /*0666*/ 	.byte	0x06
	.zero		1


	//   ....[11]....
        /*0668*/ 	.word	0x00000620
        /*066c*/ 	.word	0x000000ff
        /*0670*/ 	.word	0x00038880
        /*0674*/ 	.short	0x0100
        /*0676*/ 	.byte	0x06
	.zero		1


	//   ....[12]....
        /*0678*/ 	.word	0x00000630
        /*067c*/ 	.word	0x000000ff
        /*0680*/ 	.word	0x00038878
        /*0684*/ 	.short	0x0100
        /*0686*/ 	.byte	0x06
	.zero		1


	//   ....[13]....
        /*0688*/ 	.word	0x00000640
        /*068c*/ 	.word	0x000000ff
        /*0690*/ 	.word	0x00038888
        /*0694*/ 	.short	0x0100
        /*0696*/ 	.byte	0x06
	.zero		1


	//   ....[14]....
        /*0698*/ 	.word	0x00000770
        /*069c*/ 	.word	0x000000ff
        /*06a0*/ 	.word	0x00038890
        /*06a4*/ 	.short	0x0100
        /*06a6*/ 	.byte	0x08
	.zero		1


	//   ....[15]....
        /*06a8*/ 	.word	0x00000780
        /*06ac*/ 	.word	0x000000ff
        /*06b0*/ 	.word	0x000388a0
        /*06b4*/ 	.short	0x0100
        /*06b6*/ 	.byte	0x08
	.zero		1


	//   ....[16]....
        /*06b8*/ 	.word	0x00000790
        /*06bc*/ 	.word	0x000000ff
        /*06c0*/ 	.word	0x00038898
        /*06c4*/ 	.short	0x0100
        /*06c6*/ 	.byte	0x08
	.zero		1


	//   ....[17]....
        /*06c8*/ 	.word	0x000007a0
        /*06cc*/ 	.word	0x000000ff
        /*06d0*/ 	.word	0x000388a8
        /*06d4*/ 	.short	0x0100
        /*06d6*/ 	.byte	0x08
	.zero		1


	//   ....[18]....
        /*06d8*/ 	.word	0x000008d0
        /*06dc*/ 	.word	0x000000ff
        /*06e0*/ 	.word	0x000388b0
        /*06e4*/ 	.short	0x0100
        /*06e6*/ 	.byte	0x08
	.zero		1


	//   ....[19]....
        /*06e8*/ 	.word	0x000008e0
        /*06ec*/ 	.word	0x000000ff
        /*06f0*/ 	.word	0x000388c0
        /*06f4*/ 	.short	0x0100
        /*06f6*/ 	.byte	0x08
	.zero		1


	//   ....[20]....
        /*06f8*/ 	.word	0x000008f0
        /*06fc*/ 	.word	0x000000ff
        /*0700*/ 	.word	0x000388b8
        /*0704*/ 	.short	0x0100
        /*0706*/ 	.byte	0x08
	.zero		1


	//   ....[21]....
        /*0708*/ 	.word	0x00000900
        /*070c*/ 	.word	0x000000ff
        /*0710*/ 	.word	0x000388c8
        /*0714*/ 	.short	0x0100
        /*0716*/ 	.byte	0x08
	.zero		1


	//   ....[22]....
        /*0718*/ 	.word	0x00001c70
        /*071c*/ 	.word	0x000000ff
        /*0720*/ 	.word	0x00038800
        /*0724*/ 	.short	0x010a
        /*0726*/ 	.byte	0x26
	.zero		1


	//   ....[23]....
        /*0728*/ 	.word	0x00001cf0
        /*072c*/ 	.word	0x00000003
        /*0730*/ 	.word	0x00038830
        /*0734*/ 	.short	0x010a
        /*0736*/ 	.byte	0x3f
	.zero		1


	//   ....[24]....
        /*0738*/ 	.word	0x00001d60
        /*073c*/ 	.word	0x00000003
        /*0740*/ 	.word	0x00038830
        /*0744*/ 	.short	0x010a
        /*0746*/ 	.byte	0x3f
	.zero		1


	//   ....[25]....
        /*0748*/ 	.word	0x00002710
        /*074c*/ 	.word	0x00000003
        /*0750*/ 	.word	0x00000000
        /*0754*/ 	.short	0x0101
        /*0756*/ 	.byte	0x3f
	.zero		1


	//   ....[26]....
        /*0758*/ 	.word	0x00004b10
        /*075c*/ 	.word	0x000000ff
        /*0760*/ 	.word	0x00038830
        /*0764*/ 	.short	0x010a
        /*0766*/ 	.byte	0x07
	.zero		1


	//   ....[27]....
        /*0768*/ 	.word	0x00004b50
        /*076c*/ 	.word	0x000000ff
        /*0770*/ 	.word	0x00038830
        /*0774*/ 	.short	0x010a
        /*0776*/ 	.byte	0x07
	.zero		1


	//   ....[28]....
        /*0778*/ 	.word	0x00004ee0
        /*077c*/ 	.word	0x000000ff
        /*0780*/ 	.word	0x00038850
        /*0784*/ 	.short	0x010a
        /*0786*/ 	.byte	0x0a
	.zero		1


	//   ....[29]....
        /*0788*/ 	.word	0x00004f20
        /*078c*/ 	.word	0x000000ff
        /*0790*/ 	.word	0x00038850
        /*0794*/ 	.short	0x010a
        /*0796*/ 	.byte	0x0a
	.zero		1


	//   ....[30]....
        /*0798*/ 	.word	0x00006af0
        /*079c*/ 	.word	0x00000003
        /*07a0*/ 	.word	0x00000000
        /*07a4*/ 	.short	0x0101
        /*07a6*/ 	.byte	0x3f
	.zero		1


	//   ....[31]....
        /*07a8*/ 	.word	0x00006d00
        /*07ac*/ 	.word	0x000000ff
        /*07b0*/ 	.word	0x00000000
        /*07b4*/ 	.short	0x0101
        /*07b6*/ 	.byte	0x0a
	.zero		1


	//   ....[32]....
        /*07b8*/ 	.word	0x000077c0
        /*07bc*/ 	.word	0x000000ff
        /*07c0*/ 	.word	0x00038830
        /*07c4*/ 	.short	0x010a
        /*07c6*/ 	.byte	0x06
	.zero		1


	//   ....[33]....
        /*07c8*/ 	.word	0x00007800
        /*07cc*/ 	.word	0x000000ff
        /*07d0*/ 	.word	0x00038830
        /*07d4*/ 	.short	0x010a
        /*07d6*/ 	.byte	0x06
	.zero		1


	//   ....[34]....
        /*07d8*/ 	.word	0x00007b50
        /*07dc*/ 	.word	0x000000ff
        /*07e0*/ 	.word	0x00038850
        /*07e4*/ 	.short	0x010a
        /*07e6*/ 	.byte	0x06
	.zero		1


	//   ....[35]....
        /*07e8*/ 	.word	0x00007b90
        /*07ec*/ 	.word	0x000000ff
        /*07f0*/ 	.word	0x00038850
        /*07f4*/ 	.short	0x010a
        /*07f6*/ 	.byte	0x06
	.zero		1


	//   ....[36]....
        /*07f8*/ 	.word	0x00008e10
        /*07fc*/ 	.word	0x00000003
        /*0800*/ 	.word	0x00000000
        /*0804*/ 	.short	0x0101
        /*0806*/ 	.byte	0x3f
	.zero		1


	//   ....[37]....
        /*0808*/ 	.word	0x00009030
        /*080c*/ 	.word	0x000000ff
        /*0810*/ 	.word	0x00000000
        /*0814*/ 	.short	0x0101
        /*0816*/ 	.byte	0x06
	.zero		1


	//   ....[38]....
        /*0818*/ 	.word	0x00009a30
        /*081c*/ 	.word	0x000000ff
        /*0820*/ 	.word	0x00038850
        /*0824*/ 	.short	0x010a
        /*0826*/ 	.byte	0x0e
	.zero		1


	//   ....[39]....
        /*0828*/ 	.word	0x00009a70
        /*082c*/ 	.word	0x000000ff
        /*0830*/ 	.word	0x00038850
        /*0834*/ 	.short	0x010a
        /*0836*/ 	.byte	0x0e
	.zero		1


	//   ....[40]....
        /*0838*/ 	.word	0x0000a600
        /*083c*/ 	.word	0x000000ff
        /*0840*/ 	.word	0x00000000
        /*0844*/ 	.short	0x0101
        /*0846*/ 	.byte	0x04
	.zero		1


	//   ....[41]....
        /*0848*/ 	.word	0x0000c4b0
        /*084c*/ 	.word	0x000000ff
        /*0850*/ 	.word	0x00000000
        /*0854*/ 	.short	0x0101
        /*0856*/ 	.byte	0x05
	.zero		1


	//   ....[42]....
        /*0858*/ 	.word	0x0000e180
        /*085c*/ 	.word	0x00000003
        /*0860*/ 	.word	0x00038880
        /*0864*/ 	.short	0x010a
        /*0866*/ 	.byte	0x3f
	.zero		1


	//   ....[43]....
        /*0868*/ 	.word	0x0000e380
        /*086c*/ 	.word	0x00000003
        /*0870*/ 	.word	0x00038840
        /*0874*/ 	.short	0x010a
        /*0876*/ 	.byte	0x3f
	.zero		1


	//   ....[44]....
        /*0878*/ 	.word	0x0000e760
        /*087c*/ 	.word	0x000000ff
        /*0880*/ 	.word	0x00038820
        /*0884*/ 	.short	0x010a
        /*0886*/ 	.byte	0x24
	.zero		1


	//   ....[45]....
        /*0888*/ 	.word	0x0000ea60
        /*088c*/ 	.word	0x00000004
        /*0890*/ 	.word	0x00038880
        /*0894*/ 	.short	0x010a
        /*0896*/ 	.byte	0x3f
	.zero		1


	//   ....[46]....
        /*0898*/ 	.word	0x0000edb0
        /*089c*/ 	.word	0x00000004
        /*08a0*/ 	.word	0x00038840
        /*08a4*/ 	.short	0x010a
        /*08a6*/ 	.byte	0x3f
	.zero		1


	//   ....[47]....
        /*08a8*/ 	.word	0x0000f1a0
        /*08ac*/ 	.word	0x00000003
        /*08b0*/ 	.word	0x00038870
        /*08b4*/ 	.short	0x010a
        /*08b6*/ 	.byte	0x3f
	.zero		1


	//   ....[48]....
        /*08b8*/ 	.word	0x0000f220
        /*08bc*/ 	.word	0x00000003
        /*08c0*/ 	.word	0x00038860
        /*08c4*/ 	.short	0x010a
        /*08c6*/ 	.byte	0x3f
	.zero		1


	//   ....[49]....
        /*08c8*/ 	.word	0x0000fa40
        /*08cc*/ 	.word	0x00000003
        /*08d0*/ 	.word	0x00038850
        /*08d4*/ 	.short	0x0101
        /*08d6*/ 	.byte	0x3f
	.zero		1


	//   ....[50]....
        /*08d8*/ 	.word	0x0000fa80
        /*08dc*/ 	.word	0x00000002
        /*08e0*/ 	.word	0x00000000
        /*08e4*/ 	.short	0x0101
        /*08e6*/ 	.byte	0x3f
	.zero		1


	//   ....[51]....
        /*08e8*/ 	.word	0x0000fc40
        /*08ec*/ 	.word	0x00000015
        /*08f0*/ 	.word	0x00038870
        /*08f4*/ 	.short	0x010a
        /*08f6*/ 	.byte	0x3f
	.zero		1


	//   ....[52]....
        /*08f8*/ 	.word	0x0000fcd0
        /*08fc*/ 	.word	0x00000015
        /*0900*/ 	.word	0x00038860
        /*0904*/ 	.short	0x010a
        /*0906*/ 	.byte	0x3f
	.zero		1


	//   ....[53]....
        /*0908*/ 	.word	0x000104d0
        /*090c*/ 	.word	0x00000015
        /*0910*/ 	.word	0x00038850
        /*0914*/ 	.short	0x0101
        /*0916*/ 	.byte	0x3f
	.zero		1


	//   ....[54]....
        /*0918*/ 	.word	0x00010520
        /*091c*/ 	.word	0x00000000
        /*0920*/ 	.word	0x00000000
        /*0924*/ 	.short	0x0101
        /*0926*/ 	.byte	0x3f
	.zero		1


	//   ....[55]....
        /*0928*/ 	.word	0x00010800
        /*092c*/ 	.word	0x00000000
        /*0930*/ 	.word	0x00038820
        /*0934*/ 	.short	0x010a
        /*0936*/ 	.byte	0x3f
	.zero		1


	//   ....[56]....
        /*0938*/ 	.word	0x000109e0
        /*093c*/ 	.word	0x00000006
        /*0940*/ 	.word	0x00000000
        /*0944*/ 	.short	0x010a
        /*0946*/ 	.byte	0x3f
	.zero		1


	//   ....[57]....
        /*0948*/ 	.word	0x00010a50
        /*094c*/ 	.word	0x00000007
        /*0950*/ 	.word	0x00000000
        /*0954*/ 	.short	0x010a
        /*0956*/ 	.byte	0x3f
	.zero		1


	//   ....[58]....
        /*0958*/ 	.word	0x00010ab0
        /*095c*/ 	.word	0x00000004
        /*0960*/ 	.word	0x00038860
        /*0964*/ 	.short	0x010a
        /*0966*/ 	.byte	0x3f
	.zero		1


	//   ....[59]....
        /*0968*/ 	.word	0x00010b00
        /*096c*/ 	.word	0x00000003
        /*0970*/ 	.word	0x00038860
        /*0974*/ 	.short	0x010a
        /*0976*/ 	.byte	0x3f
	.zero		1


	//   ....[60]....
        /*0978*/ 	.word	0x00010b40
        /*097c*/ 	.word	0x00000004
        /*0980*/ 	.word	0x00038880
        /*0984*/ 	.short	0x010a
        /*0986*/ 	.byte	0x3f
	.zero		1


	//   ....[61]....
        /*0988*/ 	.word	0x00010b60
        /*098c*/ 	.word	0x00000003
        /*0990*/ 	.word	0x00038880
        /*0994*/ 	.short	0x010a
        /*0996*/ 	.byte	0x3f
	.zero		1


	//   ....[62]....
        /*0998*/ 	.word	0x00010bd0
        /*099c*/ 	.word	0x00000003
        /*09a0*/ 	.word	0x00038800
        /*09a4*/ 	.short	0x010a
        /*09a6*/ 	.byte	0x3f
	.zero		1


	//   ....[63]....
        /*09a8*/ 	.word	0x00010c20
        /*09ac*/ 	.word	0x00000003
        /*09b0*/ 	.word	0x00038830
        /*09b4*/ 	.short	0x010a
        /*09b6*/ 	.byte	0x3f
	.zero		1


	//   ....[64]....
        /*09b8*/ 	.word	0x00010c80
        /*09bc*/ 	.word	0x00000007
        /*09c0*/ 	.word	0x00038830
        /*09c4*/ 	.short	0x010a
        /*09c6*/ 	.byte	0x3f
	.zero		1


	//   ....[65]....
        /*09c8*/ 	.word	0x00010ce0
        /*09cc*/ 	.word	0x00000007
        /*09d0*/ 	.word	0x00038850
        /*09d4*/ 	.short	0x010a
        /*09d6*/ 	.byte	0x3f
	.zero		1


	//   ....[66]....
        /*09d8*/ 	.word	0x00010d40
        /*09dc*/ 	.word	0x00000009
        /*09e0*/ 	.word	0x00038830
        /*09e4*/ 	.short	0x010a
        /*09e6*/ 	.byte	0x3f
	.zero		1


	//   ....[67]....
        /*09e8*/ 	.word	0x00010da0
        /*09ec*/ 	.word	0x00000009
        /*09f0*/ 	.word	0x00038850
        /*09f4*/ 	.short	0x010a
        /*09f6*/ 	.byte	0x3f
	.zero		1


	//   ....[68]....
        /*09f8*/ 	.word	0x00010e00
        /*09fc*/ 	.word	0x00000006
        /*0a00*/ 	.word	0x00038850
        /*0a04*/ 	.short	0x010a
        /*0a06*/ 	.byte	0x3f
	.zero		1


	//   ....[69]....
        /*0a08*/ 	.word	0x00010f50
        /*0a0c*/ 	.word	0x00000003
        /*0a10*/ 	.word	0x00038880
        /*0a14*/ 	.short	0x010a
        /*0a16*/ 	.byte	0x3f
	.zero		1


	//   ....[70]....
        /*0a18*/ 	.word	0x00010fa0
        /*0a1c*/ 	.word	0x00000003
        /*0a20*/ 	.word	0x00038840
        /*0a24*/ 	.short	0x010a
        /*0a26*/ 	.byte	0x3f
	.zero		1


	//   ....[71]....
        /*0a28*/ 	.word	0x00011000
        /*0a2c*/ 	.word	0x00000003
        /*0a30*/ 	.word	0x00038820
        /*0a34*/ 	.short	0x010a
        /*0a36*/ 	.byte	0x3f
	.zero		1


	//   ....[72]....
        /*0a38*/ 	.word	0x00011050
        /*0a3c*/ 	.word	0x00000004
        /*0a40*/ 	.word	0x00038880
        /*0a44*/ 	.short	0x010a
        /*0a46*/ 	.byte	0x3f
	.zero		1


	//   ....[73]....
        /*0a48*/ 	.word	0x000110a0
        /*0a4c*/ 	.word	0x00000004
        /*0a50*/ 	.word	0x00038840
        /*0a54*/ 	.short	0x010a
        /*0a56*/ 	.byte	0x3f
	.zero		1


	//   ....[74]....
        /*0a58*/ 	.word	0x00011100
        /*0a5c*/ 	.word	0x00000003
        /*0a60*/ 	.word	0x00038870
        /*0a64*/ 	.short	0x010a
        /*0a66*/ 	.byte	0x3f
	.zero		1


	//   ....[75]....
        /*0a68*/ 	.word	0x00011160
        /*0a6c*/ 	.word	0x00000003
        /*0a70*/ 	.word	0x00038860
        /*0a74*/ 	.short	0x010a
        /*0a76*/ 	.byte	0x3f
	.zero		1


	//   ....[76]....
        /*0a78*/ 	.word	0x000111b0
        /*0a7c*/ 	.word	0x00000015
        /*0a80*/ 	.word	0x00038870
        /*0a84*/ 	.short	0x010a
        /*0a86*/ 	.byte	0x3f
	.zero		1


	//   ....[77]....
        /*0a88*/ 	.word	0x00011200
        /*0a8c*/ 	.word	0x00000015
        /*0a90*/ 	.word	0x00038860
        /*0a94*/ 	.short	0x010a
        /*0a96*/ 	.byte	0x3f
	.zero		1


	//   ....[78]....
        /*0a98*/ 	.word	0x00011250
        /*0a9c*/ 	.word	0x00000000
        /*0aa0*/ 	.word	0x00038820
        /*0aa4*/ 	.short	0x010a
        /*0aa6*/ 	.byte	0x3f
	.zero		1


	//   ....[79]....
        /*0aa8*/ 	.word	0x000113f0
        /*0aac*/ 	.word	0x00000006
        /*0ab0*/ 	.word	0x00000000
        /*0ab4*/ 	.short	0x010a
        /*0ab6*/ 	.byte	0x3f
	.zero		1


	//   ....[80]....
        /*0ab8*/ 	.word	0x00011440
        /*0abc*/ 	.word	0x00000007
        /*0ac0*/ 	.word	0x00000000
        /*0ac4*/ 	.short	0x010a
        /*0ac6*/ 	.byte	0x3f
	.zero		1


	//   ....[81]....
        /*0ac8*/ 	.word	0x00011490
        /*0acc*/ 	.word	0x00000004
        /*0ad0*/ 	.word	0x00038860
        /*0ad4*/ 	.short	0x010a
        /*0ad6*/ 	.byte	0x3f
	.zero		1


	//   ....[82]....
        /*0ad8*/ 	.word	0x000114e0
        /*0adc*/ 	.word	0x00000003
        /*0ae0*/ 	.word	0x00038860
        /*0ae4*/ 	.short	0x010a
        /*0ae6*/ 	.byte	0x3f
	.zero		1


	//   ....[83]....
        /*0ae8*/ 	.word	0x00011530
        /*0aec*/ 	.word	0x00000004
        /*0af0*/ 	.word	0x00038880
        /*0af4*/ 	.short	0x010a
        /*0af6*/ 	.byte	0x3f
	.zero		1


	//----- nvinfo : EIATTR_NUM_MBARRIERS
	.align		4
.L_272:
        /*0af8*/ 	.byte	0x03, 0x38
        /*0afa*/ 	.short	0x0016


	//----- nvinfo : EIATTR_EXIT_INSTR_OFFSETS
	.align		4
        /*0afc*/ 	.byte	0x04, 0x1c
        /*0afe*/ 	.short	(.L_274 - .L_273)


	//   ....[0]....
.L_273:
        /*0b00*/ 	.word	0x00000a80


	//   ....[1]....
        /*0b04*/ 	.word	0x0000cf30


	//   ....[2]....
        /*0b08*/ 	.word	0x00010bb0


	//----- nvinfo : EIATTR_MAX_THREADS
	.align		4
.L_274:
        /*0b0c*/ 	.byte	0x04, 0x05
        /*0b0e*/ 	.short	(.L_276 - .L_275)
.L_275:
        /*0b10*/ 	.word	0x00000180
        /*0b14*/ 	.word	0x00000001
        /*0b18*/ 	.word	0x00000001


	//----- nvinfo : EIATTR_CRS_STACK_SIZE
	.align		4
.L_276:
        /*0b1c*/ 	.byte	0x04, 0x1e
        /*0b1e*/ 	.short	(.L_278 - .L_277)
.L_277:
        /*0b20*/ 	.word	0x00000000


	//----- nvinfo : EIATTR_CBANK_PARAM_SIZE
	.align		4
.L_278:
        /*0b24*/ 	.byte	0x03, 0x19
        /*0b26*/ 	.short	0x0bf0


	//----- nvinfo : EIATTR_PARAM_CBANK
	.align		4
        /*0b28*/ 	.byte	0x04, 0x0a
        /*0b2a*/ 	.short	(.L_280 - .L_279)
	.align		4
.L_279:
        /*0b2c*/ 	.word	index@(.nv.constant0._ZN7cutlass13device_kernelIN5flash11enable_sm90INS1_16FlashAttnFwdSm90INS1_25CollectiveMainloopFwdSm90ILi2EN4cute5tupleIJNS5_1CILi1EEES8_S8_EEENS6_IJNS7_ILi128EEESA_NS7_ILi256EEEEEELi256ENS_12float_e4m3_tEfNS_4arch4Sm90ELb1ELb0ELb0ELb0ELb0ELb0ELb0ELb1ELb1ELb0ELb0ELb0EEENS1_21CollectiveEpilogueFwdINS6_IJSA_SB_SA_EEES9_NS_10bfloat16_tESF_Li256ELb0ELb0ELb0ELb1EEENS1_30DynamicPersistentTileSchedulerILi256ELi128ELb0ELb0ELb1EEEEEEEEEvNT_6ParamsE)
        /*0b30*/ 	.short	0x0210
        /*0b32*/ 	.short	0x0bf0


	//----- nvinfo : EIATTR_SW_WAR
	.align		4
.L_280:
        /*0b34*/ 	.byte	0x04, 0x36
        /*0b36*/ 	.short	(.L_282 - .L_281)
.L_281:
        /*0b38*/ 	.word	0x00000008
.L_282:


//--------------------- .nv.info._ZN7cutlass13device_kernelIN5flash11enable_sm90INS1_16FlashAttnFwdSm90INS1_25CollectiveMainloopFwdSm90ILi2EN4cute5tupleIJNS5_1CILi1EEES8_S8_EEENS6_IJNS7_ILi128EEESA_NS7_ILi256EEEEEELi256ENS_12float_e4m3_tEfNS_4arch4Sm90ELb1ELb0ELb0ELb1ELb0ELb0ELb0ELb1ELb1ELb0ELb0ELb0EEENS1_21CollectiveEpilogueFwdINS6_IJSA_SB_SA_EEES9_NS_10bfloat16_tESF_Li256ELb1ELb0ELb0ELb1EEENS1_36VarlenDynamicPersistentTileSchedulerILi128ELi128ELi256ELi128ELb0ELb0ELb1ELb1ELb1ELb1EEEEEEEEEvNT_6ParamsE --------------------------
	.section	.nv.info._ZN7cutlass13device_kernelIN5flash11enable_sm90INS1_16FlashAttnFwdSm90INS1_25CollectiveMainloopFwdSm90ILi2EN4cute5tupleIJNS5_1CILi1EEES8_S8_EEENS6_IJNS7_ILi128EEESA_NS7_ILi256EEEEEELi256ENS_12float_e4m3_tEfNS_4arch4Sm90ELb1ELb0ELb0ELb1ELb0ELb0ELb0ELb1ELb1ELb0ELb0ELb0EEENS1_21CollectiveEpilogueFwdINS6_IJSA_SB_SA_EEES9_NS_10bfloat16_tESF_Li256ELb1ELb0ELb0ELb1EEENS1_36VarlenDynamicPersistentTileSchedulerILi128ELi128ELi256ELi128ELb0ELb0ELb1ELb1ELb1ELb1EEEEEEEEEvNT_6ParamsE,"",@"SHT_CUDA_INFO"
	.sectionflags	@""
	.align	4


	//----- nvinfo : EIATTR_CUDA_API_VERSION
	.align		4
        /*0000*/ 	.byte	0x04, 0x37
        /*0002*/ 	.short	(.L_284 - .L_283)
.L_283:
        /*0004*/ 	.word	0x00000082


	//----- nvinfo : EIATTR_KPARAM_INFO
	.align		4
.L_284:
        /*0008*/ 	.byte	0x04, 0x17
        /*000a*/ 	.short	(.L_286 - .L_285)
.L_285:
        /*000c*/ 	.word	0x00000000
        /*0010*/ 	.short	0x0000
        /*0012*/ 	.short	0x0070
        /*0014*/ 	.byte	0x00, 0xf0, 0x01, 0x28


	//----- nvinfo : EIATTR_SPARSE_MMA_MASK
	.align		4
.L_286:
        /*0018*/ 	.byte	0x03, 0x50
        /*001a*/ 	.short	0x0000


	//----- nvinfo : EIATTR_MAXREG_COUNT
	.align		4
        /*001c*/ 	.byte	0x03, 0x1b
        /*001e*/ 	.short	0x00a8


	//----- nvinfo : EIATTR_NUM_BARRIERS
	.align		4
        /*0020*/ 	.byte	0x02, 0x4c
        /*0022*/ 	.byte	0x10
	.zero		1


	//----- nvinfo : EIATTR_EXTERNS
	.align		4
        /*0024*/ 	.byte	0x04, 0x0f
        /*0026*/ 	.short	(.L_288 - .L_287)


	//   ....[0]....
	.align		4
.L_287:
        /*0028*/ 	.word	index@(__assertfail)


	//----- nvinfo : EIATTR_ANNOTATIONS
	.align		4
.L_288:
        /*002c*/ 	.byte	0x04, 0x55
        /*002e*/ 	.short	(.L_290 - .L_289)


	//   ....[0]....
.L_289:
        /* <DEDUP_REMOVED lines=42> */


	//----- nvinfo : EIATTR_MERCURY_ISA_VERSION
	.align		4
.L_290:
        /*02c0*/ 	.byte	0x03, 0x5f
        /*02c2*/ 	.short	0x0101


	//----- nvinfo : EIATTR_UNUSED_LOAD_BYTE_OFFSET
	.align		4
        /*02c4*/ 	.byte	0x04, 0x44
        /*02c6*/ 	.short	(.L_292 - .L_291)


	//   ....[0]....
.L_291:
        /*02c8*/ 	.word	0x00000a70
        /*02cc*/ 	.word	0x0000fff0


	//   ....[1]....
        /*02d0*/ 	.word	0x0000a850
        /*02d4*/ 	.word	0x0000fff0


	//----- nvinfo : EIATTR_INT_WARP_WIDE_INSTR_OFFSETS
	.align		4
.L_292:
        /*02d8*/ 	.byte	0x04, 0x31
        /*02da*/ 	.short	(.L_294 - .L_293)


	//   ....[0]....
.L_293:
        /*02dc*/ 	.word	0x00000160


	//   ....[1]....
        /*02e0*/ 	.word	0x000001a0


	//   ....[2]....
        /*02e4*/ 	.word	0x00000210


	//   ....[3]....
        /*02e8*/ 	.word	0x0000f4c0


	//   ....[4]....
        /*02ec*/ 	.word	0x0000f550


	//   ....[5]....
        /*02f0*/ 	.word	0x0000fcc0


	//   ....[6]....
        /*02f4*/ 	.word	0x00011960


	//   ....[7]....
        /*02f8*/ 	.word	0x000119f0


	//----- nvinfo : EIATTR_COOP_GROUP_MASK_REGIDS
	.align		4
.L_294:
        /*02fc*/ 	.byte	0x04, 0x29
        /*02fe*/ 	.short	(.L_296 - .L_295)


	//   ....[0]....
.L_295:
        /*0300*/ 	.word	0xffffffff


	//   ....[1]....
        /*0304*/ 	.word	0xffffffff


	//   ....[2]....
        /*0308*/ 	.word	0xffffffff


	//   ....[3]....
        /*030c*/ 	.word	0xffffffff


	//   ....[4]....
        /*0310*/ 	.word	0xffffffff


	//   ....[5]....
        /*0314*/ 	.word	0xffffffff


	//   ....[6]....
        /*0318*/ 	.word	0xffffffff


	//   ....[7]....
        /*031c*/ 	.word	0xffffffff


	//   ....[8]....
        /*0320*/ 	.word	0xffffffff


	//   ....[9]....
        /*0324*/ 	.word	0xffffffff


	//   ....[10]....
        /*0328*/ 	.word	0xffffffff


	//   ....[11]....
        /*032c*/ 	.word	0xffffffff


	//   ....[12]....
        /*0330*/ 	.word	0xffffffff


	//   ....[13]....
        /*0334*/ 	.word	0xffffffff


	//   ....[14]....
        /*0338*/ 	.word	0xffffffff


	//   ....[15]....
        /*033c*/ 	.word	0xffffffff


	//   ....[16]....
        /*0340*/ 	.word	0xffffffff


	//   ....[17]....
        /*0344*/ 	.word	0xffffffff


	//   ....[18]....
        /*0348*/ 	.word	0xffffffff


	//   ....[19]....
        /*034c*/ 	.word	0xffffffff


	//   ....[20]....
        /*0350*/ 	.word	0xffffffff


	//   ....[21]....
        /*0354*/ 	.word	0xffffffff


	//   ....[22]....
        /*0358*/ 	.word	0xffffffff


	//   ....[23]....
        /*035c*/ 	.word	0xffffffff


	//   ....[24]....
        /*0360*/ 	.word	0xffffffff


	//   ....[25]....
        /*0364*/ 	.word	0xffffffff


	//   ....[26]....
        /*0368*/ 	.word	0xffffffff


	//   ....[27]....
        /*036c*/ 	.word	0xffffffff


	//   ....[28]....
        /*0370*/ 	.word	0xffffffff


	//   ....[29]....
        /*0374*/ 	.word	0xffffffff


	//   ....[30]....
        /*0378*/ 	.word	0xffffffff


	//   ....[31]....
        /*037c*/ 	.word	0xffffffff


	//   ....[32]....
        /*0380*/ 	.word	0xffffffff


	//   ....[33]....
        /*0384*/ 	.word	0xffffffff


	//   ....[34]....
        /*0388*/ 	.word	0xffffffff


	//   ....[35]....
        /*038c*/ 	.word	0xffffffff


	//   ....[36]....
        /*0390*/ 	.word	0xffffffff


	//   ....[37]....
        /*0394*/ 	.word	0xffffffff


	//   ....[38]....
        /*0398*/ 	.word	0xffffffff


	//   ....[39]....
        /*039c*/ 	.word	0xffffffff


	//   ....[40]....
        /*03a0*/ 	.word	0xffffffff


	//   ....[41]....
        /*03a4*/ 	.word	0xffffffff


	//   ....[42]....
        /*03a8*/ 	.word	0xffffffff


	//   ....[43]....
        /*03ac*/ 	.word	0xffffffff


	//   ....[44]....
        /*03b0*/ 	.word	0xffffffff


	//   ....[45]....
        /*03b4*/ 	.word	0xffffffff


	//   ....[46]....
        /*03b8*/ 	.word	0xffffffff


	//   ....[47]....
        /*03bc*/ 	.word	0xffffffff


	//   ....[48]....
        /*03c0*/ 	.word	0xffffffff


	//   ....[49]....
        /*03c4*/ 	.word	0xffffffff


	//   ....[50]....
        /*03c8*/ 	.word	0xffffffff


	//   ....[51]....
        /*03cc*/ 	.word	0xffffffff


	//   ....[52]....
        /*03d0*/ 	.word	0xffffffff


	//   ....[53]....
        /*03d4*/ 	.word	0xffffffff


	//   ....[54]....
        /*03d8*/ 	.word	0xffffffff


	//   ....[55]....
        /*03dc*/ 	.word	0xffffffff


	//   ....[56]....
        /*03e0*/ 	.word	0xffffffff


	//   ....[57]....
        /*03e4*/ 	.word	0xffffffff


	//   ....[58]....
        /*03e8*/ 	.word	0xffffffff


	//   ....[59]....
        /*03ec*/ 	.word	0xffffffff


	//   ....[60]....
        /*03f0*/ 	.word	0xffffffff


	//   ....[61]....
        /*03f4*/ 	.word	0xffffffff


	//   ....[62]....
        /*03f8*/ 	.word	0xffffffff


	//   ....[63]....
        /*03fc*/ 	.word	0xffffffff


	//   ....[64]....
        /*0400*/ 	.word	0xffffffff


	//   ....[65]....
        /*0404*/ 	.word	0xffffffff


	//   ....[66]....
        /*0408*/ 	.word	0xffffffff


	//   ....[67]....
        /*040c*/ 	.word	0xffffffff


	//   ....[68]....
        /*0410*/ 	.word	0xffffffff


	//   ....[69]....
        /*0414*/ 	.word	0xffffffff


	//   ....[70]....
        /*0418*/ 	.word	0xffffffff


	//   ....[71]....
        /*041c*/ 	.word	0xffffffff


	//   ....[72]....
        /*0420*/ 	.word	0xffffffff


	//   ....[73]....
        /*0424*/ 	.word	0xffffffff


	//   ....[74]....
        /*0428*/ 	.word	0xffffffff


	//   ....[75]....
        /*042c*/ 	.word	0xffffffff


	//   ....[76]....
        /*0430*/ 	.word	0xffffffff


	//   ....[77]....
        /*0434*/ 	.word	0xffffffff


	//   ....[78]....
        /*0438*/ 	.word	0xffffffff


	//   ....[79]....
        /*043c*/ 	.word	0xffffffff


	//   ....[80]....
        /*0440*/ 	.word	0xffffffff


	//   ....[81]....
        /*0444*/ 	.word	0xffffffff


	//   ....[82]....
        /*0448*/ 	.word	0xffffffff


	//   ....[83]....
        /*044c*/ 	.word	0xffffffff


	//   ....[84]....
        /*0450*/ 	.word	0xffffffff


	//   ....[85]....
        /*0454*/ 	.word	0xffffffff


	//   ....[86]....
        /*0458*/ 	.word	0xffffffff


	//   ....[87]....
        /*045c*/ 	.word	0xffffffff


	//   ....[88]....
        /*0460*/ 	.word	0xffffffff


	//   ....[89]....
        /*0464*/ 	.word	0xffffffff


	//   ....[90]....
        /*0468*/ 	.word	0xffffffff


	//   ....[91]....
        /*046c*/ 	.word	0xffffffff


	//   ....[92]....
        /*0470*/ 	.word	0xffffffff


	//   ....[93]....
        /*0474*/ 	.word	0xffffffff


	//   ....[94]....
        /*0478*/ 	.word	0xffffffff


	//   ....[95]....
        /*047c*/ 	.word	0xffffffff


	//   ....[96]....
        /*0480*/ 	.word	0xffffffff


	//   ....[97]....
        /*0484*/ 	.word	0xffffffff


	//   ....[98]....
        /*0488*/ 	.word	0xffffffff


	//   ....[99]....
        /*048c*/ 	.word	0xffffffff


	//   ....[100]....
        /*0490*/ 	.word	0xffffffff


	//   ....[101]....
        /*0494*/ 	.word	0xffffffff


	//   ....[102]....
        /*0498*/ 	.word	0xffffffff


	//   ....[103]....
        /*049c*/ 	.word	0xffffffff


	//   ....[104]....
        /*04a0*/ 	.word	0xffffffff


	//   ....[105]....
        /*04a4*/ 	.word	0xffffffff


	//   ....[106]....
        /*04a8*/ 	.word	0xffffffff


	//   ....[107]....
        /*04ac*/ 	.word	0xffffffff


	//   ....[108]....
        /*04b0*/ 	.word	0xffffffff


	//   ....[109]....
        /*04b4*/ 	.word	0xffffffff


	//   ....[110]....
        /*04b8*/ 	.word	0xffffffff


	//   ....[111]....
        /*04bc*/ 	.word	0xffffffff


	//   ....[112]....
        /*04c0*/ 	.word	0xffffffff


	//   ....[113]....
        /*04c4*/ 	.word	0xffffffff


	//   ....[114]....
        /*04c8*/ 	.word	0xffffffff


	//   ....[115]....
        /*04cc*/ 	.word	0xffffffff


	//   ....[116]....
        /*04d0*/ 	.word	0xffffffff


	//   ....[117]....
        /*04d4*/ 	.word	0xffffffff


	//   ....[118]....
        /*04d8*/ 	.word	0xffffffff


	//   ....[119]....
        /*04dc*/ 	.word	0xffffffff


	//   ....[120]....
        /*04e0*/ 	.word	0xffffffff


	//   ....[121]....
        /*04e4*/ 	.word	0xffffffff


	//   ....[122]....
        /*04e8*/ 	.word	0xffffffff


	//   ....[123]....
        /*04ec*/ 	.word	0x0500000f


	//   ....[124]....
        /*04f0*/ 	.word	0x0500000f


	//----- nvinfo : EIATTR_COOP_GROUP_INSTR_OFFSETS
	.align		4
.L_296:
        /*04f4*/ 	.byte	0x04, 0x28
        /*04f6*/ 	.short	(.L_298 - .L_297)


	//   ....[0]....
.L_297:
        /*04f8*/ 	.word	0x00000070


	//   ....[1]....
        /*04fc*/ 	.word	0x00000170


	//   ....[2]....
        /*0500*/ 	.word	0x000001c0


	//   ....[3]....
        /*0504*/ 	.word	0x000003f0


	//   ....[4]....
        /*0508*/ 	.word	0x00000550


	//   ....[5]....
        /*050c*/ 	.word	0x00000670


	//   ....[6]....
        /*0510*/ 	.word	0x000007d0


	//   ....[7]....
        /*0514*/ 	.word	0x00001ae0


	//   ....[8]....
        /*0518*/ 	.word	0x00002dc0


	//   ....[9]....
        /*051c*/ 	.word	0x00002e80


	//   ....[10]....
        /*0520*/ 	.word	0x000037b0


	//   ....[11]....
        /*0524*/ 	.word	0x00003860


	//   ....[12]....
        /*0528*/ 	.word	0x000056e0


	//   ....[13]....
        /*052c*/ 	.word	0x000057f0


	//   ....[14]....
        /*0530*/ 	.word	0x00006080


	//   ....[15]....
        /*0534*/ 	.word	0x000060f0


	//   ....[16]....
        /*0538*/ 	.word	0x00008040


	//   ....[17]....
        /*053c*/ 	.word	0x00008050


	//   ....[18]....
        /*0540*/ 	.word	0x00008080


	//   ....[19]....
        /*0544*/ 	.word	0x00008090


	//   ....[20]....
        /*0548*/ 	.word	0x00009d00


	//   ....[21]....
        /*054c*/ 	.word	0x00009d10


	//   ....[22]....
        /*0550*/ 	.word	0x00009d40


	//   ....[23]....
        /*0554*/ 	.word	0x00009d50


	//   ....[24]....
        /*0558*/ 	.word	0x0000b410


	//   ....[25]....
        /*055c*/ 	.word	0x0000b440


	//   ....[26]....
        /*0560*/ 	.word	0x0000b470


	//   ....[27]....
        /*0564*/ 	.word	0x0000b4a0


	//   ....[28]....
        /*0568*/ 	.word	0x0000b4d0


	//   ....[29]....
        /*056c*/ 	.word	0x0000b500


	//   ....[30]....
        /*0570*/ 	.word	0x0000b530


	//   ....[31]....
        /*0574*/ 	.word	0x0000b560


	//   ....[32]....
        /*0578*/ 	.word	0x0000b5a0


	//   ....[33]....
        /*057c*/ 	.word	0x0000b5d0


	//   ....[34]....
        /*0580*/ 	.word	0x0000b630


	//   ....[35]....
        /*0584*/ 	.word	0x0000b670


	//   ....[36]....
        /*0588*/ 	.word	0x0000b6a0


	//   ....[37]....
        /*058c*/ 	.word	0x0000b6e0


	//   ....[38]....
        /*0590*/ 	.word	0x0000b710


	//   ....[39]....
        /*0594*/ 	.word	0x0000b740


	//   ....[40]....
        /*0598*/ 	.word	0x0000b770


	//   ....[41]....
        /*059c*/ 	.word	0x0000b7a0


	//   ....[42]....
        /*05a0*/ 	.word	0x0000b7d0


	//   ....[43]....
        /*05a4*/ 	.word	0x0000b800


	//   ....[44]....
        /*05a8*/ 	.word	0x0000b830


	//   ....[45]....
        /*05ac*/ 	.word	0x0000b860


	//   ....[46]....
        /*05b0*/ 	.word	0x0000b890


	//   ....[47]....
        /*05b4*/ 	.word	0x0000b8c0


	//   ....[48]....
        /*05b8*/ 	.word	0x0000b8f0


	//   ....[49]....
        /*05bc*/ 	.word	0x0000b920


	//   ....[50]....
        /*05c0*/ 	.word	0x0000b950


	//   ....[51]....
        /*05c4*/ 	.word	0x0000b980


	//   ....[52]....
        /*05c8*/ 	.word	0x0000b9c0


	//   ....[53]....
        /*05cc*/ 	.word	0x0000b9f0


	//   ....[54]....
        /*05d0*/ 	.word	0x0000ba20


	//   ....[55]....
        /*05d4*/ 	.word	0x0000ba50


	//   ....[56]....
        /*05d8*/ 	.word	0x0000bad0


	//   ....[57]....
        /*05dc*/ 	.word	0x0000bb00


	//   ....[58]....
        /*05e0*/ 	.word	0x0000bb30


	//   ....[59]....
        /*05e4*/ 	.word	0x0000bb60


	//   ....[60]....
        /*05e8*/ 	.word	0x0000bb90


	//   ....[61]....
        /*05ec*/ 	.word	0x0000bbc0


	//   ....[62]....
        /*05f0*/ 	.word	0x0000bbf0


	//   ....[63]....
        /*05f4*/ 	.word	0x0000bc20


	//   ....[64]....
        /*05f8*/ 	.word	0x0000bc50


	//   ....[65]....
        /*05fc*/ 	.word	0x0000bc80


	//   ....[66]....
        /*0600*/ 	.word	0x0000bca0


	//   ....[67]....
        /*0604*/ 	.word	0x0000bcb0


	//   ....[68]....
        /*0608*/ 	.word	0x0000bcc0


	//   ....[69]....
        /*060c*/ 	.word	0x0000bcd0


	//   ....[70]....
        /*0610*/ 	.word	0x0000bce0


	//   ....[71]....
        /*0614*/ 	.word	0x0000bcf0


	//   ....[72]....
        /*0618*/ 	.word	0x0000bd00


	//   ....[73]....
        /*061c*/ 	.word	0x0000bd10


	//   ....[74]....
        /*0620*/ 	.word	0x0000bd20


	//   ....[75]....
        /*0624*/ 	.word	0x0000bd30


	//   ....[76]....
        /*0628*/ 	.word	0x0000bd50


	//   ....[77]....
        /*062c*/ 	.word	0x0000bd60


	//   ....[78]....
        /*0630*/ 	.word	0x0000bd70


	//   ....[79]....
        /*0634*/ 	.word	0x0000bd80


	//   ....[80]....
        /*0638*/ 	.word	0x0000bd90


	//   ....[81]....
        /*063c*/ 	.word	0x0000bda0


	//   ....[82]....
        /*0640*/ 	.word	0x0000bdc0


	//   ....[83]....
        /*0644*/ 	.word	0x0000bdd0


	//   ....[84]....
        /*0648*/ 	.word	0x0000bde0


	//   ....[85]....
        /*064c*/ 	.word	0x0000bdf0


	//   ....[86]....
        /*0650*/ 	.word	0x0000be00


	//   ....[87]....
        /*0654*/ 	.word	0x0000be10


	//   ....[88]....
        /*0658*/ 	.word	0x0000e030


	//   ....[89]....
        /*065c*/ 	.word	0x0000e210


	//   ....[90]....
        /*0660*/ 	.word	0x0000e240


	//   ....[91]....
        /*0664*/ 	.word	0x0000e270


	//   ....[92]....
        /*0668*/ 	.word	0x0000e2b0


	//   ....[93]....
        /*066c*/ 	.word	0x0000e2e0


	//   ....[94]....
        /*0670*/ 	.word	0x0000e320


	//   ....[95]....
        /*0674*/ 	.word	0x0000e4b0


	//   ....[96]....
        /*0678*/ 	.word	0x0000e4e0


	//   ....[97]....
        /*067c*/ 	.word	0x0000e510


	//   ....[98]....
        /*0680*/ 	.word	0x0000e540


	//   ....[99]....
        /*0684*/ 	.word	0x0000e570


	//   ....[100]....
        /*0688*/ 	.word	0x0000e5b0


	//   ....[101]....
        /*068c*/ 	.word	0x0000e650


	//   ....[102]....
        /*0690*/ 	.word	0x0000e6e0


	//   ....[103]....
        /*0694*/ 	.word	0x0000e790


	//   ....[104]....
        /*0698*/ 	.word	0x0000fdc0


	//   ....[105]....
        /*069c*/ 	.word	0x00012650


	//   ....[106]....
        /*06a0*/ 	.word	0x00012680


	//   ....[107]....
        /*06a4*/ 	.word	0x000126b0


	//   ....[108]....
        /*06a8*/ 	.word	0x000126f0


	//   ....[109]....
        /*06ac*/ 	.word	0x00012720


	//   ....[110]....
        /*06b0*/ 	.word	0x00012730


	//   ....[111]....
        /*06b4*/ 	.word	0x00012760


	//   ....[112]....
        /*06b8*/ 	.word	0x00012770


	//   ....[113]....
        /*06bc*/ 	.word	0x000128b0


	//   ....[114]....
        /*06c0*/ 	.word	0x000128e0


	//   ....[115]....
        /*06c4*/ 	.word	0x00012910


	//   ....[116]....
        /*06c8*/ 	.word	0x00012940


	//   ....[117]....
        /*06cc*/ 	.word	0x00012970


	//   ....[118]....
        /*06d0*/ 	.word	0x000129b0


	//   ....[119]....
        /*06d4*/ 	.word	0x00012a40


	//   ....[120]....
        /*06d8*/ 	.word	0x00012ad0


	//   ....[121]....
        /*06dc*/ 	.word	0x00012b40


	//   ....[122]....
        /*06e0*/ 	.word	0x000131d0


	//   ....[123]....
        /*06e4*/ 	.word	0x000137d0


	//   ....[124]....
        /*06e8*/ 	.word	0x00013c60


	//----- nvinfo : EIATTR_REG_RECONFIG
	.align		4
.L_298:
        /*06ec*/ 	.byte	0x01, 0x54
	.zero		2


	//----- nvinfo : EIATTR_SYSCALL_OFFSETS
	.align		4
        /*06f0*/ 	.byte	0x04, 0x46
        /*06f2*/ 	.short	(.L_300 - .L_299)


	//   ....[0]....
.L_299:
        /*06f4*/ 	.word	0x00001cc0


	//   ....[1]....
        /*06f8*/ 	.word	0x0000f6f0


	//   ....[2]....
        /*06fc*/ 	.word	0x0000f830


	//   ....[3]....
        /*0700*/ 	.word	0x0000f970


	//   ....[4]....
        /*0704*/ 	.word	0x0000fa90


	//----- nvinfo : EIATTR_MBARRIER_INSTR_OFFSETS
	.align		4
.L_300:
        /*0708*/ 	.byte	0x04, 0x39
        /*070a*/ 	.short	(.L_302 - .L_301)


	//   ....[0]....
.L_301:
        /*070c*/ 	.word	0x000002a0
        /*0710*/ 	.word	0x000000ff
        /*0714*/ 	.word	0x00038800
        /*0718*/ 	.short	0x0100
        /*071a*/ 	.byte	0x08
	.zero		1


	//   ....[1]....
        /*071c*/ 	.word	0x000002b0
        /*0720*/ 	.word	0x000000ff
        /*0724*/ 	.word	0x00038820
        /*0728*/ 	.short	0x0100
        /*072a*/ 	.byte	0x08
	.zero		1


	//   ....[2]....
        /*072c*/ 	.word	0x000003a0
        /*0730*/ 	.word	0x000000ff
        /*0734*/ 	.word	0x00038830
        /*0738*/ 	.short	0x0100
        /*073a*/ 	.byte	0x08
	.zero		1


	//   ....[3]....
        /*073c*/ 	.word	0x000003b0
        /*0740*/ 	.word	0x000000ff
        /*0744*/ 	.word	0x00038840
        /*0748*/ 	.short	0x0100
        /*074a*/ 	.byte	0x08
	.zero		1


	//   ....[4]....
        /*074c*/ 	.word	0x000003c0
        /*0750*/ 	.word	0x000000ff
        /*0754*/ 	.word	0x00038838
        /*0758*/ 	.short	0x0100
        /*075a*/ 	.byte	0x08
	.zero		1


	//   ....[5]....
        /*075c*/ 	.word	0x000003d0
        /*0760*/ 	.word	0x000000ff
        /*0764*/ 	.word	0x00038848
        /*0768*/ 	.short	0x0100
        /*076a*/ 	.byte	0x08
	.zero		1


	//   ....[6]....
        /*076c*/ 	.word	0x00000500
        /*0770*/ 	.word	0x000000ff
        /*0774*/ 	.word	0x00038850
        /*0778*/ 	.short	0x0100
        /*077a*/ 	.byte	0x08
	.zero		1


	//   ....[7]....
        /*077c*/ 	.word	0x00000510
        /*0780*/ 	.word	0x000000ff
        /*0784*/ 	.word	0x00038860
        /*0788*/ 	.short	0x0100
        /*078a*/ 	.byte	0x08
	.zero		1


	//   ....[8]....
        /*078c*/ 	.word	0x00000520
        /*0790*/ 	.word	0x000000ff
        /*0794*/ 	.word	0x00038858
        /*0798*/ 	.short	0x0100
        /*079a*/ 	.byte	0x08
	.zero		1


	//   ....[9]....
        /*079c*/ 	.word	0x00000530
        /*07a0*/ 	.word	0x000000ff
        /*07a4*/ 	.word	0x00038868
        /*07a8*/ 	.short	0x0100
        /*07aa*/ 	.byte	0x08
	.zero		1


	//   ....[10]....
        /*07ac*/ 	.word	0x00000620
        /*07b0*/ 	.word	0x000000ff
        /*07b4*/ 	.word	0x00038870
        /*07b8*/ 	.short	0x0100
        /*07ba*/ 	.byte	0x06
	.zero		1


	//   ....[11]....
        /*07bc*/ 	.word	0x00000630
        /*07c0*/ 	.word	0x000000ff
        /*07c4*/ 	.word	0x00038880
        /*07c8*/ 	.short	0x0100
        /*07ca*/ 	.byte	0x06
	.zero		1


	//   ....[12]....
        /*07cc*/ 	.word	0x00000640
        /*07d0*/ 	.word	0x000000ff
        /*07d4*/ 	.word	0x00038878
        /*07d8*/ 	.short	0x0100
        /*07da*/ 	.byte	0x06
	.zero		1


	//   ....[13]....
        /*07dc*/ 	.word	0x00000650
        /*07e0*/ 	.word	0x000000ff
        /*07e4*/ 	.word	0x00038888
        /*07e8*/ 	.short	0x0100
        /*07ea*/ 	.byte	0x06
	.zero		1


	//   ....[14]....
        /*07ec*/ 	.word	0x00000780
        /*07f0*/ 	.word	0x000000ff
        /*07f4*/ 	.word	0x00038890
        /*07f8*/ 	.short	0x0100
        /*07fa*/ 	.byte	0x08
	.zero		1


	//   ....[15]....
        /*07fc*/ 	.word	0x00000790
        /*0800*/ 	.word	0x000000ff
        /*0804*/ 	.word	0x000388a0
        /*0808*/ 	.short	0x0100
        /*080a*/ 	.byte	0x08
	.zero		1


	//   ....[16]....
        /*080c*/ 	.word	0x000007a0
        /*0810*/ 	.word	0x000000ff
        /*0814*/ 	.word	0x00038898
        /*0818*/ 	.short	0x0100
        /*081a*/ 	.byte	0x08
	.zero		1


	//   ....[17]....
        /*081c*/ 	.word	0x000007b0
        /*0820*/ 	.word	0x000000ff
        /*0824*/ 	.word	0x000388a8
        /*0828*/ 	.short	0x0100
        /*082a*/ 	.byte	0x08
	.zero		1


	//   ....[18]....
        /*082c*/ 	.word	0x000008e0
        /*0830*/ 	.word	0x000000ff
        /*0834*/ 	.word	0x000388b0
        /*0838*/ 	.short	0x0100
        /*083a*/ 	.byte	0x08
	.zero		1


	//   ....[19]....
        /*083c*/ 	.word	0x000008f0
        /*0840*/ 	.word	0x000000ff
        /*0844*/ 	.word	0x000388c0
        /*0848*/ 	.short	0x0100
        /*084a*/ 	.byte	0x08
	.zero		1


	//   ....[20]....
        /*084c*/ 	.word	0x00000900
        /*0850*/ 	.word	0x000000ff
        /*0854*/ 	.word	0x000388b8
        /*0858*/ 	.short	0x0100
        /*085a*/ 	.byte	0x08
	.zero		1


	//   ....[21]....
        /*085c*/ 	.word	0x00000910
        /*0860*/ 	.word	0x000000ff
        /*0864*/ 	.word	0x000388c8
        /*0868*/ 	.short	0x0100
        /*086a*/ 	.byte	0x08
	.zero		1


	//   ....[22]....
        /*086c*/ 	.word	0x00001d40
        /*0870*/ 	.word	0x000000ff
        /*0874*/ 	.word	0x00038800
        /*0878*/ 	.short	0x010a
        /*087a*/ 	.byte	0x29
	.zero		1


	//   ....[23]....
        /*087c*/ 	.word	0x00001dc0
        /*0880*/ 	.word	0x00000003
        /*0884*/ 	.word	0x00038830
        /*0888*/ 	.short	0x010a
        /*088a*/ 	.byte	0x3f
	.zero		1


	//   ....[24]....
        /*088c*/ 	.word	0x00001e30
        /*0890*/ 	.word	0x00000003
        /*0894*/ 	.word	0x00038830
        /*0898*/ 	.short	0x010a
        /*089a*/ 	.byte	0x3f
	.zero		1


	//   ....[25]....
        /*089c*/ 	.word	0x000027d0
        /*08a0*/ 	.word	0x00000003
        /*08a4*/ 	.word	0x00000000
        /*08a8*/ 	.short	0x0101
        /*08aa*/ 	.byte	0x3f
	.zero		1


	//   ....[26]....
        /*08ac*/ 	.word	0x00004b90
        /*08b0*/ 	.word	0x000000ff
        /*08b4*/ 	.word	0x00038830
        /*08b8*/ 	.short	0x010a
        /*08ba*/ 	.byte	0x06
	.zero		1


	//   ....[27]....
        /*08bc*/ 	.word	0x00004bd0
        /*08c0*/ 	.word	0x000000ff
        /*08c4*/ 	.word	0x00038830
        /*08c8*/ 	.short	0x010a
        /*08ca*/ 	.byte	0x06
	.zero		1


	//   ....[28]....
        /*08cc*/ 	.word	0x00004f20
        /*08d0*/ 	.word	0x000000ff
        /*08d4*/ 	.word	0x00038850
        /*08d8*/ 	.short	0x010a
        /*08da*/ 	.byte	0x06
	.zero		1


	//   ....[29]....
        /*08dc*/ 	.word	0x00004f60
        /*08e0*/ 	.word	0x000000ff
        /*08e4*/ 	.word	0x00038850
        /*08e8*/ 	.short	0x010a
        /*08ea*/ 	.byte	0x06
	.zero		1


	//   ....[30]....
        /*08ec*/ 	.word	0x00006ad0
        /*08f0*/ 	.word	0x00000003
        /*08f4*/ 	.word	0x00000000
        /*08f8*/ 	.short	0x0101
        /*08fa*/ 	.byte	0x3f
	.zero		1


	//   ....[31]....
        /*08fc*/ 	.word	0x00006ce0
        /*0900*/ 	.word	0x000000ff
        /*0904*/ 	.word	0x00000000
        /*0908*/ 	.short	0x0101
        /*090a*/ 	.byte	0x06
	.zero		1


	//   ....[32]....
        /*090c*/ 	.word	0x00007790
        /*0910*/ 	.word	0x000000ff
        /*0914*/ 	.word	0x00038830
        /*0918*/ 	.short	0x010a
        /*091a*/ 	.byte	0x06
	.zero		1


	//   ....[33]....
        /*091c*/ 	.word	0x000077d0
        /*0920*/ 	.word	0x000000ff
        /*0924*/ 	.word	0x00038830
        /*0928*/ 	.short	0x010a
        /*092a*/ 	.byte	0x06
	.zero		1


	//   ....[34]....
        /*092c*/ 	.word	0x00007b20
        /*0930*/ 	.word	0x000000ff
        /*0934*/ 	.word	0x00038850
        /*0938*/ 	.short	0x010a
        /*093a*/ 	.byte	0x06
	.zero		1


	//   ....[35]....
        /*093c*/ 	.word	0x00007b60
        /*0940*/ 	.word	0x000000ff
        /*0944*/ 	.word	0x00038850
        /*0948*/ 	.short	0x010a
        /*094a*/ 	.byte	0x06
	.zero		1


	//   ....[36]....
        /*094c*/ 	.word	0x00008df0
        /*0950*/ 	.word	0x00000003
        /*0954*/ 	.word	0x00000000
        /*0958*/ 	.short	0x0101
        /*095a*/ 	.byte	0x3f
	.zero		1


	//   ....[37]....
        /*095c*/ 	.word	0x00008fe0
        /*0960*/ 	.word	0x000000ff
        /*0964*/ 	.word	0x00000000
        /*0968*/ 	.short	0x0101
        /*096a*/ 	.byte	0x06
	.zero		1


	//   ....[38]....
        /*096c*/ 	.word	0x000099e0
        /*0970*/ 	.word	0x000000ff
        /*0974*/ 	.word	0x00038850
        /*0978*/ 	.short	0x010a
        /*097a*/ 	.byte	0x10
	.zero		1


	//   ....[39]....
        /*097c*/ 	.word	0x00009a20
        /*0980*/ 	.word	0x000000ff
        /*0984*/ 	.word	0x00038850
        /*0988*/ 	.short	0x010a
        /*098a*/ 	.byte	0x10
	.zero		1


	//   ....[40]....
        /*098c*/ 	.word	0x0000a3b0
        /*0990*/ 	.word	0x000000ff
        /*0994*/ 	.word	0x00000000
        /*0998*/ 	.short	0x0101
        /*099a*/ 	.byte	0x04
	.zero		1


	//   ....[41]....
        /*099c*/ 	.word	0x0000cc70
        /*09a0*/ 	.word	0x00000000
        /*09a4*/ 	.word	0x00000000
        /*09a8*/ 	.short	0x0101
        /*09aa*/ 	.byte	0x3f
	.zero		1


	//   ....[42]....
        /*09ac*/ 	.word	0x0000fff0
        /*09b0*/ 	.word	0x00000004
        /*09b4*/ 	.word	0x00038880
        /*09b8*/ 	.short	0x010a
        /*09ba*/ 	.byte	0x3f
	.zero		1


	//   ....[43]....
        /*09bc*/ 	.word	0x00010200
        /*09c0*/ 	.word	0x00000004
        /*09c4*/ 	.word	0x00038840
        /*09c8*/ 	.short	0x010a
        /*09ca*/ 	.byte	0x3f
	.zero		1


	//   ....[44]....
        /*09cc*/ 	.word	0x000105f0
        /*09d0*/ 	.word	0x000000ff
        /*09d4*/ 	.word	0x00038820
        /*09d8*/ 	.short	0x010a
        /*09da*/ 	.byte	0x29
	.zero		1


	//   ....[45]....
        /*09dc*/ 	.word	0x000108c0
        /*09e0*/ 	.word	0x00000004
        /*09e4*/ 	.word	0x00038880
        /*09e8*/ 	.short	0x010a
        /*09ea*/ 	.byte	0x3f
	.zero		1


	//   ....[46]....
        /*09ec*/ 	.word	0x00010c40
        /*09f0*/ 	.word	0x00000004
        /*09f4*/ 	.word	0x00038840
        /*09f8*/ 	.short	0x010a
        /*09fa*/ 	.byte	0x3f
	.zero		1


	//   ....[47]....
        /*09fc*/ 	.word	0x00011030
        /*0a00*/ 	.word	0x00000003
        /*0a04*/ 	.word	0x00038870
        /*0a08*/ 	.short	0x010a
        /*0a0a*/ 	.byte	0x3f
	.zero		1


	//   ....[48]....
        /*0a0c*/ 	.word	0x000110b0
        /*0a10*/ 	.word	0x00000003
        /*0a14*/ 	.word	0x00038860
        /*0a18*/ 	.short	0x010a
        /*0a1a*/ 	.byte	0x3f
	.zero		1


	//   ....[49]....
        /*0a1c*/ 	.word	0x000118d0
        /*0a20*/ 	.word	0x00000002
        /*0a24*/ 	.word	0x00038850
        /*0a28*/ 	.short	0x0101
        /*0a2a*/ 	.byte	0x3f
	.zero		1


	//   ....[50]....
        /*0a2c*/ 	.word	0x00011910
        /*0a30*/ 	.word	0x00000002
        /*0a34*/ 	.word	0x00000000
        /*0a38*/ 	.short	0x0101
        /*0a3a*/ 	.byte	0x3f
	.zero		1


	//   ....[51]....
        /*0a3c*/ 	.word	0x00011ad0
        /*0a40*/ 	.word	0x00000015
        /*0a44*/ 	.word	0x00038870
        /*0a48*/ 	.short	0x010a
        /*0a4a*/ 	.byte	0x3f
	.zero		1


	//   ....[52]....
        /*0a4c*/ 	.word	0x00011b60
        /*0a50*/ 	.word	0x00000015
        /*0a54*/ 	.word	0x00038860
        /*0a58*/ 	.short	0x010a
        /*0a5a*/ 	.byte	0x3f
	.zero		1


	//   ....[53]....
        /*0a5c*/ 	.word	0x00012360
        /*0a60*/ 	.word	0x00000015
        /*0a64*/ 	.word	0x00038850
        /*0a68*/ 	.short	0x0101
        /*0a6a*/ 	.byte	0x3f
	.zero		1


	//   ....[54]....
        /*0a6c*/ 	.word	0x000123b0
        /*0a70*/ 	.word	0x00000000
        /*0a74*/ 	.word	0x00000000
        /*0a78*/ 	.short	0x0101
        /*0a7a*/ 	.byte	0x3f
	.zero		1


	//   ....[55]....
        /*0a7c*/ 	.word	0x00013150
        /*0a80*/ 	.word	0x00000000
        /*0a84*/ 	.word	0x00038820
        /*0a88*/ 	.short	0x010a
        /*0a8a*/ 	.byte	0x3f
	.zero		1


	//   ....[56]....
        /*0a8c*/ 	.word	0x00013310
        /*0a90*/ 	.word	0x00000006
        /*0a94*/ 	.word	0x00000000
        /*0a98*/ 	.short	0x010a
        /*0a9a*/ 	.byte	0x3f
	.zero		1


	//   ....[57]....
        /*0a9c*/ 	.word	0x00013380
        /*0aa0*/ 	.word	0x00000007
        /*0aa4*/ 	.word	0x00000000
        /*0aa8*/ 	.short	0x010a
        /*0aaa*/ 	.byte	0x3f
	.zero		1


	//   ....[58]....
        /*0aac*/ 	.word	0x000133e0
        /*0ab0*/ 	.word	0x00000004
        /*0ab4*/ 	.word	0x00038860
        /*0ab8*/ 	.short	0x010a
        /*0aba*/ 	.byte	0x3f
	.zero		1


	//   ....[59]....
        /*0abc*/ 	.word	0x00013430
        /*0ac0*/ 	.word	0x00000003
        /*0ac4*/ 	.word	0x00038860
        /*0ac8*/ 	.short	0x010a
        /*0aca*/ 	.byte	0x3f
	.zero		1


	//   ....[60]....
        /*0acc*/ 	.word	0x00013470
        /*0ad0*/ 	.word	0x00000004
        /*0ad4*/ 	.word	0x00038880
        /*0ad8*/ 	.short	0x010a
        /*0ada*/ 	.byte	0x3f
	.zero		1


	//   ....[61]....
        /*0adc*/ 	.word	0x00013490
        /*0ae0*/ 	.word	0x00000003
        /*0ae4*/ 	.word	0x00038880
        /*0ae8*/ 	.short	0x010a
        /*0aea*/ 	.byte	0x3f
	.zero		1


	//   ....[62]....
        /*0aec*/ 	.word	0x00013500
        /*0af0*/ 	.word	0x00000003
        /*0af4*/ 	.word	0x00038800
        /*0af8*/ 	.short	0x010a
        /*0afa*/ 	.byte	0x3f
	.zero		1


	//   ....[63]....
        /*0afc*/ 	.word	0x00013550
        /*0b00*/ 	.word	0x00000003
        /*0b04*/ 	.word	0x00038830
        /*0b08*/ 	.short	0x010a
        /*0b0a*/ 	.byte	0x3f
	.zero		1


	//   ....[64]....
        /*0b0c*/ 	.word	0x000135b0
        /*0b10*/ 	.word	0x00000007
        /*0b14*/ 	.word	0x00038830
        /*0b18*/ 	.short	0x010a
        /*0b1a*/ 	.byte	0x3f
	.zero		1


	//   ....[65]....
        /*0b1c*/ 	.word	0x00013610
        /*0b20*/ 	.word	0x00000007
        /*0b24*/ 	.word	0x00038850
        /*0b28*/ 	.short	0x010a
        /*0b2a*/ 	.byte	0x3f
	.zero		1


	//   ....[66]....
        /*0b2c*/ 	.word	0x00013670
        /*0b30*/ 	.word	0x00000009
        /*0b34*/ 	.word	0x00038830
        /*0b38*/ 	.short	0x010a
        /*0b3a*/ 	.byte	0x3f
	.zero		1


	//   ....[67]....
        /*0b3c*/ 	.word	0x000136d0
        /*0b40*/ 	.word	0x00000009
        /*0b44*/ 	.word	0x00038850
        /*0b48*/ 	.short	0x010a
        /*0b4a*/ 	.byte	0x3f
	.zero		1


	//   ....[68]....
        /*0b4c*/ 	.word	0x00013730
        /*0b50*/ 	.word	0x00000006
        /*0b54*/ 	.word	0x00038850
        /*0b58*/ 	.short	0x010a
        /*0b5a*/ 	.byte	0x3f
	.zero		1


	//   ....[69]....
        /*0b5c*/ 	.word	0x00013880
        /*0b60*/ 	.word	0x00000004
        /*0b64*/ 	.word	0x00038880
        /*0b68*/ 	.short	0x010a
        /*0b6a*/ 	.byte	0x3f
	.zero		1


	//   ....[70]....
        /*0b6c*/ 	.word	0x000138d0
        /*0b70*/ 	.word	0x00000004
        /*0b74*/ 	.word	0x00038840
        /*0b78*/ 	.short	0x010a
        /*0b7a*/ 	.byte	0x3f
	.zero		1


	//   ....[71]....
        /*0b7c*/ 	.word	0x00013930
        /*0b80*/ 	.word	0x00000003
        /*0b84*/ 	.word	0x00038820
        /*0b88*/ 	.short	0x010a
        /*0b8a*/ 	.byte	0x3f
	.zero		1


	//   ....[72]....
        /*0b8c*/ 	.word	0x00013980
        /*0b90*/ 	.word	0x00000004
        /*0b94*/ 	.word	0x00038880
        /*0b98*/ 	.short	0x010a
        /*0b9a*/ 	.byte	0x3f
	.zero		1


	//   ....[73]....
        /*0b9c*/ 	.word	0x000139d0
        /*0ba0*/ 	.word	0x00000004
        /*0ba4*/ 	.word	0x00038840
        /*0ba8*/ 	.short	0x010a
        /*0baa*/ 	.byte	0x3f
	.zero		1


	//   ....[74]....
        /*0bac*/ 	.word	0x00013a30
        /*0bb0*/ 	.word	0x00000003
        /*0bb4*/ 	.word	0x00038870
        /*0bb8*/ 	.short	0x010a
        /*0bba*/ 	.byte	0x3f
	.zero		1


	//   ....[75]....
        /*0bbc*/ 	.word	0x00013a90
        /*0bc0*/ 	.word	0x00000003
        /*0bc4*/ 	.word	0x00038860
        /*0bc8*/ 	.short	0x010a
        /*0bca*/ 	.byte	0x3f
	.zero		1


	//   ....[76]....
        /*0bcc*/ 	.word	0x00013ae0
        /*0bd0*/ 	.word	0x00000015
        /*0bd4*/ 	.word	0x00038870
        /*0bd8*/ 	.short	0x010a
        /*0bda*/ 	.byte	0x3f
	.zero		1


	//   ....[77]....
        /*0bdc*/ 	.word	0x00013b30
        /*0be0*/ 	.word	0x00000015
        /*0be4*/ 	.word	0x00038860
        /*0be8*/ 	.short	0x010a
        /*0bea*/ 	.byte	0x3f
	.zero		1


	//   ....[78]....
        /*0bec*/ 	.word	0x00013b80
        /*0bf0*/ 	.word	0x00000000
        /*0bf4*/ 	.word	0x00038820
        /*0bf8*/ 	.short	0x010a
        /*0bfa*/ 	.byte	0x3f
	.zero		1


	//   ....[79]....
        /*0bfc*/ 	.word	0x00013d20
        /*0c00*/ 	.word	0x00000006
        /*0c04*/ 	.word	0x00000000
        /*0c08*/ 	.short	0x010a
        /*0c0a*/ 	.byte	0x3f
	.zero		1


	//   ....[80]....
        /*0c0c*/ 	.word	0x00013d70
        /*0c10*/ 	.word	0x00000007
        /*0c14*/ 	.word	0x00000000
        /*0c18*/ 	.short	0x010a
        /*0c1a*/ 	.byte	0x3f
	.zero		1


	//   ....[81]....
        /*0c1c*/ 	.word	0x00013dc0
        /*0c20*/ 	.word	0x00000004
        /*0c24*/ 	.word	0x00038860
        /*0c28*/ 	.short	0x010a
        /*0c2a*/ 	.byte	0x3f
	.zero		1


	//   ....[82]....
        /*0c2c*/ 	.word	0x00013e10
        /*0c30*/ 	.word	0x00000003
        /*0c34*/ 	.word	0x00038860
        /*0c38*/ 	.short	0x010a
        /*0c3a*/ 	.byte	0x3f
	.zero		1


	//   ....[83]....
        /*0c3c*/ 	.word	0x00013e60
        /*0c40*/ 	.word	0x00000004
        /*0c44*/ 	.word	0x00038880
        /*0c48*/ 	.short	0x010a
        /*0c4a*/ 	.byte	0x3f
	.zero		1


	//----- nvinfo : EIATTR_NUM_MBARRIERS
	.align		4
.L_302:
        /*0c4c*/ 	.byte	0x03, 0x38
        /*0c4e*/ 	.short	0x0016


	//----- nvinfo : EIATTR_EXIT_INSTR_OFFSETS
	.align		4
        /*0c50*/ 	.byte	0x04, 0x1c
        /*0c52*/ 	.short	(.L_304 - .L_303)


	//   ....[0]....
.L_303:
        /*0c54*/ 	.word	0x00000ab0


	//   ....[1]....
        /*0c58*/ 	.word	0x0000dfe0


	//   ....[2]....
        /*0c5c*/ 	.word	0x000134e0


	//----- nvinfo : EIATTR_MAX_THREADS
	.align		4
.L_304:
        /*0c60*/ 	.byte	0x04, 0x05
        /*0c62*/ 	.short	(.L_306 - .L_305)
.L_305:
        /*0c64*/ 	.word	0x00000180
        /*0c68*/ 	.word	0x00000001
        /*0c6c*/ 	.word	0x00000001


	//----- nvinfo : EIATTR_CRS_STACK_SIZE
	.align		4
.L_306:
        /*0c70*/ 	.byte	0x04, 0x1e
        /*0c72*/ 	.short	(.L_308 - .L_307)
.L_307:
        /*0c74*/ 	.word	0x00000000


	//----- nvinfo : EIATTR_CBANK_PARAM_SIZE
	.align		4
.L_308:
        /*0c78*/ 	.byte	0x03, 0x19
        /*0c7a*/ 	.short	0x0a70


	//----- nvinfo : EIATTR_PARAM_CBANK
	.align		4
        /*0c7c*/ 	.byte	0x04, 0x0a
        /*0c7e*/ 	.short	(.L_310 - .L_309)
	.align		4
.L_309:
        /*0c80*/ 	.word	index@(.nv.constant0._ZN7cutlass13device_kernelIN5flash11enable_sm90INS1_16FlashAttnFwdSm90INS1_25CollectiveMainloopFwdSm90ILi2EN4cute5tupleIJNS5_1CILi1EEES8_S8_EEENS6_IJNS7_ILi128EEESA_NS7_ILi256EEEEEELi256ENS_12float_e4m3_tEfNS_4arch4Sm90ELb1ELb0ELb0ELb1ELb0ELb0ELb0ELb1ELb1ELb0ELb0ELb0EEENS1_21CollectiveEpilogueFwdINS6_IJSA_SB_SA_EEES9_NS_10bfloat16_tESF_Li256ELb1ELb0ELb0ELb1EEENS1_36VarlenDynamicPersistentTileSchedulerILi128ELi128ELi256ELi128ELb0ELb0ELb1ELb1ELb1ELb1EEEEEEEEEvNT_6ParamsE)
        /*0c84*/ 	.short	0x0210
        /*0c86*/ 	.short	0x0a70


	//----- nvinfo : EIATTR_SW_WAR
	.align		4
.L_310:
        /*0c88*/ 	.byte	0x04, 0x36
        /*0c8a*/ 	.short	(.L_312 - .L_311)
.L_311:
        /*0c8c*/ 	.word	0x00000008
.L_312:


//--------------------- .nv.info._ZN7cutlass13device_kernelIN5flash11enable_sm90INS1_16FlashAttnFwdSm90INS1_25CollectiveMainloopFwdSm90ILi2EN4cute5tupleIJNS5_1CILi1EEES8_S8_EEENS6_IJNS7_ILi128EEESA_NS7_ILi256EEEEEELi256ENS_12float_e4m3_tEfNS_4arch4Sm90ELb1ELb0ELb0ELb1ELb0ELb1ELb0ELb1ELb1ELb0ELb0ELb0EEENS1_21CollectiveEpilogueFwdINS6_IJSA_SB_SA_EEES9_NS_10bfloat16_tESF_Li256ELb1ELb0ELb0ELb1EEENS1_36VarlenDynamicPersistentTileSchedulerILi128ELi128ELi256ELi128ELb0ELb0ELb1ELb1ELb1ELb1EEEEEEEEEvNT_6ParamsE --------------------------
	.section	.nv.info._ZN7cutlass13device_kernelIN5flash11enable_sm90INS1_16FlashAttnFwdSm90INS1_25CollectiveMainloopFwdSm90ILi2EN4cute5tupleIJNS5_1CILi1EEES8_S8_EEENS6_IJNS7_ILi128EEESA_NS7_ILi256EEEEEELi256ENS_12float_e4m3_tEfNS_4arch4Sm90ELb1ELb0ELb0ELb1ELb0ELb1ELb0ELb1ELb1ELb0ELb0ELb0EEENS1_21CollectiveEpilogueFwdINS6_IJSA_SB_SA_EEES9_NS_10bfloat16_tESF_Li256ELb1ELb0ELb0ELb1EEENS1_36VarlenDynamicPersistentTileSchedulerILi128ELi128ELi256ELi128ELb0ELb0ELb1ELb1ELb1ELb1EEEEEEEEEvNT_6ParamsE,"",@"SHT_CUDA_INFO"
	.sectionflags	@""
	.align	4


	//----- nvinfo : EIATTR_CUDA_API_VERSION
	.align		4
        /*0000*/ 	.byte	0x04, 0x37
        /*0002*/ 	.short	(.L_314 - .L_313)
.L_313:
        /*0004*/ 	.word	0x00000082


	//----- nvinfo : EIATTR_KPARAM_INFO
	.align		4
.L_314:
        /*0008*/ 	.byte	0x04, 0x17
        /*000a*/ 	.short	(.L_316 - .L_315)
.L_315:
        /*000c*/ 	.word	0x00000000
        /*0010*/ 	.short	0x0000
        /*0012*/ 	.short	0x0070
        /*0014*/ 	.byte	0x00, 0xf0, 0x01, 0x28


	//----- nvinfo : EIATTR_SPARSE_MMA_MASK
	.align		4
.L_316:
        /*0018*/ 	.byte	0x03, 0x50
        /*001a*/ 	.short	0x0000


	//----- nvinfo : EIATTR_MAXREG_COUNT
	.align		4
        /*001c*/ 	.byte	0x03, 0x1b
        /*001e*/ 	.short	0x00a8


	//----- nvinfo : EIATTR_NUM_BARRIERS
	.align		4
        /*0020*/ 	.byte	0x02, 0x4c
        /*0022*/ 	.byte	0x10
	.zero		1


	//----- nvinfo : EIATTR_EXTERNS
	.align		4
        /*0024*/ 	.byte	0x04, 0x0f
        /*0026*/ 	.short	(.L_318 - .L_317)


	//   ....[0]....
	.align		4
.L_317:
        /*0028*/ 	.word	index@(__assertfail)


	//----- nvinfo : EIATTR_ANNOTATIONS
	.align		4
.L_318:
        /*002c*/ 	.byte	0x04, 0x55
        /*002e*/ 	.short	(.L_320 - .L_319)


	//   ....[0]....
.L_319:
        /* <DEDUP_REMOVED lines=117> */


	//----- nvinfo : EIATTR_MERCURY_ISA_VERSION
	.align		4
.L_320:
        /*0770*/ 	.byte	0x03, 0x5f
        /*0772*/ 	.short	0x0101


	//----- nvinfo : EIATTR_UNUSED_LOAD_BYTE_OFFSET
	.align		4
        /*0774*/ 	.byte	0x04, 0x44
        /*0776*/ 	.short	(.L_322 - .L_321)


	//   ....[0]....
.L_321:
        /*0778*/ 	.word	0x00000b00
        /*077c*/ 	.word	0x0000fff0


	//   ....[1]....
        /*0780*/ 	.word	0x0001f450
        /*0784*/ 	.word	0x0000fff0


	//----- nvinfo : EIATTR_INT_WARP_WIDE_INSTR_OFFSETS
	.align		4
.L_322:
        /*0788*/ 	.byte	0x04, 0x31
        /*078a*/ 	.short	(.L_324 - .L_323)


	//   ....[0]....
.L_323:
        /*078c*/ 	.word	0x000001c0


	//   ....[1]....
        /*0790*/ 	.word	0x00000200


	//   ....[2]....
        /*0794*/ 	.word	0x00000270


	//   ....[3]....
        /*0798*/ 	.word	0x00025270


	//   ....[4]....
        /*079c*/ 	.word	0x00025300


	//   ....[5]....
        /*07a0*/ 	.word	0x00025a80


	//   ....[6]....
        /*07a4*/ 	.word	0x00025ab0


	//   ....[7]....
        /*07a8*/ 	.word	0x00025b80


	//   ....[8]....
        /*07ac*/ 	.word	0x00027ab0


	//   ....[9]....
        /*07b0*/ 	.word	0x00027b40


	//----- nvinfo : EIATTR_COOP_GROUP_MASK_REGIDS
	.align		4
.L_324:
        /*07b4*/ 	.byte	0x04, 0x29
        /*07b6*/ 	.short	(.L_326 - .L_325)


	//   ....[0]....
.L_325:
        /*07b8*/ 	.word	0xffffffff


	//   ....[1]....
        /*07bc*/ 	.word	0xffffffff


	//   ....[2]....
        /*07c0*/ 	.word	0xffffffff


	//   ....[3]....
        /*07c4*/ 	.word	0xffffffff


	//   ....[4]....
        /*07c8*/ 	.word	0xffffffff


	//   ....[5]....
        /*07cc*/ 	.word	0xffffffff


	//   ....[6]....
        /*07d0*/ 	.word	0xffffffff


	//   ....[7]....
        /*07d4*/ 	.word	0xffffffff


	//   ....[8]....
        /*07d8*/ 	.word	0xffffffff


	//   ....[9]....
        /*07dc*/ 	.word	0xffffffff


	//   ....[10]....
        /*07e0*/ 	.word	0xffffffff


	//   ....[11]....
        /*07e4*/ 	.word	0xffffffff


	//   ....[12]....
        /*07e8*/ 	.word	0xffffffff


	//   ....[13]....
        /*07ec*/ 	.word	0xffffffff


	//   ....[14]....
        /*07f0*/ 	.word	0xffffffff


	//   ....[15]....
        /*07f4*/ 	.word	0xffffffff


	//   ....[16]....
        /*07f8*/ 	.word	0xffffffff


	//   ....[17]....
        /*07fc*/ 	.word	0xffffffff


	//   ....[18]....
        /*0800*/ 	.word	0xffffffff


	//   ....[19]....
        /*0804*/ 	.word	0xffffffff


	//   ....[20]....
        /*0808*/ 	.word	0xffffffff


	//   ....[21]....
        /*080c*/ 	.word	0xffffffff


	//   ....[22]....
        /*0810*/ 	.word	0xffffffff


	//   ....[23]....
        /*0814*/ 	.word	0xffffffff


	//   ....[24]....
        /*0818*/ 	.word	0xffffffff


	//   ....[25]....
        /*081c*/ 	.word	0xffffffff


	//   ....[26]....
        /*0820*/ 	.word	0xffffffff


	//   ....[27]....
        /*0824*/ 	.word	0xffffffff


	//   ....[28]....
        /*0828*/ 	.word	0xffffffff


	//   ....[29]....
        /*082c*/ 	.word	0xffffffff


	//   ....[30]....
        /*0830*/ 	.word	0xffffffff


	//   ....[31]....
        /*0834*/ 	.word	0xffffffff


	//   ....[32]....
        /*0838*/ 	.word	0xffffffff


	//   ....[33]....
        /*083c*/ 	.word	0xffffffff


	//   ....[34]....
        /*0840*/ 	.word	0xffffffff


	//   ....[35]....
        /*0844*/ 	.word	0xffffffff


	//   ....[36]....
        /*0848*/ 	.word	0xffffffff


	//   ....[37]....
        /*084c*/ 	.word	0xffffffff


	//   ....[38]....
        /*0850*/ 	.word	0xffffffff


	//   ....[39]....
        /*0854*/ 	.word	0xffffffff


	//   ....[40]....
        /*0858*/ 	.word	0xffffffff


	//   ....[41]....
        /*085c*/ 	.word	0xffffffff


	//   ....[42]....
        /*0860*/ 	.word	0xffffffff


	//   ....[43]....
        /*0864*/ 	.word	0xffffffff


	//   ....[44]....
        /*0868*/ 	.word	0xffffffff


	//   ....[45]....
        /*086c*/ 	.word	0xffffffff


	//   ....[46]....
        /*0870*/ 	.word	0xffffffff


	//   ....[47]....
        /*0874*/ 	.word	0xffffffff


	//   ....[48]....
        /*0878*/ 	.word	0xffffffff


	//   ....[49]....
        /*087c*/ 	.word	0xffffffff


	//   ....[50]....
        /*0880*/ 	.word	0xffffffff


	//   ....[51]....
        /*0884*/ 	.word	0xffffffff


	//   ....[52]....
        /*0888*/ 	.word	0xffffffff


	//   ....[53]....
        /*088c*/ 	.word	0xffffffff


	//   ....[54]....
        /*0890*/ 	.word	0xffffffff


	//   ....[55]....
        /*0894*/ 	.word	0xffffffff


	//   ....[56]....
        /*0898*/ 	.word	0xffffffff


	//   ....[57]....
        /*089c*/ 	.word	0xffffffff


	//   ....[58]....
        /*08a0*/ 	.word	0xffffffff


	//   ....[59]....
        /*08a4*/ 	.word	0xffffffff


	//   ....[60]....
        /*08a8*/ 	.word	0xffffffff


	//   ....[61]....
        /*08ac*/ 	.word	0xffffffff


	//   ....[62]....
        /*08b0*/ 	.word	0xffffffff


	//   ....[63]....
        /*08b4*/ 	.word	0xffffffff


	//   ....[64]....
        /*08b8*/ 	.word	0xffffffff


	//   ....[65]....
        /*08bc*/ 	.word	0xffffffff


	//   ....[66]....
        /*08c0*/ 	.word	0xffffffff


	//   ....[67]....
        /*08c4*/ 	.word	0xffffffff


	//   ....[68]....
        /*08c8*/ 	.word	0xffffffff


	//   ....[69]....
        /*08cc*/ 	.word	0xffffffff


	//   ....[70]....
        /*08d0*/ 	.word	0xffffffff


	//   ....[71]....
        /*08d4*/ 	.word	0xffffffff


	//   ....[72]....
        /*08d8*/ 	.word	0xffffffff


	//   ....[73]....
        /*08dc*/ 	.word	0xffffffff


	//   ....[74]....
        /*08e0*/ 	.word	0xffffffff


	//   ....[75]....
        /*08e4*/ 	.word	0xffffffff


	//   ....[76]....
        /*08e8*/ 	.word	0xffffffff


	//   ....[77]....
        /*08ec*/ 	.word	0xffffffff


	//   ....[78]....
        /*08f0*/ 	.word	0xffffffff


	//   ....[79]....
        /*08f4*/ 	.word	0xffffffff


	//   ....[80]....
        /*08f8*/ 	.word	0xffffffff


	//   ....[81]....
        /*08fc*/ 	.word	0xffffffff


	//   ....[82]....
        /*0900*/ 	.word	0xffffffff


	//   ....[83]....
        /*0904*/ 	.word	0xffffffff


	//   ....[84]....
        /*0908*/ 	.word	0xffffffff


	//   ....[85]....
        /*090c*/ 	.word	0xffffffff


	//   ....[86]....
        /*0910*/ 	.word	0xffffffff


	//   ....[87]....
        /*0914*/ 	.word	0xffffffff


	//   ....[88]....
        /*0918*/ 	.word	0xffffffff


	//   ....[89]....
        /*091c*/ 	.word	0xffffffff


	//   ....[90]....
        /*0920*/ 	.word	0xffffffff


	//   ....[91]....
        /*0924*/ 	.word	0xffffffff


	//   ....[92]....
        /*0928*/ 	.word	0xffffffff


	//   ....[93]....
        /*092c*/ 	.word	0xffffffff


	//   ....[94]....
        /*0930*/ 	.word	0xffffffff


	//   ....[95]....
        /*0934*/ 	.word	0xffffffff


	//   ....[96]....
        /*0938*/ 	.word	0xffffffff


	//   ....[97]....
        /*093c*/ 	.word	0xffffffff


	//   ....[98]....
        /*0940*/ 	.word	0xffffffff


	//   ....[99]....
        /*0944*/ 	.word	0xffffffff


	//   ....[100]....
        /*0948*/ 	.word	0xffffffff


	//   ....[101]....
        /*094c*/ 	.word	0xffffffff


	//   ....[102]....
        /*0950*/ 	.word	0xffffffff


	//   ....[103]....
        /*0954*/ 	.word	0xffffffff


	//   ....[104]....
        /*0958*/ 	.word	0xffffffff


	//   ....[105]....
        /*095c*/ 	.word	0xffffffff


	//   ....[106]....
        /*0960*/ 	.word	0xffffffff


	//   ....[107]....
        /*0964*/ 	.word	0xffffffff


	//   ....[108]....
        /*0968*/ 	.word	0xffffffff


	//   ....[109]....
        /*096c*/ 	.word	0xffffffff


	//   ....[110]....
        /*0970*/ 	.word	0xffffffff


	//   ....[111]....
        /*0974*/ 	.word	0xffffffff


	//   ....[112]....
        /*0978*/ 	.word	0xffffffff


	//   ....[113]....
        /*097c*/ 	.word	0xffffffff


	//   ....[114]....
        /*0980*/ 	.word	0xffffffff


	//   ....[115]....
        /*0984*/ 	.word	0xffffffff


	//   ....[116]....
        /*0988*/ 	.word	0xffffffff


	//   ....[117]....
        /*098c*/ 	.word	0xffffffff


	//   ....[118]....
        /*0990*/ 	.word	0xffffffff


	//   ....[119]....
        /*0994*/ 	.word	0xffffffff


	//   ....[120]....
        /*0998*/ 	.word	0xffffffff


	//   ....[121]....
        /*099c*/ 	.word	0xffffffff


	//   ....[122]....
        /*09a0*/ 	.word	0xffffffff


	//   ....[123]....
        /*09a4*/ 	.word	0xffffffff


	//   ....[124]....
        /*09a8*/ 	.word	0x0500000f


	//   ....[125]....
        /*09ac*/ 	.word	0x0500000f


	//   ....[126]....
        /*09b0*/ 	.word	0x0500000f


	//   ....[127]....
        /*09b4*/ 	.word	0x0500000f


	//   ....[128]....
        /*09b8*/ 	.word	0x0500000f


	//   ....[129]....
        /*09bc*/ 	.word	0x0500000f


	//   ....[130]....
        /*09c0*/ 	.word	0x0500000f


	//   ....[131]....
        /*09c4*/ 	.word	0x0500000f


	//   ....[132]....
        /*09c8*/ 	.word	0x0500000f


	//   ....[133]....
        /*09cc*/ 	.word	0x0500000f


	//   ....[134]....
        /*09d0*/ 	.word	0x0500000f


	//   ....[135]....
        /*09d4*/ 	.word	0x0500000f


	//   ....[136]....
        /*09d8*/ 	.word	0x0500000f


	//   ....[137]....
        /*09dc*/ 	.word	0x0500000f


	//   ....[138]....
        /*09e0*/ 	.word	0x0500000f


	//   ....[139]....
        /*09e4*/ 	.word	0x0500000f


	//   ....[140]....
        /*09e8*/ 	.word	0x0500000f


	//   ....[141]....
        /*09ec*/ 	.word	0x0500000f


	//   ....[142]....
        /*09f0*/ 	.word	0x0500000f


	//   ....[143]....
        /*09f4*/ 	.word	0x0500000f


	//   ....[144]....
        /*09f8*/ 	.word	0x0500000f


	//   ....[145]....
        /*09fc*/ 	.word	0x0500000f


	//   ....[146]....
        /*0a00*/ 	.word	0x0500000f


	//   ....[147]....
        /*0a04*/ 	.word	0x0500000f


	//   ....[148]....
        /*0a08*/ 	.word	0x0500000f


	//   ....[149]....
        /*0a0c*/ 	.word	0x0500000f


	//   ....[150]....
        /*0a10*/ 	.word	0x0500000f


	//   ....[151]....
        /*0a14*/ 	.word	0x0500000f


	//   ....[152]....
        /*0a18*/ 	.word	0x0500000f


	//   ....[153]....
        /*0a1c*/ 	.word	0x0500000f


	//   ....[154]....
        /*0a20*/ 	.word	0x0500000f


	//   ....[155]....
        /*0a24*/ 	.word	0x0500000f


	//   ....[156]....
        /*0a28*/ 	.word	0x0500000f


	//   ....[157]....
        /*0a2c*/ 	.word	0x0500000f


	//   ....[158]....
        /*0a30*/ 	.word	0x0500000f


	//   ....[159]....
        /*0a34*/ 	.word	0x0500000f


	//   ....[160]....
        /*0a38*/ 	.word	0x0500000f


	//   ....[161]....
        /*0a3c*/ 	.word	0x0500000f


	//   ....[162]....
        /*0a40*/ 	.word	0x0500000f


	//   ....[163]....
        /*0a44*/ 	.word	0x0500000f


	//   ....[164]....
        /*0a48*/ 	.word	0x0500000f


	//   ....[165]....
        /*0a4c*/ 	.word	0x0500000f


	//   ....[166]....
        /*0a50*/ 	.word	0x0500000f


	//   ....[167]....
        /*0a54*/ 	.word	0x0500000f


	//   ....[168]....
        /*0a58*/ 	.word	0x0500000f


	//   ....[169]....
        /*0a5c*/ 	.word	0x0500000f


	//   ....[170]....
        /*0a60*/ 	.word	0x0500000f


	//   ....[171]....
        /*0a64*/ 	.word	0x0500000f


	//   ....[172]....
        /*0a68*/ 	.word	0x0500000f


	//   ....[173]....
        /*0a6c*/ 	.word	0x0500000f


	//   ....[174]....
        /*0a70*/ 	.word	0x0500000f


	//   ....[175]....
        /*0a74*/ 	.word	0x0500000f


	//   ....[176]....
        /*0a78*/ 	.word	0x0500000f


	//   ....[177]....
        /*0a7c*/ 	.word	0x0500000f


	//   ....[178]....
        /*0a80*/ 	.word	0x0500000f


	//   ....[179]....
        /*0a84*/ 	.word	0x0500000f


	//   ....[180]....
        /*0a88*/ 	.word	0x0500000f


	//   ....[181]....
        /*0a8c*/ 	.word	0x0500000f


	//   ....[182]....
        /*0a90*/ 	.word	0x0500000f


	//   ....[183]....
        /*0a94*/ 	.word	0x0500000f


	//   ....[184]....
        /*0a98*/ 	.word	0x0500000f


	//   ....[185]....
        /*0a9c*/ 	.word	0x0500000f


	//   ....[186]....
        /*0aa0*/ 	.word	0x0500000f


	//   ....[187]....
        /*0aa4*/ 	.word	0x0500000f


	//   ....[188]....
        /*0aa8*/ 	.word	0x0500000f


	//   ....[189]....
        /*0aac*/ 	.word	0x0500000f


	//   ....[190]....
        /*0ab0*/ 	.word	0x0500000f


	//   ....[191]....
        /*0ab4*/ 	.word	0x0500000f


	//   ....[192]....
        /*0ab8*/ 	.word	0x0500000f


	//   ....[193]....
        /*0abc*/ 	.word	0x0500000f


	//   ....[194]....
        /*0ac0*/ 	.word	0x0500000f


	//   ....[195]....
        /*0ac4*/ 	.word	0x0500000f


	//   ....[196]....
        /*0ac8*/ 	.word	0x0500000f


	//   ....[197]....
        /*0acc*/ 	.word	0x0500000f


	//   ....[198]....
        /*0ad0*/ 	.word	0x0500000f


	//   ....[199]....
        /*0ad4*/ 	.word	0x0500000f


	//   ....[200]....
        /*0ad8*/ 	.word	0x0500000f


	//   ....[201]....
        /*0adc*/ 	.word	0x0500000f


	//   ....[202]....
        /*0ae0*/ 	.word	0x0500000f


	//   ....[203]....
        /*0ae4*/ 	.word	0x0500000f


	//   ....[204]....
        /*0ae8*/ 	.word	0x0500000f


	//   ....[205]....
        /*0aec*/ 	.word	0x0500000f


	//   ....[206]....
        /*0af0*/ 	.word	0x0500000f


	//   ....[207]....
        /*0af4*/ 	.word	0x0500000f


	//   ....[208]....
        /*0af8*/ 	.word	0x0500000f


	//   ....[209]....
        /*0afc*/ 	.word	0x0500000f


	//   ....[210]....
        /*0b00*/ 	.word	0x0500000f


	//   ....[211]....
        /*0b04*/ 	.word	0x0500000f


	//   ....[212]....
        /*0b08*/ 	.word	0x0500000f


	//   ....[213]....
        /*0b0c*/ 	.word	0x0500000f


	//   ....[214]....
        /*0b10*/ 	.word	0x0500000f


	//   ....[215]....
        /*0b14*/ 	.word	0x0500000f


	//   ....[216]....
        /*0b18*/ 	.word	0x0500000f


	//   ....[217]....
        /*0b1c*/ 	.word	0x0500000f


	//   ....[218]....
        /*0b20*/ 	.word	0x0500000f


	//   ....[219]....
        /*0b24*/ 	.word	0x0500000f


	//   ....[220]....
        /*0b28*/ 	.word	0x0500000f


	//   ....[221]....
        /*0b2c*/ 	.word	0x0500000f


	//   ....[222]....
        /*0b30*/ 	.word	0x0500000f


	//   ....[223]....
        /*0b34*/ 	.word	0x0500000f


	//   ....[224]....
        /*0b38*/ 	.word	0x0500000f


	//   ....[225]....
        /*0b3c*/ 	.word	0x0500000f


	//   ....[226]....
        /*0b40*/ 	.word	0x0500000f


	//   ....[227]....
        /*0b44*/ 	.word	0x0500000f


	//   ....[228]....
        /*0b48*/ 	.word	0x0500000f


	//   ....[229]....
        /*0b4c*/ 	.word	0x0500000f


	//   ....[230]....
        /*0b50*/ 	.word	0x0500000f


	//   ....[231]....
        /*0b54*/ 	.word	0x0500000f


	//   ....[232]....
        /*0b58*/ 	.word	0x0500000f


	//   ....[233]....
        /*0b5c*/ 	.word	0x0500000f


	//   ....[234]....
        /*0b60*/ 	.word	0x0500000f


	//   ....[235]....
        /*0b64*/ 	.word	0x0500000f


	//   ....[236]....
        /*0b68*/ 	.word	0x0500000f


	//   ....[237]....
        /*0b6c*/ 	.word	0x0500000f


	//   ....[238]....
        /*0b70*/ 	.word	0x0500000f


	//   ....[239]....
        /*0b74*/ 	.word	0x0500000f


	//   ....[240]....
        /*0b78*/ 	.word	0x0500000f


	//----- nvinfo : EIATTR_COOP_GROUP_INSTR_OFFSETS
	.align		4
.L_326:
        /*0b7c*/ 	.byte	0x04, 0x28
        /*0b7e*/ 	.short	(.L_328 - .L_327)


	//   ....[0]....
.L_327:
        /*0b80*/ 	.word	0x00000070


	//   ....[1]....
        /*0b84*/ 	.word	0x000001d0


	//   ....[2]....
        /*0b88*/ 	.word	0x00000220


	//   ....[3]....
        /*0b8c*/ 	.word	0x00000450


	//   ....[4]....
        /*0b90*/ 	.word	0x000005b0


	//   ....[5]....
        /*0b94*/ 	.word	0x000006d0


	//   ....[6]....
        /*0b98*/ 	.word	0x00000830


	//   ....[7]....
        /*0b9c*/ 	.word	0x0000c8b0


	//   ....[8]....
        /*0ba0*/ 	.word	0x000170c0


	//   ....[9]....
        /*0ba4*/ 	.word	0x000170e0


	//   ....[10]....
        /*0ba8*/ 	.word	0x000177c0


	//   ....[11]....
        /*0bac*/ 	.word	0x00017800


	//   ....[12]....
        /*0bb0*/ 	.word	0x0001a500


	//   ....[13]....
        /*0bb4*/ 	.word	0x0001a610


	//   ....[14]....
        /*0bb8*/ 	.word	0x0001a9e0


	//   ....[15]....
        /*0bbc*/ 	.word	0x0001aa60


	//   ....[16]....
        /*0bc0*/ 	.word	0x0001cb80


	//   ....[17]....
        /*0bc4*/ 	.word	0x0001cc10


	//   ....[18]....
        /*0bc8*/ 	.word	0x0001cc40


	//   ....[19]....
        /*0bcc*/ 	.word	0x0001ce80


	//   ....[20]....
        /*0bd0*/ 	.word	0x0001e8f0


	//   ....[21]....
        /*0bd4*/ 	.word	0x0001e900


	//   ....[22]....
        /*0bd8*/ 	.word	0x0001e930


	//   ....[23]....
        /*0bdc*/ 	.word	0x0001e940


	//   ....[24]....
        /*0be0*/ 	.word	0x00020050


	//   ....[25]....
        /*0be4*/ 	.word	0x000200a0


	//   ....[26]....
        /*0be8*/ 	.word	0x000200d0


	//   ....[27]....
        /*0bec*/ 	.word	0x00020110


	//   ....[28]....
        /*0bf0*/ 	.word	0x00020140


	//   ....[29]....
        /*0bf4*/ 	.word	0x00020170


	//   ....[30]....
        /*0bf8*/ 	.word	0x000201a0


	//   ....[31]....
        /*0bfc*/ 	.word	0x000201d0


	//   ....[32]....
        /*0c00*/ 	.word	0x00020200


	//   ....[33]....
        /*0c04*/ 	.word	0x00020230


	//   ....[34]....
        /*0c08*/ 	.word	0x00020260


	//   ....[35]....
        /*0c0c*/ 	.word	0x00020290


	//   ....[36]....
        /*0c10*/ 	.word	0x000202c0


	//   ....[37]....
        /*0c14*/ 	.word	0x000202f0


	//   ....[38]....
        /*0c18*/ 	.word	0x00020320


	//   ....[39]....
        /*0c1c*/ 	.word	0x00020350


	//   ....[40]....
        /*0c20*/ 	.word	0x00020380


	//   ....[41]....
        /*0c24*/ 	.word	0x000203b0


	//   ....[42]....
        /*0c28*/ 	.word	0x000203e0


	//   ....[43]....
        /*0c2c*/ 	.word	0x00020410


	//   ....[44]....
        /*0c30*/ 	.word	0x00020440


	//   ....[45]....
        /*0c34*/ 	.word	0x00020470


	//   ....[46]....
        /*0c38*/ 	.word	0x000204a0


	//   ....[47]....
        /*0c3c*/ 	.word	0x000204d0


	//   ....[48]....
        /*0c40*/ 	.word	0x00020500


	//   ....[49]....
        /*0c44*/ 	.word	0x00020530


	//   ....[50]....
        /*0c48*/ 	.word	0x00020560


	//   ....[51]....
        /*0c4c*/ 	.word	0x00020590


	//   ....[52]....
        /*0c50*/ 	.word	0x000205c0


	//   ....[53]....
        /*0c54*/ 	.word	0x000205f0


	//   ....[54]....
        /*0c58*/ 	.word	0x00020610


	//   ....[55]....
        /*0c5c*/ 	.word	0x00020640


	//   ....[56]....
        /*0c60*/ 	.word	0x00020650


	//   ....[57]....
        /*0c64*/ 	.word	0x00020680


	//   ....[58]....
        /*0c68*/ 	.word	0x000206b0


	//   ....[59]....
        /*0c6c*/ 	.word	0x000206e0


	//   ....[60]....
        /*0c70*/ 	.word	0x00020710


	//   ....[61]....
        /*0c74*/ 	.word	0x00020720


	//   ....[62]....
        /*0c78*/ 	.word	0x00020730


	//   ....[63]....
        /*0c7c*/ 	.word	0x00020750


	//   ....[64]....
        /*0c80*/ 	.word	0x00020770


	//   ....[65]....
        /*0c84*/ 	.word	0x00020780


	//   ....[66]....
        /*0c88*/ 	.word	0x000207a0


	//   ....[67]....
        /*0c8c*/ 	.word	0x000207d0


	//   ....[68]....
        /*0c90*/ 	.word	0x00020800


	//   ....[69]....
        /*0c94*/ 	.word	0x00020810


	//   ....[70]....
        /*0c98*/ 	.word	0x00020840


	//   ....[71]....
        /*0c9c*/ 	.word	0x00020850


	//   ....[72]....
        /*0ca0*/ 	.word	0x00020880


	//   ....[73]....
        /*0ca4*/ 	.word	0x000208a0


	//   ....[74]....
        /*0ca8*/ 	.word	0x000208d0


	//   ....[75]....
        /*0cac*/ 	.word	0x00020900


	//   ....[76]....
        /*0cb0*/ 	.word	0x00020930


	//   ....[77]....
        /*0cb4*/ 	.word	0x00020950


	//   ....[78]....
        /*0cb8*/ 	.word	0x00020980


	//   ....[79]....
        /*0cbc*/ 	.word	0x000209b0


	//   ....[80]....
        /*0cc0*/ 	.word	0x000209e0


	//   ....[81]....
        /*0cc4*/ 	.word	0x00020a10


	//   ....[82]....
        /*0cc8*/ 	.word	0x00020a30


	//   ....[83]....
        /*0ccc*/ 	.word	0x00020a40


	//   ....[84]....
        /*0cd0*/ 	.word	0x00020a60


	//   ....[85]....
        /*0cd4*/ 	.word	0x00020a90


	//   ....[86]....
        /*0cd8*/ 	.word	0x00020ac0


	//   ....[87]....
        /*0cdc*/ 	.word	0x00020ae0


	//   ....[88]....
        /*0ce0*/ 	.word	0x00022af0


	//   ....[89]....
        /*0ce4*/ 	.word	0x00022ce0


	//   ....[90]....
        /*0ce8*/ 	.word	0x00022d10


	//   ....[91]....
        /*0cec*/ 	.word	0x00022d40


	//   ....[92]....
        /*0cf0*/ 	.word	0x00022d70


	//   ....[93]....
        /*0cf4*/ 	.word	0x00022da0


	//   ....[94]....
        /*0cf8*/ 	.word	0x00022de0


	//   ....[95]....
        /*0cfc*/ 	.word	0x00022f60


	//   ....[96]....
        /*0d00*/ 	.word	0x00022f90


	//   ....[97]....
        /*0d04*/ 	.word	0x00022fc0


	//   ....[98]....
        /*0d08*/ 	.word	0x00022ff0


	//   ....[99]....
        /*0d0c*/ 	.word	0x00023020


	//   ....[100]....
        /*0d10*/ 	.word	0x00023050


	//   ....[101]....
        /*0d14*/ 	.word	0x000230f0


	//   ....[102]....
        /*0d18*/ 	.word	0x00023130


	//   ....[103]....
        /*0d1c*/ 	.word	0x000231f0


	//   ....[104]....
        /*0d20*/ 	.word	0x000240c0


	//   ....[105]....
        /*0d24*/ 	.word	0x00025d10


	//   ....[106]....
        /*0d28*/ 	.word	0x000287c0


	//   ....[107]....
        /*0d2c*/ 	.word	0x000287f0


	//   ....[108]....
        /*0d30*/ 	.word	0x00028830


	//   ....[109]....
        /*0d34*/ 	.word	0x00028860


	//   ....[110]....
        /*0d38*/ 	.word	0x00028890


	//   ....[111]....
        /*0d3c*/ 	.word	0x000288c0


	//   ....[112]....
        /*0d40*/ 	.word	0x000288f0


	//   ....[113]....
        /*0d44*/ 	.word	0x00028920


	//   ....[114]....
        /*0d48*/ 	.word	0x00028ac0


	//   ....[115]....
        /*0d4c*/ 	.word	0x00028af0


	//   ....[116]....
        /*0d50*/ 	.word	0x00028b20


	//   ....[117]....
        /*0d54*/ 	.word	0x00028b50


	//   ....[118]....
        /*0d58*/ 	.word	0x00028b80


	//   ....[119]....
        /*0d5c*/ 	.word	0x00028bb0


	//   ....[120]....
        /*0d60*/ 	.word	0x00028c70


	//   ....[121]....
        /*0d64*/ 	.word	0x00028c90


	//   ....[122]....
        /*0d68*/ 	.word	0x00028d00


	//   ....[123]....
        /*0d6c*/ 	.word	0x000294a0


	//   ....[124]....
        /*0d70*/ 	.word	0x00029940


	//   ....[125]....
        /*0d74*/ 	.word	0x000299f0


	//   ....[126]....
        /*0d78*/ 	.word	0x00029a90


	//   ....[127]....
        /*0d7c*/ 	.word	0x00029b30


	//   ....[128]....
        /*0d80*/ 	.word	0x00029bd0


	//   ....[129]....
        /*0d84*/ 	.word	0x00029c70


	//   ....[130]....
        /*0d88*/ 	.word	0x00029d10


	//   ....[131]....
        /*0d8c*/ 	.word	0x00029db0


	//   ....[132]....
        /*0d90*/ 	.word	0x00029e50


	//   ....[133]....
        /*0d94*/ 	.word	0x00029ef0


	//   ....[134]....
        /*0d98*/ 	.word	0x00029f90


	//   ....[135]....
        /*0d9c*/ 	.word	0x0002a030


	//   ....[136]....
        /*0da0*/ 	.word	0x0002a0d0


	//   ....[137]....
        /*0da4*/ 	.word	0x0002a170


	//   ....[138]....
        /*0da8*/ 	.word	0x0002a210


	//   ....[139]....
        /*0dac*/ 	.word	0x0002a2b0


	//   ....[140]....
        /*0db0*/ 	.word	0x0002a350


	//   ....[141]....
        /*0db4*/ 	.word	0x0002a440


	//   ....[142]....
        /*0db8*/ 	.word	0x0002a4e0


	//   ....[143]....
        /*0dbc*/ 	.word	0x0002a580


	//   ....[144]....
        /*0dc0*/ 	.word	0x0002a620


	//   ....[145]....
        /*0dc4*/ 	.word	0x0002a6c0


	//   ....[146]....
        /*0dc8*/ 	.word	0x0002a760


	//   ....[147]....
        /*0dcc*/ 	.word	0x0002a800


	//   ....[148]....
        /*0dd0*/ 	.word	0x0002a8a0


	//   ....[149]....
        /*0dd4*/ 	.word	0x0002a940


	//   ....[150]....
        /*0dd8*/ 	.word	0x0002a9e0


	//   ....[151]....
        /*0ddc*/ 	.word	0x0002aa80


	//   ....[152]....
        /*0de0*/ 	.word	0x0002ab20


	//   ....[153]....
        /*0de4*/ 	.word	0x0002abc0


	//   ....[154]....
        /*0de8*/ 	.word	0x0002ac60


	//   ....[155]....
        /*0dec*/ 	.word	0x0002ad00


	//   ....[156]....
        /*0df0*/ 	.word	0x0002ada0


	//   ....[157]....
        /*0df4*/ 	.word	0x0002b130


	//   ....[158]....
        /*0df8*/ 	.word	0x0002b260


	//   ....[159]....
        /*0dfc*/ 	.word	0x0002b380


	//   ....[160]....
        /*0e00*/ 	.word	0x0002b4b0


	//   ....[161]....
        /*0e04*/ 	.word	0x0002b5e0


	//   ....[162]....
        /*0e08*/ 	.word	0x0002b660


	//   ....[163]....
        /*0e0c*/ 	.word	0x0002b6c0


	//   ....[164]....
        /*0e10*/ 	.word	0x0002b740


	//   ....[165]....
        /*0e14*/ 	.word	0x0002b7a0


	//   ....[166]....
        /*0e18*/ 	.word	0x0002b820


	//   ....[167]....
        /*0e1c*/ 	.word	0x0002b880


	//   ....[168]....
        /*0e20*/ 	.word	0x0002b900


	//   ....[169]....
        /*0e24*/ 	.word	0x0002b960


	//   ....[170]....
        /*0e28*/ 	.word	0x0002b9e0


	//   ....[171]....
        /*0e2c*/ 	.word	0x0002ba40


	//   ....[172]....
        /*0e30*/ 	.word	0x0002baa0


	//   ....[173]....
        /*0e34*/ 	.word	0x0002bb00


	//   ....[174]....
        /*0e38*/ 	.word	0x0002bb60


	//   ....[175]....
        /*0e3c*/ 	.word	0x0002bbc0


	//   ....[176]....
        /*0e40*/ 	.word	0x0002bc20


	//   ....[177]....
        /*0e44*/ 	.word	0x0002bc80


	//   ....[178]....
        /*0e48*/ 	.word	0x0002bce0


	//   ....[179]....
        /*0e4c*/ 	.word	0x0002bd40


	//   ....[180]....
        /*0e50*/ 	.word	0x0002bda0


	//   ....[181]....
        /*0e54*/ 	.word	0x0002be00


	//   ....[182]....
        /*0e58*/ 	.word	0x0002be60


	//   ....[183]....
        /*0e5c*/ 	.word	0x0002bec0


	//   ....[184]....
        /*0e60*/ 	.word	0x0002bf20


	//   ....[185]....
        /*0e64*/ 	.word	0x0002bf80


	//   ....[186]....
        /*0e68*/ 	.word	0x0002bfe0


	//   ....[187]....
        /*0e6c*/ 	.word	0x0002c040


	//   ....[188]....
        /*0e70*/ 	.word	0x0002c0b0


	//   ....[189]....
        /*0e74*/ 	.word	0x0002c110


	//   ....[190]....
        /*0e78*/ 	.word	0x0002c1a0


	//   ....[191]....
        /*0e7c*/ 	.word	0x0002c200


	//   ....[192]....
        /*0e80*/ 	.word	0x0002c270


	//   ....[193]....
        /*0e84*/ 	.word	0x0002c2d0


	//   ....[194]....
        /*0e88*/ 	.word	0x0002c370


	//   ....[195]....
        /*0e8c*/ 	.word	0x0002c3d0


	//   ....[196]....
        /*0e90*/ 	.word	0x0002c460


	//   ....[197]....
        /*0e94*/ 	.word	0x0002c4c0


	//   ....[198]....
        /*0e98*/ 	.word	0x0002c570


	//   ....[199]....
        /*0e9c*/ 	.word	0x0002c5d0


	//   ....[200]....
        /*0ea0*/ 	.word	0x0002c640


	//   ....[201]....
        /*0ea4*/ 	.word	0x0002c6a0


	//   ....[202]....
        /*0ea8*/ 	.word	0x0002c730


	//   ....[203]....
        /*0eac*/ 	.word	0x0002c790


	//   ....[204]....
        /*0eb0*/ 	.word	0x0002c800


	//   ....[205]....
        /*0eb4*/ 	.word	0x0002c860


	//   ....[206]....
        /*0eb8*/ 	.word	0x0002c8f0


	//   ....[207]....
        /*0ebc*/ 	.word	0x0002c950


	//   ....[208]....
        /*0ec0*/ 	.word	0x0002c9c0


	//   ....[209]....
        /*0ec4*/ 	.word	0x0002ca20


	//   ....[210]....
        /*0ec8*/ 	.word	0x0002caa0


	//   ....[211]....
        /*0ecc*/ 	.word	0x0002cb00


	//   ....[212]....
        /*0ed0*/ 	.word	0x0002cb70


	//   ....[213]....
        /*0ed4*/ 	.word	0x0002cbd0


	//   ....[214]....
        /*0ed8*/ 	.word	0x0002cc50


	//   ....[215]....
        /*0edc*/ 	.word	0x0002ccb0


	//   ....[216]....
        /*0ee0*/ 	.word	0x0002cd20


	//   ....[217]....
        /*0ee4*/ 	.word	0x0002cd80


	//   ....[218]....
        /*0ee8*/ 	.word	0x0002cde0


	//   ....[219]....
        /*0eec*/ 	.word	0x0002ce60


	//   ....[220]....
        /*0ef0*/ 	.word	0x0002cef0


	//   ....[221]....
        /*0ef4*/ 	.word	0x0002d0a0


	//   ....[222]....
        /*0ef8*/ 	.word	0x0002d380


	//   ....[223]....
        /*0efc*/ 	.word	0x0002d7d0


	//   ....[224]....
        /*0f00*/ 	.word	0x0002d870


	//   ....[225]....
        /*0f04*/ 	.word	0x0002d9a0


	//   ....[226]....
        /*0f08*/ 	.word	0x0002da10


	//   ....[227]....
        /*0f0c*/ 	.word	0x0002da80


	//   ....[228]....
        /*0f10*/ 	.word	0x0002daf0


	//   ....[229]....
        /*0f14*/ 	.word	0x0002db60


	//   ....[230]....
        /*0f18*/ 	.word	0x0002dbe0


	//   ....[231]....
        /*0f1c*/ 	.word	0x0002dc70


	//   ....[232]....
        /*0f20*/ 	.word	0x0002dd10


	//   ....[233]....
        /*0f24*/ 	.word	0x0002dd80


	//   ....[234]....
        /*0f28*/ 	.word	0x0002ddf0


	//   ....[235]....
        /*0f2c*/ 	.word	0x0002de60


	//   ....[236]....
        /*0f30*/ 	.word	0x0002dee0


	//   ....[237]....
        /*0f34*/ 	.word	0x0002df50


	//   ....[238]....
        /*0f38*/ 	.word	0x0002dff0


	//   ....[239]....
        /*0f3c*/ 	.word	0x0002e080


	//   ....[240]....
        /*0f40*/ 	.word	0x0002e1b0


	//----- nvinfo : EIATTR_REG_RECONFIG
	.align		4
.L_328:
        /*0f44*/ 	.byte	0x01, 0x54
	.zero		2


	//----- nvinfo : EIATTR_SYSCALL_OFFSETS
	.align		4
        /*0f48*/ 	.byte	0x04, 0x46
        /*0f4a*/ 	.short	(.L_330 - .L_329)


	//   ....[0]....
.L_329:
        /*0f4c*/ 	.word	0x00001a60


	//   ....[1]....
        /*0f50*/ 	.word	0x00001bb0


	//   ....[2]....
        /*0f54*/ 	.word	0x0000ca70


	//   ....[3]....
        /*0f58*/ 	.word	0x0000cef0


	//   ....[4]....
        /*0f5c*/ 	.word	0x000254a0


	//   ....[5]....
        /*0f60*/ 	.word	0x00025650


	//   ....[6]....
        /*0f64*/ 	.word	0x00025790


	//   ....[7]....
        /*0f68*/ 	.word	0x000258c0


	//----- nvinfo : EIATTR_MBARRIER_INSTR_OFFSETS
	.align		4
.L_330:
        /*0f6c*/ 	.byte	0x04, 0x39
        /*0f6e*/ 	.short	(.L_332 - .L_331)


	//   ....[0]....
.L_331:
        /*0f70*/ 	.word	0x00000300
        /*0f74*/ 	.word	0x000000ff
        /*0f78*/ 	.word	0x00038800
        /*0f7c*/ 	.short	0x0100
        /*0f7e*/ 	.byte	0x08
	.zero		1


	//   ....[1]....
        /*0f80*/ 	.word	0x00000310
        /*0f84*/ 	.word	0x000000ff
        /*0f88*/ 	.word	0x00038820
        /*0f8c*/ 	.short	0x0100
        /*0f8e*/ 	.byte	0x08
	.zero		1


	//   ....[2]....
        /*0f90*/ 	.word	0x00000400
        /*0f94*/ 	.word	0x000000ff
        /*0f98*/ 	.word	0x00038830
        /*0f9c*/ 	.short	0x0100
        /*0f9e*/ 	.byte	0x08
	.zero		1


	//   ....[3]....
        /*0fa0*/ 	.word	0x00000410
        /*0fa4*/ 	.word	0x000000ff
        /*0fa8*/ 	.word	0x00038840
        /*0fac*/ 	.short	0x0100
        /*0fae*/ 	.byte	0x08
	.zero		1


	//   ....[4]....
        /*0fb0*/ 	.word	0x00000420
        /*0fb4*/ 	.word	0x000000ff
        /*0fb8*/ 	.word	0x00038838
        /*0fbc*/ 	.short	0x0100
        /*0fbe*/ 	.byte	0x08
	.zero		1


	//   ....[5]....
        /*0fc0*/ 	.word	0x00000430
        /*0fc4*/ 	.word	0x000000ff
        /*0fc8*/ 	.word	0x00038848
        /*0fcc*/ 	.short	0x0100
        /*0fce*/ 	.byte	0x08
	.zero		1


	//   ....[6]....
        /*0fd0*/ 	.word	0x00000560
        /*0fd4*/ 	.word	0x000000ff
        /*0fd8*/ 	.word	0x00038850
        /*0fdc*/ 	.short	0x0100
        /*0fde*/ 	.byte	0x08
	.zero		1


	//   ....[7]....
        /*0fe0*/ 	.word	0x00000570
        /*0fe4*/ 	.word	0x000000ff
        /*0fe8*/ 	.word	0x00038860
        /*0fec*/ 	.short	0x0100
        /*0fee*/ 	.byte	0x08
	.zero		1


	//   ....[8]....
        /*0ff0*/ 	.word	0x00000580
        /*0ff4*/ 	.word	0x000000ff
        /*0ff8*/ 	.word	0x00038858
        /*0ffc*/ 	.short	0x0100
        /*0ffe*/ 	.byte	0x08
	.zero		1


	//   ....[9]....
        /*1000*/ 	.word	0x00000590
        /*1004*/ 	.word	0x000000ff
        /*1008*/ 	.word	0x00038868
        /*100c*/ 	.short	0x0100
        /*100e*/ 	.byte	0x08
	.zero		1


	//   ....[10]....
        /*1010*/ 	.word	0x00000680
        /*1014*/ 	.word	0x000000ff
        /*1018*/ 	.word	0x00038870
        /*101c*/ 	.short	0x0100
        /*101e*/ 	.byte	0x06
	.zero		1


	//   ....[11]....
        /*1020*/ 	.word	0x00000690
        /*1024*/ 	.word	0x000000ff
        /*1028*/ 	.word	0x00038880
        /*102c*/ 	.short	0x0100
        /*102e*/ 	.byte	0x06
	.zero		1


	//   ....[12]....
        /*1030*/ 	.word	0x000006a0
        /*1034*/ 	.word	0x000000ff
        /*1038*/ 	.word	0x00038878
        /*103c*/ 	.short	0x0100
        /*103e*/ 	.byte	0x06
	.zero		1


	//   ....[13]....
        /*1040*/ 	.word	0x000006b0
        /*1044*/ 	.word	0x000000ff
        /*1048*/ 	.word	0x00038888
        /*104c*/ 	.short	0x0100
        /*104e*/ 	.byte	0x06
	.zero		1


	//   ....[14]....
        /*1050*/ 	.word	0x000007e0
        /*1054*/ 	.word	0x000000ff
        /*1058*/ 	.word	0x00038890
        /*105c*/ 	.short	0x0100
        /*105e*/ 	.byte	0x08
	.zero		1


	//   ....[15]....
        /*1060*/ 	.word	0x000007f0
        /*1064*/ 	.word	0x000000ff
        /*1068*/ 	.word	0x000388a0
        /*106c*/ 	.short	0x0100
        /*106e*/ 	.byte	0x08
	.zero		1


	//   ....[16]....
        /*1070*/ 	.word	0x00000800
        /*1074*/ 	.word	0x000000ff
        /*1078*/ 	.word	0x00038898
        /*107c*/ 	.short	0x0100
        /*107e*/ 	.byte	0x08
	.zero		1


	//   ....[17]....
        /*1080*/ 	.word	0x00000810
        /*1084*/ 	.word	0x000000ff
        /*1088*/ 	.word	0x000388a8
        /*108c*/ 	.short	0x0100
        /*108e*/ 	.byte	0x08
	.zero		1


	//   ....[18]....
        /*1090*/ 	.word	0x00000940
        /*1094*/ 	.word	0x000000ff
        /*1098*/ 	.word	0x000388b0
        /*109c*/ 	.short	0x0100
        /*109e*/ 	.byte	0x08
	.zero		1


	//   ....[19]....
        /*10a0*/ 	.word	0x00000950
        /*10a4*/ 	.word	0x000000ff
        /*10a8*/ 	.word	0x000388c0
        /*10ac*/ 	.short	0x0100
        /*10ae*/ 	.byte	0x08
	.zero		1


	//   ....[20]....
        /*10b0*/ 	.word	0x00000960
        /*10b4*/ 	.word	0x000000ff
        /*10b8*/ 	.word	0x000388b8
        /*10bc*/ 	.short	0x0100
        /*10be*/ 	.byte	0x08
	.zero		1


	//   ....[21]....
        /*10c0*/ 	.word	0x00000970
        /*10c4*/ 	.word	0x000000ff
        /*10c8*/ 	.word	0x000388c8
        /*10cc*/ 	.short	0x0100
        /*10ce*/ 	.byte	0x08
	.zero		1


	//   ....[22]....
        /*10d0*/ 	.word	0x000030e0
        /*10d4*/ 	.word	0x0000006b
        /*10d8*/ 	.word	0x00038890
        /*10dc*/ 	.short	0x010a
        /*10de*/ 	.byte	0x3f
	.zero		1


	//   ....[23]....
        /*10e0*/ 	.word	0x00007280
        /*10e4*/ 	.word	0x0000006b
        /*10e8*/ 	.word	0x00038890
        /*10ec*/ 	.short	0x010a
        /*10ee*/ 	.byte	0x3f
	.zero		1


	//   ....[24]....
        /*10f0*/ 	.word	0x0000b330
        /*10f4*/ 	.word	0x0000006b
        /*10f8*/ 	.word	0x00038890
        /*10fc*/ 	.short	0x010a
        /*10fe*/ 	.byte	0x3f
	.zero		1


	//   ....[25]....
        /*1100*/ 	.word	0x0000b870
        /*1104*/ 	.word	0x00000030
        /*1108*/ 	.word	0x00000000
        /*110c*/ 	.short	0x0101
        /*110e*/ 	.byte	0x3f
	.zero		1


	//   ....[26]....
        /*1110*/ 	.word	0x0000b8b0
        /*1114*/ 	.word	0x0000006b
        /*1118*/ 	.word	0x000388b0
        /*111c*/ 	.short	0x010a
        /*111e*/ 	.byte	0x3f
	.zero		1


	//   ....[27]....
        /*1120*/ 	.word	0x0000be90
        /*1124*/ 	.word	0x0000006b
        /*1128*/ 	.word	0x00000000
        /*112c*/ 	.short	0x0101
        /*112e*/ 	.byte	0x3f
	.zero		1


	//   ....[28]....
        /*1130*/ 	.word	0x0000cb00
        /*1134*/ 	.word	0x00000012
        /*1138*/ 	.word	0x00038800
        /*113c*/ 	.short	0x010a
        /*113e*/ 	.byte	0x3f
	.zero		1


	//   ....[29]....
        /*1140*/ 	.word	0x0000cb50
        /*1144*/ 	.word	0x00000012
        /*1148*/ 	.word	0x00038800
        /*114c*/ 	.short	0x010a
        /*114e*/ 	.byte	0x3f
	.zero		1


	//   ....[30]....
        /*1150*/ 	.word	0x0000db90
        /*1154*/ 	.word	0x00000012
        /*1158*/ 	.word	0x00038800
        /*115c*/ 	.short	0x010a
        /*115e*/ 	.byte	0x3f
	.zero		1


	//   ....[31]....
        /*1160*/ 	.word	0x00012300
        /*1164*/ 	.word	0x00000012
        /*1168*/ 	.word	0x00038800
        /*116c*/ 	.short	0x010a
        /*116e*/ 	.byte	0x3f
	.zero		1


	//   ....[32]....
        /*1170*/ 	.word	0x00016470
        /*1174*/ 	.word	0x00000004
        /*1178*/ 	.word	0x00038830
        /*117c*/ 	.short	0x010a
        /*117e*/ 	.byte	0x3f
	.zero		1


	//   ....[33]....
        /*1180*/ 	.word	0x000164f0
        /*1184*/ 	.word	0x00000004
        /*1188*/ 	.word	0x00038830
        /*118c*/ 	.short	0x010a
        /*118e*/ 	.byte	0x3f
	.zero		1


	//   ....[34]....
        /*1190*/ 	.word	0x00018020
        /*1194*/ 	.word	0x00000004
        /*1198*/ 	.word	0x00000000
        /*119c*/ 	.short	0x0101
        /*119e*/ 	.byte	0x3f
	.zero		1


	//   ....[35]....
        /*11a0*/ 	.word	0x00019350
        /*11a4*/ 	.word	0x00000003
        /*11a8*/ 	.word	0x00038830
        /*11ac*/ 	.short	0x010a
        /*11ae*/ 	.byte	0x3f
	.zero		1


	//   ....[36]....
        /*11b0*/ 	.word	0x000193a0
        /*11b4*/ 	.word	0x00000003
        /*11b8*/ 	.word	0x00038830
        /*11bc*/ 	.short	0x010a
        /*11be*/ 	.byte	0x3f
	.zero		1


	//   ....[37]....
        /*11c0*/ 	.word	0x000197e0
        /*11c4*/ 	.word	0x00000003
        /*11c8*/ 	.word	0x00038850
        /*11cc*/ 	.short	0x010a
        /*11ce*/ 	.byte	0x3f
	.zero		1


	//   ....[38]....
        /*11d0*/ 	.word	0x00019820
        /*11d4*/ 	.word	0x00000003
        /*11d8*/ 	.word	0x00038850
        /*11dc*/ 	.short	0x010a
        /*11de*/ 	.byte	0x3f
	.zero		1


	//   ....[39]....
        /*11e0*/ 	.word	0x0001aec0
        /*11e4*/ 	.word	0x000000cc
        /*11e8*/ 	.word	0x00000000
        /*11ec*/ 	.short	0x0101
        /*11ee*/ 	.byte	0x3f
	.zero		1


	//   ....[40]....
        /*11f0*/ 	.word	0x0001b640
        /*11f4*/ 	.word	0x0000000d
        /*11f8*/ 	.word	0x00000000
        /*11fc*/ 	.short	0x0101
        /*11fe*/ 	.byte	0x3f
	.zero		1


	//   ....[41]....
        /*1200*/ 	.word	0x0001c170
        /*1204*/ 	.word	0x00000003
        /*1208*/ 	.word	0x00038830
        /*120c*/ 	.short	0x010a
        /*120e*/ 	.byte	0x3f
	.zero		1


	//   ....[42]....
        /*1210*/ 	.word	0x0001c1c0
        /*1214*/ 	.word	0x00000003
        /*1218*/ 	.word	0x00038830
        /*121c*/ 	.short	0x010a
        /*121e*/ 	.byte	0x3f
	.zero		1


	//   ....[43]....
        /*1220*/ 	.word	0x0001c600
        /*1224*/ 	.word	0x00000003
        /*1228*/ 	.word	0x00038850
        /*122c*/ 	.short	0x010a
        /*122e*/ 	.byte	0x3f
	.zero		1


	//   ....[44]....
        /*1230*/ 	.word	0x0001c640
        /*1234*/ 	.word	0x00000003
        /*1238*/ 	.word	0x00038850
        /*123c*/ 	.short	0x010a
        /*123e*/ 	.byte	0x3f
	.zero		1


	//   ....[45]....
        /*1240*/ 	.word	0x0001d640
        /*1244*/ 	.word	0x000000cc
        /*1248*/ 	.word	0x00000000
        /*124c*/ 	.short	0x0101
        /*124e*/ 	.byte	0x3f
	.zero		1


	//   ....[46]....
        /*1250*/ 	.word	0x0001db20
        /*1254*/ 	.word	0x0000000b
        /*1258*/ 	.word	0x00000000
        /*125c*/ 	.short	0x0101
        /*125e*/ 	.byte	0x3f
	.zero		1


	//   ....[47]....
        /*1260*/ 	.word	0x0001e570
        /*1264*/ 	.word	0x00000008
        /*1268*/ 	.word	0x00038850
        /*126c*/ 	.short	0x010a
        /*126e*/ 	.byte	0x3f
	.zero		1


	//   ....[48]....
        /*1270*/ 	.word	0x0001e5f0
        /*1274*/ 	.word	0x00000008
        /*1278*/ 	.word	0x00038850
        /*127c*/ 	.short	0x010a
        /*127e*/ 	.byte	0x3f
	.zero		1


	//   ....[49]....
        /*1280*/ 	.word	0x0001ede0
        /*1284*/ 	.word	0x00000012
        /*1288*/ 	.word	0x00000000
        /*128c*/ 	.short	0x0101
        /*128e*/ 	.byte	0x3f
	.zero		1


	//   ....[50]....
        /*1290*/ 	.word	0x00021850
        /*1294*/ 	.word	0x00000000
        /*1298*/ 	.word	0x00000000
        /*129c*/ 	.short	0x0101
        /*129e*/ 	.byte	0x3f
	.zero		1


	//   ....[51]....
        /*12a0*/ 	.word	0x000241d0
        /*12a4*/ 	.word	0x0000000b
        /*12a8*/ 	.word	0x00038820
        /*12ac*/ 	.short	0x010a
        /*12ae*/ 	.byte	0x3f
	.zero		1


	//   ....[52]....
        /*12b0*/ 	.word	0x000242a0
        /*12b4*/ 	.word	0x00000008
        /*12b8*/ 	.word	0x000388a0
        /*12bc*/ 	.short	0x010a
        /*12be*/ 	.byte	0x3f
	.zero		1


	//   ....[53]....
        /*12c0*/ 	.word	0x000245e0
        /*12c4*/ 	.word	0x00000008
        /*12c8*/ 	.word	0x000388c0
        /*12cc*/ 	.short	0x010a
        /*12ce*/ 	.byte	0x3f
	.zero		1


	//   ....[54]....
        /*12d0*/ 	.word	0x00024ab0
        /*12d4*/ 	.word	0x00000007
        /*12d8*/ 	.word	0x000388a0
        /*12dc*/ 	.short	0x010a
        /*12de*/ 	.byte	0x3f
	.zero		1


	//   ....[55]....
        /*12e0*/ 	.word	0x00024dd0
        /*12e4*/ 	.word	0x00000007
        /*12e8*/ 	.word	0x000388c0
        /*12ec*/ 	.short	0x010a
        /*12ee*/ 	.byte	0x3f
	.zero		1


	//   ....[56]....
        /*12f0*/ 	.word	0x00025f90
        /*12f4*/ 	.word	0x00000006
        /*12f8*/ 	.word	0x00038880
        /*12fc*/ 	.short	0x010a
        /*12fe*/ 	.byte	0x3f
	.zero		1


	//   ....[57]....
        /*1300*/ 	.word	0x000261c0
        /*1304*/ 	.word	0x00000006
        /*1308*/ 	.word	0x00038840
        /*130c*/ 	.short	0x010a
        /*130e*/ 	.byte	0x3f
	.zero		1


	//   ....[58]....
        /*1310*/ 	.word	0x00026630
        /*1314*/ 	.word	0x00000004
        /*1318*/ 	.word	0x00038820
        /*131c*/ 	.short	0x010a
        /*131e*/ 	.byte	0x3f
	.zero		1


	//   ....[59]....
        /*1320*/ 	.word	0x00026960
        /*1324*/ 	.word	0x00000005
        /*1328*/ 	.word	0x00038880
        /*132c*/ 	.short	0x010a
        /*132e*/ 	.byte	0x3f
	.zero		1


	//   ....[60]....
        /*1330*/ 	.word	0x00026cd0
        /*1334*/ 	.word	0x00000005
        /*1338*/ 	.word	0x00038840
        /*133c*/ 	.short	0x010a
        /*133e*/ 	.byte	0x3f
	.zero		1


	//   ....[61]....
        /*1340*/ 	.word	0x000270c0
        /*1344*/ 	.word	0x00000004
        /*1348*/ 	.word	0x00038870
        /*134c*/ 	.short	0x010a
        /*134e*/ 	.byte	0x3f
	.zero		1


	//   ....[62]....
        /*1350*/ 	.word	0x00027150
        /*1354*/ 	.word	0x00000004
        /*1358*/ 	.word	0x00038860
        /*135c*/ 	.short	0x010a
        /*135e*/ 	.byte	0x3f
	.zero		1


	//   ....[63]....
        /*1360*/ 	.word	0x00027a20
        /*1364*/ 	.word	0x00000003
        /*1368*/ 	.word	0x00038850
        /*136c*/ 	.short	0x0101
        /*136e*/ 	.byte	0x3f
	.zero		1


	//   ....[64]....
        /*1370*/ 	.word	0x00027a60
        /*1374*/ 	.word	0x00000003
        /*1378*/ 	.word	0x00000000
        /*137c*/ 	.short	0x0101
        /*137e*/ 	.byte	0x3f
	.zero		1


	//   ....[65]....
        /*1380*/ 	.word	0x00027c50
        /*1384*/ 	.word	0x00000015
        /*1388*/ 	.word	0x00038870
        /*138c*/ 	.short	0x010a
        /*138e*/ 	.byte	0x3f
	.zero		1


	//   ....[66]....
        /*1390*/ 	.word	0x00027ce0
        /*1394*/ 	.word	0x00000015
        /*1398*/ 	.word	0x00038860
        /*139c*/ 	.short	0x010a
        /*139e*/ 	.byte	0x3f
	.zero		1


	//   ....[67]....
        /*13a0*/ 	.word	0x00028520
        /*13a4*/ 	.word	0x00000015
        /*13a8*/ 	.word	0x00038850
        /*13ac*/ 	.short	0x0101
        /*13ae*/ 	.byte	0x3f
	.zero		1


	//   ....[68]....
        /*13b0*/ 	.word	0x00028570
        /*13b4*/ 	.word	0x00000000
        /*13b8*/ 	.word	0x00000000
        /*13bc*/ 	.short	0x0101
        /*13be*/ 	.byte	0x3f
	.zero		1


	//   ....[69]....
        /*13c0*/ 	.word	0x00029420
        /*13c4*/ 	.word	0x00000000
        /*13c8*/ 	.word	0x00038820
        /*13cc*/ 	.short	0x010a
        /*13ce*/ 	.byte	0x3f
	.zero		1


	//   ....[70]....
        /*13d0*/ 	.word	0x000295d0
        /*13d4*/ 	.word	0x00000006
        /*13d8*/ 	.word	0x00000000
        /*13dc*/ 	.short	0x010a
        /*13de*/ 	.byte	0x3f
	.zero		1


	//   ....[71]....
        /*13e0*/ 	.word	0x00029640
        /*13e4*/ 	.word	0x00000007
        /*13e8*/ 	.word	0x00000000
        /*13ec*/ 	.short	0x010a
        /*13ee*/ 	.byte	0x3f
	.zero		1


	//   ....[72]....
        /*13f0*/ 	.word	0x000296a0
        /*13f4*/ 	.word	0x00000004
        /*13f8*/ 	.word	0x00038860
        /*13fc*/ 	.short	0x010a
        /*13fe*/ 	.byte	0x3f
	.zero		1


	//   ....[73]....
        /*1400*/ 	.word	0x000296f0
        /*1404*/ 	.word	0x00000003
        /*1408*/ 	.word	0x00038860
        /*140c*/ 	.short	0x010a
        /*140e*/ 	.byte	0x3f
	.zero		1


	//   ....[74]....
        /*1410*/ 	.word	0x00029730
        /*1414*/ 	.word	0x00000004
        /*1418*/ 	.word	0x00038880
        /*141c*/ 	.short	0x010a
        /*141e*/ 	.byte	0x3f
	.zero		1


	//   ....[75]....
        /*1420*/ 	.word	0x00029750
        /*1424*/ 	.word	0x00000003
        /*1428*/ 	.word	0x00038880
        /*142c*/ 	.short	0x010a
        /*142e*/ 	.byte	0x3f
	.zero		1


	//   ....[76]....
        /*1430*/ 	.word	0x000297b0
        /*1434*/ 	.word	0x0000006b
        /*1438*/ 	.word	0x00038890
        /*143c*/ 	.short	0x010a
        /*143e*/ 	.byte	0x3f
	.zero		1


	//   ....[77]....
        /*1440*/ 	.word	0x00029800
        /*1444*/ 	.word	0x0000006b
        /*1448*/ 	.word	0x00038890
        /*144c*/ 	.short	0x010a
        /*144e*/ 	.byte	0x3f
	.zero		1


	//   ....[78]....
        /*1450*/ 	.word	0x00029850
        /*1454*/ 	.word	0x0000006b
        /*1458*/ 	.word	0x00038890
        /*145c*/ 	.short	0x010a
        /*145e*/ 	.byte	0x3f
	.zero		1


	//   ....[79]....
        /*1460*/ 	.word	0x000298a0
        /*1464*/ 	.word	0x0000006b
        /*1468*/ 	.word	0x000388b0
        /*146c*/ 	.short	0x010a
        /*146e*/ 	.byte	0x3f
	.zero		1


	//   ....[80]....
        /*1470*/ 	.word	0x0002a390
        /*1474*/ 	.word	0x00000012
        /*1478*/ 	.word	0x00038800
        /*147c*/ 	.short	0x010a
        /*147e*/ 	.byte	0x3f
	.zero		1


	//   ....[81]....
        /*1480*/ 	.word	0x0002ade0
        /*1484*/ 	.word	0x00000012
        /*1488*/ 	.word	0x00038800
        /*148c*/ 	.short	0x010a
        /*148e*/ 	.byte	0x3f
	.zero		1


	//   ....[82]....
        /*1490*/ 	.word	0x0002ae30
        /*1494*/ 	.word	0x00000004
        /*1498*/ 	.word	0x00038830
        /*149c*/ 	.short	0x010a
        /*149e*/ 	.byte	0x3f
	.zero		1


	//   ....[83]....
        /*14a0*/ 	.word	0x0002ae80
        /*14a4*/ 	.word	0x00000003
        /*14a8*/ 	.word	0x00038830
        /*14ac*/ 	.short	0x010a
        /*14ae*/ 	.byte	0x3f
	.zero		1


	//   ....[84]....
        /*14b0*/ 	.word	0x0002aed0
        /*14b4*/ 	.word	0x00000003
        /*14b8*/ 	.word	0x00038850
        /*14bc*/ 	.short	0x010a
        /*14be*/ 	.byte	0x3f
	.zero		1


	//   ....[85]....
        /*14c0*/ 	.word	0x0002af20
        /*14c4*/ 	.word	0x00000003
        /*14c8*/ 	.word	0x00038830
        /*14cc*/ 	.short	0x010a
        /*14ce*/ 	.byte	0x3f
	.zero		1


	//   ....[86]....
        /*14d0*/ 	.word	0x0002af70
        /*14d4*/ 	.word	0x00000003
        /*14d8*/ 	.word	0x00038850
        /*14dc*/ 	.short	0x010a
        /*14de*/ 	.byte	0x3f
	.zero		1


	//   ....[87]....
        /*14e0*/ 	.word	0x0002afc0
        /*14e4*/ 	.word	0x00000008
        /*14e8*/ 	.word	0x00038850
        /*14ec*/ 	.short	0x010a
        /*14ee*/ 	.byte	0x3f
	.zero		1


	//   ....[88]....
        /*14f0*/ 	.word	0x0002d160
        /*14f4*/ 	.word	0x0000000b
        /*14f8*/ 	.word	0x00038820
        /*14fc*/ 	.short	0x010a
        /*14fe*/ 	.byte	0x3f
	.zero		1


	//   ....[89]....
        /*1500*/ 	.word	0x0002d1b0
        /*1504*/ 	.word	0x00000008
        /*1508*/ 	.word	0x000388a0
        /*150c*/ 	.short	0x010a
        /*150e*/ 	.byte	0x3f
	.zero		1


	//   ....[90]....
        /*1510*/ 	.word	0x0002d200
        /*1514*/ 	.word	0x00000008
        /*1518*/ 	.word	0x000388c0
        /*151c*/ 	.short	0x010a
        /*151e*/ 	.byte	0x3f
	.zero		1


	//   ....[91]....
        /*1520*/ 	.word	0x0002d250
        /*1524*/ 	.word	0x00000007
        /*1528*/ 	.word	0x000388a0
        /*152c*/ 	.short	0x010a
        /*152e*/ 	.byte	0x3f
	.zero		1


	//   ....[92]....
        /*1530*/ 	.word	0x0002d2a0
        /*1534*/ 	.word	0x00000007
        /*1538*/ 	.word	0x000388c0
        /*153c*/ 	.short	0x010a
        /*153e*/ 	.byte	0x3f
	.zero		1


	//   ....[93]....
        /*1540*/ 	.word	0x0002d440
        /*1544*/ 	.word	0x00000006
        /*1548*/ 	.word	0x00038880
        /*154c*/ 	.short	0x010a
        /*154e*/ 	.byte	0x3f
	.zero		1


	//   ....[94]....
        /*1550*/ 	.word	0x0002d490
        /*1554*/ 	.word	0x00000006
        /*1558*/ 	.word	0x00038840
        /*155c*/ 	.short	0x010a
        /*155e*/ 	.byte	0x3f
	.zero		1


	//   ....[95]....
        /*1560*/ 	.word	0x0002d510
        /*1564*/ 	.word	0x00000004
        /*1568*/ 	.word	0x00038820
        /*156c*/ 	.short	0x010a
        /*156e*/ 	.byte	0x3f
	.zero		1


	//   ....[96]....
        /*1570*/ 	.word	0x0002d560
        /*1574*/ 	.word	0x00000005
        /*1578*/ 	.word	0x00038880
        /*157c*/ 	.short	0x010a
        /*157e*/ 	.byte	0x3f
	.zero		1


	//   ....[97]....
        /*1580*/ 	.word	0x0002d5b0
        /*1584*/ 	.word	0x00000005
        /*1588*/ 	.word	0x00038840
        /*158c*/ 	.short	0x010a
        /*158e*/ 	.byte	0x3f
	.zero		1


	//   ....[98]....
        /*1590*/ 	.word	0x0002d610
        /*1594*/ 	.word	0x00000004
        /*1598*/ 	.word	0x00038870
        /*159c*/ 	.short	0x010a
        /*159e*/ 	.byte	0x3f
	.zero		1


	//   ....[99]....
        /*15a0*/ 	.word	0x0002d670
        /*15a4*/ 	.word	0x00000004
        /*15a8*/ 	.word	0x00038860
        /*15ac*/ 	.short	0x010a
        /*15ae*/ 	.byte	0x3f
	.zero		1


	//   ....[100]....
        /*15b0*/ 	.word	0x0002d6c0
        /*15b4*/ 	.word	0x00000015
        /*15b8*/ 	.word	0x00038870
        /*15bc*/ 	.short	0x010a
        /*15be*/ 	.byte	0x3f
	.zero		1


	//   ....[101]....
        /*15c0*/ 	.word	0x0002d710
        /*15c4*/ 	.word	0x00000015
        /*15c8*/ 	.word	0x00038860
        /*15cc*/ 	.short	0x010a
        /*15ce*/ 	.byte	0x3f
	.zero		1


	//   ....[102]....
        /*15d0*/ 	.word	0x0002e0d0
        /*15d4*/ 	.word	0x00000000
        /*15d8*/ 	.word	0x00038820
        /*15dc*/ 	.short	0x010a
        /*15de*/ 	.byte	0x3f
	.zero		1


	//   ....[103]....
        /*15e0*/ 	.word	0x0002e270
        /*15e4*/ 	.word	0x00000006
        /*15e8*/ 	.word	0x00000000
        /*15ec*/ 	.short	0x010a
        /*15ee*/ 	.byte	0x3f
	.zero		1


	//   ....[104]....
        /*15f0*/ 	.word	0x0002e2c0
        /*15f4*/ 	.word	0x00000007
        /*15f8*/ 	.word	0x00000000
        /*15fc*/ 	.short	0x010a
        /*15fe*/ 	.byte	0x3f
	.zero		1


	//   ....[105]....
        /*1600*/ 	.word	0x0002e310
        /*1604*/ 	.word	0x00000004
        /*1608*/ 	.word	0x00038860
        /*160c*/ 	.short	0x010a
        /*160e*/ 	.byte	0x3f
	.zero		1


	//   ....[106]....
        /*1610*/ 	.word	0x0002e360
        /*1614*/ 	.word	0x00000003
        /*1618*/ 	.word	0x00038860
        /*161c*/ 	.short	0x010a
        /*161e*/ 	.byte	0x3f
	.zero		1


	//   ....[107]....
        /*1620*/ 	.word	0x0002e3b0
        /*1624*/ 	.word	0x00000004
        /*1628*/ 	.word	0x00038880
        /*162c*/ 	.short	0x010a
        /*162e*/ 	.byte	0x3f
	.zero		1


	//----- nvinfo : EIATTR_NUM_MBARRIERS
	.align		4
.L_332:
        /*1630*/ 	.byte	0x03, 0x38
        /*1632*/ 	.short	0x0016


	//----- nvinfo : EIATTR_EXIT_INSTR_OFFSETS
	.align		4
        /*1634*/ 	.byte	0x04, 0x1c
        /*1636*/ 	.short	(.L_334 - .L_333)


	//   ....[0]....
.L_333:
        /*1638*/ 	.word	0x000297a0


	//----- nvinfo : EIATTR_MAX_THREADS
	.align		4
.L_334:
        /*163c*/ 	.byte	0x04, 0x05
        /*163e*/ 	.short	(.L_336 - .L_335)
.L_335:
        /*1640*/ 	.word	0x00000180
        /*1644*/ 	.word	0x00000001
        /*1648*/ 	.word	0x00000001


	//----- nvinfo : EIATTR_CRS_STACK_SIZE
	.align		4
.L_336:
        /*164c*/ 	.byte	0x04, 0x1e
        /*164e*/ 	.short	(.L_338 - .L_337)
.L_337:
        /*1650*/ 	.word	0x00000000


	//----- nvinfo : EIATTR_CBANK_PARAM_SIZE
	.align		4
.L_338:
        /*1654*/ 	.byte	0x03, 0x19
        /*1656*/ 	.short	0x0a70


	//----- nvinfo : EIATTR_PARAM_CBANK
	.align		4
        /*1658*/ 	.byte	0x04, 0x0a
        /*165a*/ 	.short	(.L_340 - .L_339)
	.align		4
.L_339:
        /*165c*/ 	.word	index@(.nv.constant0._ZN7cutlass13device_kernelIN5flash11enable_sm90INS1_16FlashAttnFwdSm90INS1_25CollectiveMainloopFwdSm90ILi2EN4cute5tupleIJNS5_1CILi1EEES8_S8_EEENS6_IJNS7_ILi128EEESA_NS7_ILi256EEEEEELi256ENS_12float_e4m3_tEfNS_4arch4Sm90ELb1ELb0ELb0ELb1ELb0ELb1ELb0ELb1ELb1ELb0ELb0ELb0EEENS1_21CollectiveEpilogueFwdINS6_IJSA_SB_SA_EEES9_NS_10bfloat16_tESF_Li256ELb1ELb0ELb0ELb1EEENS1_36VarlenDynamicPersistentTileSchedulerILi128ELi128ELi256ELi128ELb0ELb0ELb1ELb1ELb1ELb1EEEEEEEEEvNT_6ParamsE)
        /*1660*/ 	.short	0x0210
        /*1662*/ 	.short	0x0a70


	//----- nvinfo : EIATTR_SW_WAR
	.align		4
.L_340:
        /*1664*/ 	.byte	0x04, 0x36
        /*1666*/ 	.short	(.L_342 - .L_341)
.L_341:
        /*1668*/ 	.word	0x00000008
.L_342:


//--------------------- .nv.callgraph             --------------------------
	.section	.nv.callgraph,"",@"SHT_CUDA_CALLGRAPH"
	.align	4
	.sectionentsize	8
	.align		4
        /*0000*/ 	.word	0x00000000
	.align		4
        /*0004*/ 	.word	0xffffffff
	.align		4
        /*0008*/ 	.word	index@(_ZN7cutlass13device_kernelIN5flash11enable_sm90INS1_16FlashAttnFwdSm90INS1_25CollectiveMainloopFwdSm90ILi2EN4cute5tupleIJNS5_1CILi1EEES8_S8_EEENS6_IJNS7_ILi128EEESA_NS7_ILi256EEEEEELi256ENS_12float_e4m3_tEfNS_4arch4Sm90ELb0ELb0ELb0ELb0ELb0ELb0ELb0ELb1ELb1ELb0ELb0ELb0EEENS1_21CollectiveEpilogueFwdINS6_IJSA_SB_SA_EEES9_NS_10bfloat16_tESF_Li256ELb0ELb0ELb0ELb1EEENS1_29StaticPersistentTileSchedulerILb0EEEEEEEEEvNT_6ParamsE)
	.align		4
        /*000c*/ 	.word	index@(__assertfail)
	.align		4
        /*0010*/ 	.word	index@(_ZN7cutlass13device_kernelIN5flash11enable_sm90INS1_16FlashAttnFwdSm90INS1_25CollectiveMainloopFwdSm90ILi2EN4cute5tupleIJNS5_1CILi1EEES8_S8_EEENS6_IJNS7_ILi128EEESA_NS7_ILi256EEEEEELi256ENS_12float_e4m3_tEfNS_4arch4Sm90ELb0ELb0ELb0ELb1ELb0ELb0ELb0ELb1ELb1ELb0ELb0ELb0EEENS1_21CollectiveEpilogueFwdINS6_IJSA_SB_SA_EEES9_NS_10bfloat16_tESF_Li256ELb1ELb0ELb0ELb1EEENS1_36VarlenDynamicPersistentTileSchedulerILi128ELi128ELi256ELi128ELb0ELb0ELb1ELb0ELb1ELb1EEEEEEEEEvNT_6ParamsE)
	.align		4
        /*0014*/ 	.word	index@(__assertfail)
	.align		4
        /*0018*/ 	.word	index@(_ZN7cutlass13device_kernelIN5flash11enable_sm90INS1_16FlashAttnFwdSm90INS1_25CollectiveMainloopFwdSm90ILi2EN4cute5tupleIJNS5_1CILi1EEES8_S8_EEENS6_IJNS7_ILi128EEESA_NS7_ILi256EEEEEELi256ENS_12float_e4m3_tEfNS_4arch4Sm90ELb0ELb0ELb0ELb1ELb0ELb1ELb0ELb1ELb1ELb0ELb0ELb0EEENS1_21CollectiveEpilogueFwdINS6_IJSA_SB_SA_EEES9_NS_10bfloat16_tESF_Li256ELb1ELb0ELb0ELb1EEENS1_36VarlenDynamicPersistentTileSchedulerILi128ELi128ELi256ELi128ELb0ELb0ELb1ELb0ELb1ELb1EEEEEEEEEvNT_6ParamsE)
	.align		4
        /*001c*/ 	.word	index@(__assertfail)
	.align		4
        /*0020*/ 	.word	index@(_ZN7cutlass13device_kernelIN5flash11enable_sm90INS1_16FlashAttnFwdSm90INS1_25CollectiveMainloopFwdSm90ILi2EN4cute5tupleIJNS5_1CILi1EEES8_S8_EEENS6_IJNS7_ILi128EEENS7_ILi64EEENS7_ILi256EEEEEELi256ENS_12float_e4m3_tEfNS_4arch4Sm90ELb0ELb1ELb0ELb0ELb0ELb0ELb0ELb1ELb1ELb0ELb0ELb0EEENS1_21CollectiveEpilogueFwdINS6_IJSA_SC_SB_EEES9_NS_10bfloat16_tESG_Li256ELb0ELb0ELb0ELb1EEENS1_30DynamicPersistentTileSchedulerILi256ELi128ELb0ELb0ELb1EEEEEEEEEvNT_6ParamsE)
	.align		4
        /*0024*/ 	.word	index@(__assertfail)
	.align		4
        /*0028*/ 	.word	index@(_ZN7cutlass13device_kernelIN5flash11enable_sm90INS1_16FlashAttnFwdSm90INS1_25CollectiveMainloopFwdSm90ILi2EN4cute5tupleIJNS5_1CILi1EEES8_S8_EEENS6_IJNS7_ILi128EEENS7_ILi64EEENS7_ILi256EEEEEELi256ENS_12float_e4m3_tEfNS_4arch4Sm90ELb0ELb1ELb0ELb1ELb0ELb0ELb0ELb1ELb1ELb0ELb0ELb0EEENS1_21CollectiveEpilogueFwdINS6_IJSA_SC_SB_EEES9_NS_10bfloat16_tESG_Li256ELb1ELb0ELb0ELb1EEENS1_36VarlenDynamicPersistentTileSchedulerILi128ELi64ELi256ELi128ELb0ELb0ELb1ELb1ELb0ELb1EEEEEEEEEvNT_6ParamsE)
	.align		4
        /*002c*/ 	.word	index@(__assertfail)
	.align		4
        /*0030*/ 	.word	index@(_ZN7cutlass13device_kernelIN5flash11enable_sm90INS1_16FlashAttnFwdSm90INS1_25CollectiveMainloopFwdSm90ILi2EN4cute5tupleIJNS5_1CILi1EEES8_S8_EEENS6_IJNS7_ILi128EEENS7_ILi64EEENS7_ILi256EEEEEELi256ENS_12float_e4m3_tEfNS_4arch4Sm90ELb0ELb1ELb0ELb1ELb0ELb1ELb0ELb1ELb1ELb0ELb0ELb0EEENS1_21CollectiveEpilogueFwdINS6_IJSA_SC_SB_EEES9_NS_10bfloat16_tESG_Li256ELb1ELb0ELb0ELb1EEENS1_36VarlenDynamicPersistentTileSchedulerILi128ELi64ELi256ELi128ELb0ELb0ELb1ELb1ELb0ELb1EEEEEEEEEvNT_6ParamsE)
	.align		4
        /*0034*/ 	.word	index@(__assertfail)
	.align		4
        /*0038*/ 	.word	index@(_ZN7cutlass13device_kernelIN5flash11enable_sm90INS1_16FlashAttnFwdSm90INS1_25CollectiveMainloopFwdSm90ILi2EN4cute5tupleIJNS5_1CILi1EEES8_S8_EEENS6_IJNS7_ILi128EEESA_NS7_ILi256EEEEEELi256ENS_12float_e4m3_tEfNS_4arch4Sm90ELb1ELb0ELb0ELb0ELb0ELb0ELb0ELb1ELb1ELb0ELb0ELb0EEENS1_21CollectiveEpilogueFwdINS6_IJSA_SB_SA_EEES9_NS_10bfloat16_tESF_Li256ELb0ELb0ELb0ELb1EEENS1_30DynamicPersistentTileSchedulerILi256ELi128ELb0ELb0ELb1EEEEEEEEEvNT_6ParamsE)
	.align		4
        /*003c*/ 	.word	index@(__assertfail)
	.align		4
        /*0040*/ 	.word	index@(_ZN7cutlass13device_kernelIN5flash11enable_sm90INS1_16FlashAttnFwdSm90INS1_25CollectiveMainloopFwdSm90ILi2EN4cute5tupleIJNS5_1CILi1EEES8_S8_EEENS6_IJNS7_ILi128EEESA_NS7_ILi256EEEEEELi256ENS_12float_e4m3_tEfNS_4arch4Sm90ELb1ELb0ELb0ELb1ELb0ELb0ELb0ELb1ELb1ELb0ELb0ELb0EEENS1_21CollectiveEpilogueFwdINS6_IJSA_SB_SA_EEES9_NS_10bfloat16_tESF_Li256ELb1ELb0ELb0ELb1EEENS1_36VarlenDynamicPersistentTileSchedulerILi128ELi128ELi256ELi128ELb0ELb0ELb1ELb1ELb1ELb1EEEEEEEEEvNT_6ParamsE)
	.align		4
        /*0044*/ 	.word	index@(__assertfail)
	.align		4
        /*0048*/ 	.word	index@(_ZN7cutlass13device_kernelIN5flash11enable_sm90INS1_16FlashAttnFwdSm90INS1_25CollectiveMainloopFwdSm90ILi2EN4cute5tupleIJNS5_1CILi1EEES8_S8_EEENS6_IJNS7_ILi128EEESA_NS7_ILi256EEEEEELi256ENS_12float_e4m3_tEfNS_4arch4Sm90ELb1ELb0ELb0ELb1ELb0ELb1ELb0ELb1ELb1ELb0ELb0ELb0EEENS1_21CollectiveEpilogueFwdINS6_IJSA_SB_SA_EEES9_NS_10bfloat16_tESF_Li256ELb1ELb0ELb0ELb1EEENS1_36VarlenDynamicPersistentTileSchedulerILi128ELi128ELi256ELi128ELb0ELb0ELb1ELb1ELb1ELb1EEEEEEEEEvNT_6ParamsE)
	.align		4
        /*004c*/ 	.word	index@(__assertfail)
	.align		4
        /*0050*/ 	.word	0x00000000
	.align		4
        /*0054*/ 	.word	0xfffffffe
	.align		4
        /*0058*/ 	.word	0x00000000
	.align		4
        /*005c*/ 	.word	0xfffffffd
	.align		4
        /*0060*/ 	.word	0x00000000
	.align		4
        /*0064*/ 	.word	0xfffffffc


//--------------------- .nv.constant4             --------------------------
	.section	.nv.constant4,"a",@progbits
	.align	8
	.align		8
.nv.constant4:
        /*0000*/ 	.dword	__assertfail
	.align		8
        /*0008*/ 	.dword	__unnamed_1
	.align		8
        /*0010*/ 	.dword	__unnamed_2
	.align		8
        /*0018*/ 	.dword	__unnamed_3
	.align		8
        /*0020*/ 	.dword	__unnamed_4
	.align		8
        /*0028*/ 	.dword	__unnamed_5
	.align		8
        /*0030*/ 	.dword	__unnamed_6
	.align		8
        /*0038*/ 	.dword	_ZZN5flash28permute_output_fp8_VcolmajorIN4cute6TensorINS1_11ArrayEngineIN7cutlass10bfloat16_tELm128EEENS1_6LayoutINS1_5tupleIJNS8_IJNS1_1CILi2EEESA_NS9_ILi32EEEEEENS9_ILi1EEESD_EEENS8_IJNS8_IJSD_SA_NS9_ILi4EEEEEENS9_ILi0EEESH_EEEEEEEEEvRT_E9upper_map
	.align		8
        /*0040*/ 	.dword	__unnamed_7
	.align		8
        /*0048*/ 	.dword	__unnamed_8
	.align		8
        /*0050*/ 	.dword	__unnamed_9
	.align		8
        /*0058*/ 	.dword	__unnamed_10
	.align		8
        /*0060*/ 	.dword	__unnamed_11
	.align		8
        /*0068*/ 	.dword	_ZN66_INTERNAL_ba332411_30_flash_fwd_hdim256_e4m3_sm90_cu_c784774a_33164cuda3std3__45__cpo5beginE
	.align		8
        /*0070*/ 	.dword	_ZN66_INTERNAL_ba332411_30_flash_fwd_hdim256_e4m3_sm90_cu_c784774a_33164cuda3std3__45__cpo3endE
	.align		8
        /*0078*/ 	.dword	_ZN66_INTERNAL_ba332411_30_flash_fwd_hdim256_e4m3_sm90_cu_c784774a_33164cuda3std3__45__cpo6cbeginE
	.align		8
        /*0080*/ 	.dword	_ZN66_INTERNAL_ba332411_30_flash_fwd_hdim256_e4m3_sm90_cu_c784774a_33164cuda3std3__45__cpo4cendE
	.align		8
        /*0088*/ 	.dword	_ZN66_INTERNAL_ba332411_30_flash_fwd_hdim256_e4m3_sm90_cu_c784774a_33164cuda3std3__468_GLOBAL__N__ba332411_30_flash_fwd_hdim256_e4m3_sm90_cu_c784774a_33166ignoreE
	.align		8
        /*0090*/ 	.dword	_ZN66_INTERNAL_ba332411_30_flash_fwd_hdim256_e4m3_sm90_cu_c784774a_33164cuda3std3__419piecewise_constructE
	.align		8
        /*0098*/ 	.dword	_ZN66_INTERNAL_ba332411_30_flash_fwd_hdim256_e4m3_sm90_cu_c784774a_33164cuda3std3__48in_placeE
	.align		8
        /*00a0*/ 	.dword	_ZN66_INTERNAL_ba332411_30_flash_fwd_hdim256_e4m3_sm90_cu_c784774a_33164cuda3std6ranges3__45__cpo4swapE
	.align		8
        /*00a8*/ 	.dword	_ZN66_INTERNAL_ba332411_30_flash_fwd_hdim256_e4m3_sm90_cu_c784774a_33164cuda3std6ranges3__45__cpo9iter_moveE
	.align		8
        /*00b0*/ 	.dword	_ZN66_INTERNAL_ba332411_30_flash_fwd_hdim256_e4m3_sm90_cu_c784774a_33164cute7productE
	.align		8
        /*00b8*/ 	.dword	_ZN66_INTERNAL_ba332411_30_flash_fwd_hdim256_e4m3_sm90_cu_c784774a_33164cute1_E
	.align		8
        /*00c0*/ 	.dword	$str$23
	.align		8
        /*00c8*/ 	.dword	$str$24


//--------------------- .text._ZN7cutlass13device_kernelIN5flash11enable_sm90INS1_16FlashAttnFwdSm90INS1_25CollectiveMainloopFwdSm90ILi2EN4cute5tupleIJNS5_1CILi1EEES8_S8_EEENS6_IJNS7_ILi128EEESA_NS7_ILi256EEEEEELi256ENS_12float_e4m3_tEfNS_4arch4Sm90ELb0ELb0ELb0ELb0ELb0ELb0ELb0ELb1ELb1ELb0ELb0ELb0EEENS1_21CollectiveEpilogueFwdINS6_IJSA_SB_SA_EEES9_NS_10bfloat16_tESF_Li256ELb0ELb0ELb0ELb1EEENS1_29StaticPersistentTileSchedulerILb0EEEEEEEEEvNT_6ParamsE --------------------------
	.section	.text._ZN7cutlass13device_kernelIN5flash11enable_sm90INS1_16FlashAttnFwdSm90INS1_25CollectiveMainloopFwdSm90ILi2EN4cute5tupleIJNS5_1CILi1EEES8_S8_EEENS6_IJNS7_ILi128EEESA_NS7_ILi256EEEEEELi256ENS_12float_e4m3_tEfNS_4arch4Sm90ELb0ELb0ELb0ELb0ELb0ELb0ELb0ELb1ELb1ELb0ELb0ELb0EEENS1_21CollectiveEpilogueFwdINS6_IJSA_SB_SA_EEES9_NS_10bfloat16_tESF_Li256ELb0ELb0ELb0ELb1EEENS1_29StaticPersistentTileSchedulerILb0EEEEEEEEEvNT_6ParamsE,"ax",@progbits
	.align	128
.text._ZN7cutlass13device_kernelIN5flash11enable_sm90INS1_16FlashAttnFwdSm90INS1_25CollectiveMainloopFwdSm90ILi2EN4cute5tupleIJNS5_1CILi1EEES8_S8_EEENS6_IJNS7_ILi128EEESA_NS7_ILi256EEEEEELi256ENS_12float_e4m3_tEfNS_4arch4Sm90ELb0ELb0ELb0ELb0ELb0ELb0ELb0ELb1ELb1ELb0ELb0ELb0EEENS1_21CollectiveEpilogueFwdINS6_IJSA_SB_SA_EEES9_NS_10bfloat16_tESF_Li256ELb0ELb0ELb0ELb1EEENS1_29StaticPersistentTileSchedulerILb0EEEEEEEEEvNT_6ParamsE:
        .type           _ZN7cutlass13device_kernelIN5flash11enable_sm90INS1_16FlashAttnFwdSm90INS1_25CollectiveMainloopFwdSm90ILi2EN4cute5tupleIJNS5_1CILi1EEES8_S8_EEENS6_IJNS7_ILi128EEESA_NS7_ILi256EEEEEELi256ENS_12float_e4m3_tEfNS_4arch4Sm90ELb0ELb0ELb0ELb0ELb0ELb0ELb0ELb1ELb1ELb0ELb0ELb0EEENS1_21CollectiveEpilogueFwdINS6_IJSA_SB_SA_EEES9_NS_10bfloat16_tESF_Li256ELb0ELb0ELb0ELb1EEENS1_29StaticPersistentTileSchedulerILb0EEEEEEEEEvNT_6ParamsE,@function
        .size           _ZN7cutlass13device_kernelIN5flash11enable_sm90INS1_16FlashAttnFwdSm90INS1_25CollectiveMainloopFwdSm90ILi2EN4cute5tupleIJNS5_1CILi1EEES8_S8_EEENS6_IJNS7_ILi128EEESA_NS7_ILi256EEEEEELi256ENS_12float_e4m3_tEfNS_4arch4Sm90ELb0ELb0ELb0ELb0ELb0ELb0ELb0ELb1ELb1ELb0ELb0ELb0EEENS1_21CollectiveEpilogueFwdINS6_IJSA_SB_SA_EEES9_NS_10bfloat16_tESF_Li256ELb0ELb0ELb0ELb1EEENS1_29StaticPersistentTileSchedulerILb0EEEEEEEEEvNT_6ParamsE,(.L_x_2764 - _ZN7cutlass13device_kernelIN5flash11enable_sm90INS1_16FlashAttnFwdSm90INS1_25CollectiveMainloopFwdSm90ILi2EN4cute5tupleIJNS5_1CILi1EEES8_S8_EEENS6_IJNS7_ILi128EEESA_NS7_ILi256EEEEEELi256ENS_12float_e4m3_tEfNS_4arch4Sm90ELb0ELb0ELb0ELb0ELb0ELb0ELb0ELb1ELb1ELb0ELb0ELb0EEENS1_21CollectiveEpilogueFwdINS6_IJSA_SB_SA_EEES9_NS_10bfloat16_tESF_Li256ELb0ELb0ELb0ELb1EEENS1_29StaticPersistentTileSchedulerILb0EEEEEEEEEvNT_6ParamsE)
        .other          _ZN7cutlass13device_kernelIN5flash11enable_sm90INS1_16FlashAttnFwdSm90INS1_25CollectiveMainloopFwdSm90ILi2EN4cute5tupleIJNS5_1CILi1EEES8_S8_EEENS6_IJNS7_ILi128EEESA_NS7_ILi256EEEEEELi256ENS_12float_e4m3_tEfNS_4arch4Sm90ELb0ELb0ELb0ELb0ELb0ELb0ELb0ELb1ELb1ELb0ELb0ELb0EEENS1_21CollectiveEpilogueFwdINS6_IJSA_SB_SA_EEES9_NS_10bfloat16_tESF_Li256ELb0ELb0ELb0ELb1EEENS1_29StaticPersistentTileSchedulerILb0EEEEEEEEEvNT_6ParamsE,@"STO_CUDA_ENTRY STV_DEFAULT"
_ZN7cutlass13device_kernelIN5flash11enable_sm90INS1_16FlashAttnFwdSm90INS1_25CollectiveMainloopFwdSm90ILi2EN4cute5tupleIJNS5_1CILi1EEES8_S8_EEENS6_IJNS7_ILi128EEESA_NS7_ILi256EEEEEELi256ENS_12float_e4m3_tEfNS_4arch4Sm90ELb0ELb0ELb0ELb0ELb0ELb0ELb0ELb1ELb1ELb0ELb0ELb0EEENS1_21CollectiveEpilogueFwdINS6_IJSA_SB_SA_EEES9_NS_10bfloat16_tESF_Li256ELb0ELb0ELb0ELb1EEENS1_29StaticPersistentTileSchedulerILb0EEEEEEEEEvNT_6ParamsE:
[----:B------:R-:W1:Y:S02]  /*0000*/  LDC R1, c[0x0][0x28] ;  /* 0x00000a00ff017b82 */ /* 0x000e640000000800 */
[----:B-1----:R-:W-:Y:S01]  /*0010*/  VIADD R1, R1, 0xffffffd8 ;  /* 0xffffffd801017836 */ /* 0x002fe20000000000 */
[----:B------:R-:W1:Y:S01]  /*0020*/  S2R R3, SR_TID.X ;  /* 0x0000000000037919 */ /* 0x000e620000002100 */
[----:B------:R-:W-:Y:S01]  /*0030*/  ELECT P0, URZ, PT ;  /* 0x00000000003f782f */ /* 0x000fe20003800000 */
[----:B------:R-:W-:Y:S01]  /*0040*/  BSSY B0, `(.L_x_0) ;  /* 0x0000014000007945 */ /* 0x000fe20003800000 */
[--C-:B-1----:R-:W-:Y:S02]  /*0050*/  SHF.R.U32.HI R0, RZ, 0x5, R3.reuse ;  /* 0x00000005ff007819 */ /* 0x102fe40000011603 */
[----:B------:R-:W-:-:S03]  /*0060*/  SHF.R.U32.HI R18, RZ, 0x7, R3 ;  /* 0x00000007ff127819 */ /* 0x000fc60000011603 */
[----:B------:R-:W1:Y:S02]  /*0070*/  SHFL.IDX PT, R2, R0, RZ, 0x1f ;  /* 0x00001fff00027589 */ /* 0x000e6400000e0000 */
[----:B-1----:R-:W-:-:S13]  /*0080*/  ISETP.EQ.AND P0, PT, R2, RZ, P0 ;  /* 0x000000ff0200720c */ /* 0x002fda0000702270 */
[----:B------:R-:W-:Y:S05]  /*0090*/  @!P0 BRA `(.L_x_1) ;  /* 0x0000000000388947 */ /* 0x000fea0003800000 */
[----:B------:R-:W-:Y:S02]  /*00a0*/  ULDC.64 UR4, c[0x0][0x198] ;  /* 0x0000660000047ab9 */ /* 0x000fe40000000a00 */
[----:B------:R-:W-:Y:S02]  /*00b0*/  UIADD3 UR6, UP0, UR4, 0x270, URZ ;  /* 0x0000027004067890 */ /* 0x000fe4000ff1e03f */
[----:B------:R-:W-:Y:S02]  /*00c0*/  UIADD3 UR8, UP1, UR4, 0x370, URZ ;  /* 0x0000037004087890 */ /* 0x000fe4000ff3e03f */
[----:B------:R-:W-:Y:S02]  /*00d0*/  UIADD3 UR10, UP2, UR4, 0x470, URZ ;  /* 0x00000470040a7890 */ /* 0x000fe4000ff5e03f */
[----:B------:R-:W-:Y:S02]  /*00e0*/  UIADD3 UR4, UP3, UR4, 0x9f0, URZ ;  /* 0x000009f004047890 */ /* 0x000fe4000ff7e03f */
[----:B------:R-:W-:-:S02]  /*00f0*/  UIADD3.X UR7, URZ, UR5, URZ, UP0, !UPT ;  /* 0x000000053f077290 */ /* 0x000fc400087fe43f */
[----:B------:R-:W-:Y:S02]  /*0100*/  UIADD3.X UR9, URZ, UR5, URZ, UP1, !UPT ;  /* 0x000000053f097290 */ /* 0x000fe40008ffe43f */
[----:B------:R-:W-:Y:S02]  /*0110*/  UIADD3.X UR11, URZ, UR5, URZ, UP2, !UPT ;  /* 0x000000053f0b7290 */ /* 0x000fe400097fe43f */
[----:B------:R-:W-:-:S03]  /*0120*/  UIADD3.X UR5, URZ, UR5, URZ, UP3, !UPT ;  /* 0x000000053f057290 */ /* 0x000fc60009ffe43f */
[----:B------:R1:W-:Y:S02]  /*0130*/  UTMACCTL.PF [UR6] ;  /* 0x00000000060079b9 */ /* 0x0003e40008040000 */
[----:B------:R1:W-:Y:S02]  /*0140*/  UTMACCTL.PF [UR8] ;  /* 0x00000000080079b9 */ /* 0x0003e40008040000 */
[----:B------:R1:W-:Y:S02]  /*0150*/  UTMACCTL.PF [UR10] ;  /* 0x000000000a0079b9 */ /* 0x0003e40008040000 */
[----:B------:R1:W-:Y:S02]  /*0160*/  UTMACCTL.PF [UR4] ;  /* 0x00000000040079b9 */ /* 0x0003e40008040000 */
[----:B-1----:R-:W-:Y:S01]  /*0170*/  NOP ;  /* 0x0000000000007918 */ /* 0x002fe20000000000 */
.L_x_1:
[----:B------:R-:W-:Y:S05]  /*0180*/  BSYNC B0 ;  /* 0x0000000000007941 */ /* 0x000fea0003800000 */
.L_x_0:
[----:B------:R-:W-:Y:S01]  /*0190*/  VOTEU.ANY UP0, P0 ;  /* 0x00000000003f7886 */ /* 0x000fe20000000100 */
[----:B------:R-:W1:Y:S01]  /*01a0*/  SHFL.IDX PT, R3, R18, RZ, 0x1f ;  /* 0x00001fff12037589 */ /* 0x000e6200000e0000 */
[----:B------:R-:W-:Y:S01]  /*01b0*/  UMOV UR4, 0x1 ;  /* 0x0000000100047882 */ /* 0x000fe20000000000 */
[----:B------:R-:W-:Y:S01]  /*01c0*/  VOTEU.ANY UP1, P0 ;  /* 0x00000000003f7886 */ /* 0x000fe20000020100 */
[----:B------:R-:W-:Y:S01]  /*01d0*/  VOTEU.ANY UP2, P0 ;  /* 0x00000000003f7886 */ /* 0x000fe20000040100 */
[----:B------:R-:W2:Y:S01]  /*01e0*/  @UP0 S2UR UR7, SR_CgaCtaId ;  /* 0x00000000000709c3 */ /* 0x000ea20000008800 */
[----:B------:R-:W3:Y:S01]  /*01f0*/  SHFL.IDX PT, R2, R0, RZ, 0x1f ;  /* 0x00001fff00027589 */ /* 0x000ee200000e0000 */
[----:B------:R-:W-:Y:S01]  /*0200*/  @UP0 UMOV UR6, 0x400 ;  /* 0x0000040000060882 */ /* 0x000fe20000000000 */
[----:B------:R-:W-:-:S04]  /*0210*/  @UP0 UIADD3 UR4, -UR4, 0x100000, URZ ;  /* 0x0010000004040890 */ /* 0x000fc8000fffe13f */
[----:B------:R-:W-:Y:S02]  /*0220*/  @UP0 USHF.L.U32 UR5, UR4, 0xb, URZ ;  /* 0x0000000b04050899 */ /* 0x000fe4000800063f */
[----:B------:R-:W-:Y:S01]  /*0230*/  @UP0 USHF.L.U32 UR4, UR4, 0x1, URZ ;  /* 0x0000000104040899 */ /* 0x000fe2000800063f */
[----:B-1----:R-:W-:Y:S01]  /*0240*/  R2UR UR8, R3 ;  /* 0x00000000030872ca */ /* 0x002fe200000e0000 */
[----:B--2---:R-:W-:Y:S01]  /*0250*/  @UP0 ULEA UR6, UR7, UR6, 0x18 ;  /* 0x0000000607060291 */ /* 0x004fe2000f8ec03f */
[----:B---3--:R-:W-:-:S11]  /*0260*/  ISETP.NE.AND P1, PT, R2, RZ, PT ;  /* 0x000000ff0200720c */ /* 0x008fd60003f25270 */
[----:B------:R-:W-:Y:S01]  /*0270*/  UISETP.NE.AND UP0, UPT, UR8, URZ, UPT ;  /* 0x0000003f0800728c */ /* 0x000fe2000bf05270 */
[----:B------:R-:W1:Y:S02]  /*0280*/  FENCE.VIEW.ASYNC.S ;  /* 0x00000000000073c6 */ /* 0x000e640000000000 */
[----:B-1----:R1:W2:Y:S01]  /*0290*/  @UP1 SYNCS.EXCH.64 URZ, [UR6+0x38800], UR4 ;  /* 0x03880004063f15b2 */ /* 0x0022a20008000100 */
[----:B------:R1:W3:Y:S01]  /*02a0*/  @UP2 SYNCS.EXCH.64 URZ, [UR6+0x38820], UR4 ;  /* 0x03882004063f25b2 */ /* 0x0002e20008000100 */
[----:B------:R-:W-:Y:S06]  /*02b0*/  @P1 BRA `(.L_x_2) ;  /* 0x0000000000481947 */ /* 0x000fec0003800000 */
[----:B-1----:R-:W1:Y:S01]  /*02c0*/  S2UR UR5, SR_CgaCtaId ;  /* 0x00000000000579c3 */ /* 0x002e620000008800 */
[----:B------:R-:W-:Y:S01]  /*02d0*/  UMOV UR4, 0x400 ;  /* 0x0000040000047882 */ /* 0x000fe20000000000 */
[----:B------:R-:W-:Y:S01]  /*02e0*/  UMOV UR6, 0x1 ;  /* 0x0000000100067882 */ /* 0x000fe20000000000 */
[----:B------:R-:W-:Y:S01]  /*02f0*/  UMOV UR9, 0x2 ;  /* 0x0000000200097882 */ /* 0x000fe20000000000 */
[----:B------:R-:W-:-:S04]  /*0300*/  UIADD3 UR6, -UR6, 0x100000, URZ ;  /* 0x0010000006067890 */ /* 0x000fc8000fffe13f */
[----:B------:R-:W-:Y:S02]  /*0310*/  USHF.L.U32 UR7, UR6, 0xb, URZ ;  /* 0x0000000b06077899 */ /* 0x000fe4000800063f */
[----:B------:R-:W-:Y:S01]  /*0320*/  USHF.L.U32 UR6, UR6, 0x1, URZ ;  /* 0x0000000106067899 */ /* 0x000fe2000800063f */
[----:B------:R-:W-:Y:S01]  /*0330*/  ELECT P0, URZ, PT ;  /* 0x00000000003f782f */ /* 0x000fe20003800000 */
[----:B-1----:R-:W-:Y:S02]  /*0340*/  ULEA UR8, UR5, UR4, 0x18 ;  /* 0x0000000405087291 */ /* 0x002fe4000f8ec03f */
[----:B------:R-:W-:-:S04]  /*0350*/  UIADD3 UR4, -UR9, 0x100000, URZ ;  /* 0x0010000009047890 */ /* 0x000fc8000fffe13f */
[----:B------:R-:W-:Y:S02]  /*0360*/  USHF.L.U32 UR5, UR4, 0xb, URZ ;  /* 0x0000000b04057899 */ /* 0x000fe4000800063f */
[----:B------:R-:W-:Y:S01]  /*0370*/  USHF.L.U32 UR4, UR4, 0x1, URZ ;  /* 0x0000000104047899 */ /* 0x000fe2000800063f */
[----:B------:R-:W1:Y:S03]  /*0380*/  FENCE.VIEW.ASYNC.S ;  /* 0x00000000000073c6 */ /* 0x000e660000000000 */
[----:B-1----:R4:W1:Y:S08]  /*0390*/  SYNCS.EXCH.64 URZ, [UR8+0x38830], UR6 ;  /* 0x03883006083f75b2 */ /* 0x0028700008000100 */
[----:B------:R4:W1:Y:S01]  /*03a0*/  SYNCS.EXCH.64 URZ, [UR8+0x38840], UR4 ;  /* 0x03884004083f75b2 */ /* 0x0008620008000100 */
[----:B------:R4:W1:Y:S01]  /*03b0*/  SYNCS.EXCH.64 URZ, [UR8+0x38838], UR6 ;  /* 0x03883806083f75b2 */ /* 0x0008620008000100 */
[----:B------:R4:W1:Y:S02]  /*03c0*/  SYNCS.EXCH.64 URZ, [UR8+0x38848], UR4 ;  /* 0x03884804083f75b2 */ /* 0x0008640008000100 */
[----:B----4-:R-:W-:Y:S01]  /*03d0*/  NOP ;  /* 0x0000000000007918 */ /* 0x010fe20000000000 */
.L_x_2:
[----:B------:R-:W4:Y:S01]  /*03e0*/  SHFL.IDX PT, R2, R0, RZ, 0x1f ;  /* 0x00001fff00027589 */ /* 0x000f2200000e0000 */
[----:B------:R-:W-:Y:S01]  /*03f0*/  NOP ;  /* 0x0000000000007918 */ /* 0x000fe20000000000 */
[----:B----4-:R-:W-:-:S13]  /*0400*/  ISETP.NE.AND P0, PT, R2, RZ, PT ;  /* 0x000000ff0200720c */ /* 0x010fda0003f05270 */
[----:B------:R-:W-:Y:S05]  /*0410*/  @P0 BRA `(.L_x_3) ;  /* 0x0000000000480947 */ /* 0x000fea0003800000 */
[----:B-1----:R-:W1:Y:S01]  /*0420*/  S2UR UR5, SR_CgaCtaId ;  /* 0x00000000000579c3 */ /* 0x002e620000008800 */
[----:B------:R-:W-:Y:S01]  /*0430*/  UMOV UR4, 0x400 ;  /* 0x0000040000047882 */ /* 0x000fe20000000000 */
[----:B------:R-:W-:Y:S01]  /*0440*/  UMOV UR6, 0x80 ;  /* 0x0000008000067882 */ /* 0x000fe20000000000 */
[----:B------:R-:W-:Y:S01]  /*0450*/  UMOV UR7, 0x100 ;  /* 0x0000010000077882 */ /* 0x000fe20000000000 */
[----:B------:R-:W-:Y:S01]  /*0460*/  ELECT P0, URZ, PT ;  /* 0x00000000003f782f */ /* 0x000fe20003800000 */
[----:B-1----:R-:W-:Y:S02]  /*0470*/  ULEA UR8, UR5, UR4, 0x18 ;  /* 0x0000000405087291 */ /* 0x002fe4000f8ec03f */
[----:B------:R-:W-:-:S04]  /*0480*/  UIADD3 UR4, -UR6, 0x100000, URZ ;  /* 0x0010000006047890 */ /* 0x000fc8000fffe13f */
[----:B------:R-:W-:Y:S02]  /*0490*/  USHF.L.U32 UR5, UR4, 0xb, URZ ;  /* 0x0000000b04057899 */ /* 0x000fe4000800063f */
[----:B------:R-:W-:Y:S02]  /*04a0*/  USHF.L.U32 UR4, UR4, 0x1, URZ ;  /* 0x0000000104047899 */ /* 0x000fe4000800063f */
        /* <DEDUP_REMOVED lines=9> */
.L_x_3:
[----:B------:R-:W4:Y:S01]  /*0540*/  SHFL.IDX PT, R2, R0, RZ, 0x1f ;  /* 0x00001fff00027589 */ /* 0x000f2200000e0000 */
[----:B------:R-:W-:Y:S01]  /*0550*/  NOP ;  /* 0x0000000000007918 */ /* 0x000fe20000000000 */
[----:B----4-:R-:W-:-:S13]  /*0560*/  ISETP.NE.AND P0, PT, R2, RZ, PT ;  /* 0x000000ff0200720c */ /* 0x010fda0003f05270 */
[----:B------:R-:W-:Y:S05]  /*0570*/  @P0 BRA `(.L_x_4) ;  /* 0x0000000000380947 */ /* 0x000fea0003800000 */
[----:B-1----:R-:W1:Y:S01]  /*0580*/  S2UR UR5, SR_CgaCtaId ;  /* 0x00000000000579c3 */ /* 0x002e620000008800 */
[----:B------:R-:W-:Y:S01]  /*0590*/  UMOV UR4, 0x400 ;  /* 0x0000040000047882 */ /* 0x000fe20000000000 */
[----:B------:R-:W-:Y:S01]  /*05a0*/  UMOV UR7, 0x1 ;  /* 0x0000000100077882 */ /* 0x000fe20000000000 */
[----:B------:R-:W-:Y:S01]  /*05b0*/  ELECT P0, URZ, PT ;  /* 0x00000000003f782f */ /* 0x000fe20003800000 */
[----:B-1----:R-:W-:Y:S02]  /*05c0*/  ULEA UR6, UR5, UR4, 0x18 ;  /* 0x0000000405067291 */ /* 0x002fe4000f8ec03f */
[----:B------:R-:W-:-:S04]  /*05d0*/  UIADD3 UR4, -UR7, 0x100000, URZ ;  /* 0x0010000007047890 */ /* 0x000fc8000fffe13f */
[----:B------:R-:W-:Y:S02]  /*05e0*/  USHF.L.U32 UR5, UR4, 0xb, URZ ;  /* 0x0000000b04057899 */ /* 0x000fe4000800063f */
[----:B------:R-:W-:Y:S01]  /*05f0*/  USHF.L.U32 UR4, UR4, 0x1, URZ ;  /* 0x0000000104047899 */ /* 0x000fe2000800063f */
[----:B------:R-:W1:Y:S11]  /*0600*/  FENCE.VIEW.ASYNC.S ;  /* 0x00000000000073c6 */ /* 0x000e760000000000 */
[----:B-1----:R4:W1:Y:S01]  /*0610*/  SYNCS.EXCH.64 URZ, [UR6+0x38870], UR4 ;  /* 0x03887004063f75b2 */ /* 0x0028620008000100 */
[----:B------:R4:W1:Y:S01]  /*0620*/  SYNCS.EXCH.64 URZ, [UR6+0x38880], UR4 ;  /* 0x03888004063f75b2 */ /* 0x0008620008000100 */
[----:B------:R4:W1:Y:S01]  /*0630*/  SYNCS.EXCH.64 URZ, [UR6+0x38878], UR4 ;  /* 0x03887804063f75b2 */ /* 0x0008620008000100 */
[----:B------:R4:W1:Y:S02]  /*0640*/  SYNCS.EXCH.64 URZ, [UR6+0x38888], UR4 ;  /* 0x03888804063f75b2 */ /* 0x0008640008000100 */
[----:B----4-:R-:W-:Y:S01]  /*0650*/  NOP ;  /* 0x0000000000007918 */ /* 0x010fe20000000000 */
.L_x_4:
        /* <DEDUP_REMOVED lines=22> */
.L_x_5:
        /* <DEDUP_REMOVED lines=22> */
.L_x_6:
[----:B------:R-:W-:Y:S01]  /*0920*/  PLOP3.LUT P0, PT, PT, PT, UP0, 0x80, 0x0 ;  /* 0x000000000000781c */ /* 0x000fe20003f0f008 */
[----:B------:R-:W-:Y:S01]  /*0930*/  UMOV UR46, 0x1 ;  /* 0x00000001002e7882 */ /* 0x000fe20000000000 */
[----:B------:R-:W-:Y:S01]  /*0940*/  NOP ;  /* 0x0000000000007918 */ /* 0x000fe20000000000 */
[----:B------:R-:W-:Y:S01]  /*0950*/  USEL UR46, UR46, 0x2, !UP0 ;  /* 0x000000022e2e7887 */ /* 0x000fe2000c000000 */
[----:B------:R-:W-:Y:S01]  /*0960*/  ULDC.64 UR50, c[0x0][0x208] ;  /* 0x0000820000327ab9 */ /* 0x000fe20000000a00 */
[----:B-123--:R-:W-:Y:S08]  /*0970*/  BAR.SYNC.DEFER_BLOCKING 0x0 ;  /* 0x0000000000007b1d */ /* 0x00eff00000010000 */
[----:B------:R-:W-:Y:S05]  /*0980*/  @!P0 BRA `(.L_x_7) ;  /* 0x00000084000c8947 */ /* 0x000fea0003800000 */
.L_x_8:
[----:B------:R-:W-:-:S08]  /*0990*/  NOP ;  /* 0x0000000000007918 */ /* 0x000fd00000000000 */
[----:B------:R-:W1:Y:S02]  /*09a0*/  USETMAXREG.TRY_ALLOC.CTAPOOL UP0, 0xf0 ;  /* 0x000000f0000079c8 */ /* 0x000e640008000600 */
[----:B-1----:R-:W-:-:S13]  /*09b0*/  PLOP3.LUT P0, PT, PT, PT, UP0, 0x80, 0x0 ;  /* 0x000000000000781c */ /* 0x002fda0003f0f008 */
[----:B------:R-:W-:Y:S05]  /*09c0*/  @!P0 BRA `(.L_x_8) ;  /* 0xfffffffc00f08947 */ /* 0x000fea000383ffff */
[----:B------:R-:W1:Y:S01]  /*09d0*/  S2R R2, SR_TID.X ;  /* 0x0000000000027919 */ /* 0x000e620000002100 */
[----:B------:R-:W2:Y:S08]  /*09e0*/  S2UR UR48, SR_CTAID.X ;  /* 0x00000000003079c3 */ /* 0x000eb00000002500 */
[----:B------:R-:W-:Y:S06]  /*09f0*/  BAR.ARV 0x8, 0x120 ;  /* 0x0204800000007b1d */ /* 0x000fec0000002000 */
[----:B-1----:R-:W-:-:S04]  /*0a00*/  LOP3.LUT R0, R2, 0xffffff80, RZ, 0xc0, !PT ;  /* 0xffffff8002007812 */ /* 0x002fc800078ec0ff */
[----:B------:R-:W-:Y:S02]  /*0a10*/  ISETP.NE.AND P0, PT, R0, 0x80, PT ;  /* 0x000000800000780c */ /* 0x000fe40003f05270 */
[----:B------:R-:W2:Y:S11]  /*0a20*/  LDC R0, c[0x0][0xda4] ;  /* 0x00036900ff007b82 */ /* 0x000eb60000000800 */
[----:B------:R-:W-:Y:S06]  /*0a30*/  @!P0 BAR.ARV 0x9, 0x100 ;  /* 0x0244000000008b1d */ /* 0x000fec0000002000 */
[----:B--2---:R-:W-:-:S13]  /*0a40*/  ISETP.LE.AND P0, PT, R0, UR48, PT ;  /* 0x0000003000007c0c */ /* 0x004fda000bf03270 */
[----:B------:R-:W-:Y:S05]  /*0a50*/  @P0 EXIT ;  /* 0x000000000000094d */ /* 0x000fea0003800000 */
[----:B------:R-:W-:Y:S01]  /*0a60*/  VIADD R0, R2, 0xffffff80 ;  /* 0xffffff8002007836 */ /* 0x000fe20000000000 */
[----:B------:R-:W1:Y:S01]  /*0a70*/  S2UR UR37, SR_CgaCtaId ;  /* 0x00000000002579c3 */ /* 0x000e620000008800 */
[----:B------:R-:W-:Y:S01]  /*0a80*/  UMOV UR38, 0x400 ;  /* 0x0000040000267882 */ /* 0x000fe20000000000 */
[----:B------:R-:W-:Y:S01]  /*0a90*/  IMAD.MOV.U32 R232, RZ, RZ, -0x2 ;  /* 0xfffffffeffe87424 */ /* 0x000fe200078e00ff */
[----:B------:R-:W-:Y:S01]  /*0aa0*/  ULOP3.LUT UR47, UR46, 0x1, URZ, 0xfc, !UPT ;  /* 0x000000012e2f7892 */ /* 0x000fe2000f8efc3f */
[----:B------:R-:W-:Y:S01]  /*0ab0*/  SHF.R.S32.HI R3, RZ, 0x1f, R0 ;  /* 0x0000001fff037819 */ /* 0x000fe20000011400 */
[----:B------:R-:W-:Y:S01]  /*0ac0*/  ULDC.64 UR54, c[0x0][0x198] ;  /* 0x0000660000367ab9 */ /* 0x000fe20000000a00 */
[----:B------:R-:W-:Y:S01]  /*0ad0*/  UMOV UR39, URZ ;  /* 0x0000003f00277c82 */ /* 0x000fe20008000000 */
[----:B------:R-:W-:Y:S01]  /*0ae0*/  UMOV UR36, URZ ;  /* 0x0000003f00247c82 */ /* 0x000fe20008000000 */
[CC--:B------:R-:W-:Y:S01]  /*0af0*/  LEA.HI R4, R3.reuse, R0.reuse, RZ, 0x7 ;  /* 0x0000000003047211 */ /* 0x0c0fe200078f38ff */
[----:B------:R-:W2:Y:S01]  /*0b00*/  S2UR UR6, SR_SWINHI ;  /* 0x00000000000679c3 */ /* 0x000ea20000002f00 */
[----:B------:R-:W-:Y:S01]  /*0b10*/  LEA.HI R7, R3, R0, RZ, 0x4 ;  /* 0x0000000003077211 */ /* 0x000fe200078f20ff */
[----:B------:R-:W-:Y:S01]  /*0b20*/  UMOV UR52, URZ ;  /* 0x0000003f00347c82 */ /* 0x000fe20008000000 */
[----:B------:R-:W-:-:S02]  /*0b30*/  LOP3.LUT R5, R4, 0xffffff80, RZ, 0xc0, !PT ;  /* 0xffffff8004057812 */ /* 0x000fc400078ec0ff */
[----:B------:R-:W-:Y:S02]  /*0b40*/  SHF.R.S32.HI R8, RZ, 0x4, R7 ;  /* 0x00000004ff087819 */ /* 0x000fe40000011407 */
[----:B------:R-:W-:Y:S01]  /*0b50*/  LEA.HI R22, R3, R0, RZ, 0x5 ;  /* 0x0000000003167211 */ /* 0x000fe200078f28ff */
[C---:B------:R-:W-:Y:S01]  /*0b60*/  IMAD.IADD R2, R0.reuse, 0x1, -R5 ;  /* 0x0000000100027824 */ /* 0x040fe200078e0a05 */
[C---:B------:R-:W-:Y:S02]  /*0b70*/  LEA.HI R3, R7.reuse, R8, RZ, 0x1 ;  /* 0x0000000807037211 */ /* 0x040fe400078f08ff */
[----:B------:R-:W-:Y:S02]  /*0b80*/  LOP3.LUT R7, R7, 0x3fffff0, RZ, 0xc0, !PT ;  /* 0x03fffff007077812 */ /* 0x000fe400078ec0ff */
[----:B------:R-:W-:Y:S02]  /*0b90*/  SHF.R.S32.HI R5, RZ, 0x1f, R2 ;  /* 0x0000001fff057819 */ /* 0x000fe40000011402 */
[----:B------:R-:W-:Y:S01]  /*0ba0*/  LOP3.LUT R3, R3, 0x1ffffffe, RZ, 0xc0, !PT ;  /* 0x1ffffffe03037812 */ /* 0x000fe200078ec0ff */
[----:B------:R-:W-:Y:S01]  /*0bb0*/  IMAD.IADD R7, R0, 0x1, -R7 ;  /* 0x0000000100077824 */ /* 0x000fe200078e0a07 */
[----:B------:R-:W-:Y:S01]  /*0bc0*/  LEA.HI R6, R5, R2, RZ, 0x2 ;  /* 0x0000000205067211 */ /* 0x000fe200078f10ff */
[----:B-1----:R-:W-:Y:S01]  /*0bd0*/  ULEA UR38, UR37, UR38, 0x18 ;  /* 0x0000002625267291 */ /* 0x002fe2000f8ec03f */
[----:B------:R-:W-:Y:S01]  /*0be0*/  SHF.R.S32.HI R22, RZ, 0x5, R22 ;  /* 0x00000005ff167819 */ /* 0x000fe20000011416 */
[----:B------:R-:W-:Y:S01]  /*0bf0*/  IMAD.IADD R3, R8, 0x1, -R3 ;  /* 0x0000000108037824 */ /* 0x000fe200078e0a03 */
[----:B------:R-:W-:-:S02]  /*0c00*/  SHF.R.S32.HI R9, RZ, 0x2, R6 ;  /* 0x00000002ff097819 */ /* 0x000fc40000011406 */
[----:B------:R-:W-:Y:S01]  /*0c10*/  SHF.R.S32.HI R10, RZ, 0x1f, R6 ;  /* 0x0000001fff0a7819 */ /* 0x000fe20000011406 */
[----:B------:R-:W-:Y:S01]  /*0c20*/  IMAD R0, R22, 0x10, R7 ;  /* 0x0000001016007824 */ /* 0x000fe200078e0207 */
[----:B------:R-:W-:Y:S01]  /*0c30*/  SHF.R.S32.HI R19, RZ, 0x7, R4 ;  /* 0x00000007ff137819 */ /* 0x000fe20000011404 */
[----:B------:R-:W-:Y:S01]  /*0c40*/  UMOV UR4, UR38 ;  /* 0x0000002600047c82 */ /* 0x000fe20008000000 */
[----:B--2---:R-:W-:Y:S01]  /*0c50*/  UMOV UR5, UR6 ;  /* 0x0000000600057c82 */ /* 0x004fe20008000000 */
[----:B------:R-:W-:Y:S01]  /*0c60*/  LEA.HI R10, R10, R9, RZ, 0x3 ;  /* 0x000000090a0a7211 */ /* 0x000fe200078f18ff */
[----:B------:R-:W-:Y:S01]  /*0c70*/  IMAD R7, R0, 0x8, R3 ;  /* 0x0000000800077824 */ /* 0x000fe200078e0203 */
[----:B------:R-:W-:Y:S01]  /*0c80*/  LEA.HI R4, R4, R19, RZ, 0x1 ;  /* 0x0000001304047211 */ /* 0x000fe200078f08ff */
[----:B------:R-:W-:Y:S01]  /*0c90*/  IMAD.U32 R16, RZ, RZ, UR4 ;  /* 0x00000004ff107e24 */ /* 0x000fe2000f8e00ff */
[----:B------:R-:W-:Y:S01]  /*0ca0*/  LOP3.LUT R10, R10, 0xfffffff8, RZ, 0xc0, !PT ;  /* 0xfffffff80a0a7812 */ /* 0x000fe200078ec0ff */
[----:B------:R-:W-:Y:S01]  /*0cb0*/  IMAD.U32 R17, RZ, RZ, UR5 ;  /* 0x00000005ff117e24 */ /* 0x000fe2000f8e00ff */
[----:B------:R-:W-:-:S02]  /*0cc0*/  LEA.HI R5, R5, R2, RZ, 0x5 ;  /* 0x0000000205057211 */ /* 0x000fc400078f28ff */
[----:B------:R-:W-:Y:S01]  /*0cd0*/  LOP3.LUT R3, R6, 0x7ffffffc, RZ, 0xc0, !PT ;  /* 0x7ffffffc06037812 */ /* 0x000fe200078ec0ff */
[----:B------:R-:W-:Y:S01]  /*0ce0*/  IMAD.IADD R9, R9, 0x1, -R10 ;  /* 0x0000000109097824 */ /* 0x000fe200078e0a0a */
[----:B------:R-:W-:Y:S02]  /*0cf0*/  LOP3.LUT R4, R4, 0x3fffffe, RZ, 0xc0, !PT ;  /* 0x03fffffe04047812 */ /* 0x000fe400078ec0ff */
[----:B------:R-:W-:Y:S01]  /*0d00*/  SHF.R.S32.HI R0, RZ, 0x5, R5 ;  /* 0x00000005ff007819 */ /* 0x000fe20000011405 */
[----:B------:R-:W-:Y:S02]  /*0d10*/  IMAD.IADD R3, R2, 0x1, -R3 ;  /* 0x0000000102037824 */ /* 0x000fe400078e0a03 */
[----:B------:R-:W-:Y:S02]  /*0d20*/  IMAD.SHL.U32 R5, R7, 0x8, RZ ;  /* 0x0000000807057824 */ /* 0x000fe400078e00ff */
[----:B------:R-:W-:Y:S02]  /*0d30*/  IMAD R9, R0, 0x10, R9 ;  /* 0x0000001000097824 */ /* 0x000fe400078e0209 */
[----:B------:R-:W-:-:S02]  /*0d40*/  IMAD.IADD R4, R19, 0x1, -R4 ;  /* 0x0000000113047824 */ /* 0x000fc400078e0a04 */
[----:B------:R-:W-:Y:S02]  /*0d50*/  IMAD R232, R3, R232, 0x80 ;  /* 0x0000008003e87424 */ /* 0x000fe400078e02e8 */
[----:B------:R-:W-:-:S04]  /*0d60*/  IMAD.WIDE R16, R5, 0x2, R16 ;  /* 0x0000000205107825 */ /* 0x000fc800078e0210 */
[----:B------:R-:W-:-:S07]  /*0d70*/  IMAD R23, R4, 0x40, R9 ;  /* 0x0000004004177824 */ /* 0x000fce00078e0209 */
.L_x_33:
[----:B------:R-:W-:Y:S01]  /*0d80*/  ULDC UR4, c[0x0][0xda8] ;  /* 0x00036a0000047ab9 */ /* 0x000fe20000000800 */
[----:B------:R-:W-:Y:S01]  /*0d90*/  ULDC UR43, c[0x0][0xdb4] ;  /* 0x00036d00002b7ab9 */ /* 0x000fe20000000800 */
[----:B------:R-:W-:Y:S01]  /*0da0*/  UISETP.NE.AND UP1, UPT, UR4, 0x1, UPT ;  /* 0x000000010400788c */ /* 0x000fe2000bf25270 */
[----:B------:R-:W-:Y:S01]  /*0db0*/  IMAD.MOV.U32 R3, RZ, RZ, 0x3f800000 ;  /* 0x3f800000ff037424 */ /* 0x000fe200078e00ff */
[----:B------:R-:W-:Y:S01]  /*0dc0*/  UISETP.NE.AND UP2, UPT, UR43, 0x1, UPT ;  /* 0x000000012b00788c */ /* 0x000fe2000bf45270 */
[----:B------:R-:W-:Y:S01]  /*0dd0*/  IMAD.MOV.U32 R0, RZ, RZ, 0x3f800000 ;  /* 0x3f800000ff007424 */ /* 0x000fe200078e00ff */
[----:B------:R-:W-:Y:S01]  /*0de0*/  ULDC.64 UR4, c[0x0][0x990] ;  /* 0x0002640000047ab9 */ /* 0x000fe20000000a00 */
[----:B------:R-:W-:Y:S01]  /*0df0*/  UMOV UR45, UR48 ;  /* 0x00000030002d7c82 */ /* 0x000fe20008000000 */
[----:B------:R-:W-:Y:S01]  /*0e00*/  UISETP.NE.U32.AND UP0, UPT, UR4, URZ, UPT ;  /* 0x0000003f0400728c */ /* 0x000fe2000bf05070 */
[----:B------:R-:W1:Y:S01]  /*0e10*/  SHFL.IDX PT, R8, R19, RZ, 0x1f ;  /* 0x00001fff13087589 */ /* 0x000e6200000e0000 */
[----:B------:R-:W-:-:S02]  /*0e20*/  ULDC UR56, c[0x0][0x404] ;  /* 0x0001010000387ab9 */ /* 0x000fc40000000800 */
[----:B------:R-:W-:Y:S01]  /*0e30*/  UISETP.NE.AND.EX UP0, UPT, UR5, URZ, UPT, UP0 ;  /* 0x0000003f0500728c */ /* 0x000fe2000bf05300 */
[----:B------:R-:W-:Y:S01]  /*0e40*/  @UP1 ULDC UR6, c[0x0][0xdac] ;  /* 0x00036b0000061ab9 */ /* 0x000fe20000000800 */
[----:B------:R-:W-:Y:S01]  /*0e50*/  @UP1 ULDC UR8, c[0x0][0xdb0] ;  /* 0x00036c0000081ab9 */ /* 0x000fe20000000800 */
[----:B------:R-:W-:Y:S01]  /*0e60*/  UIMAD.WIDE.U32 UR6, UR48, UR6, URZ ;  /* 0x00000006300672a5 */ /* 0x000fe2000f8e003f */
[----:B------:R-:W-:Y:S02]  /*0e70*/  @UP2 ULDC.64 UR10, c[0x0][0xdb8] ;  /* 0x00036e00000a2ab9 */ /* 0x000fe40000000a00 */
[----:B------:R-:W-:Y:S01]  /*0e80*/  PLOP3.LUT P0, PT, PT, PT, UP0, 0x80, 0x0 ;  /* 0x000000000000781c */ /* 0x000fe20003f0f008 */
[----:B------:R-:W-:-:S03]  /*0e90*/  @UP1 USHF.R.U32.HI UR45, URZ, UR8, UR7 ;  /* 0x000000083f2d1299 */ /* 0x000fc60008011607 */
[----:B------:R-:W-:Y:S01]  /*0ea0*/  ULDC.64 UR6, c[0x0][0x998] ;  /* 0x0002660000067ab9 */ /* 0x000fe20000000a00 */
[----:B------:R-:W-:Y:S02]  /*0eb0*/  UIMAD.WIDE.U32 UR8, UR45, UR10, URZ ;  /* 0x0000000a2d0872a5 */ /* 0x000fe4000f8e003f */
[----:B------:R-:W-:Y:S01]  /*0ec0*/  UISETP.NE.U32.AND UP1, UPT, UR6, URZ, UPT ;  /* 0x0000003f0600728c */ /* 0x000fe2000bf25070 */
[----:B------:R-:W-:Y:S01]  /*0ed0*/  ULDC UR10, c[0x0][0x428] ;  /* 0x00010a00000a7ab9 */ /* 0x000fe20000000800 */
[----:B------:R-:W-:Y:S02]  /*0ee0*/  UMOV UR44, UR45 ;  /* 0x0000002d002c7c82 */ /* 0x000fe40008000000 */
[----:B------:R-:W-:Y:S02]  /*0ef0*/  UISETP.NE.AND.EX UP1, UPT, UR7, URZ, UPT, UP1 ;  /* 0x0000003f0700728c */ /* 0x000fe4000bf25310 */
[----:B------:R-:W-:Y:S02]  /*0f00*/  @UP2 USHF.R.U32.HI UR44, URZ, UR11, UR9 ;  /* 0x0000000b3f2c2299 */ /* 0x000fe40008011609 */
[----:B------:R-:W-:-:S02]  /*0f10*/  UISETP.NE.AND UP2, UPT, UR10, 0x1, UPT ;  /* 0x000000010a00788c */ /* 0x000fc4000bf45270 */
[----:B------:R-:W-:Y:S01]  /*0f20*/  @UP0 USHF.R.S32.HI UR8, URZ, 0x1f, UR44 ;  /* 0x0000001f3f080899 */ /* 0x000fe2000801142c */
[----:B------:R-:W-:Y:S01]  /*0f30*/  PLOP3.LUT P1, PT, PT, PT, UP1, 0x80, 0x0 ;  /* 0x000000000000781c */ /* 0x000fe20003f2f018 */
[----:B------:R-:W-:Y:S01]  /*0f40*/  @UP0 ULDC.64 UR14, c[0x0][0x9a8] ;  /* 0x00026a00000e0ab9 */ /* 0x000fe20000000a00 */
[----:B------:R-:W-:Y:S02]  /*0f50*/  UIADD3 UR11, -UR44, URZ, URZ ;  /* 0x0000003f2c0b7290 */ /* 0x000fe4000fffe13f */
[----:B------:R-:W-:Y:S02]  /*0f60*/  @UP0 UIMAD UR10, UR8, UR14, URZ ;  /* 0x0000000e080a02a4 */ /* 0x000fe4000f8e023f */
[----:B------:R-:W-:Y:S02]  /*0f70*/  @UP0 UIMAD.WIDE.U32 UR8, UR44, UR14, URZ ;  /* 0x0000000e2c0802a5 */ /* 0x000fe4000f8e003f */
[----:B------:R-:W-:Y:S02]  /*0f80*/  UIMAD UR43, UR43, UR11, UR45 ;  /* 0x0000000b2b2b72a4 */ /* 0x000fe4000f8e022d */
[----:B------:R-:W-:Y:S01]  /*0f90*/  @UP1 USHF.R.S32.HI UR14, URZ, 0x1f, UR44 ;  /* 0x0000001f3f0e1899 */ /* 0x000fe2000801142c */
[----:B------:R-:W-:Y:S01]  /*0fa0*/  @UP1 ULDC.64 UR16, c[0x0][0x9b8] ;  /* 0x00026e0000101ab9 */ /* 0x000fe20000000a00 */
[----:B------:R-:W-:Y:S01]  /*0fb0*/  @UP0 UIMAD UR15, UR44, UR15, UR10 ;  /* 0x0000000f2c0f02a4 */ /* 0x000fe2000f8e020a */
[----:B------:R-:W-:Y:S01]  /*0fc0*/  @UP2 ULDC UR12, c[0x0][0x42c] ;  /* 0x00010b00000c2ab9 */ /* 0x000fe20000000800 */
[----:B------:R-:W-:-:S02]  /*0fd0*/  @UP1 UIMAD.WIDE.U32 UR10, UR44, UR16, URZ ;  /* 0x000000102c0a12a5 */ /* 0x000fc4000f8e003f */
[----:B------:R-:W-:Y:S02]  /*0fe0*/  UIMAD.WIDE.U32 UR12, UR43, UR12, URZ ;  /* 0x0000000c2b0c72a5 */ /* 0x000fe4000f8e003f */
[----:B------:R-:W-:Y:S01]  /*0ff0*/  @UP1 UIMAD UR16, UR14, UR16, URZ ;  /* 0x000000100e1012a4 */ /* 0x000fe2000f8e023f */
[----:B------:R-:W-:Y:S02]  /*1000*/  @UP2 ULDC UR18, c[0x0][0x430] ;  /* 0x00010c0000122ab9 */ /* 0x000fe40000000800 */
[----:B------:R-:W-:Y:S01]  /*1010*/  UMOV UR14, UR43 ;  /* 0x0000002b000e7c82 */ /* 0x000fe20008000000 */
[----:B------:R-:W-:Y:S02]  /*1020*/  @UP2 USHF.R.U32.HI UR14, URZ, UR18, UR13 ;  /* 0x000000123f0e2299 */ /* 0x000fe4000801160d */
[----:B------:R-:W-:Y:S02]  /*1030*/  @UP1 UIMAD UR16, UR44, UR17, UR16 ;  /* 0x000000112c1012a4 */ /* 0x000fe4000f8e0210 */
[----:B------:R-:W-:-:S02]  /*1040*/  @UP0 USHF.R.S32.HI UR12, URZ, 0x1f, UR14 ;  /* 0x0000001f3f0c0899 */ /* 0x000fc4000801140e */
[----:B------:R-:W-:Y:S01]  /*1050*/  @UP1 USHF.R.S32.HI UR13, URZ, 0x1f, UR14 ;  /* 0x0000001f3f0d1899 */ /* 0x000fe2000801140e */
[----:B------:R-:W-:Y:S01]  /*1060*/  @UP0 ULDC.64 UR18, c[0x0][0x9b0] ;  /* 0x00026c0000120ab9 */ /* 0x000fe20000000a00 */
[----:B------:R-:W-:Y:S02]  /*1070*/  @UP1 UIADD3 UR11, UR11, UR16, URZ ;  /* 0x000000100b0b1290 */ /* 0x000fe4000fffe03f */
[----:B------:R-:W-:Y:S01]  /*1080*/  @UP0 UIADD3 UR9, UR9, UR15, URZ ;  /* 0x0000000f09090290 */ /* 0x000fe2000fffe03f */
[----:B------:R-:W-:Y:S01]  /*1090*/  @UP1 ULDC.64 UR16, c[0x0][0x9c0] ;  /* 0x0002700000101ab9 */ /* 0x000fe20000000a00 */
[----:B------:R-:W-:Y:S02]  /*10a0*/  @UP0 UIMAD UR12, UR12, UR18, URZ ;  /* 0x000000120c0c02a4 */ /* 0x000fe4000f8e023f */
[----:B------:R-:W-:Y:S02]  /*10b0*/  @UP1 UIMAD UR13, UR13, UR16, URZ ;  /* 0x000000100d0d12a4 */ /* 0x000fe4000f8e023f */
[----:B------:R-:W-:-:S02]  /*10c0*/  @UP0 UIMAD.WIDE.U32 UR8, UR14, UR18, UR8 ;  /* 0x000000120e0802a5 */ /* 0x000fc4000f8e0008 */
[----:B------:R-:W-:Y:S02]  /*10d0*/  @UP0 UIMAD UR12, UR14, UR19, UR12 ;  /* 0x000000130e0c02a4 */ /* 0x000fe4000f8e020c */
[----:B------:R-:W-:Y:S02]  /*10e0*/  @UP1 UIMAD.WIDE.U32 UR10, UR14, UR16, UR10 ;  /* 0x000000100e0a12a5 */ /* 0x000fe4000f8e000a */
[----:B------:R-:W-:Y:S02]  /*10f0*/  @UP1 UIMAD UR13, UR14, UR17, UR13 ;  /* 0x000000110e0d12a4 */ /* 0x000fe4000f8e020d */
[----:B------:R-:W-:Y:S02]  /*1100*/  @UP0 UIADD3 UR12, UR9, UR12, URZ ;  /* 0x0000000c090c0290 */ /* 0x000fe4000fffe03f */
[----:B------:R-:W-:Y:S02]  /*1110*/  @UP0 ULEA UR4, UP3, UR8, UR4, 0x2 ;  /* 0x0000000408040291 */ /* 0x000fe4000f86103f */
[----:B------:R-:W-:-:S02]  /*1120*/  @UP1 ULEA UR6, UP4, UR10, UR6, 0x2 ;  /* 0x000000060a061291 */ /* 0x000fc4000f88103f */
[----:B------:R-:W-:Y:S02]  /*1130*/  @UP1 UIADD3 UR9, UR11, UR13, URZ ;  /* 0x0000000d0b091290 */ /* 0x000fe4000fffe03f */
[----:B------:R-:W-:Y:S01]  /*1140*/  @UP0 ULEA.HI.X UR5, UR8, UR5, UR12, 0x2, UP3 ;  /* 0x0000000508050291 */ /* 0x000fe200098f140c */
[----:B------:R-:W-:Y:S01]  /*1150*/  IMAD.U32 R4, RZ, RZ, UR4 ;  /* 0x00000004ff047e24 */ /* 0x000fe2000f8e00ff */
[----:B------:R-:W-:Y:S01]  /*1160*/  @UP1 ULEA.HI.X UR7, UR10, UR7, UR9, 0x2, UP4 ;  /* 0x000000070a071291 */ /* 0x000fe2000a0f1409 */
[----:B------:R-:W-:Y:S01]  /*1170*/  IMAD.U32 R6, RZ, RZ, UR6 ;  /* 0x00000006ff067e24 */ /* 0x000fe2000f8e00ff */
[----:B-1----:R-:W-:Y:S01]  /*1180*/  R2UR UR41, R8 ;  /* 0x00000000082972ca */ /* 0x002fe200000e0000 */
[----:B------:R-:W-:Y:S01]  /*1190*/  ULDC UR6, c[0x0][0x2e0] ;  /* 0x0000b80000067ab9 */ /* 0x000fe20000000800 */
[----:B------:R-:W-:Y:S01]  /*11a0*/  IMAD.U32 R5, RZ, RZ, UR5 ;  /* 0x00000005ff057e24 */ /* 0x000fe2000f8e00ff */
[----:B------:R-:W-:Y:S01]  /*11b0*/  ULDC.64 UR4, c[0x0][0x3f8] ;  /* 0x0000fe0000047ab9 */ /* 0x000fe20000000a00 */
[----:B------:R-:W-:Y:S01]  /*11c0*/  IMAD.U32 R7, RZ, RZ, UR7 ;  /* 0x00000007ff077e24 */ /* 0x000fe2000f8e00ff */
[----:B------:R-:W-:Y:S01]  /*11d0*/  ULDC UR8, c[0x0][0x988] ;  /* 0x0002620000087ab9 */ /* 0x000fe20000000800 */
[----:B------:R-:W-:Y:S01]  /*11e0*/  @UP2 ULDC UR9, c[0x0][0x430] ;  /* 0x00010c0000092ab9 */ /* 0x000fe20000000800 */
[----:B------:R-:W2:Y:S01]  /*11f0*/  @P0 LDG.E R3, desc[UR50][R4.64] ;  /* 0x0000003204030981 */ /* 0x000ea2000c1e1900 */
[----:B------:R-:W-:Y:S01]  /*1200*/  UISETP.NE.U32.AND UP0, UPT, UR4, URZ, UPT ;  /* 0x0000003f0400728c */ /* 0x000fe2000bf05070 */
[----:B------:R-:W-:-:S02]  /*1210*/  @UP2 ULDC UR7, c[0x0][0x42c] ;  /* 0x00010b0000072ab9 */ /* 0x000fc40000000800 */
[----:B------:R-:W2:Y:S01]  /*1220*/  @P1 LDG.E R0, desc[UR50][R6.64] ;  /* 0x0000003206001981 */ /* 0x000ea2000c1e1900 */
[----:B------:R-:W-:Y:S02]  /*1230*/  UISETP.NE.AND.EX UP0, UPT, UR5, URZ, UPT, UP0 ;  /* 0x0000003f0500728c */ /* 0x000fe4000bf05300 */
[----:B------:R-:W-:Y:S02]  /*1240*/  UIADD3 UR5, UR38, 0x20400, URZ ;  /* 0x0002040026057890 */ /* 0x000fe4000fffe03f */
[----:B------:R-:W-:Y:S02]  /*1250*/  ULEA.HI UR4, UR41, UR41, URZ, 0x1 ;  /* 0x0000002929047291 */ /* 0x000fe4000f8f083f */
[----:B------:R-:W-:Y:S02]  /*1260*/  USEL UR56, UR56, 0x1, UP0 ;  /* 0x0000000138387887 */ /* 0x000fe40008000000 */
[----:B------:R-:W-:Y:S02]  /*1270*/  ULOP3.LUT UP1, URZ, UR5, 0x3ff, URZ, 0xc0, !UPT ;  /* 0x000003ff053f7892 */ /* 0x000fe4000f82c03f */
[----:B------:R-:W-:-:S02]  /*1280*/  ULOP3.LUT UR4, UR4, 0x1e, URZ, 0xc0, !UPT ;  /* 0x0000001e04047892 */ /* 0x000fc4000f8ec03f */
[----:B------:R-:W-:Y:S02]  /*1290*/  UIMAD UR56, UR56, UR6, URZ ;  /* 0x00000006383872a4 */ /* 0x000fe4000f8e023f */
[----:B------:R-:W-:Y:S01]  /*12a0*/  UIADD3 UR4, UR41, -UR4, URZ ;  /* 0x8000000429047290 */ /* 0x000fe2000fffe03f */
[----:B------:R-:W-:Y:S01]  /*12b0*/  PLOP3.LUT P0, PT, PT, PT, UP1, 0x80, 0x0 ;  /* 0x000000000000781c */ /* 0x000fe20003f0f018 */
[----:B------:R-:W-:Y:S02]  /*12c0*/  UIADD3 UR6, UR56, 0x7f, URZ ;  /* 0x0000007f38067890 */ /* 0x000fe4000fffe03f */
[----:B------:R-:W-:Y:S02]  /*12d0*/  ULEA UR4, UR4, UR5, 0xd ;  /* 0x0000000504047291 */ /* 0x000fe4000f8e683f */
[----:B------:R-:W-:Y:S02]  /*12e0*/  USHF.R.S32.HI UR5, URZ, 0x1f, UR6 ;  /* 0x0000001f3f057899 */ /* 0x000fe40008011406 */
[----:B------:R-:W-:-:S02]  /*12f0*/  USHF.R.U32.HI UR57, URZ, 0x4, UR4 ;  /* 0x000000043f397899 */ /* 0x000fc40008011604 */
[----:B------:R-:W-:Y:S02]  /*1300*/  ULEA.HI UR53, UR5, UR6, URZ, 0x7 ;  /* 0x0000000605357291 */ /* 0x000fe4000f8f383f */
[----:B------:R-:W-:Y:S02]  /*1310*/  UIMAD.WIDE.U32 UR4, UR43, UR7, URZ ;  /* 0x000000072b0472a5 */ /* 0x000fe4000f8e003f */
[----:B------:R-:W-:Y:S01]  /*1320*/  UMOV UR42, UR43 ;  /* 0x0000002b002a7c82 */ /* 0x000fe20008000000 */
[----:B------:R-:W-:Y:S02]  /*1330*/  ULOP3.LUT UR57, UR57, 0x3fff, URZ, 0xc0, !UPT ;  /* 0x00003fff39397892 */ /* 0x000fe4000f8ec03f */
[----:B------:R-:W-:Y:S02]  /*1340*/  USHF.R.S32.HI UR53, URZ, 0x7, UR53 ;  /* 0x000000073f357899 */ /* 0x000fe40008011435 */
[----:B------:R-:W-:Y:S01]  /*1350*/  @UP2 USHF.R.U32.HI UR42, URZ, UR9, UR5 ;  /* 0x000000093f2a2299 */ /* 0x000fe20008011605 */
[----:B--2---:R-:W-:-:S04]  /*1360*/  FMUL.FTZ R0, R3, R0 ;  /* 0x0000000003007220 */ /* 0x004fc80000410000 */
[----:B------:R-:W-:-:S05]  /*1370*/  FMUL.FTZ R0, R0, UR8 ;  /* 0x0000000800007c20 */ /* 0x000fca0008410000 */
[----:B------:R-:W-:Y:S01]  /*1380*/  R2UR UR40, R0 ;  /* 0x00000000002872ca */ /* 0x000fe200000e0000 */
[----:B------:R-:W-:-:S14]  /*1390*/  @!P0 BRA `(.L_x_9) ;  /* 0x0000000000408947 */ /* 0x000fdc0003800000 */
[----:B------:R-:W-:Y:S01]  /*13a0*/  MOV R0, 0x0 ;  /* 0x0000000000007802 */ /* 0x000fe20000000f00 */
[----:B------:R-:W-:Y:S01]  /*13b0*/  ULDC.64 UR4, c[0x4][0xc0] ;  /* 0x0100300000047ab9 */ /* 0x000fe20000000a00 */
[----:B------:R-:W-:Y:S01]  /*13c0*/  ULDC.64 UR6, c[0x4][0x28] ;  /* 0x01000a0000067ab9 */ /* 0x000fe20000000a00 */
[----:B------:R-:W-:Y:S01]  /*13d0*/  IMAD.U32 R4, RZ, RZ, UR4 ;  /* 0x00000004ff047e24 */ /* 0x000fe2000f8e00ff */
[----:B------:R1:W2:Y:S01]  /*13e0*/  LDC.64 R14, c[0x4][R0] ;  /* 0x01000000000e7b82 */ /* 0x0002a20000000a00 */
[----:B------:R-:W-:Y:S01]  /*13f0*/  IMAD.U32 R5, RZ, RZ, UR5 ;  /* 0x00000005ff057e24 */ /* 0x000fe2000f8e00ff */
[----:B------:R-:W-:Y:S01]  /*1400*/  ULDC.64 UR4, c[0x4][0xc8] ;  /* 0x0100320000047ab9 */ /* 0x000fe20000000a00 */
[----:B------:R-:W-:Y:S02]  /*1410*/  IMAD.U32 R10, RZ, RZ, UR6 ;  /* 0x00000006ff0a7e24 */ /* 0x000fe4000f8e00ff */
[----:B------:R-:W-:Y:S02]  /*1420*/  IMAD.U32 R6, RZ, RZ, UR4 ;  /* 0x00000004ff067e24 */ /* 0x000fe4000f8e00ff */
[----:B------:R-:W-:-:S02]  /*1430*/  IMAD.U32 R7, RZ, RZ, UR5 ;  /* 0x00000005ff077e24 */ /* 0x000fc4000f8e00ff */
[----:B------:R-:W-:Y:S02]  /*1440*/  IMAD.U32 R11, RZ, RZ, UR7 ;  /* 0x00000007ff0b7e24 */ /* 0x000fe4000f8e00ff */
[----:B------:R-:W-:Y:S02]  /*1450*/  IMAD.MOV.U32 R8, RZ, RZ, 0x70 ;  /* 0x00000070ff087424 */ /* 0x000fe400078e00ff */
[----:B------:R-:W-:Y:S02]  /*1460*/  IMAD.MOV.U32 R12, RZ, RZ, 0x1 ;  /* 0x00000001ff0c7424 */ /* 0x000fe400078e00ff */
[----:B-1----:R-:W-:-:S07]  /*1470*/  IMAD.MOV.U32 R13, RZ, RZ, RZ ;  /* 0x000000ffff0d7224 */ /* 0x002fce00078e00ff */
[----:B------:R-:W-:-:S07]  /*1480*/  LEPC R20, `(.L_x_9) ;  /* 0x000000001014794e */ /* 0x000fce0000000000 */
[----:B--2---:R-:W-:Y:S05]  /*1490*/  CALL.ABS.NOINC R14 ;  /* 0x000000000e007343 */ /* 0x004fea0003c00000 */
.L_x_9:
[----:B------:R-:W-:Y:S01]  /*14a0*/  ULOP3.LUT UR4, UR39, 0x1, URZ, 0xc0, !UPT ;  /* 0x0000000127047892 */ /* 0x000fe2000f8ec03f */
[----:B------:R-:W-:-:S05]  /*14b0*/  IMAD.U32 R3, RZ, RZ, UR47 ;  /* 0x0000002fff037e24 */ /* 0x000fca000f8e00ff */
[----:B------:R-:W-:Y:S01]  /*14c0*/  IMAD.U32 R0, RZ, RZ, UR4 ;  /* 0x00000004ff007e24 */ /* 0x000fe2000f8e00ff */
[----:B------:R-:W-:-:S04]  /*14d0*/  ISETP.NE.AND P0, PT, R3, 0x3, PT ;  /* 0x000000030300780c */ /* 0x000fc80003f05270 */
[----:B------:R-:W-:-:S04]  /*14e0*/  SHF.L.U32 R0, R0, 0x1f, RZ ;  /* 0x0000001f00007819 */ /* 0x000fc800000006ff */
[----:B------:R-:W1:Y:S02]  /*14f0*/  SYNCS.PHASECHK.TRANS64.TRYWAIT P1, [UR38+0x38800], R0 ;  /* 0x03880000ff0075a7 */ /* 0x000e640008020166 */
[----:B-1----:R-:W-:Y:S05]  /*1500*/  @!P1 BRA `(.L_x_10) ;  /* 0x000000ac00689947 */ /* 0x002fea0003800000 */
.L_x_92:
[----:B------:R-:W-:Y:S05]  /*1510*/  @!P0 BRA `(.L_x_11) ;  /* 0x0000000000048947 */ /* 0x000fea0003800000 */
[----:B------:R-:W-:Y:S01]  /*1520*/  BPT.TRAP 0x1 ;  /* 0x000000040000795c */ /* 0x000fe20000300000 */
.L_x_11:
[----:B-1----:R-:W-:Y:S02]  /*1530*/  IMAD.U32 R3, RZ, RZ, UR52 ;  /* 0x00000034ff037e24 */ /* 0x002fe4000f8e00ff */
[----:B------:R-:W-:-:S03]  /*1540*/  IMAD.U32 R0, RZ, RZ, UR36 ;  /* 0x00000024ff007e24 */ /* 0x000fc6000f8e00ff */
[----:B------:R-:W-:Y:S02]  /*1550*/  LEA R3, R3, UR38, 0x3 ;  /* 0x0000002603037c11 */ /* 0x000fe4000f8e18ff */
[----:B------:R-:W-:-:S04]  /*1560*/  SHF.L.U32 R0, R0, 0x1f, RZ ;  /* 0x0000001f00007819 */ /* 0x000fc800000006ff */
[----:B------:R1:W2:Y:S01]  /*1570*/  SYNCS.PHASECHK.TRANS64.TRYWAIT P1, [R3+URZ+0x38830], R0 ;  /* 0x03883000030075a7 */ /* 0x0002a2000802017f */
[----:B------:R-:W-:Y:S05]  /*1580*/  @!P0 BRA `(.L_x_12) ;  /* 0x0000000000048947 */ /* 0x000fea0003800000 */
[----:B------:R-:W-:Y:S01]  /*1590*/  BPT.TRAP 0x1 ;  /* 0x000000040000795c */ /* 0x000fe20000300000 */
.L_x_12:
[----:B------:R-:W3:Y:S01]  /*15a0*/  S2R R4, SR_TID.X ;  /* 0x0000000000047919 */ /* 0x000ee20000002100 */
[----:B------:R-:W-:Y:S01]  /*15b0*/  IMAD.MOV.U32 R151, RZ, RZ, RZ ;  /* 0x000000ffff977224 */ /* 0x000fe200078e00ff */
[----:B---3--:R-:W-:Y:S01]  /*15c0*/  LOP3.LUT P2, RZ, R4, 0x7f, RZ, 0xc0, !PT ;  /* 0x0000007f04ff7812 */ /* 0x008fe2000784c0ff */
[----:B--2---:R-:W-:-:S12]  /*15d0*/  @P1 BRA `(.L_x_13) ;  /* 0x0000000000081947 */ /* 0x004fd80003800000 */
[----:B------:R-:W2:Y:S02]  /*15e0*/  SYNCS.PHASECHK.TRANS64.TRYWAIT P1, [R3+URZ+0x38830], R0 ;  /* 0x03883000030075a7 */ /* 0x000ea4000802017f */
[----:B--2---:R-:W-:Y:S05]  /*15f0*/  @!P1 BRA `(.L_x_14) ;  /* 0x000000ac00449947 */ /* 0x004fea0003800000 */
.L_x_13:
[----:B------:R-:W-:Y:S05]  /*1600*/  WARPSYNC.ALL ;  /* 0x0000000000007948 */ /* 0x000fea0003800000 */
[----:B------:R-:W-:Y:S01]  /*1610*/  UIADD3 UR4, UR38, 0x28400, URZ ;  /* 0x0002840026047890 */ /* 0x000fe2000fffe03f */
[----:B------:R-:W-:Y:S01]  /*1620*/  WARPGROUP.ARRIVE ;  /* 0x00000000000079c5 */ /* 0x000fe20000000000 */
[----:B------:R-:W-:Y:S01]  /*1630*/  ULOP3.LUT UR32, UR57, 0x10000, URZ, 0xfc, !UPT ;  /* 0x0001000039207892 */ /* 0x000fe2000f8efc3f */
[----:B-12---:R-:W-:Y:S01]  /*1640*/  VIADD R0, R232, UR56 ;  /* 0x00000038e8007c36 */ /* 0x006fe20008000000 */
[----:B------:R-:W-:Y:S01]  /*1650*/  USHF.R.U32.HI UR4, URZ, 0x4, UR4 ;  /* 0x000000043f047899 */ /* 0x000fe20008011604 */
[----:B------:R-:W-:Y:S01]  /*1660*/  IMAD.U32 R5, RZ, RZ, UR53 ;  /* 0x00000035ff057e24 */ /* 0x000fe2000f8e00ff */
[----:B------:R-:W-:Y:S01]  /*1670*/  UMOV UR33, 0x40000040 ;  /* 0x4000004000217882 */ /* 0x000fe20000000000 */
[----:B------:R-:W-:Y:S01]  /*1680*/  UMOV UR35, 0x40000040 ;  /* 0x4000004000237882 */ /* 0x000fe20000000000 */
[----:B------:R-:W-:Y:S01]  /*1690*/  ULOP3.LUT UR4, UR4, 0x3fff, URZ, 0xc0, !UPT ;  /* 0x00003fff04047892 */ /* 0x000fe2000f8ec03f */
[----:B------:R-:W-:Y:S01]  /*16a0*/  IMAD R4, R5, -0x80, R0 ;  /* 0xffffff8005047824 */ /* 0x000fe200078e0200 */
[----:B------:R-:W-:Y:S01]  /*16b0*/  UMOV UR5, 0x40000040 ;  /* 0x4000004000057882 */ /* 0x000fe20000000000 */
[----:B------:R-:W-:Y:S01]  /*16c0*/  UMOV UR7, 0x40000040 ;  /* 0x4000004000077882 */ /* 0x000fe20000000000 */
[----:B------:R-:W-:Y:S01]  /*16d0*/  ULOP3.LUT UR49, UR4, 0x10000, URZ, 0xfc, !UPT ;  /* 0x0001000004317892 */ /* 0x000fe2000f8efc3f */
[----:B------:R-:W-:Y:S01]  /*16e0*/  P2R R11, PR, RZ, 0x1 ;  /* 0x00000001ff0b7803 */ /* 0x000fe20000000000 */
[----:B------:R-:W-:Y:S01]  /*16f0*/  UIADD3 UR4, UR32, 0x2, URZ ;  /* 0x0000000220047890 */ /* 0x000fe2000fffe03f */
[C---:B------:R-:W-:Y:S01]  /*1700*/  ISETP.GT.AND P3, PT, R4.reuse, RZ, PT ;  /* 0x000000ff0400720c */ /* 0x040fe20003f64270 */
[----:B------:R-:W-:Y:S01]  /*1710*/  ULEA UR34, UR52, UR49, 0xb ;  /* 0x0000003134227291 */ /* 0x000fe2000f8e583f */
[C---:B------:R-:W-:Y:S01]  /*1720*/  ISETP.GT.AND P1, PT, R4.reuse, 0x1, PT ;  /* 0x000000010400780c */ /* 0x040fe20003f24270 */
[----:B------:R-:W-:Y:S01]  /*1730*/  UIADD3 UR8, UR32, 0x4, URZ ;  /* 0x0000000420087890 */ /* 0x000fe2000fffe03f */
[C---:B------:R-:W-:Y:S01]  /*1740*/  ISETP.GT.AND P2, PT, R4.reuse, 0x8, PT ;  /* 0x000000080400780c */ /* 0x040fe20003f44270 */
[----:B------:R-:W-:Y:S01]  /*1750*/  UIADD3 UR6, UR34, 0x2, URZ ;  /* 0x0000000222067890 */ /* 0x000fe2000fffe03f */
[C---:B------:R-:W-:Y:S01]  /*1760*/  ISETP.GT.AND P5, PT, R4.reuse, 0x9, PT ;  /* 0x000000090400780c */ /* 0x040fe20003fa4270 */
[----:B------:R-:W-:Y:S01]  /*1770*/  UIADD3 UR10, UR34, 0x4, URZ ;  /* 0x00000004220a7890 */ /* 0x000fe2000fffe03f */
[C---:B------:R-:W-:Y:S01]  /*1780*/  ISETP.GT.AND P4, PT, R4.reuse, 0x10, PT ;  /* 0x000000100400780c */ /* 0x040fe20003f84270 */
[----:B------:R-:W-:Y:S01]  /*1790*/  UMOV UR9, 0x40000040 ;  /* 0x4000004000097882 */ /* 0x000fe20000000000 */
[----:B------:R-:W-:Y:S01]  /*17a0*/  QGMMA.64x128x32.F32.E4M3.E4M3 R24, gdesc[UR32], RZ, !UPT, gsb0 ;  /* 0x01e00000201879f3 */ /* 0x000fe2000c0008ff */
[----:B------:R-:W-:Y:S01]  /*17b0*/  UMOV UR11, 0x40000040 ;  /* 0x40000040000b7882 */ /* 0x000fe20000000000 */
[----:B------:R-:W-:Y:S01]  /*17c0*/  UIADD3 UR12, UR32, 0x6, URZ ;  /* 0x00000006200c7890 */ /* 0x000fe2000fffe03f */
[C---:B------:R-:W-:Y:S01]  /*17d0*/  ISETP.GT.AND P0, PT, R4.reuse, 0x59, PT ;  /* 0x000000590400780c */ /* 0x040fe20003f04270 */
[----:B------:R-:W-:Y:S01]  /*17e0*/  UIADD3 UR14, UR34, 0x6, URZ ;  /* 0x00000006220e7890 */ /* 0x000fe2000fffe03f */
[----:B------:R-:W-:Y:S01]  /*17f0*/  ISETP.GT.AND P6, PT, R4, 0x60, PT ;  /* 0x000000600400780c */ /* 0x000fe20003fc4270 */
[----:B------:R-:W-:Y:S01]  /*1800*/  UMOV UR13, 0x40000040 ;  /* 0x40000040000d7882 */ /* 0x000fe20000000000 */
[----:B------:R-:W-:Y:S01]  /*1810*/  UMOV UR15, 0x40000040 ;  /* 0x40000040000f7882 */ /* 0x000fe20000000000 */
[----:B------:R-:W-:Y:S01]  /*1820*/  UIADD3 UR16, UR32, 0x400, URZ ;  /* 0x0000040020107890 */ /* 0x000fe2000fffe03f */
[----:B------:R-:W1:Y:S01]  /*1830*/  S2R R89, SR_TID.X ;  /* 0x0000000000597919 */ /* 0x000e620000002100 */
[----:B------:R-:W-:Y:S01]  /*1840*/  UIADD3 UR18, UR34, 0x400, URZ ;  /* 0x0000040022127890 */ /* 0x000fe2000fffe03f */
[--C-:B------:R-:W-:Y:S01]  /*1850*/  IMAD.MOV.U32 R150, RZ, RZ, R151.reuse ;  /* 0x000000ffff967224 */ /* 0x100fe200078e0097 */
[----:B------:R-:W-:Y:S01]  /*1860*/  UMOV UR17, 0x40000040 ;  /* 0x4000004000117882 */ /* 0x000fe20000000000 */
[----:B------:R-:W-:Y:S01]  /*1870*/  UMOV UR19, 0x40000040 ;  /* 0x4000004000137882 */ /* 0x000fe20000000000 */
[----:B------:R-:W-:Y:S01]  /*1880*/  UIADD3 UR20, UR32, 0x402, URZ ;  /* 0x0000040220147890 */ /* 0x000fe2000fffe03f */
[--C-:B------:R-:W-:Y:S01]  /*1890*/  IMAD.MOV.U32 R149, RZ, RZ, R151.reuse ;  /* 0x000000ffff957224 */ /* 0x100fe200078e0097 */
        /* <DEDUP_REMOVED lines=16> */
[----:B------:R-:W-:Y:S01]  /*19a0*/  UISETP.GE.AND UP0, UPT, UR56, 0x81, UPT ;  /* 0x000000813800788c */ /* 0x000fe2000bf06270 */
[----:B------:R-:W-:-:S02]  /*19b0*/  IMAD.MOV.U32 R143, RZ, RZ, R151 ;  /* 0x000000ffff8f7224 */ /* 0x000fc400078e0097 */
[--C-:B------:R-:W-:Y:S02]  /*19c0*/  IMAD.MOV.U32 R142, RZ, RZ, R151.reuse ;  /* 0x000000ffff8e7224 */ /* 0x100fe400078e0097 */
[--C-:B------:R-:W-:Y:S02]  /*19d0*/  IMAD.MOV.U32 R141, RZ, RZ, R151.reuse ;  /* 0x000000ffff8d7224 */ /* 0x100fe400078e0097 */
[--C-:B------:R-:W-:Y:S02]  /*19e0*/  IMAD.MOV.U32 R140, RZ, RZ, R151.reuse ;  /* 0x000000ffff8c7224 */ /* 0x100fe400078e0097 */
[--C-:B------:R-:W-:Y:S02]  /*19f0*/  IMAD.MOV.U32 R139, RZ, RZ, R151.reuse ;  /* 0x000000ffff8b7224 */ /* 0x100fe400078e0097 */
[--C-:B------:R-:W-:Y:S02]  /*1a00*/  IMAD.MOV.U32 R138, RZ, RZ, R151.reuse ;  /* 0x000000ffff8a7224 */ /* 0x100fe400078e0097 */
        /* <DEDUP_REMOVED lines=44> */
[--C-:B------:R-:W-:Y:S01]  /*1cd0*/  IMAD.MOV.U32 R93, RZ, RZ, R151.reuse ;  /* 0x000000ffff5d7224 */ /* 0x100fe200078e0097 */
[----:B------:R-:W-:Y:S02]  /*1ce0*/  WARPGROUP.DEPBAR.LE gsb0, 0x0 ;  /* 0x00008000000079c5 */ /* 0x000fe40000010000 */
[----:B------:R-:W-:Y:S01]  /*1cf0*/  WARPGROUP.ARRIVE ;  /* 0x00000000000079c5 */ /* 0x000fe20000000000 */
[--C-:B------:R-:W-:Y:S02]  /*1d00*/  IMAD.MOV.U32 R92, RZ, RZ, R151.reuse ;  /* 0x000000ffff5c7224 */ /* 0x100fe400078e0097 */
[--C-:B------:R-:W-:Y:S02]  /*1d10*/  IMAD.MOV.U32 R91, RZ, RZ, R151.reuse ;  /* 0x000000ffff5b7224 */ /* 0x100fe400078e0097 */
[----:B------:R-:W-:Y:S01]  /*1d20*/  IMAD.MOV.U32 R90, RZ, RZ, R151 ;  /* 0x000000ffff5a7224 */ /* 0x000fe200078e0097 */
[----:B------:R-:W-:Y:S03]  /*1d30*/  QGMMA.64x128x32.F32.E4M3.E4M3 R24, gdesc[UR4], R24, gsb0 ;  /* 0x01e00000041879f3 */ /* 0x000fe60008000818 */
[----:B------:R-:W-:-:S02]  /*1d40*/  WARPGROUP.DEPBAR.LE gsb0, 0x0 ;  /* 0x00008000000079c5 */ /* 0x000fc40000010000 */
[----:B------:R-:W-:-:S07]  /*1d50*/  WARPGROUP.ARRIVE ;  /* 0x00000000000079c5 */ /* 0x000fce0000000000 */
[----:B------:R-:W-:Y:S03]  /*1d60*/  QGMMA.64x128x32.F32.E4M3.E4M3 R24, gdesc[UR8], R24, gsb0 ;  /* 0x01e00000081879f3 */ /* 0x000fe60008000818 */
[----:B------:R-:W-:Y:S02]  /*1d70*/  WARPGROUP.DEPBAR.LE gsb0, 0x0 ;  /* 0x00008000000079c5 */ /* 0x000fe40000010000 */
        /* <DEDUP_REMOVED lines=15> */
[----:B------:R-:W-:Y:S02]  /*1e70*/  FSEL R24, R24, -INF , P3 ;  /* 0xff80000018187808 */ /* 0x000fe40001800000 */
[----:B------:R-:W-:Y:S02]  /*1e80*/  FSEL R25, R25, -INF , P1 ;  /* 0xff80000019197808 */ /* 0x000fe40000800000 */
[----:B------:R-:W-:Y:S02]  /*1e90*/  FSEL R28, R28, -INF , P2 ;  /* 0xff8000001c1c7808 */ /* 0x000fe40001000000 */
[----:B------:R-:W-:-:S02]  /*1ea0*/  FMNMX.FTZ R5, R24, R25, !PT ;  /* 0x0000001918057209 */ /* 0x000fc40007810000 */
[----:B------:R-:W-:Y:S02]  /*1eb0*/  FSEL R29, R29, -INF , P5 ;  /* 0xff8000001d1d7808 */ /* 0x000fe40002800000 */
[----:B------:R-:W-:Y:S02]  /*1ec0*/  FMNMX.FTZ R0, R28, R5, !PT ;  /* 0x000000051c007209 */ /* 0x000fe40007810000 */
[----:B------:R-:W-:Y:S02]  /*1ed0*/  FSEL R26, R26, -INF , P3 ;  /* 0xff8000001a1a7808 */ /* 0x000fe40001800000 */
[----:B------:R-:W-:Y:S02]  /*1ee0*/  ISETP.GT.AND P3, PT, R4, 0x11, PT ;  /* 0x000000110400780c */ /* 0x000fe40003f64270 */
[----:B------:R-:W-:Y:S02]  /*1ef0*/  FSEL R32, R32, -INF , P4 ;  /* 0xff80000020207808 */ /* 0x000fe40002000000 */
[----:B------:R-:W-:-:S02]  /*1f00*/  FMNMX.FTZ R5, R29, R0, !PT ;  /* 0x000000001d057209 */ /* 0x000fc40007810000 */
[----:B------:R-:W-:Y:S02]  /*1f10*/  FSEL R27, R27, -INF , P1 ;  /* 0xff8000001b1b7808 */ /* 0x000fe40000800000 */
[----:B------:R-:W-:Y:S02]  /*1f20*/  ISETP.GT.AND P1, PT, R4, 0x18, PT ;  /* 0x000000180400780c */ /* 0x000fe40003f24270 */
[----:B------:R-:W-:Y:S02]  /*1f30*/  FSEL R33, R33, -INF , P3 ;  /* 0xff80000021217808 */ /* 0x000fe40001800000 */
[----:B------:R-:W-:Y:S02]  /*1f40*/  FMNMX.FTZ R0, R32, R5, !PT ;  /* 0x0000000520007209 */ /* 0x000fe40007810000 */
[----:B------:R-:W-:Y:S02]  /*1f50*/  FSEL R30, R30, -INF , P2 ;  /* 0xff8000001e1e7808 */ /* 0x000fe40001000000 */
[----:B------:R-:W-:-:S02]  /*1f60*/  ISETP.GT.AND P2, PT, R4, 0x19, PT ;  /* 0x000000190400780c */ /* 0x000fc40003f44270 */
        /* <DEDUP_REMOVED lines=63> */
[----:B------:R-:W-:Y:S02]  /*2360*/  FMNMX.FTZ R5, R65, R0, !PT ;  /* 0x0000000041057209 */ /* 0x000fe40007810000 */
[----:B------:R-:W-:Y:S02]  /*2370*/  FSEL R69, R69, -INF , P0 ;  /* 0xff80000045457808 */ /* 0x000fe40000000000 */
[----:B------:R-:W-:-:S02]  /*2380*/  FMNMX.FTZ R0, R68, R5, !PT ;  /* 0x0000000544007209 */ /* 0x000fc40007810000 */
[----:B------:R-:W-:Y:S02]  /*2390*/  ISETP.GT.AND P0, PT, R4, 0x61, PT ;  /* 0x000000610400780c */ /* 0x000fe40003f04270 */
[----:B------:R-:W-:Y:S02]  /*23a0*/  FSEL R72, R72, -INF , P6 ;  /* 0xff80000048487808 */ /* 0x000fe40003000000 */
[----:B------:R-:W-:Y:S02]  /*23b0*/  FMNMX.FTZ R5, R69, R0, !PT ;  /* 0x0000000045057209 */ /* 0x000fe40007810000 */
[----:B------:R-:W-:Y:S02]  /*23c0*/  FSEL R67, R67, -INF , P1 ;  /* 0xff80000043437808 */ /* 0x000fe40000800000 */
[----:B------:R-:W-:Y:S02]  /*23d0*/  ISETP.GT.AND P1, PT, R4, 0x68, PT ;  /* 0x000000680400780c */ /* 0x000fe40003f24270 */
[----:B------:R-:W-:-:S02]  /*23e0*/  FSEL R73, R73, -INF , P0 ;  /* 0xff80000049497808 */ /* 0x000fc40000000000 */
[----:B------:R-:W-:Y:S02]  /*23f0*/  FMNMX.FTZ R0, R72, R5, !PT ;  /* 0x0000000548007209 */ /* 0x000fe40007810000 */
[----:B------:R-:W-:Y:S02]  /*2400*/  FSEL R70, R70, -INF , P2 ;  /* 0xff80000046467808 */ /* 0x000fe40001000000 */
[----:B------:R-:W-:Y:S02]  /*2410*/  ISETP.GT.AND P2, PT, R4, 0x69, PT ;  /* 0x000000690400780c */ /* 0x000fe40003f44270 */
[----:B------:R-:W-:Y:S02]  /*2420*/  FSEL R76, R76, -INF , P1 ;  /* 0xff8000004c4c7808 */ /* 0x000fe40000800000 */
[----:B------:R-:W-:Y:S02]  /*2430*/  FMNMX.FTZ R5, R73, R0, !PT ;  /* 0x0000000049057209 */ /* 0x000fe40007810000 */
[----:B------:R-:W-:-:S02]  /*2440*/  FSEL R66, R66, -INF , P3 ;  /* 0xff80000042427808 */ /* 0x000fc40001800000 */
[----:B------:R-:W-:Y:S02]  /*2450*/  FSEL R77, R77, -INF , P2 ;  /* 0xff8000004d4d7808 */ /* 0x000fe40001000000 */
[----:B------:R-:W-:Y:S02]  /*2460*/  FMNMX.FTZ R0, R76, R5, !PT ;  /* 0x000000054c007209 */ /* 0x000fe40007810000 */
[----:B------:R-:W-:Y:S02]  /*2470*/  ISETP.GT.AND P3, PT, R4, 0x70, PT ;  /* 0x000000700400780c */ /* 0x000fe40003f64270 */
[----:B------:R-:W-:Y:S02]  /*2480*/  FSEL R63, R63, -INF , P4 ;  /* 0xff8000003f3f7808 */ /* 0x000fe40002000000 */
[----:B------:R-:W-:Y:S02]  /*2490*/  FSEL R80, R80, -INF , P3 ;  /* 0xff80000050507808 */ /* 0x000fe40001800000 */
[----:B------:R-:W-:-:S02]  /*24a0*/  FMNMX.FTZ R5, R77, R0, !PT ;  /* 0x000000004d057209 */ /* 0x000fc40007810000 */
[----:B------:R-:W-:Y:S02]  /*24b0*/  ISETP.GT.AND P4, PT, R4, 0x71, PT ;  /* 0x000000710400780c */ /* 0x000fe40003f84270 */
[----:B------:R-:W-:Y:S02]  /*24c0*/  FSEL R62, R62, -INF , P5 ;  /* 0xff8000003e3e7808 */ /* 0x000fe40002800000 */
[----:B------:R-:W-:Y:S02]  /*24d0*/  FSEL R81, R81, -INF , P4 ;  /* 0xff80000051517808 */ /* 0x000fe40002000000 */
[----:B------:R-:W-:Y:S02]  /*24e0*/  FMNMX.FTZ R0, R80, R5, !PT ;  /* 0x0000000550007209 */ /* 0x000fe40007810000 */
[----:B------:R-:W-:Y:S02]  /*24f0*/  ISETP.GT.AND P5, PT, R4, 0x78, PT ;  /* 0x000000780400780c */ /* 0x000fe40003fa4270 */
[----:B------:R-:W-:-:S02]  /*2500*/  FMNMX.FTZ R5, R81, R0, !PT ;  /* 0x0000000051057209 */ /* 0x000fc40007810000 */
[----:B------:R-:W-:Y:S02]  /*2510*/  FSEL R84, R84, -INF , P5 ;  /* 0xff80000054547808 */ /* 0x000fe40002800000 */
[----:B------:R-:W-:Y:S02]  /*2520*/  ISETP.GT.AND P6, PT, R4, 0x79, PT ;  /* 0x000000790400780c */ /* 0x000fe40003fc4270 */
[----:B------:R-:W-:Y:S02]  /*2530*/  FMNMX.FTZ R0, R84, R5, !PT ;  /* 0x0000000554007209 */ /* 0x000fe40007810000 */
[----:B------:R-:W-:Y:S02]  /*2540*/  FSEL R85, R85, -INF , P6 ;  /* 0xff80000055557808 */ /* 0x000fe40003000000 */
[----:B------:R-:W-:Y:S02]  /*2550*/  P2R R8, PR, RZ, 0x4 ;  /* 0x00000004ff087803 */ /* 0x000fe40000000000 */
[----:B------:R-:W-:-:S02]  /*2560*/  FMNMX.FTZ R5, R85, R0, !PT ;  /* 0x0000000055057209 */ /* 0x000fc40007810000 */
[----:B------:R-:W-:Y:S02]  /*2570*/  P2R R10, PR, RZ, 0x1 ;  /* 0x00000001ff0a7803 */ /* 0x000fe40000000000 */
[----:B------:R-:W-:Y:S01]  /*2580*/  ISETP.GT.AND P0, PT, R4, 0x60, PT ;  /* 0x000000600400780c */ /* 0x000fe20003f04270 */
[----:B------:R-:W2:Y:S01]  /*2590*/  SHFL.BFLY PT, R0, R5, 0x2, 0x1f ;  /* 0x0c401f0005007f89 */ /* 0x000ea200000e0000 */
[----:B------:R-:W-:Y:S02]  /*25a0*/  P2R R9, PR, RZ, 0x2 ;  /* 0x00000002ff097803 */ /* 0x000fe40000000000 */
[----:B------:R-:W-:Y:S02]  /*25b0*/  FSEL R74, R74, -INF , P0 ;  /* 0xff8000004a4a7808 */ /* 0x000fe40000000000 */
[----:B------:R-:W-:Y:S02]  /*25c0*/  ISETP.NE.AND P0, PT, R10, RZ, PT ;  /* 0x000000ff0a00720c */ /* 0x000fe40003f05270 */
[----:B------:R-:W-:-:S02]  /*25d0*/  ISETP.GT.AND P1, PT, R4, 0x59, PT ;  /* 0x000000590400780c */ /* 0x000fc40003f24270 */
[----:B------:R-:W-:Y:S02]  /*25e0*/  FSEL R75, R75, -INF , P0 ;  /* 0xff8000004b4b7808 */ /* 0x000fe40000000000 */
[----:B------:R-:W-:Y:S02]  /*25f0*/  FSEL R71, R71, -INF , P1 ;  /* 0xff80000047477808 */ /* 0x000fe40000800000 */
[----:B------:R-:W-:Y:S02]  /*2600*/  ISETP.NE.AND P1, PT, R9, RZ, PT ;  /* 0x000000ff0900720c */ /* 0x000fe40003f25270 */
[----:B------:R-:W-:Y:S02]  /*2610*/  FSEL R82, R82, -INF , P3 ;  /* 0xff80000052527808 */ /* 0x000fe40001800000 */
[----:B------:R-:W-:Y:S02]  /*2620*/  FSEL R78, R78, -INF , P1 ;  /* 0xff8000004e4e7808 */ /* 0x000fe40000800000 */
[----:B------:R-:W-:-:S02]  /*2630*/  FSEL R83, R83, -INF , P4 ;  /* 0xff80000053537808 */ /* 0x000fc40002000000 */
[----:B------:R-:W-:Y:S02]  /*2640*/  FSEL R86, R86, -INF , P5 ;  /* 0xff80000056567808 */ /* 0x000fe40002800000 */
[----:B------:R-:W-:Y:S02]  /*2650*/  FSEL R87, R87, -INF , P6 ;  /* 0xff80000057577808 */ /* 0x000fe40003000000 */
[----:B--2---:R-:W-:Y:S02]  /*2660*/  FMNMX.FTZ R6, R5, R0, !PT ;  /* 0x0000000005067209 */ /* 0x004fe40007810000 */
[----:B------:R-:W-:Y:S02]  /*2670*/  FMNMX.FTZ R5, R26, R27, !PT ;  /* 0x0000001b1a057209 */ /* 0x000fe40007810000 */
[----:B------:R-:W-:Y:S01]  /*2680*/  ISETP.NE.AND P0, PT, R11, RZ, PT ;  /* 0x000000ff0b00720c */ /* 0x000fe20003f05270 */
[----:B------:R-:W2:Y:S02]  /*2690*/  SHFL.BFLY PT, R7, R6, 0x1, 0x1f ;  /* 0x0c201f0006077f89 */ /* 0x000ea400000e0000 */
[----:B--2---:R-:W-:Y:S01]  /*26a0*/  FMNMX.FTZ R0, R6, R7, !PT ;  /* 0x0000000706007209 */ /* 0x004fe20007810000 */
[----:B------:R-:W-:-:S03]  /*26b0*/  IMAD.U32 R7, RZ, RZ, UR40 ;  /* 0x00000028ff077e24 */ /* 0x000fc6000f8e00ff */
[C---:B------:R-:W-:Y:S01]  /*26c0*/  FSETP.NEU.FTZ.AND P2, PT, R0.reuse, -INF , PT ;  /* 0xff8000000000780b */ /* 0x040fe20003f5d000 */
[----:B------:R-:W-:-:S05]  /*26d0*/  FFMA.FTZ R7, R0, R7, -8 ;  /* 0xc100000000077423 */ /* 0x000fca0000010007 */
[----:B------:R-:W-:Y:S02]  /*26e0*/  FSEL R88, R7, RZ, P2 ;  /* 0x000000ff07587208 */ /* 0x000fe40001000000 */
[----:B------:R-:W-:Y:S02]  /*26f0*/  ISETP.NE.AND P2, PT, R8, RZ, PT ;  /* 0x000000ff0800720c */ /* 0x000fe40003f45270 */
[----:B------:R-:W-:Y:S01]  /*2700*/  FMNMX.FTZ R8, R30, R5, !PT ;  /* 0x000000051e087209 */ /* 0x000fe20007810000 */
[----:B------:R-:W-:-:S01]  /*2710*/  FFMA.FTZ R4, R24, UR40, -R88 ;  /* 0x0000002818047c23 */ /* 0x000fc20008010858 */
[----:B------:R-:W-:Y:S01]  /*2720*/  FSEL R79, R79, -INF , P2 ;  /* 0xff8000004f4f7808 */ /* 0x000fe20001000000 */
[----:B------:R-:W-:-:S01]  /*2730*/  FFMA.FTZ R7, R25, UR40, -R88 ;  /* 0x0000002819077c23 */ /* 0x000fc20008010858 */
[----:B------:R-:W-:Y:S01]  /*2740*/  FMNMX.FTZ R5, R31, R8, !PT ;  /* 0x000000081f057209 */ /* 0x000fe20007810000 */
[----:B------:R-:W-:-:S01]  /*2750*/  FFMA.FTZ R6, R28, UR40, -R88 ;  /* 0x000000281c067c23 */ /* 0x000fc20008010858 */
[--C-:B------:R-:W-:Y:S01]  /*2760*/  FFMA.FTZ R9, R29, UR40, -R88.reuse ;  /* 0x000000281d097c23 */ /* 0x100fe20008010858 */
[----:B------:R-:W-:Y:S01]  /*2770*/  MUFU.EX2 R4, R4 ;  /* 0x0000000400047308 */ /* 0x000fe20000000800 */
[----:B------:R-:W-:Y:S01]  /*2780*/  FMNMX.FTZ R10, R34, R5, !PT ;  /* 0x00000005220a7209 */ /* 0x000fe20007810000 */
[--C-:B------:R-:W-:Y:S01]  /*2790*/  FFMA.FTZ R8, R32, UR40, -R88.reuse ;  /* 0x0000002820087c23 */ /* 0x100fe20008010858 */
[----:B------:R-:W-:-:S01]  /*27a0*/  FFMA.FTZ R11, R33, UR40, -R88 ;  /* 0x00000028210b7c23 */ /* 0x000fc20008010858 */
[----:B-1----:R-:W-:Y:S01]  /*27b0*/  LOP3.LUT P2, RZ, R89, 0x7f, RZ, 0xc0, !PT ;  /* 0x0000007f59ff7812 */ /* 0x002fe2000784c0ff */
[----:B------:R-:W-:-:S01]  /*27c0*/  FFMA.FTZ R13, R37, UR40, -R88 ;  /* 0x00000028250d7c23 */ /* 0x000fc20008010858 */
[----:B------:R-:W-:Y:S01]  /*27d0*/  FMNMX.FTZ R5, R35, R10, !PT ;  /* 0x0000000a23057209 */ /* 0x000fe20007810000 */
[----:B------:R-:W-:-:S01]  /*27e0*/  FFMA.FTZ R15, R41, UR40, -R88 ;  /* 0x00000028290f7c23 */ /* 0x000fc20008010858 */
[----:B------:R-:W1:Y:S01]  /*27f0*/  MUFU.EX2 R7, R7 ;  /* 0x0000000700077308 */ /* 0x000e620000000800 */
[----:B------:R-:W-:-:S01]  /*2800*/  FFMA.FTZ R44, R44, UR40, -R88 ;  /* 0x000000282c2c7c23 */ /* 0x000fc20008010858 */
[----:B------:R-:W-:Y:S01]  /*2810*/  FMNMX.FTZ R10, R38, R5, !PT ;  /* 0x00000005260a7209 */ /* 0x000fe20007810000 */
[----:B------:R-:W-:-:S01]  /*2820*/  FFMA.FTZ R45, R45, UR40, -R88 ;  /* 0x000000282d2d7c23 */ /* 0x000fc20008010858 */
[--C-:B------:R-:W-:Y:S01]  /*2830*/  FFMA.FTZ R21, R49, UR40, -R88.reuse ;  /* 0x0000002831157c23 */ /* 0x100fe20008010858 */
[----:B------:R-:W-:-:S01]  /*2840*/  FFMA.FTZ R52, R52, UR40, -R88 ;  /* 0x0000002834347c23 */ /* 0x000fc20008010858 */
[----:B------:R-:W-:Y:S01]  /*2850*/  FMNMX.FTZ R5, R39, R10, !PT ;  /* 0x0000000a27057209 */ /* 0x000fe20007810000 */
[----:B------:R-:W-:-:S01]  /*2860*/  FFMA.FTZ R10, R36, UR40, -R88 ;  /* 0x00000028240a7c23 */ /* 0x000fc20008010858 */
[----:B------:R-:W-:Y:S01]  /*2870*/  MUFU.EX2 R6, R6 ;  /* 0x0000000600067308 */ /* 0x000fe20000000800 */
[----:B------:R-:W-:Y:S01]  /*2880*/  @!P2 VIADD R3, R3, 0x38840 ;  /* 0x000388400303a836 */ /* 0x000fe20000000000 */
[----:B------:R-:W-:Y:S01]  /*2890*/  FMNMX.FTZ R12, R42, R5, !PT ;  /* 0x000000052a0c7209 */ /* 0x000fe20007810000 */
[----:B------:R-:W-:-:S01]  /*28a0*/  FFMA.FTZ R53, R53, UR40, -R88 ;  /* 0x0000002835357c23 */ /* 0x000fc20008010858 */
[--C-:B------:R-:W-:Y:S01]  /*28b0*/  FFMA.FTZ R57, R57, UR40, -R88.reuse ;  /* 0x0000002839397c23 */ /* 0x100fe20008010858 */
[----:B------:R-:W-:-:S01]  /*28c0*/  FFMA.FTZ R60, R60, UR40, -R88 ;  /* 0x000000283c3c7c23 */ /* 0x000fc20008010858 */
[----:B------:R-:W-:Y:S01]  /*28d0*/  FMNMX.FTZ R5, R43, R12, !PT ;  /* 0x0000000c2b057209 */ /* 0x000fe20007810000 */
[----:B------:R-:W-:-:S01]  /*28e0*/  FFMA.FTZ R61, R61, UR40, -R88 ;  /* 0x000000283d3d7c23 */ /* 0x000fc20008010858 */
[----:B------:R-:W2:Y:S01]  /*28f0*/  MUFU.EX2 R9, R9 ;  /* 0x0000000900097308 */ /* 0x000ea20000000800 */
[----:B-1----:R-:W-:-:S01]  /*2900*/  FADD.FTZ R29, R4, R7 ;  /* 0x00000007041d7221 */ /* 0x002fc20000010000 */
[----:B------:R-:W-:Y:S01]  /*2910*/  FMNMX.FTZ R12, R46, R5, !PT ;  /* 0x000000052e0c7209 */ /* 0x000fe20007810000 */
[----:B------:R-:W-:-:S01]  /*2920*/  FFMA.FTZ R64, R64, UR40, -R88 ;  /* 0x0000002840407c23 */ /* 0x000fc20008010858 */
[----:B------:R-:W-:Y:S01]  /*2930*/  @!P2 PRMT R3, RZ, 0x654, R3 ;  /* 0x00000654ff03a816 */ /* 0x000fe20000000003 */
[----:B------:R-:W-:-:S01]  /*2940*/  FFMA.FTZ R65, R65, UR40, -R88 ;  /* 0x0000002841417c23 */ /* 0x000fc20008010858 */
[----:B------:R-:W-:Y:S01]  /*2950*/  FMNMX.FTZ R5, R47, R12, !PT ;  /* 0x0000000c2f057209 */ /* 0x000fe20007810000 */
[----:B------:R-:W-:-:S01]  /*2960*/  FFMA.FTZ R12, R40, UR40, -R88 ;  /* 0x00000028280c7c23 */ /* 0x000fc20008010858 */
[----:B------:R-:W-:Y:S01]  /*2970*/  MUFU.EX2 R8, R8 ;  /* 0x0000000800087308 */ /* 0x000fe20000000800 */
[----:B------:R1:W-:Y:S01]  /*2980*/  @!P2 SYNCS.ARRIVE.TRANS64.RED.A1T0 RZ, [R3+URZ], RZ ;  /* 0x000000ff03ffa9a7 */ /* 0x0003e2000810043f */
[----:B------:R-:W-:Y:S01]  /*2990*/  FMNMX.FTZ R14, R50, R5, !PT ;  /* 0x00000005320e7209 */ /* 0x000fe20007810000 */
[--C-:B------:R-:W-:Y:S01]  /*29a0*/  FFMA.FTZ R68, R68, UR40, -R88.reuse ;  /* 0x0000002844447c23 */ /* 0x100fe20008010858 */
[----:B------:R-:W-:-:S01]  /*29b0*/  FFMA.FTZ R69, R69, UR40, -R88 ;  /* 0x0000002845457c23 */ /* 0x000fc20008010858 */
[--C-:B------:R-:W-:Y:S01]  /*29c0*/  FFMA.FTZ R76, R76, UR40, -R88.reuse ;  /* 0x000000284c4c7c23 */ /* 0x100fe20008010858 */
[----:B------:R-:W-:Y:S01]  /*29d0*/  FMNMX.FTZ R5, R51, R14, !PT ;  /* 0x0000000e33057209 */ /* 0x000fe20007810000 */
[--C-:B------:R-:W-:Y:S01]  /*29e0*/  FFMA.FTZ R77, R77, UR40, -R88.reuse ;  /* 0x000000284d4d7c23 */ /* 0x100fe20008010858 */
[----:B------:R-:W-:Y:S01]  /*29f0*/  MUFU.EX2 R11, R11 ;  /* 0x0000000b000b7308 */ /* 0x000fe20000000800 */
[----:B--2---:R-:W-:Y:S01]  /*2a00*/  F2FP.SATFINITE.E4M3.F32.PACK_AB_MERGE_C R216, R9, R6, RZ ;  /* 0x0000000609d8723e */ /* 0x004fe200048070ff */
[--C-:B------:R-:W-:Y:S01]  /*2a10*/  FFMA.FTZ R72, R72, UR40, -R88.reuse ;  /* 0x0000002848487c23 */ /* 0x100fe20008010858 */
[----:B------:R-:W-:Y:S01]  /*2a20*/  FMNMX.FTZ R14, R54, R5, !PT ;  /* 0x00000005360e7209 */ /* 0x000fe20007810000 */
[----:B------:R-:W-:Y:S01]  /*2a30*/  FFMA.FTZ R73, R73, UR40, -R88 ;  /* 0x0000002849497c23 */ /* 0x000fe20008010858 */
[----:B------:R-:W-:Y:S01]  /*2a40*/  F2FP.SATFINITE.E4M3.F32.PACK_AB_MERGE_C R216, R7, R4, R216 ;  /* 0x0000000407d8723e */ /* 0x000fe200048070d8 */
[--C-:B------:R-:W-:Y:S01]  /*2a50*/  FFMA.FTZ R84, R84, UR40, -R88.reuse ;  /* 0x0000002854547c23 */ /* 0x100fe20008010858 */
[----:B------:R-:W-:Y:S01]  /*2a60*/  FMNMX.FTZ R5, R55, R14, !PT ;  /* 0x0000000e37057209 */ /* 0x000fe20007810000 */
[----:B------:R-:W-:Y:S01]  /*2a70*/  MUFU.EX2 R10, R10 ;  /* 0x0000000a000a7308 */ /* 0x000fe20000000800 */
[----:B------:R-:W-:-:S01]  /*2a80*/  FFMA.FTZ R85, R85, UR40, -R88 ;  /* 0x0000002855557c23 */ /* 0x000fc20008010858 */
[----:B------:R-:W-:Y:S01]  /*2a90*/  FFMA.FTZ R81, R81, UR40, -R88 ;  /* 0x0000002851517c23 */ /* 0x000fe20008010858 */
[----:B------:R-:W-:Y:S01]  /*2aa0*/  FMNMX.FTZ R14, R58, R5, !PT ;  /* 0x000000053a0e7209 */ /* 0x000fe20007810000 */
[----:B------:R-:W-:-:S02]  /*2ab0*/  IMAD.MOV.U32 R89, RZ, RZ, R151 ;  /* 0x000000ffff597224 */ /* 0x000fc400078e0097 */
[--C-:B------:R-:W-:Y:S01]  /*2ac0*/  IMAD.MOV.U32 R49, RZ, RZ, R151.reuse ;  /* 0x000000ffff317224 */ /* 0x100fe200078e0097 */
[----:B------:R-:W-:Y:S01]  /*2ad0*/  FMNMX.FTZ R5, R59, R14, !PT ;  /* 0x0000000e3b057209 */ /* 0x000fe20007810000 */
[----:B------:R-:W2:Y:S01]  /*2ae0*/  MUFU.EX2 R13, R13 ;  /* 0x0000000d000d7308 */ /* 0x000ea20000000800 */
[--C-:B------:R-:W-:Y:S02]  /*2af0*/  IMAD.MOV.U32 R41, RZ, RZ, R151.reuse ;  /* 0x000000ffff297224 */ /* 0x100fe400078e0097 */
[----:B------:R-:W-:Y:S01]  /*2b00*/  FMNMX.FTZ R14, R62, R5, !PT ;  /* 0x000000053e0e7209 */ /* 0x000fe20007810000 */
[--C-:B------:R-:W-:Y:S02]  /*2b10*/  IMAD.MOV.U32 R40, RZ, RZ, R151.reuse ;  /* 0x000000ffff287224 */ /* 0x100fe400078e0097 */
[----:B------:R-:W-:Y:S01]  /*2b20*/  IMAD.MOV.U32 R37, RZ, RZ, R151 ;  /* 0x000000ffff257224 */ /* 0x000fe200078e0097 */
[----:B------:R-:W-:Y:S01]  /*2b30*/  FMNMX.FTZ R5, R63, R14, !PT ;  /* 0x0000000e3f057209 */ /* 0x000fe20007810000 */
[----:B------:R-:W-:Y:S01]  /*2b40*/  MUFU.EX2 R12, R12 ;  /* 0x0000000c000c7308 */ /* 0x000fe20000000800 */
[----:B------:R-:W-:-:S01]  /*2b50*/  FFMA.FTZ R14, R48, UR40, -R88 ;  /* 0x00000028300e7c23 */ /* 0x000fc20008010858 */
[--C-:B------:R-:W-:Y:S01]  /*2b60*/  IMAD.MOV.U32 R48, RZ, RZ, R151.reuse ;  /* 0x000000ffff307224 */ /* 0x100fe200078e0097 */
[----:B------:R-:W-:Y:S01]  /*2b70*/  FMNMX.FTZ R20, R66, R5, !PT ;  /* 0x0000000542147209 */ /* 0x000fe20007810000 */
[----:B------:R-:W-:-:S03]  /*2b80*/  IMAD.MOV.U32 R36, RZ, RZ, R151 ;  /* 0x000000ffff247224 */ /* 0x000fc600078e0097 */
[----:B------:R-:W-:Y:S01]  /*2b90*/  FMNMX.FTZ R5, R67, R20, !PT ;  /* 0x0000001443057209 */ /* 0x000fe20007810000 */
[----:B------:R-:W-:Y:S01]  /*2ba0*/  MUFU.EX2 R15, R15 ;  /* 0x0000000f000f7308 */ /* 0x000fe20000000800 */
[----:B--2---:R-:W-:Y:S02]  /*2bb0*/  F2FP.SATFINITE.E4M3.F32.PACK_AB_MERGE_C R218, R13, R10, RZ ;  /* 0x0000000a0dda723e */ /* 0x004fe400048070ff */
[----:B------:R-:W-:Y:S02]  /*2bc0*/  FMNMX.FTZ R20, R70, R5, !PT ;  /* 0x0000000546147209 */ /* 0x000fe40007810000 */
[----:B------:R-:W-:Y:S02]  /*2bd0*/  F2FP.SATFINITE.E4M3.F32.PACK_AB_MERGE_C R218, R11, R8, R218 ;  /* 0x000000080bda723e */ /* 0x000fe400048070da */
[----:B------:R-:W-:Y:S01]  /*2be0*/  FMNMX.FTZ R5, R71, R20, !PT ;  /* 0x0000001447057209 */ /* 0x000fe20007810000 */
[----:B------:R-:W-:Y:S03]  /*2bf0*/  MUFU.EX2 R44, R44 ;  /* 0x0000002c002c7308 */ /* 0x000fe60000000800 */
[----:B------:R-:W-:-:S04]  /*2c00*/  FMNMX.FTZ R20, R74, R5, !PT ;  /* 0x000000054a147209 */ /* 0x000fc80007810000 */
[----:B------:R-:W-:Y:S01]  /*2c10*/  FMNMX.FTZ R5, R75, R20, !PT ;  /* 0x000000144b057209 */ /* 0x000fe20007810000 */
[----:B------:R-:W-:Y:S03]  /*2c20*/  MUFU.EX2 R45, R45 ;  /* 0x0000002d002d7308 */ /* 0x000fe60000000800 */
[----:B------:R-:W-:-:S04]  /*2c30*/  FMNMX.FTZ R20, R78, R5, !PT ;  /* 0x000000054e147209 */ /* 0x000fc80007810000 */
[----:B------:R-:W-:Y:S01]  /*2c40*/  FMNMX.FTZ R5, R79, R20, !PT ;  /* 0x000000144f057209 */ /* 0x000fe20007810000 */
[----:B------:R-:W-:Y:S01]  /*2c50*/  MUFU.EX2 R14, R14 ;  /* 0x0000000e000e7308 */ /* 0x000fe20000000800 */
[----:B------:R-:W-:-:S01]  /*2c60*/  FFMA.FTZ R20, R56, UR40, -R88 ;  /* 0x0000002838147c23 */ /* 0x000fc20008010858 */
[----:B------:R-:W-:Y:S01]  /*2c70*/  IMAD.MOV.U32 R56, RZ, RZ, R151 ;  /* 0x000000ffff387224 */ /* 0x000fe200078e0097 */
[----:B------:R-:W-:-:S04]  /*2c80*/  FMNMX.FTZ R24, R82, R5, !PT ;  /* 0x0000000552187209 */ /* 0x000fc80007810000 */
[----:B------:R-:W-:Y:S01]  /*2c90*/  FMNMX.FTZ R5, R83, R24, !PT ;  /* 0x0000001853057209 */ /* 0x000fe20007810000 */
[----:B------:R-:W-:Y:S03]  /*2ca0*/  MUFU.EX2 R21, R21 ;  /* 0x0000001500157308 */ /* 0x000fe60000000800 */
[----:B------:R-:W-:-:S04]  /*2cb0*/  FMNMX.FTZ R24, R86, R5, !PT ;  /* 0x0000000556187209 */ /* 0x000fc80007810000 */
[----:B------:R-:W-:Y:S01]  /*2cc0*/  FMNMX.FTZ R24, R87, R24, !PT ;  /* 0x0000001857187209 */ /* 0x000fe20007810000 */
[----:B------:R-:W-:Y:S04]  /*2cd0*/  MUFU.EX2 R52, R52 ;  /* 0x0000003400347308 */ /* 0x000fe80000000800 */
[----:B------:R-:W2:Y:S04]  /*2ce0*/  SHFL.BFLY PT, R5, R24, 0x2, 0x1f ;  /* 0x0c401f0018057f89 */ /* 0x000ea800000e0000 */
[----:B------:R-:W-:Y:S08]  /*2cf0*/  MUFU.EX2 R53, R53 ;  /* 0x0000003500357308 */ /* 0x000ff00000000800 */
[----:B------:R-:W-:Y:S08]  /*2d00*/  MUFU.EX2 R20, R20 ;  /* 0x0000001400147308 */ /* 0x000ff00000000800 */
[----:B------:R-:W-:Y:S01]  /*2d10*/  MUFU.EX2 R57, R57 ;  /* 0x0000003900397308 */ /* 0x000fe20000000800 */
[----:B--2---:R-:W-:Y:S01]  /*2d20*/  FMNMX.FTZ R25, R24, R5, !PT ;  /* 0x0000000518197209 */ /* 0x004fe20007810000 */
[----:B------:R-:W-:Y:S01]  /*2d30*/  FFMA.FTZ R24, R80, UR40, -R88 ;  /* 0x0000002850187c23 */ /* 0x000fe20008010858 */
[----:B------:R-:W-:-:S05]  /*2d40*/  IMAD.MOV.U32 R88, RZ, RZ, R151 ;  /* 0x000000ffff587224 */ /* 0x000fca00078e0097 */
[----:B------:R-:W-:Y:S01]  /*2d50*/  MUFU.EX2 R60, R60 ;  /* 0x0000003c003c7308 */ /* 0x000fe20000000800 */
[----:B------:R-:W2:Y:S01]  /*2d60*/  SHFL.BFLY PT, R28, R25, 0x1, 0x1f ;  /* 0x0c201f00191c7f89 */ /* 0x000ea200000e0000 */
[----:B------:R-:W-:-:S06]  /*2d70*/  IMAD.MOV.U32 R80, RZ, RZ, R151 ;  /* 0x000000ffff507224 */ /* 0x000fcc00078e0097 */
[----:B------:R-:W-:Y:S08]  /*2d80*/  MUFU.EX2 R61, R61 ;  /* 0x0000003d003d7308 */ /* 0x000ff00000000800 */
[----:B------:R-:W-:Y:S08]  /*2d90*/  MUFU.EX2 R64, R64 ;  /* 0x0000004000407308 */ /* 0x000ff00000000800 */
[----:B------:R-:W-:Y:S01]  /*2da0*/  MUFU.EX2 R65, R65 ;  /* 0x0000004100417308 */ /* 0x000fe20000000800 */
[----:B--2---:R-:W-:Y:S01]  /*2db0*/  FMNMX.FTZ R5, R25, R28, !PT ;  /* 0x0000001c19057209 */ /* 0x004fe20007810000 */
[----:B------:R-:W-:-:S03]  /*2dc0*/  IMAD.U32 R28, RZ, RZ, UR40 ;  /* 0x00000028ff1c7e24 */ /* 0x000fc6000f8e00ff */
[C---:B------:R-:W-:Y:S01]  /*2dd0*/  FSETP.NEU.FTZ.AND P1, PT, R5.reuse, -INF , PT ;  /* 0xff8000000500780b */ /* 0x040fe20003f3d000 */
[----:B------:R-:W-:-:S01]  /*2de0*/  FFMA.FTZ R25, R5, R28, -8 ;  /* 0xc100000005197423 */ /* 0x000fc2000001001c */
[----:B------:R-:W-:Y:S01]  /*2df0*/  FADD.FTZ R28, R6, R29 ;  /* 0x0000001d061c7221 */ /* 0x000fe20000010000 */
[----:B------:R-:W-:Y:S03]  /*2e00*/  MUFU.EX2 R68, R68 ;  /* 0x0000004400447308 */ /* 0x000fe60000000800 */
[----:B------:R-:W-:Y:S01]  /*2e10*/  FSEL R25, R25, RZ, P1 ;  /* 0x000000ff19197208 */ /* 0x000fe20000800000 */
[----:B------:R-:W-:Y:S01]  /*2e20*/  FADD.FTZ R29, R9, R28 ;  /* 0x0000001c091d7221 */ /* 0x000fe20000010000 */
[----:B------:R-:W-:-:S03]  /*2e30*/  PLOP3.LUT P1, PT, PT, PT, UP0, 0x80, 0x0 ;  /* 0x000000000000781c */ /* 0x000fc60003f2f008 */
[--C-:B------:R-:W-:Y:S01]  /*2e40*/  FFMA.FTZ R26, R26, UR40, -R25.reuse ;  /* 0x000000281a1a7c23 */ /* 0x100fe20008010819 */
[----:B------:R-:W-:-:S01]  /*2e50*/  FFMA.FTZ R27, R27, UR40, -R25 ;  /* 0x000000281b1b7c23 */ /* 0x000fc20008010819 */
[--C-:B------:R-:W-:Y:S01]  /*2e60*/  FFMA.FTZ R30, R30, UR40, -R25.reuse ;  /* 0x000000281e1e7c23 */ /* 0x100fe20008010819 */
[----:B------:R-:W-:-:S01]  /*2e70*/  FFMA.FTZ R31, R31, UR40, -R25 ;  /* 0x000000281f1f7c23 */ /* 0x000fc20008010819 */
[--C-:B------:R-:W-:Y:S01]  /*2e80*/  FFMA.FTZ R34, R34, UR40, -R25.reuse ;  /* 0x0000002822227c23 */ /* 0x100fe20008010819 */
[----:B------:R-:W-:-:S01]  /*2e90*/  FFMA.FTZ R35, R35, UR40, -R25 ;  /* 0x0000002823237c23 */ /* 0x000fc20008010819 */
[----:B------:R-:W-:Y:S01]  /*2ea0*/  MUFU.EX2 R26, R26 ;  /* 0x0000001a001a7308 */ /* 0x000fe20000000800 */
[----:B------:R-:W-:-:S01]  /*2eb0*/  FFMA.FTZ R38, R38, UR40, -R25 ;  /* 0x0000002826267c23 */ /* 0x000fc20008010819 */
[--C-:B------:R-:W-:Y:S01]  /*2ec0*/  FFMA.FTZ R39, R39, UR40, -R25.reuse ;  /* 0x0000002827277c23 */ /* 0x100fe20008010819 */
[----:B------:R-:W-:-:S01]  /*2ed0*/  FFMA.FTZ R42, R42, UR40, -R25 ;  /* 0x000000282a2a7c23 */ /* 0x000fc20008010819 */
[----:B------:R-:W-:Y:S01]  /*2ee0*/  FFMA.FTZ R43, R43, UR40, -R25 ;  /* 0x000000282b2b7c23 */ /* 0x000fe20008010819 */
[----:B------:R-:W-:-:S01]  /*2ef0*/  FADD.FTZ R28, R8, R29 ;  /* 0x0000001d081c7221 */ /* 0x000fc20000010000 */
[--C-:B------:R-:W-:Y:S01]  /*2f00*/  FFMA.FTZ R46, R46, UR40, -R25.reuse ;  /* 0x000000282e2e7c23 */ /* 0x100fe20008010819 */
[----:B------:R-:W-:-:S01]  /*2f10*/  FFMA.FTZ R47, R47, UR40, -R25 ;  /* 0x000000282f2f7c23 */ /* 0x000fc20008010819 */
[----:B------:R-:W2:Y:S01]  /*2f20*/  MUFU.EX2 R27, R27 ;  /* 0x0000001b001b7308 */ /* 0x000ea20000000800 */
[----:B------:R-:W-:-:S01]  /*2f30*/  FADD.FTZ R29, R11, R28 ;  /* 0x0000001c0b1d7221 */ /* 0x000fc20000010000 */
[--C-:B------:R-:W-:Y:S01]  /*2f40*/  FFMA.FTZ R50, R50, UR40, -R25.reuse ;  /* 0x0000002832327c23 */ /* 0x100fe20008010819 */
[----:B------:R-:W-:-:S01]  /*2f50*/  FFMA.FTZ R51, R51, UR40, -R25 ;  /* 0x0000002833337c23 */ /* 0x000fc20008010819 */
[----:B------:R-:W-:Y:S01]  /*2f60*/  FFMA.FTZ R54, R54, UR40, -R25 ;  /* 0x0000002836367c23 */ /* 0x000fe20008010819 */
[----:B------:R-:W-:-:S01]  /*2f70*/  FADD.FTZ R28, R10, R29 ;  /* 0x0000001d0a1c7221 */ /* 0x000fc20000010000 */
[--C-:B------:R-:W-:Y:S01]  /*2f80*/  FFMA.FTZ R55, R55, UR40, -R25.reuse ;  /* 0x0000002837377c23 */ /* 0x100fe20008010819 */
[----:B------:R-:W-:-:S01]  /*2f90*/  FFMA.FTZ R58, R58, UR40, -R25 ;  /* 0x000000283a3a7c23 */ /* 0x000fc20008010819 */
[----:B------:R-:W3:Y:S01]  /*2fa0*/  MUFU.EX2 R30, R30 ;  /* 0x0000001e001e7308 */ /* 0x000ee20000000800 */
[----:B------:R-:W-:-:S01]  /*2fb0*/  FFMA.FTZ R59, R59, UR40, -R25 ;  /* 0x000000283b3b7c23 */ /* 0x000fc20008010819 */
[--C-:B------:R-:W-:Y:S01]  /*2fc0*/  FFMA.FTZ R62, R62, UR40, -R25.reuse ;  /* 0x000000283e3e7c23 */ /* 0x100fe20008010819 */
[----:B------:R-:W-:-:S01]  /*2fd0*/  FFMA.FTZ R63, R63, UR40, -R25 ;  /* 0x000000283f3f7c23 */ /* 0x000fc20008010819 */
[--C-:B------:R-:W-:Y:S01]  /*2fe0*/  FFMA.FTZ R66, R66, UR40, -R25.reuse ;  /* 0x0000002842427c23 */ /* 0x100fe20008010819 */
[----:B------:R-:W-:-:S01]  /*2ff0*/  FFMA.FTZ R67, R67, UR40, -R25 ;  /* 0x0000002843437c23 */ /* 0x000fc20008010819 */
[--C-:B------:R-:W-:Y:S01]  /*3000*/  FFMA.FTZ R70, R70, UR40, -R25.reuse ;  /* 0x0000002846467c23 */ /* 0x100fe20008010819 */
[----:B------:R-:W-:-:S01]  /*3010*/  FFMA.FTZ R71, R71, UR40, -R25 ;  /* 0x0000002847477c23 */ /* 0x000fc20008010819 */
[----:B------:R-:W4:Y:S01]  /*3020*/  MUFU.EX2 R31, R31 ;  /* 0x0000001f001f7308 */ /* 0x000f220000000800 */
[----:B--2---:R-:W-:-:S01]  /*3030*/  FADD.FTZ R33, R26, R27 ;  /* 0x0000001b1a217221 */ /* 0x004fc20000010000 */
[--C-:B------:R-:W-:Y:S01]  /*3040*/  FFMA.FTZ R74, R74, UR40, -R25.reuse ;  /* 0x000000284a4a7c23 */ /* 0x100fe20008010819 */
[----:B------:R-:W-:-:S01]  /*3050*/  FFMA.FTZ R75, R75, UR40, -R25 ;  /* 0x000000284b4b7c23 */ /* 0x000fc20008010819 */
[--C-:B------:R-:W-:Y:S01]  /*3060*/  FFMA.FTZ R78, R78, UR40, -R25.reuse ;  /* 0x000000284e4e7c23 */ /* 0x100fe20008010819 */
[----:B------:R-:W-:-:S01]  /*3070*/  FFMA.FTZ R79, R79, UR40, -R25 ;  /* 0x000000284f4f7c23 */ /* 0x000fc20008010819 */
[--C-:B------:R-:W-:Y:S01]  /*3080*/  FFMA.FTZ R82, R82, UR40, -R25.reuse ;  /* 0x0000002852527c23 */ /* 0x100fe20008010819 */
[----:B------:R-:W-:-:S01]  /*3090*/  FFMA.FTZ R83, R83, UR40, -R25 ;  /* 0x0000002853537c23 */ /* 0x000fc20008010819 */
[----:B------:R-:W2:Y:S01]  /*30a0*/  MUFU.EX2 R34, R34 ;  /* 0x0000002200227308 */ /* 0x000ea20000000800 */
[----:B---3--:R-:W-:-:S01]  /*30b0*/  FADD.FTZ R32, R30, R33 ;  /* 0x000000211e207221 */ /* 0x008fc20000010000 */
[--C-:B------:R-:W-:Y:S01]  /*30c0*/  FFMA.FTZ R86, R86, UR40, -R25.reuse ;  /* 0x0000002856567c23 */ /* 0x100fe20008010819 */
[----:B------:R-:W-:-:S01]  /*30d0*/  FFMA.FTZ R25, R87, UR40, -R25 ;  /* 0x0000002857197c23 */ /* 0x000fc20008010819 */
[----:B------:R-:W-:-:S04]  /*30e0*/  IMAD.MOV.U32 R87, RZ, RZ, R151 ;  /* 0x000000ffff577224 */ /* 0x000fc800078e0097 */
[----:B------:R-:W1:Y:S01]  /*30f0*/  MUFU.EX2 R35, R35 ;  /* 0x0000002300237308 */ /* 0x000e620000000800 */
[----:B----4-:R-:W-:-:S01]  /*3100*/  FADD.FTZ R33, R31, R32 ;  /* 0x000000201f217221 */ /* 0x010fc20000010000 */
[----:B------:R-:W-:Y:S01]  /*3110*/  F2FP.SATFINITE.E4M3.F32.PACK_AB_MERGE_C R30, R31, R30, RZ ;  /* 0x0000001e1f1e723e */ /* 0x000fe200048070ff */
[----:B------:R-:W-:-:S03]  /*3120*/  IMAD.MOV.U32 R31, RZ, RZ, R151 ;  /* 0x000000ffff1f7224 */ /* 0x000fc600078e0097 */
[----:B------:R-:W-:Y:S01]  /*3130*/  F2FP.SATFINITE.E4M3.F32.PACK_AB_MERGE_C R217, R27, R26, R30 ;  /* 0x0000001a1bd9723e */ /* 0x000fe2000480701e */
[----:B------:R-:W-:Y:S01]  /*3140*/  IMAD.MOV.U32 R30, RZ, RZ, R151 ;  /* 0x000000ffff1e7224 */ /* 0x000fe200078e0097 */
[----:B------:R-:W3:Y:S01]  /*3150*/  MUFU.EX2 R38, R38 ;  /* 0x0000002600267308 */ /* 0x000ee20000000800 */
[----:B--2---:R-:W-:-:S01]  /*3160*/  FADD.FTZ R32, R34, R33 ;  /* 0x0000002122207221 */ /* 0x004fc20000010000 */
[--C-:B------:R-:W-:Y:S02]  /*3170*/  IMAD.MOV.U32 R33, RZ, RZ, R151.reuse ;  /* 0x000000ffff217224 */ /* 0x100fe400078e0097 */
[--C-:B------:R-:W-:Y:S02]  /*3180*/  IMAD.MOV.U32 R27, RZ, RZ, R151.reuse ;  /* 0x000000ffff1b7224 */ /* 0x100fe400078e0097 */
[----:B------:R-:W-:Y:S02]  /*3190*/  IMAD.MOV.U32 R26, RZ, RZ, R151 ;  /* 0x000000ffff1a7224 */ /* 0x000fe400078e0097 */
[----:B------:R-:W2:Y:S01]  /*31a0*/  MUFU.EX2 R39, R39 ;  /* 0x0000002700277308 */ /* 0x000ea20000000800 */
[----:B-1----:R-:W-:-:S07]  /*31b0*/  FADD.FTZ R3, R35, R32 ;  /* 0x0000002023037221 */ /* 0x002fce0000010000 */
[----:B------:R-:W1:Y:S01]  /*31c0*/  MUFU.EX2 R42, R42 ;  /* 0x0000002a002a7308 */ /* 0x000e620000000800 */
[----:B---3--:R-:W-:-:S01]  /*31d0*/  FADD.FTZ R32, R38, R3 ;  /* 0x0000000326207221 */ /* 0x008fc20000010000 */
[----:B------:R-:W-:-:S04]  /*31e0*/  FADD.FTZ R3, R13, R28 ;  /* 0x0000001c0d037221 */ /* 0x000fc80000010000 */
[----:B------:R-:W-:Y:S02]  /*31f0*/  FADD.FTZ R28, R12, R3 ;  /* 0x000000030c1c7221 */ /* 0x000fe40000010000 */
[----:B------:R-:W3:Y:S01]  /*3200*/  MUFU.EX2 R43, R43 ;  /* 0x0000002b002b7308 */ /* 0x000ee20000000800 */
[----:B--2---:R-:W-:-:S01]  /*3210*/  FADD.FTZ R29, R39, R32 ;  /* 0x00000020271d7221 */ /* 0x004fc20000010000 */
[----:B------:R-:W-:Y:S01]  /*3220*/  FADD.FTZ R3, R15, R28 ;  /* 0x0000001c0f037221 */ /* 0x000fe20000010000 */
[----:B------:R-:W-:Y:S01]  /*3230*/  F2FP.SATFINITE.E4M3.F32.PACK_AB_MERGE_C R38, R39, R38, RZ ;  /* 0x000000262726723e */ /* 0x000fe200048070ff */
[----:B------:R-:W-:Y:S02]  /*3240*/  IMAD.MOV.U32 R39, RZ, RZ, R151 ;  /* 0x000000ffff277224 */ /* 0x000fe400078e0097 */
[----:B------:R-:W-:-:S01]  /*3250*/  FADD.FTZ R28, R44, R3 ;  /* 0x000000032c1c7221 */ /* 0x000fc20000010000 */
[----:B------:R-:W-:Y:S01]  /*3260*/  F2FP.SATFINITE.E4M3.F32.PACK_AB_MERGE_C R44, R45, R44, RZ ;  /* 0x0000002c2d2c723e */ /* 0x000fe200048070ff */
[----:B------:R-:W2:Y:S01]  /*3270*/  MUFU.EX2 R46, R46 ;  /* 0x0000002e002e7308 */ /* 0x000ea20000000800 */
[----:B-1----:R-:W-:-:S01]  /*3280*/  FADD.FTZ R32, R42, R29 ;  /* 0x0000001d2a207221 */ /* 0x002fc20000010000 */
[----:B------:R-:W-:Y:S01]  /*3290*/  FADD.FTZ R3, R45, R28 ;  /* 0x0000001c2d037221 */ /* 0x000fe20000010000 */
[----:B------:R-:W-:Y:S01]  /*32a0*/  F2FP.SATFINITE.E4M3.F32.PACK_AB_MERGE_C R220, R15, R12, R44 ;  /* 0x0000000c0fdc723e */ /* 0x000fe2000480702c */
[----:B------:R-:W-:Y:S01]  /*32b0*/  IMAD.MOV.U32 R45, RZ, RZ, R151 ;  /* 0x000000ffff2d7224 */ /* 0x000fe200078e0097 */
[----:B------:R-:W-:Y:S01]  /*32c0*/  F2FP.SATFINITE.E4M3.F32.PACK_AB_MERGE_C R219, R35, R34, R38 ;  /* 0x0000002223db723e */ /* 0x000fe20004807026 */
[----:B------:R-:W-:Y:S01]  /*32d0*/  FADD.FTZ R28, R14, R3 ;  /* 0x000000030e1c7221 */ /* 0x000fe20000010000 */
[----:B------:R-:W-:Y:S01]  /*32e0*/  IMAD.MOV.U32 R44, RZ, RZ, R151 ;  /* 0x000000ffff2c7224 */ /* 0x000fe200078e0097 */
[----:B------:R-:W1:Y:S01]  /*32f0*/  MUFU.EX2 R47, R47 ;  /* 0x0000002f002f7308 */ /* 0x000e620000000800 */
[----:B---3--:R-:W-:-:S01]  /*3300*/  FADD.FTZ R29, R43, R32 ;  /* 0x000000202b1d7221 */ /* 0x008fc20000010000 */
[----:B------:R-:W-:Y:S01]  /*3310*/  FADD.FTZ R3, R21, R28 ;  /* 0x0000001c15037221 */ /* 0x000fe20000010000 */
[----:B------:R-:W-:-:S02]  /*3320*/  IMAD.MOV.U32 R38, RZ, RZ, R151 ;  /* 0x000000ffff267224 */ /* 0x000fc400078e0097 */
[----:B------:R-:W-:Y:S02]  /*3330*/  IMAD.MOV.U32 R35, RZ, RZ, R151 ;  /* 0x000000ffff237224 */ /* 0x000fe400078e0097 */
[----:B------:R-:W-:-:S01]  /*3340*/  FADD.FTZ R6, R52, R3 ;  /* 0x0000000334067221 */ /* 0x000fc20000010000 */
[----:B------:R-:W-:Y:S01]  /*3350*/  F2FP.SATFINITE.E4M3.F32.PACK_AB_MERGE_C R52, R53, R52, RZ ;  /* 0x000000343534723e */ /* 0x000fe200048070ff */
[----:B------:R-:W3:Y:S01]  /*3360*/  MUFU.EX2 R50, R50 ;  /* 0x0000003200327308 */ /* 0x000ee20000000800 */
[----:B--2---:R-:W-:-:S01]  /*3370*/  FADD.FTZ R32, R46, R29 ;  /* 0x0000001d2e207221 */ /* 0x004fc20000010000 */
[----:B------:R-:W-:Y:S01]  /*3380*/  FADD.FTZ R53, R53, R6 ;  /* 0x0000000635357221 */ /* 0x000fe20000010000 */
[----:B------:R-:W-:Y:S01]  /*3390*/  F2FP.SATFINITE.E4M3.F32.PACK_AB_MERGE_C R222, R21, R14, R52 ;  /* 0x0000000e15de723e */ /* 0x000fe20004807034 */
[----:B------:R-:W-:Y:S02]  /*33a0*/  IMAD.MOV.U32 R52, RZ, RZ, R151 ;  /* 0x000000ffff347224 */ /* 0x000fe400078e0097 */
[----:B------:R-:W-:-:S01]  /*33b0*/  FADD.FTZ R6, R20, R53 ;  /* 0x0000003514067221 */ /* 0x000fc20000010000 */
[----:B------:R-:W-:Y:S01]  /*33c0*/  IMAD.MOV.U32 R53, RZ, RZ, R151 ;  /* 0x000000ffff357224 */ /* 0x000fe200078e0097 */
[----:B------:R-:W2:Y:S01]  /*33d0*/  MUFU.EX2 R51, R51 ;  /* 0x0000003300337308 */ /* 0x000ea20000000800 */
[----:B-1----:R-:W-:-:S01]  /*33e0*/  FADD.FTZ R29, R47, R32 ;  /* 0x000000202f1d7221 */ /* 0x002fc20000010000 */
[----:B------:R-:W-:Y:S01]  /*33f0*/  F2FP.SATFINITE.E4M3.F32.PACK_AB_MERGE_C R46, R47, R46, RZ ;  /* 0x0000002e2f2e723e */ /* 0x000fe200048070ff */
[----:B------:R-:W-:-:S02]  /*3400*/  IMAD.MOV.U32 R47, RZ, RZ, R151 ;  /* 0x000000ffff2f7224 */ /* 0x000fc400078e0097 */
[--C-:B------:R-:W-:Y:S01]  /*3410*/  IMAD.MOV.U32 R34, RZ, RZ, R151.reuse ;  /* 0x000000ffff227224 */ /* 0x100fe200078e0097 */
[----:B------:R-:W-:Y:S01]  /*3420*/  F2FP.SATFINITE.E4M3.F32.PACK_AB_MERGE_C R221, R43, R42, R46 ;  /* 0x0000002a2bdd723e */ /* 0x000fe2000480702e */
[----:B------:R-:W-:Y:S01]  /*3430*/  IMAD.MOV.U32 R46, RZ, RZ, R151 ;  /* 0x000000ffff2e7224 */ /* 0x000fe200078e0097 */
[----:B------:R-:W1:Y:S01]  /*3440*/  MUFU.EX2 R54, R54 ;  /* 0x0000003600367308 */ /* 0x000e620000000800 */
[----:B---3--:R-:W-:-:S01]  /*3450*/  FADD.FTZ R32, R50, R29 ;  /* 0x0000001d32207221 */ /* 0x008fc20000010000 */
[--C-:B------:R-:W-:Y:S02]  /*3460*/  IMAD.MOV.U32 R43, RZ, RZ, R151.reuse ;  /* 0x000000ffff2b7224 */ /* 0x100fe400078e0097 */
[--C-:B------:R-:W-:Y:S02]  /*3470*/  IMAD.MOV.U32 R42, RZ, RZ, R151.reuse ;  /* 0x000000ffff2a7224 */ /* 0x100fe400078e0097 */
[----:B------:R-:W-:Y:S02]  /*3480*/  IMAD.MOV.U32 R29, RZ, RZ, R151 ;  /* 0x000000ffff1d7224 */ /* 0x000fe400078e0097 */
[----:B------:R-:W3:Y:S01]  /*3490*/  MUFU.EX2 R55, R55 ;  /* 0x0000003700377308 */ /* 0x000ee20000000800 */
[----:B--2---:R-:W-:-:S01]  /*34a0*/  FADD.FTZ R9, R51, R32 ;  /* 0x0000002033097221 */ /* 0x004fc20000010000 */
[----:B------:R-:W-:-:S02]  /*34b0*/  IMAD.MOV.U32 R32, RZ, RZ, R151 ;  /* 0x000000ffff207224 */ /* 0x000fc400078e0097 */
[----:B------:R-:W-:-:S04]  /*34c0*/  IMAD.MOV.U32 R28, RZ, RZ, R151 ;  /* 0x000000ffff1c7224 */ /* 0x000fc800078e0097 */
[----:B------:R-:W2:Y:S01]  /*34d0*/  MUFU.EX2 R58, R58 ;  /* 0x0000003a003a7308 */ /* 0x000ea20000000800 */
[----:B-1----:R-:W-:-:S07]  /*34e0*/  FADD.FTZ R10, R54, R9 ;  /* 0x00000009360a7221 */ /* 0x002fce0000010000 */
[----:B------:R-:W1:Y:S01]  /*34f0*/  MUFU.EX2 R59, R59 ;  /* 0x0000003b003b7308 */ /* 0x000e620000000800 */
[----:B---3--:R-:W-:-:S01]  /*3500*/  FADD.FTZ R3, R55, R10 ;  /* 0x0000000a37037221 */ /* 0x008fc20000010000 */
[----:B------:R-:W-:Y:S01]  /*3510*/  F2FP.SATFINITE.E4M3.F32.PACK_AB_MERGE_C R54, R55, R54, RZ ;  /* 0x000000363736723e */ /* 0x000fe200048070ff */
[----:B------:R-:W-:-:S03]  /*3520*/  IMAD.MOV.U32 R55, RZ, RZ, R151 ;  /* 0x000000ffff377224 */ /* 0x000fc600078e0097 */
[----:B------:R-:W-:Y:S01]  /*3530*/  F2FP.SATFINITE.E4M3.F32.PACK_AB_MERGE_C R223, R51, R50, R54 ;  /* 0x0000003233df723e */ /* 0x000fe20004807036 */
[----:B------:R-:W-:Y:S01]  /*3540*/  IMAD.MOV.U32 R54, RZ, RZ, R151 ;  /* 0x000000ffff367224 */ /* 0x000fe200078e0097 */
[----:B------:R-:W3:Y:S01]  /*3550*/  MUFU.EX2 R62, R62 ;  /* 0x0000003e003e7308 */ /* 0x000ee20000000800 */
[----:B--2---:R-:W-:-:S01]  /*3560*/  FADD.FTZ R10, R58, R3 ;  /* 0x000000033a0a7221 */ /* 0x004fc20000010000 */
[----:B------:R-:W-:Y:S01]  /*3570*/  FADD.FTZ R3, R57, R6 ;  /* 0x0000000639037221 */ /* 0x000fe20000010000 */
[--C-:B------:R-:W-:Y:S02]  /*3580*/  IMAD.MOV.U32 R51, RZ, RZ, R151.reuse ;  /* 0x000000ffff337224 */ /* 0x100fe400078e0097 */
[----:B------:R-:W-:Y:S02]  /*3590*/  IMAD.MOV.U32 R50, RZ, RZ, R151 ;  /* 0x000000ffff327224 */ /* 0x000fe400078e0097 */
[----:B------:R-:W-:-:S01]  /*35a0*/  FADD.FTZ R6, R60, R3 ;  /* 0x000000033c067221 */ /* 0x000fc20000010000 */
[----:B------:R-:W-:Y:S01]  /*35b0*/  F2FP.SATFINITE.E4M3.F32.PACK_AB_MERGE_C R60, R61, R60, RZ ;  /* 0x0000003c3d3c723e */ /* 0x000fe200048070ff */
[----:B------:R-:W2:Y:S01]  /*35c0*/  MUFU.EX2 R63, R63 ;  /* 0x0000003f003f7308 */ /* 0x000ea20000000800 */
[----:B-1----:R-:W-:-:S01]  /*35d0*/  FADD.FTZ R9, R59, R10 ;  /* 0x0000000a3b097221 */ /* 0x002fc20000010000 */
[----:B------:R-:W-:Y:S01]  /*35e0*/  FADD.FTZ R61, R61, R6 ;  /* 0x000000063d3d7221 */ /* 0x000fe20000010000 */
[----:B------:R-:W-:Y:S01]  /*35f0*/  F2FP.SATFINITE.E4M3.F32.PACK_AB_MERGE_C R224, R57, R20, R60 ;  /* 0x0000001439e0723e */ /* 0x000fe2000480703c */
[----:B------:R-:W-:-:S02]  /*3600*/  IMAD.MOV.U32 R60, RZ, RZ, R151 ;  /* 0x000000ffff3c7224 */ /* 0x000fc400078e0097 */
[----:B------:R-:W-:Y:S02]  /*3610*/  IMAD.MOV.U32 R57, RZ, RZ, R151 ;  /* 0x000000ffff397224 */ /* 0x000fe400078e0097 */
[----:B------:R-:W1:Y:S01]  /*3620*/  MUFU.EX2 R66, R66 ;  /* 0x0000004200427308 */ /* 0x000e620000000800 */
[----:B---3--:R-:W-:-:S07]  /*3630*/  FADD.FTZ R4, R62, R9 ;  /* 0x000000093e047221 */ /* 0x008fce0000010000 */
[----:B------:R-:W3:Y:S01]  /*3640*/  MUFU.EX2 R67, R67 ;  /* 0x0000004300437308 */ /* 0x000ee20000000800 */
[C---:B--2---:R-:W-:Y:S01]  /*3650*/  F2FP.SATFINITE.E4M3.F32.PACK_AB_MERGE_C R62, R63.reuse, R62, RZ ;  /* 0x0000003e3f3e723e */ /* 0x044fe200048070ff */
[----:B------:R-:W-:Y:S01]  /*3660*/  FADD.FTZ R63, R63, R4 ;  /* 0x000000043f3f7221 */ /* 0x000fe20000010000 */
[----:B------:R-:W-:-:S01]  /*3670*/  FADD.FTZ R4, R64, R61 ;  /* 0x0000003d40047221 */ /* 0x000fc20000010000 */
[--C-:B------:R-:W-:Y:S01]  /*3680*/  IMAD.MOV.U32 R61, RZ, RZ, R151.reuse ;  /* 0x000000ffff3d7224 */ /* 0x100fe200078e0097 */
[----:B------:R-:W-:Y:S01]  /*3690*/  F2FP.SATFINITE.E4M3.F32.PACK_AB_MERGE_C R225, R59, R58, R62 ;  /* 0x0000003a3be1723e */ /* 0x000fe2000480703e */
[----:B------:R-:W-:Y:S02]  /*36a0*/  IMAD.MOV.U32 R62, RZ, RZ, R151 ;  /* 0x000000ffff3e7224 */ /* 0x000fe400078e0097 */
[----:B------:R-:W-:-:S01]  /*36b0*/  FADD.FTZ R3, R65, R4 ;  /* 0x0000000441037221 */ /* 0x000fc20000010000 */
[----:B------:R-:W2:Y:S01]  /*36c0*/  MUFU.EX2 R70, R70 ;  /* 0x0000004600467308 */ /* 0x000ea20000000800 */
[----:B-1----:R-:W-:-:S01]  /*36d0*/  FADD.FTZ R6, R66, R63 ;  /* 0x0000003f42067221 */ /* 0x002fc20000010000 */
[----:B------:R-:W-:-:S02]  /*36e0*/  IMAD.MOV.U32 R63, RZ, RZ, R151 ;  /* 0x000000ffff3f7224 */ /* 0x000fc400078e0097 */
[----:B------:R-:W-:-:S01]  /*36f0*/  FADD.FTZ R4, R68, R3 ;  /* 0x0000000344047221 */ /* 0x000fc20000010000 */
[--C-:B------:R-:W-:Y:S02]  /*3700*/  IMAD.MOV.U32 R59, RZ, RZ, R151.reuse ;  /* 0x000000ffff3b7224 */ /* 0x100fe400078e0097 */
[----:B------:R-:W-:Y:S01]  /*3710*/  IMAD.MOV.U32 R58, RZ, RZ, R151 ;  /* 0x000000ffff3a7224 */ /* 0x000fe200078e0097 */
[----:B------:R-:W1:Y:S01]  /*3720*/  MUFU.EX2 R69, R69 ;  /* 0x0000004500457308 */ /* 0x000e620000000800 */
[----:B---3--:R-:W-:-:S07]  /*3730*/  FADD.FTZ R7, R67, R6 ;  /* 0x0000000643077221 */ /* 0x008fce0000010000 */
[----:B------:R-:W3:Y:S01]  /*3740*/  MUFU.EX2 R71, R71 ;  /* 0x0000004700477308 */ /* 0x000ee20000000800 */
[----:B--2---:R-:W-:-:S07]  /*3750*/  FADD.FTZ R6, R70, R7 ;  /* 0x0000000746067221 */ /* 0x004fce0000010000 */
[----:B------:R-:W-:Y:S01]  /*3760*/  MUFU.EX2 R76, R76 ;  /* 0x0000004c004c7308 */ /* 0x000fe20000000800 */
[C---:B-1----:R-:W-:Y:S01]  /*3770*/  F2FP.SATFINITE.E4M3.F32.PACK_AB_MERGE_C R68, R69.reuse, R68, RZ ;  /* 0x000000444544723e */ /* 0x042fe200048070ff */
[----:B------:R-:W-:-:S03]  /*3780*/  FADD.FTZ R69, R69, R4 ;  /* 0x0000000445457221 */ /* 0x000fc60000010000 */
[----:B------:R-:W-:Y:S01]  /*3790*/  F2FP.SATFINITE.E4M3.F32.PACK_AB_MERGE_C R226, R65, R64, R68 ;  /* 0x0000004041e2723e */ /* 0x000fe20004807044 */
[--C-:B------:R-:W-:Y:S02]  /*37a0*/  IMAD.MOV.U32 R68, RZ, RZ, R151.reuse ;  /* 0x000000ffff447224 */ /* 0x100fe400078e0097 */
[----:B------:R-:W1:Y:S01]  /*37b0*/  MUFU.EX2 R77, R77 ;  /* 0x0000004d004d7308 */ /* 0x000e620000000800 */
[C---:B---3--:R-:W-:Y:S01]  /*37c0*/  F2FP.SATFINITE.E4M3.F32.PACK_AB_MERGE_C R70, R71.reuse, R70, RZ ;  /* 0x000000464746723e */ /* 0x048fe200048070ff */
[----:B------:R-:W-:Y:S01]  /*37d0*/  FADD.FTZ R71, R71, R6 ;  /* 0x0000000647477221 */ /* 0x000fe20000010000 */
[--C-:B------:R-:W-:Y:S02]  /*37e0*/  IMAD.MOV.U32 R65, RZ, RZ, R151.reuse ;  /* 0x000000ffff417224 */ /* 0x100fe400078e0097 */
[----:B------:R-:W-:Y:S01]  /*37f0*/  F2FP.SATFINITE.E4M3.F32.PACK_AB_MERGE_C R227, R67, R66, R70 ;  /* 0x0000004243e3723e */ /* 0x000fe20004807046 */
[--C-:B------:R-:W-:Y:S02]  /*3800*/  IMAD.MOV.U32 R70, RZ, RZ, R151.reuse ;  /* 0x000000ffff467224 */ /* 0x100fe400078e0097 */
[----:B------:R-:W2:Y:S01]  /*3810*/  MUFU.EX2 R72, R72 ;  /* 0x0000004800487308 */ /* 0x000ea20000000800 */
[----:B------:R-:W-:-:S02]  /*3820*/  IMAD.MOV.U32 R67, RZ, RZ, R151 ;  /* 0x000000ffff437224 */ /* 0x000fc400078e0097 */
[--C-:B------:R-:W-:Y:S02]  /*3830*/  IMAD.MOV.U32 R66, RZ, RZ, R151.reuse ;  /* 0x000000ffff427224 */ /* 0x100fe400078e0097 */
[----:B------:R-:W-:-:S03]  /*3840*/  IMAD.MOV.U32 R64, RZ, RZ, R151 ;  /* 0x000000ffff407224 */ /* 0x000fc600078e0097 */
[----:B------:R-:W3:Y:S01]  /*3850*/  MUFU.EX2 R74, R74 ;  /* 0x0000004a004a7308 */ /* 0x000ee20000000800 */
[----:B-1----:R-:W-:-:S07]  /*3860*/  F2FP.SATFINITE.E4M3.F32.PACK_AB_MERGE_C R3, R77, R76, RZ ;  /* 0x0000004c4d03723e */ /* 0x002fce00048070ff */
[----:B------:R-:W1:Y:S01]  /*3870*/  MUFU.EX2 R73, R73 ;  /* 0x0000004900497308 */ /* 0x000e620000000800 */
[----:B--2---:R-:W-:-:S01]  /*3880*/  FADD.FTZ R4, R72, R69 ;  /* 0x0000004548047221 */ /* 0x004fc20000010000 */
[----:B------:R-:W-:-:S06]  /*3890*/  IMAD.MOV.U32 R69, RZ, RZ, R151 ;  /* 0x000000ffff457224 */ /* 0x000fcc00078e0097 */
[----:B------:R-:W2:Y:S01]  /*38a0*/  MUFU.EX2 R75, R75 ;  /* 0x0000004b004b7308 */ /* 0x000ea20000000800 */
[----:B---3--:R-:W-:-:S01]  /*38b0*/  FADD.FTZ R6, R74, R71 ;  /* 0x000000474a067221 */ /* 0x008fc20000010000 */
[----:B------:R-:W-:-:S06]  /*38c0*/  IMAD.MOV.U32 R71, RZ, RZ, R151 ;  /* 0x000000ffff477224 */ /* 0x000fcc00078e0097 */
[----:B------:R-:W3:Y:S01]  /*38d0*/  MUFU.EX2 R78, R78 ;  /* 0x0000004e004e7308 */ /* 0x000ee20000000800 */
[C---:B-1----:R-:W-:Y:S01]  /*38e0*/  F2FP.SATFINITE.E4M3.F32.PACK_AB_MERGE_C R228, R73.reuse, R72, R3 ;  /* 0x0000004849e4723e */ /* 0x042fe20004807003 */
[----:B------:R-:W-:Y:S01]  /*38f0*/  FADD.FTZ R73, R73, R4 ;  /* 0x0000000449497221 */ /* 0x000fe20000010000 */
[----:B------:R-:W-:-:S03]  /*3900*/  IMAD.MOV.U32 R72, RZ, RZ, R151 ;  /* 0x000000ffff487224 */ /* 0x000fc600078e0097 */
[----:B------:R-:W-:Y:S01]  /*3910*/  FADD.FTZ R76, R76, R73 ;  /* 0x000000494c4c7221 */ /* 0x000fe20000010000 */
[----:B------:R-:W-:Y:S01]  /*3920*/  IMAD.MOV.U32 R73, RZ, RZ, R151 ;  /* 0x000000ffff497224 */ /* 0x000fe200078e0097 */
[----:B------:R-:W1:Y:S01]  /*3930*/  MUFU.EX2 R79, R79 ;  /* 0x0000004f004f7308 */ /* 0x000e620000000800 */
[----:B--2---:R-:W-:-:S01]  /*3940*/  FADD.FTZ R3, R75, R6 ;  /* 0x000000064b037221 */ /* 0x004fc20000010000 */
[----:B------:R-:W-:Y:S01]  /*3950*/  FADD.FTZ R77, R77, R76 ;  /* 0x0000004c4d4d7221 */ /* 0x000fe20000010000 */
[----:B------:R-:W-:-:S05]  /*3960*/  IMAD.MOV.U32 R76, RZ, RZ, R151 ;  /* 0x000000ffff4c7224 */ /* 0x000fca00078e0097 */
[----:B------:R-:W-:Y:S01]  /*3970*/  MUFU.EX2 R84, R84 ;  /* 0x0000005400547308 */ /* 0x000fe20000000800 */
[----:B---3--:R-:W-:-:S07]  /*3980*/  FADD.FTZ R4, R78, R3 ;  /* 0x000000034e047221 */ /* 0x008fce0000010000 */
[----:B------:R-:W2:Y:S01]  /*3990*/  MUFU.EX2 R85, R85 ;  /* 0x0000005500557308 */ /* 0x000ea20000000800 */
[C---:B-1----:R-:W-:Y:S01]  /*39a0*/  F2FP.SATFINITE.E4M3.F32.PACK_AB_MERGE_C R78, R79.reuse, R78, RZ ;  /* 0x0000004e4f4e723e */ /* 0x042fe200048070ff */
[----:B------:R-:W-:-:S03]  /*39b0*/  FADD.FTZ R79, R79, R4 ;  /* 0x000000044f4f7221 */ /* 0x000fc60000010000 */
[----:B------:R-:W-:Y:S01]  /*39c0*/  F2FP.SATFINITE.E4M3.F32.PACK_AB_MERGE_C R229, R75, R74, R78 ;  /* 0x0000004a4be5723e */ /* 0x000fe2000480704e */
[--C-:B------:R-:W-:Y:S02]  /*39d0*/  IMAD.MOV.U32 R78, RZ, RZ, R151.reuse ;  /* 0x000000ffff4e7224 */ /* 0x100fe400078e0097 */
[----:B------:R-:W1:Y:S01]  /*39e0*/  MUFU.EX2 R24, R24 ;  /* 0x0000001800187308 */ /* 0x000e620000000800 */
[--C-:B------:R-:W-:Y:S02]  /*39f0*/  IMAD.MOV.U32 R75, RZ, RZ, R151.reuse ;  /* 0x000000ffff4b7224 */ /* 0x100fe400078e0097 */
[----:B------:R-:W-:-:S05]  /*3a00*/  IMAD.MOV.U32 R74, RZ, RZ, R151 ;  /* 0x000000ffff4a7224 */ /* 0x000fca00078e0097 */
[----:B------:R-:W3:Y:S01]  /*3a10*/  MUFU.EX2 R82, R82 ;  /* 0x0000005200527308 */ /* 0x000ee20000000800 */
[----:B--2---:R-:W-:-:S07]  /*3a20*/  F2FP.SATFINITE.E4M3.F32.PACK_AB_MERGE_C R3, R85, R84, RZ ;  /* 0x000000545503723e */ /* 0x004fce00048070ff */
[----:B------:R-:W2:Y:S01]  /*3a30*/  MUFU.EX2 R81, R81 ;  /* 0x0000005100517308 */ /* 0x000ea20000000800 */
[----:B-1----:R-:W-:-:S01]  /*3a40*/  FADD.FTZ R4, R24, R77 ;  /* 0x0000004d18047221 */ /* 0x002fc20000010000 */
[----:B------:R-:W-:-:S06]  /*3a50*/  IMAD.MOV.U32 R77, RZ, RZ, R151 ;  /* 0x000000ffff4d7224 */ /* 0x000fcc00078e0097 */
[----:B------:R-:W1:Y:S01]  /*3a60*/  MUFU.EX2 R83, R83 ;  /* 0x0000005300537308 */ /* 0x000e620000000800 */
[----:B---3--:R-:W-:-:S01]  /*3a70*/  FADD.FTZ R6, R82, R79 ;  /* 0x0000004f52067221 */ /* 0x008fc20000010000 */
[----:B------:R-:W-:-:S06]  /*3a80*/  IMAD.MOV.U32 R79, RZ, RZ, R151 ;  /* 0x000000ffff4f7224 */ /* 0x000fcc00078e0097 */
[----:B------:R-:W-:Y:S01]  /*3a90*/  MUFU.EX2 R86, R86 ;  /* 0x0000005600567308 */ /* 0x000fe20000000800 */
[C---:B--2---:R-:W-:Y:S01]  /*3aa0*/  F2FP.SATFINITE.E4M3.F32.PACK_AB_MERGE_C R230, R81.reuse, R24, R3 ;  /* 0x0000001851e6723e */ /* 0x044fe20004807003 */
[----:B------:R-:W-:Y:S01]  /*3ab0*/  FADD.FTZ R81, R81, R4 ;  /* 0x0000000451517221 */ /* 0x000fe20000010000 */
[----:B------:R-:W-:-:S03]  /*3ac0*/  IMAD.MOV.U32 R24, RZ, RZ, R151 ;  /* 0x000000ffff187224 */ /* 0x000fc600078e0097 */
[----:B------:R-:W-:Y:S01]  /*3ad0*/  FADD.FTZ R4, R84, R81 ;  /* 0x0000005154047221 */ /* 0x000fe20000010000 */
[----:B------:R-:W-:Y:S01]  /*3ae0*/  IMAD.MOV.U32 R84, RZ, RZ, R151 ;  /* 0x000000ffff547224 */ /* 0x000fe200078e0097 */
[----:B------:R-:W2:Y:S01]  /*3af0*/  MUFU.EX2 R25, R25 ;  /* 0x0000001900197308 */ /* 0x000ea20000000800 */
[----:B-1----:R-:W-:-:S01]  /*3b00*/  FADD.FTZ R3, R83, R6 ;  /* 0x0000000653037221 */ /* 0x002fc20000010000 */
[----:B------:R-:W-:Y:S01]  /*3b10*/  FADD.FTZ R4, R85, R4 ;  /* 0x0000000455047221 */ /* 0x000fe20000010000 */
[--C-:B------:R-:W-:Y:S02]  /*3b20*/  IMAD.MOV.U32 R85, RZ, RZ, R151.reuse ;  /* 0x000000ffff557224 */ /* 0x100fe400078e0097 */
[----:B------:R-:W-:Y:S01]  /*3b30*/  IMAD.MOV.U32 R81, RZ, RZ, R151 ;  /* 0x000000ffff517224 */ /* 0x000fe200078e0097 */
[----:B--2---:R-:W-:Y:S01]  /*3b40*/  F2FP.SATFINITE.E4M3.F32.PACK_AB_MERGE_C R6, R25, R86, RZ ;  /* 0x000000561906723e */ /* 0x004fe200048070ff */
[----:B------:R-:W-:-:S03]  /*3b50*/  FADD.FTZ R86, R86, R3 ;  /* 0x0000000356567221 */ /* 0x000fc60000010000 */
[----:B------:R-:W-:Y:S01]  /*3b60*/  F2FP.SATFINITE.E4M3.F32.PACK_AB_MERGE_C R231, R83, R82, R6 ;  /* 0x0000005253e7723e */ /* 0x000fe20004807006 */
[----:B------:R-:W-:-:S01]  /*3b70*/  FADD.FTZ R3, R25, R86 ;  /* 0x0000005619037221 */ /* 0x000fc20000010000 */
[--C-:B------:R-:W-:Y:S02]  /*3b80*/  IMAD.MOV.U32 R86, RZ, RZ, R151.reuse ;  /* 0x000000ffff567224 */ /* 0x100fe400078e0097 */
[--C-:B------:R-:W-:Y:S02]  /*3b90*/  IMAD.MOV.U32 R83, RZ, RZ, R151.reuse ;  /* 0x000000ffff537224 */ /* 0x100fe400078e0097 */
[--C-:B------:R-:W-:Y:S02]  /*3ba0*/  IMAD.MOV.U32 R82, RZ, RZ, R151.reuse ;  /* 0x000000ffff527224 */ /* 0x100fe400078e0097 */
[----:B------:R-:W-:Y:S01]  /*3bb0*/  IMAD.MOV.U32 R25, RZ, RZ, R151 ;  /* 0x000000ffff197224 */ /* 0x000fe200078e0097 */
[----:B------:R-:W-:Y:S06]  /*3bc0*/  @!P1 BRA `(.L_x_15) ;  /* 0x0000002400cc9947 */ /* 0x000fec0003800000 */
[----:B------:R-:W-:Y:S01]  /*3bd0*/  IMAD.MOV.U32 R6, RZ, RZ, R5 ;  /* 0x000000ffff067224 */ /* 0x000fe200078e0005 */
[----:B------:R-:W-:Y:S01]  /*3be0*/  CS2R R150, SRZ ;  /* 0x0000000000967805 */ /* 0x000fe2000001ff00 */
[----:B------:R-:W-:Y:S01]  /*3bf0*/  IMAD.MOV.U32 R7, RZ, RZ, R0 ;  /* 0x000000ffff077224 */ /* 0x000fe200078e0000 */
[----:B------:R-:W-:Y:S02]  /*3c00*/  CS2R R148, SRZ ;  /* 0x0000000000947805 */ /* 0x000fe4000001ff00 */
[----:B------:R-:W-:Y:S02]  /*3c10*/  CS2R R146, SRZ ;  /* 0x0000000000927805 */ /* 0x000fe4000001ff00 */
[----:B------:R-:W-:Y:S02]  /*3c20*/  CS2R R144, SRZ ;  /* 0x0000000000907805 */ /* 0x000fe4000001ff00 */
[----:B------:R-:W-:Y:S02]  /*3c30*/  CS2R R142, SRZ ;  /* 0x00000000008e7805 */ /* 0x000fe4000001ff00 */
[----:B------:R-:W-:-:S02]  /*3c40*/  CS2R R140, SRZ ;  /* 0x00000000008c7805 */ /* 0x000fc4000001ff00 */
[----:B------:R-:W-:Y:S02]  /*3c50*/  CS2R R138, SRZ ;  /* 0x00000000008a7805 */ /* 0x000fe4000001ff00 */
        /* <DEDUP_REMOVED lines=56> */
[----:B------:R-:W-:Y:S01]  /*3fe0*/  CS2R R24, SRZ ;  /* 0x0000000000187805 */ /* 0x000fe2000001ff00 */
[----:B------:R-:W-:Y:S01]  /*3ff0*/  UIADD3 UR53, UR53, -0x2, URZ ;  /* 0xfffffffe35357890 */ /* 0x000fe2000fffe03f */
[----:B------:R-:W-:Y:S01]  /*4000*/  UMOV UR57, UR36 ;  /* 0x0000002400397c82 */ /* 0x000fe20008000000 */
[----:B------:R-:W-:-:S10]  /*4010*/  UMOV UR56, UR52 ;  /* 0x0000003400387c82 */ /* 0x000fd40008000000 */
.L_x_25:
[----:B------:R-:W-:Y:S01]  /*4020*/  ISETP.NE.AND P2, PT, RZ, UR41, PT ;  /* 0x00000029ff007c0c */ /* 0x000fe2000bf45270 */
[----:B------:R-:W-:-:S04]  /*4030*/  UISETP.NE.AND UP0, UPT, UR56, 0x1, UPT ;  /* 0x000000013800788c */ /* 0x000fc8000bf05270 */
[----:B------:R-:W-:-:S04]  /*4040*/  USEL UR36, URZ, 0x1, UP0 ;  /* 0x000000013f247887 */ /* 0x000fc80008000000 */
[----:B------:R-:W-:-:S04]  /*4050*/  ULOP3.LUT UR36, UR57, UR36, URZ, 0x3c, !UPT ;  /* 0x0000002439247292 */ /* 0x000fc8000f8e3c3f */
[----:B------:R-:W-:Y:S08]  /*4060*/  @P2 BRA `(.L_x_16) ;  /* 0x0000000000382947 */ /* 0x000ff00003800000 */
[----:B------:R-:W-:Y:S05]  /*4070*/  @!P0 BRA `(.L_x_17) ;  /* 0x0000000000048947 */ /* 0x000fea0003800000 */
[----:B------:R-:W-:Y:S01]  /*4080*/  BPT.TRAP 0x1 ;  /* 0x000000040000795c */ /* 0x000fe20000300000 */
.L_x_17:
[----:B------:R-:W-:Y:S01]  /*4090*/  UIADD3 UR6, UR56, 0x1, URZ ;  /* 0x0000000138067890 */ /* 0x000fe2000fffe03f */
[----:B------:R-:W-:-:S03]  /*40a0*/  IMAD.U32 R0, RZ, RZ, UR36 ;  /* 0x00000024ff007e24 */ /* 0x000fc6000f8e00ff */
[----:B------:R-:W-:Y:S02]  /*40b0*/  UISETP.NE.AND UP0, UPT, UR6, 0x2, UPT ;  /* 0x000000020600788c */ /* 0x000fe4000bf05270 */
[----:B------:R-:W-:Y:S02]  /*40c0*/  SHF.L.U32 R0, R0, 0x1f, RZ ;  /* 0x0000001f00007819 */ /* 0x000fe400000006ff */
[----:B------:R-:W-:-:S04]  /*40d0*/  USEL UR6, UR6, URZ, UP0 ;  /* 0x0000003f06067287 */ /* 0x000fc80008000000 */
[----:B------:R-:W-:-:S09]  /*40e0*/  ULEA UR6, UR6, UR38, 0x3 ;  /* 0x0000002606067291 */ /* 0x000fd2000f8e183f */
[----:B------:R1:W2:Y:S01]  /*40f0*/  SYNCS.PHASECHK.TRANS64.TRYWAIT P1, [UR6+0x38830], R0 ;  /* 0x03883000ff0075a7 */ /* 0x0002a20008020146 */
[----:B------:R-:W-:Y:S05]  /*4100*/  @!P0 BRA `(.L_x_18) ;  /* 0x0000000000048947 */ /* 0x000fea0003800000 */
[----:B------:R-:W-:Y:S01]  /*4110*/  BPT.TRAP 0x1 ;  /* 0x000000040000795c */ /* 0x000fe20000300000 */
.L_x_18:
[----:B--2---:R-:W-:Y:S05]  /*4120*/  @P1 BRA `(.L_x_16) ;  /* 0x0000000000081947 */ /* 0x004fea0003800000 */
[----:B------:R-:W2:Y:S02]  /*4130*/  SYNCS.PHASECHK.TRANS64.TRYWAIT P1, [UR6+0x38830], R0 ;  /* 0x03883000ff0075a7 */ /* 0x000ea40008020146 */
[----:B--2---:R-:W-:Y:S05]  /*4140*/  @!P1 BRA `(.L_x_19) ;  /* 0x0000008000849947 */ /* 0x004fea0003800000 */
.L_x_16:
[----:B-12---:R-:W-:Y:S01]  /*4150*/  VIADD R0, R18, 0x8 ;  /* 0x0000000812007836 */ /* 0x006fe20000000000 */
[----:B------:R-:W-:Y:S01]  /*4160*/  UIADD3 UR52, UR56, 0x1, URZ ;  /* 0x0000000138347890 */ /* 0x000fe2000fffe03f */
[----:B------:R-:W-:Y:S01]  /*4170*/  UMOV UR35, 0x40000040 ;  /* 0x4000004000237882 */ /* 0x000fe20000000000 */
[----:B------:R-:W-:Y:S02]  /*4180*/  UMOV UR7, 0x40000040 ;  /* 0x4000004000077882 */ /* 0x000fe40000000000 */
[----:B------:R1:W-:Y:S01]  /*4190*/  BAR.SYNC.DEFER_BLOCKING R0, 0x100 ;  /* 0x000400000000751d */ /* 0x0003e20000010000 */
[----:B------:R-:W-:-:S04]  /*41a0*/  UISETP.NE.AND UP0, UPT, UR52, 0x2, UPT ;  /* 0x000000023400788c */ /* 0x000fc8000bf05270 */
[----:B------:R-:W-:Y:S01]  /*41b0*/  USEL UR52, UR52, URZ, UP0 ;  /* 0x0000003f34347287 */ /* 0x000fe20008000000 */
[----:B------:R-:W-:Y:S01]  /*41c0*/  UMOV UR11, 0x40000040 ;  /* 0x40000040000b7882 */ /* 0x000fe20000000000 */
[----:B------:R-:W-:Y:S02]  /*41d0*/  UMOV UR15, 0x40000040 ;  /* 0x40000040000f7882 */ /* 0x000fe40000000000 */
[----:B------:R-:W-:Y:S01]  /*41e0*/  ULEA UR34, UR52, UR49, 0xb ;  /* 0x0000003134227291 */ /* 0x000fe2000f8e583f */
[----:B------:R-:W-:Y:S01]  /*41f0*/  UMOV UR19, 0x40000040 ;  /* 0x4000004000137882 */ /* 0x000fe20000000000 */
[----:B------:R-:W-:Y:S02]  /*4200*/  UMOV UR23, 0x40000040 ;  /* 0x4000004000177882 */ /* 0x000fe40000000000 */
[----:B------:R-:W-:Y:S02]  /*4210*/  UIADD3 UR6, UR34, 0x2, URZ ;  /* 0x0000000222067890 */ /* 0x000fe4000fffe03f */
[----:B------:R-:W-:-:S02]  /*4220*/  UIADD3 UR10, UR34, 0x4, URZ ;  /* 0x00000004220a7890 */ /* 0x000fc4000fffe03f */
[----:B------:R-:W-:Y:S02]  /*4230*/  UIADD3 UR14, UR34, 0x6, URZ ;  /* 0x00000006220e7890 */ /* 0x000fe4000fffe03f */
[----:B------:R-:W-:Y:S02]  /*4240*/  UIADD3 UR18, UR34, 0x400, URZ ;  /* 0x0000040022127890 */ /* 0x000fe4000fffe03f */
[----:B------:R-:W-:Y:S02]  /*4250*/  UIADD3 UR22, UR34, 0x402, URZ ;  /* 0x0000040222167890 */ /* 0x000fe4000fffe03f */
[----:B------:R-:W-:Y:S01]  /*4260*/  UIADD3 UR26, UR34, 0x404, URZ ;  /* 0x00000404221a7890 */ /* 0x000fe2000fffe03f */
[----:B------:R-:W-:Y:S01]  /*4270*/  WARPGROUP.ARRIVE ;  /* 0x00000000000079c5 */ /* 0x000fe20000000000 */
[----:B------:R-:W-:Y:S01]  /*4280*/  UMOV UR27, 0x40000040 ;  /* 0x40000040001b7882 */ /* 0x000fe20000000000 */
[----:B------:R-:W-:Y:S01]  /*4290*/  UIADD3 UR30, UR34, 0x406, URZ ;  /* 0x00000406221e7890 */ /* 0x000fe2000fffe03f */
[----:B------:R-:W-:-:S03]  /*42a0*/  UMOV UR31, 0x40000040 ;  /* 0x40000040001f7882 */ /* 0x000fc60000000000 */
[----:B------:R-:W-:Y:S03]  /*42b0*/  QGMMA.64x128x32.F32.E4M3.E4M3 R152, gdesc[UR32], RZ, !UPT, gsb0 ;  /* 0x01e00000209879f3 */ /* 0x000fe6000c0008ff */
        /* <DEDUP_REMOVED lines=22> */
[----:B-1----:R-:W-:Y:S05]  /*4420*/  @P2 BRA `(.L_x_20) ;  /* 0x00000000002c2947 */ /* 0x002fea0003800000 */
[----:B------:R-:W-:Y:S05]  /*4430*/  @!P0 BRA `(.L_x_21) ;  /* 0x0000000000048947 */ /* 0x000fea0003800000 */
[----:B------:R-:W-:Y:S01]  /*4440*/  BPT.TRAP 0x1 ;  /* 0x000000040000795c */ /* 0x000fe20000300000 */
.L_x_21:
[----:B------:R-:W-:Y:S01]  /*4450*/  ULEA UR6, UR56, UR38, 0x3 ;  /* 0x0000002638067291 */ /* 0x000fe2000f8e183f */
[----:B------:R-:W-:-:S05]  /*4460*/  IMAD.U32 R0, RZ, RZ, UR57 ;  /* 0x00000039ff007e24 */ /* 0x000fca000f8e00ff */
[----:B------:R-:W-:-:S04]  /*4470*/  SHF.L.U32 R0, R0, 0x1f, RZ ;  /* 0x0000001f00007819 */ /* 0x000fc800000006ff */
[----:B------:R1:W2:Y:S01]  /*4480*/  SYNCS.PHASECHK.TRANS64.TRYWAIT P1, [UR6+0x38850], R0 ;  /* 0x03885000ff0075a7 */ /* 0x0002a20008020146 */
[----:B------:R-:W-:Y:S05]  /*4490*/  @!P0 BRA `(.L_x_22) ;  /* 0x0000000000048947 */ /* 0x000fea0003800000 */
[----:B------:R-:W-:Y:S01]  /*44a0*/  BPT.TRAP 0x1 ;  /* 0x000000040000795c */ /* 0x000fe20000300000 */
.L_x_22:
[----:B--2---:R-:W-:Y:S05]  /*44b0*/  @P1 BRA `(.L_x_20) ;  /* 0x0000000000081947 */ /* 0x004fea0003800000 */
[----:B------:R-:W2:Y:S02]  /*44c0*/  SYNCS.PHASECHK.TRANS64.TRYWAIT P1, [UR6+0x38850], R0 ;  /* 0x03885000ff0075a7 */ /* 0x000ea40008020146 */
[----:B--2---:R-:W-:Y:S05]  /*44d0*/  @!P1 BRA `(.L_x_23) ;  /* 0x0000007c00b89947 */ /* 0x004fea0003800000 */
.L_x_20:
[----:B------:R-:W-:Y:S01]  /*44e0*/  UIADD3 UR6, UR38, 0x400, URZ ;  /* 0x0000040026067890 */ /* 0x000fe2000fffe03f */
[----:B------:R-:W-:Y:S01]  /*44f0*/  WARPGROUP.ARRIVE ;  /* 0x00000000000079c5 */ /* 0x000fe20000000000 */
[----:B------:R-:W-:Y:S01]  /*4500*/  UMOV UR7, 0x40000040 ;  /* 0x4000004000077882 */ /* 0x000fe20000000000 */
[----:B-12---:R-:W-:Y:S01]  /*4510*/  FMNMX.FTZ R0, R152, R7, !PT ;  /* 0x0000000798007209 */ /* 0x006fe20007810000 */
[----:B------:R-:W-:Y:S01]  /*4520*/  USHF.R.U32.HI UR6, URZ, 0x4, UR6 ;  /* 0x000000043f067899 */ /* 0x000fe20008011606 */
[----:B------:R-:W-:Y:S01]  /*4530*/  FMNMX.FTZ R8, R154, R6, !PT ;  /* 0x000000069a087209 */ /* 0x000fe20007810000 */
[----:B------:R-:W-:Y:S01]  /*4540*/  IMAD.U32 R13, RZ, RZ, UR40 ;  /* 0x00000028ff0d7e24 */ /* 0x000fe2000f8e00ff */
[----:B------:R-:W-:Y:S01]  /*4550*/  FMNMX.FTZ R5, R153, R0, !PT ;  /* 0x0000000099057209 */ /* 0x000fe20007810000 */
[----:B------:R-:W-:Y:S01]  /*4560*/  ULOP3.LUT UR6, UR6, 0x3fff, URZ, 0xc0, !UPT ;  /* 0x00003fff06067892 */ /* 0x000fe2000f8ec03f */
[----:B------:R-:W-:Y:S01]  /*4570*/  FMNMX.FTZ R9, R155, R8, !PT ;  /* 0x000000089b097209 */ /* 0x000fe20007810000 */
[----:B------:R-:W1:Y:S01]  /*4580*/  S2R R233, SR_TID.X ;  /* 0x0000000000e97919 */ /* 0x000e620000002100 */
[----:B------:R-:W-:Y:S01]  /*4590*/  FMNMX.FTZ R0, R156, R5, !PT ;  /* 0x000000059c007209 */ /* 0x000fe20007810000 */
[----:B------:R-:W-:Y:S01]  /*45a0*/  ULOP3.LUT UR6, UR6, 0x10000, URZ, 0xfc, !UPT ;  /* 0x0001000006067892 */ /* 0x000fe2000f8efc3f */
[----:B------:R-:W-:-:S02]  /*45b0*/  FMNMX.FTZ R8, R158, R9, !PT ;  /* 0x000000099e087209 */ /* 0x000fc40007810000 */
[----:B------:R-:W-:Y:S01]  /*45c0*/  FMNMX.FTZ R5, R157, R0, !PT ;  /* 0x000000009d057209 */ /* 0x000fe20007810000 */
[----:B------:R-:W-:Y:S01]  /*45d0*/  ULEA UR10, UR56, UR6, 0xb ;  /* 0x00000006380a7291 */ /* 0x000fe2000f8e583f */
[----:B------:R-:W-:Y:S02]  /*45e0*/  FMNMX.FTZ R9, R159, R8, !PT ;  /* 0x000000089f097209 */ /* 0x000fe40007810000 */
[----:B------:R-:W-:Y:S02]  /*45f0*/  FMNMX.FTZ R0, R160, R5, !PT ;  /* 0x00000005a0007209 */ /* 0x000fe40007810000 */
[----:B------:R-:W-:Y:S02]  /*4600*/  FMNMX.FTZ R8, R162, R9, !PT ;  /* 0x00000009a2087209 */ /* 0x000fe40007810000 */
[----:B------:R-:W-:Y:S01]  /*4610*/  UMOV UR6, UR10 ;  /* 0x0000000a00067c82 */ /* 0x000fe20008000000 */
[----:B------:R-:W-:Y:S01]  /*4620*/  FMNMX.FTZ R5, R161, R0, !PT ;  /* 0x00000000a1057209 */ /* 0x000fe20007810000 */
[----:B------:R-:W-:Y:S01]  /*4630*/  QGMMA.64x256x32.F32.E4M3.E4M3 R24, R216, gdesc[UR4], R24, gsb0 ;  /* 0x03e00004d8187df3 */ /* 0x000fe20008000818 */
[----:B------:R-:W-:Y:S01]  /*4640*/  UIADD3 UR6, UR10, 0x2, URZ ;  /* 0x000000020a067890 */ /* 0x000fe2000fffe03f */
[----:B------:R-:W-:Y:S01]  /*4650*/  FMNMX.FTZ R9, R163, R8, !PT ;  /* 0x00000008a3097209 */ /* 0x000fe20007810000 */
[----:B------:R-:W-:Y:S01]  /*4660*/  UMOV UR7, 0x40000040 ;  /* 0x4000004000077882 */ /* 0x000fe20000000000 */
[----:B------:R-:W-:-:S02]  /*4670*/  FMNMX.FTZ R0, R164, R5, !PT ;  /* 0x00000005a4007209 */ /* 0x000fc40007810000 */
[----:B------:R-:W-:Y:S02]  /*4680*/  FMNMX.FTZ R8, R166, R9, !PT ;  /* 0x00000009a6087209 */ /* 0x000fe40007810000 */
[----:B------:R-:W-:Y:S02]  /*4690*/  FMNMX.FTZ R5, R165, R0, !PT ;  /* 0x00000000a5057209 */ /* 0x000fe40007810000 */
[----:B------:R-:W-:Y:S02]  /*46a0*/  FMNMX.FTZ R9, R167, R8, !PT ;  /* 0x00000008a7097209 */ /* 0x000fe40007810000 */
[----:B------:R-:W-:Y:S02]  /*46b0*/  FMNMX.FTZ R0, R168, R5, !PT ;  /* 0x00000005a8007209 */ /* 0x000fe40007810000 */
[----:B------:R-:W-:Y:S02]  /*46c0*/  FMNMX.FTZ R8, R170, R9, !PT ;  /* 0x00000009aa087209 */ /* 0x000fe40007810000 */
        /* <DEDUP_REMOVED lines=46> */
[----:B-1----:R-:W-:Y:S01]  /*49b0*/  LOP3.LUT P1, RZ, R233, 0x7f, RZ, 0xc0, !PT ;  /* 0x0000007fe9ff7812 */ /* 0x002fe2000782c0ff */
[----:B------:R-:W1:Y:S04]  /*49c0*/  SHFL.BFLY PT, R0, R9, 0x2, 0x1f ;  /* 0x0c401f0009007f89 */ /* 0x000e6800000e0000 */
[----:B------:R-:W2:Y:S01]  /*49d0*/  SHFL.BFLY PT, R5, R8, 0x2, 0x1f ;  /* 0x0c401f0008057f89 */ /* 0x000ea200000e0000 */
[----:B-1----:R-:W-:-:S02]  /*49e0*/  FMNMX.FTZ R10, R9, R0, !PT ;  /* 0x00000000090a7209 */ /* 0x002fc40007810000 */
[----:B--2---:R-:W-:-:S03]  /*49f0*/  FMNMX.FTZ R11, R8, R5, !PT ;  /* 0x00000005080b7209 */ /* 0x004fc60007810000 */
[----:B------:R-:W1:Y:S04]  /*4a00*/  SHFL.BFLY PT, R5, R10, 0x1, 0x1f ;  /* 0x0c201f000a057f89 */ /* 0x000e6800000e0000 */
[----:B------:R-:W2:Y:S01]  /*4a10*/  SHFL.BFLY PT, R12, R11, 0x1, 0x1f ;  /* 0x0c201f000b0c7f89 */ /* 0x000ea200000e0000 */
[----:B-1----:R-:W-:Y:S02]  /*4a20*/  FMNMX.FTZ R0, R10, R5, !PT ;  /* 0x000000050a007209 */ /* 0x002fe40007810000 */
[----:B--2---:R-:W-:-:S03]  /*4a30*/  FMNMX.FTZ R5, R11, R12, !PT ;  /* 0x0000000c0b057209 */ /* 0x004fc60007810000 */
[C---:B------:R-:W-:Y:S01]  /*4a40*/  FFMA.FTZ R8, R0.reuse, R13, -8 ;  /* 0xc100000000087423 */ /* 0x040fe2000001000d */
[----:B------:R-:W-:-:S03]  /*4a50*/  FADD.FTZ R7, -R0, R7 ;  /* 0x0000000700077221 */ /* 0x000fc60000010100 */
[--C-:B------:R-:W-:Y:S01]  /*4a60*/  FFMA.FTZ R13, R160, UR40, -R8.reuse ;  /* 0x00000028a00d7c23 */ /* 0x100fe20008010808 */
[----:B------:R-:W-:-:S01]  /*4a70*/  FFMA.FTZ R160, R177, UR40, -R8 ;  /* 0x00000028b1a07c23 */ /* 0x000fc20008010808 */
[----:B------:R-:W-:Y:S01]  /*4a80*/  FFMA.FTZ R177, R196, UR40, -R8 ;  /* 0x00000028c4b17c23 */ /* 0x000fe20008010808 */
[----:B------:R-:W-:Y:S02]  /*4a90*/  IMAD.U32 R196, RZ, RZ, UR40 ;  /* 0x00000028ffc47e24 */ /* 0x000fe4000f8e00ff */
[----:B------:R-:W-:Y:S01]  /*4aa0*/  FADD.FTZ R6, -R5, R6 ;  /* 0x0000000605067221 */ /* 0x000fe20000010100 */
[----:B------:R-:W-:-:S01]  /*4ab0*/  FFMA.FTZ R14, R161, UR40, -R8 ;  /* 0x00000028a10e7c23 */ /* 0x000fc20008010808 */
[----:B------:R-:W-:Y:S01]  /*4ac0*/  FFMA.FTZ R161, R180, UR40, -R8 ;  /* 0x00000028b4a17c23 */ /* 0x000fe20008010808 */
[----:B------:R-:W-:-:S01]  /*4ad0*/  FFMA.FTZ R196, R5, R196, -8 ;  /* 0xc100000005c47423 */ /* 0x000fc200000100c4 */
[----:B------:R-:W-:Y:S01]  /*4ae0*/  FMUL.FTZ R7, R7, UR40 ;  /* 0x0000002807077c20 */ /* 0x000fe20008410000 */
[----:B------:R-:W-:-:S01]  /*4af0*/  FFMA.FTZ R10, R152, UR40, -R8 ;  /* 0x00000028980a7c23 */ /* 0x000fc20008010808 */
[----:B------:R-:W-:Y:S01]  /*4b00*/  FFMA.FTZ R180, R197, UR40, -R8 ;  /* 0x00000028c5b47c23 */ /* 0x000fe20008010808 */
[----:B------:R-:W-:Y:S01]  /*4b10*/  FMUL.FTZ R6, R6, UR40 ;  /* 0x0000002806067c20 */ /* 0x000fe20008410000 */
[----:B------:R-:W-:Y:S01]  /*4b20*/  FFMA.FTZ R197, R154, UR40, -R196 ;  /* 0x000000289ac57c23 */ /* 0x000fe200080108c4 */
[----:B------:R-:W-:-:S01]  /*4b30*/  FFMA.FTZ R9, R153, UR40, -R8 ;  /* 0x0000002899097c23 */ /* 0x000fc20008010808 */
[----:B------:R-:W-:Y:S01]  /*4b40*/  FFMA.FTZ R154, R155, UR40, -R196 ;  /* 0x000000289b9a7c23 */ /* 0x000fe200080108c4 */
[----:B------:R-:W-:Y:S01]  /*4b50*/  MUFU.EX2 R7, R7 ;  /* 0x0000000700077308 */ /* 0x000fe20000000800 */
[----:B------:R-:W-:-:S01]  /*4b60*/  FFMA.FTZ R11, R156, UR40, -R8 ;  /* 0x000000289c0b7c23 */ /* 0x000fc20008010808 */
[----:B------:R-:W-:Y:S01]  /*4b70*/  FFMA.FTZ R155, R158, UR40, -R196 ;  /* 0x000000289e9b7c23 */ /* 0x000fe200080108c4 */
[----:B------:R-:W-:-:S01]  /*4b80*/  FFMA.FTZ R12, R157, UR40, -R8 ;  /* 0x000000289d0c7c23 */ /* 0x000fc20008010808 */
[--C-:B------:R-:W-:Y:S01]  /*4b90*/  FFMA.FTZ R158, R159, UR40, -R196.reuse ;  /* 0x000000289f9e7c23 */ /* 0x100fe200080108c4 */
[----:B------:R-:W-:-:S01]  /*4ba0*/  FFMA.FTZ R159, R162, UR40, -R196 ;  /* 0x00000028a29f7c23 */ /* 0x000fc200080108c4 */
[--C-:B------:R-:W-:Y:S01]  /*4bb0*/  FFMA.FTZ R162, R163, UR40, -R196.reuse ;  /* 0x00000028a3a27c23 */ /* 0x100fe200080108c4 */
[----:B------:R-:W-:-:S01]  /*4bc0*/  FFMA.FTZ R163, R166, UR40, -R196 ;  /* 0x00000028a6a37c23 */ /* 0x000fc200080108c4 */
[----:B------:R-:W1:Y:S01]  /*4bd0*/  MUFU.EX2 R10, R10 ;  /* 0x0000000a000a7308 */ /* 0x000e620000000800 */
[----:B------:R-:W-:-:S01]  /*4be0*/  FFMA.FTZ R166, R167, UR40, -R196 ;  /* 0x00000028a7a67c23 */ /* 0x000fc200080108c4 */
[--C-:B------:R-:W-:Y:S01]  /*4bf0*/  FFMA.FTZ R167, R170, UR40, -R196.reuse ;  /* 0x00000028aaa77c23 */ /* 0x100fe200080108c4 */
[----:B------:R-:W-:-:S01]  /*4c00*/  FFMA.FTZ R170, R171, UR40, -R196 ;  /* 0x00000028abaa7c23 */ /* 0x000fc200080108c4 */
[--C-:B------:R-:W-:Y:S01]  /*4c10*/  FFMA.FTZ R171, R174, UR40, -R196.reuse ;  /* 0x00000028aeab7c23 */ /* 0x100fe200080108c4 */
[----:B------:R-:W-:-:S01]  /*4c20*/  FFMA.FTZ R174, R175, UR40, -R196 ;  /* 0x00000028afae7c23 */ /* 0x000fc200080108c4 */
[----:B------:R-:W-:Y:S01]  /*4c30*/  FFMA.FTZ R15, R164, UR40, -R8 ;  /* 0x00000028a40f7c23 */ /* 0x000fe20008010808 */
[----:B------:R-:W-:-:S01]  /*4c40*/  FFMA.FTZ R175, R178, UR40, -R196 ;  /* 0x00000028b2af7c23 */ /* 0x000fc200080108c4 */
[----:B------:R-:W-:Y:S01]  /*4c50*/  MUFU.EX2 R6, R6 ;  /* 0x0000000600067308 */ /* 0x000fe20000000800 */
[----:B------:R-:W-:-:S01]  /*4c60*/  FFMA.FTZ R178, R179, UR40, -R196 ;  /* 0x00000028b3b27c23 */ /* 0x000fc200080108c4 */
[----:B------:R-:W-:Y:S01]  /*4c70*/  FFMA.FTZ R164, R181, UR40, -R8 ;  /* 0x00000028b5a47c23 */ /* 0x000fe20008010808 */
[----:B------:R-:W-:-:S01]  /*4c80*/  FFMA.FTZ R179, R182, UR40, -R196 ;  /* 0x00000028b6b37c23 */ /* 0x000fc200080108c4 */
[----:B------:R-:W-:Y:S01]  /*4c90*/  FFMA.FTZ R181, R200, UR40, -R8 ;  /* 0x00000028c8b57c23 */ /* 0x000fe20008010808 */
[----:B------:R-:W-:-:S01]  /*4ca0*/  FFMA.FTZ R182, R183, UR40, -R196 ;  /* 0x00000028b7b67c23 */ /* 0x000fc200080108c4 */
[----:B------:R-:W-:Y:S01]  /*4cb0*/  FFMA.FTZ R20, R165, UR40, -R8 ;  /* 0x00000028a5147c23 */ /* 0x000fe20008010808 */
[----:B------:R-:W-:-:S01]  /*4cc0*/  FFMA.FTZ R183, R186, UR40, -R196 ;  /* 0x00000028bab77c23 */ /* 0x000fc200080108c4 */
[----:B------:R-:W2:Y:S01]  /*4cd0*/  MUFU.EX2 R197, R197 ;  /* 0x000000c500c57308 */ /* 0x000ea20000000800 */
[----:B-1----:R-:W-:-:S01]  /*4ce0*/  FFMA.FTZ R4, R7, R4, R10 ;  /* 0x0000000407047223 */ /* 0x002fc2000001000a */
[--C-:B------:R-:W-:Y:S01]  /*4cf0*/  FFMA.FTZ R186, R187, UR40, -R196.reuse ;  /* 0x00000028bbba7c23 */ /* 0x100fe200080108c4 */
[----:B------:R-:W-:-:S01]  /*4d00*/  FFMA.FTZ R187, R190, UR40, -R196 ;  /* 0x00000028bebb7c23 */ /* 0x000fc200080108c4 */
[----:B------:R-:W-:Y:S01]  /*4d10*/  FFMA.FTZ R190, R191, UR40, -R196 ;  /* 0x00000028bfbe7c23 */ /* 0x000fe200080108c4 */
        /* <DEDUP_REMOVED lines=9> */
[--C-:B------:R-:W-:Y:S01]  /*4db0*/  FFMA.FTZ R169, R188, UR40, -R8.reuse ;  /* 0x00000028bca97c23 */ /* 0x100fe20008010808 */
[----:B------:R-:W-:-:S01]  /*4dc0*/  FFMA.FTZ R172, R189, UR40, -R8 ;  /* 0x00000028bdac7c23 */ /* 0x000fc20008010808 */
[----:B------:R-:W3:Y:S01]  /*4dd0*/  MUFU.EX2 R154, R154 ;  /* 0x0000009a009a7308 */ /* 0x000ee20000000800 */
[----:B--2---:R-:W-:-:S01]  /*4de0*/  FFMA.FTZ R3, R6, R3, R197 ;  /* 0x0000000306037223 */ /* 0x004fc200000100c5 */
[--C-:B------:R-:W-:Y:S01]  /*4df0*/  FFMA.FTZ R173, R192, UR40, -R8.reuse ;  /* 0x00000028c0ad7c23 */ /* 0x100fe20008010808 */
[----:B------:R-:W-:-:S01]  /*4e00*/  FFMA.FTZ R176, R193, UR40, -R8 ;  /* 0x00000028c1b07c23 */ /* 0x000fc20008010808 */
[--C-:B------:R-:W-:Y:S01]  /*4e10*/  FFMA.FTZ R185, R204, UR40, -R8.reuse ;  /* 0x00000028ccb97c23 */ /* 0x100fe20008010808 */
[----:B------:R-:W-:-:S01]  /*4e20*/  FFMA.FTZ R188, R205, UR40, -R8 ;  /* 0x00000028cdbc7c23 */ /* 0x000fc20008010808 */
[----:B------:R-:W-:Y:S01]  /*4e30*/  FFMA.FTZ R189, R208, UR40, -R8 ;  /* 0x00000028d0bd7c23 */ /* 0x000fe20008010808 */
[----:B------:R-:W-:Y:S01]  /*4e40*/  IMAD.U32 R208, RZ, RZ, UR52 ;  /* 0x00000034ffd07e24 */ /* 0x000fe2000f8e00ff */
[----:B------:R-:W2:Y:S01]  /*4e50*/  MUFU.EX2 R11, R11 ;  /* 0x0000000b000b7308 */ /* 0x000ea20000000800 */
[----:B-1----:R-:W-:-:S01]  /*4e60*/  FADD.FTZ R4, R9, R4 ;  /* 0x0000000409047221 */ /* 0x002fc20000010000 */
[--C-:B------:R-:W-:Y:S01]  /*4e70*/  FFMA.FTZ R192, R209, UR40, -R8.reuse ;  /* 0x00000028d1c07c23 */ /* 0x100fe20008010808 */
[----:B------:R-:W-:-:S01]  /*4e80*/  FFMA.FTZ R193, R212, UR40, -R8 ;  /* 0x00000028d4c17c23 */ /* 0x000fc20008010808 */
[----:B------:R-:W-:Y:S01]  /*4e90*/  @!P1 LEA R208, R208, UR38, 0x3 ;  /* 0x00000026d0d09c11 */ /* 0x000fe2000f8e18ff */
[----:B------:R-:W-:-:S03]  /*4ea0*/  FFMA.FTZ R8, R213, UR40, -R8 ;  /* 0x00000028d5087c23 */ /* 0x000fc60008010808 */
[----:B------:R-:W1:Y:S01]  /*4eb0*/  MUFU.EX2 R155, R155 ;  /* 0x0000009b009b7308 */ /* 0x000e620000000800 */
[----:B---3--:R-:W-:-:S07]  /*4ec0*/  FADD.FTZ R200, R154, R3 ;  /* 0x000000039ac87221 */ /* 0x008fce0000010000 */
[----:B------:R-:W3:Y:S01]  /*4ed0*/  MUFU.EX2 R12, R12 ;  /* 0x0000000c000c7308 */ /* 0x000ee20000000800 */
[----:B--2---:R-:W-:-:S07]  /*4ee0*/  FADD.FTZ R3, R11, R4 ;  /* 0x000000040b037221 */ /* 0x004fce0000010000 */
[----:B------:R-:W2:Y:S01]  /*4ef0*/  MUFU.EX2 R158, R158 ;  /* 0x0000009e009e7308 */ /* 0x000ea20000000800 */
[----:B-1----:R-:W-:-:S07]  /*4f00*/  FADD.FTZ R191, R155, R200 ;  /* 0x000000c89bbf7221 */ /* 0x002fce0000010000 */
[----:B------:R-:W1:Y:S01]  /*4f10*/  MUFU.EX2 R13, R13 ;  /* 0x0000000d000d7308 */ /* 0x000e620000000800 */
[----:B---3--:R-:W-:-:S01]  /*4f20*/  FADD.FTZ R4, R12, R3 ;  /* 0x000000030c047221 */ /* 0x008fc20000010000 */
[----:B------:R-:W-:Y:S02]  /*4f30*/  WARPGROUP.DEPBAR.LE gsb0, 0x0 ;  /* 0x00008000000079c5 */ /* 0x000fe40000010000 */
[----:B------:R-:W-:-:S04]  /*4f40*/  WARPGROUP.ARRIVE ;  /* 0x00000000000079c5 */ /* 0x000fc80000000000 */
[----:B------:R-:W3:Y:S01]  /*4f50*/  MUFU.EX2 R159, R159 ;  /* 0x0000009f009f7308 */ /* 0x000ee20000000800 */
[----:B--2---:R-:W-:-:S01]  /*4f60*/  FADD.FTZ R200, R158, R191 ;  /* 0x000000bf9ec87221 */ /* 0x004fc20000010000 */
[--C-:B------:R-:W-:Y:S01]  /*4f70*/  FFMA.FTZ R191, R194, UR40, -R196.reuse ;  /* 0x00000028c2bf7c23 */ /* 0x100fe200080108c4 */
[----:B------:R-:W-:Y:S01]  /*4f80*/  QGMMA.64x256x32.F32.E4M3.E4M3 R24, R220, gdesc[UR4], R24, gsb0 ;  /* 0x03e00004dc187df3 */ /* 0x000fe20008000818 */
[----:B------:R-:W-:Y:S01]  /*4f90*/  UIADD3 UR6, UR10, 0x4, URZ ;  /* 0x000000040a067890 */ /* 0x000fe2000fffe03f */
[----:B------:R-:W-:Y:S01]  /*4fa0*/  FFMA.FTZ R194, R195, UR40, -R196 ;  /* 0x00000028c3c27c23 */ /* 0x000fe200080108c4 */
[----:B------:R-:W-:Y:S02]  /*4fb0*/  UMOV UR7, 0x40000040 ;  /* 0x4000004000077882 */ /* 0x000fe40000000000 */
[----:B------:R-:W2:Y:S01]  /*4fc0*/  MUFU.EX2 R14, R14 ;  /* 0x0000000e000e7308 */ /* 0x000ea20000000800 */
[----:B-1----:R-:W-:-:S07]  /*4fd0*/  FADD.FTZ R3, R13, R4 ;  /* 0x000000040d037221 */ /* 0x002fce0000010000 */
[----:B------:R-:W1:Y:S01]  /*4fe0*/  MUFU.EX2 R162, R162 ;  /* 0x000000a200a27308 */ /* 0x000e620000000800 */
[----:B---3--:R-:W-:-:S07]  /*4ff0*/  FADD.FTZ R201, R159, R200 ;  /* 0x000000c89fc97221 */ /* 0x008fce0000010000 */
[----:B------:R-:W3:Y:S01]  /*5000*/  MUFU.EX2 R15, R15 ;  /* 0x0000000f000f7308 */ /* 0x000ee20000000800 */
[----:B--2---:R-:W-:-:S07]  /*5010*/  FADD.FTZ R4, R14, R3 ;  /* 0x000000030e047221 */ /* 0x004fce0000010000 */
        /* <DEDUP_REMOVED lines=10> */
[--C-:B------:R-:W-:Y:S01]  /*50c0*/  FFMA.FTZ R195, R198, UR40, -R196.reuse ;  /* 0x00000028c6c37c23 */ /* 0x100fe200080108c4 */
[----:B------:R-:W-:-:S05]  /*50d0*/  FFMA.FTZ R198, R199, UR40, -R196 ;  /* 0x00000028c7c67c23 */ /* 0x000fca00080108c4 */
        /* <DEDUP_REMOVED lines=15> */
[----:B-1----:R-:W-:-:S01]  /*51d0*/  FADD.FTZ R200, R174, R199 ;  /* 0x000000c7aec87221 */ /* 0x002fc20000010000 */
[----:B------:R-:W-:-:S06]  /*51e0*/  FFMA.FTZ R199, R202, UR40, -R196 ;  /* 0x00000028cac77c23 */ /* 0x000fcc00080108c4 */
[----:B------:R-:W1:Y:S01]  /*51f0*/  MUFU.EX2 R160, R160 ;  /* 0x000000a000a07308 */ /* 0x000e620000000800 */
[----:B---3--:R-:W-:-:S07]  /*5200*/  FADD.FTZ R3, R157, R4 ;  /* 0x000000049d037221 */ /* 0x008fce0000010000 */
[----:B------:R-:W3:Y:S01]  /*5210*/  MUFU.EX2 R178, R178 ;  /* 0x000000b200b27308 */ /* 0x000ee20000000800 */
[----:B--2---:R-:W-:-:S01]  /*5220*/  FADD.FTZ R201, R175, R200 ;  /* 0x000000c8afc97221 */ /* 0x004fc20000010000 */
[----:B------:R-:W-:-:S06]  /*5230*/  FFMA.FTZ R200, R203, UR40, -R196 ;  /* 0x00000028cbc87c23 */ /* 0x000fcc00080108c4 */
        /* <DEDUP_REMOVED lines=16> */
[----:B---3--:R-:W-:-:S01]  /*5340*/  FADD.FTZ R203, R183, R202 ;  /* 0x000000cab7cb7221 */ /* 0x008fc20000010000 */
[----:B------:R-:W-:-:S06]  /*5350*/  FFMA.FTZ R202, R207, UR40, -R196 ;  /* 0x00000028cfca7c23 */ /* 0x000fcc00080108c4 */
        /* <DEDUP_REMOVED lines=10> */
[----:B------:R-:W-:-:S06]  /*5400*/  IADD3 R3, -R18, 0xb, RZ ;  /* 0x0000000b12037810 */ /* 0x000fcc0007ffe1ff */
[----:B------:R-:W1:Y:S01]  /*5410*/  MUFU.EX2 R191, R191 ;  /* 0x000000bf00bf7308 */ /* 0x000e620000000800 */
[----:B---3--:R-:W-:-:S01]  /*5420*/  FADD.FTZ R204, R190, R203 ;  /* 0x000000cbbecc7221 */ /* 0x008fc20000010000 */
[----:B------:R-:W-:-:S06]  /*5430*/  FFMA.FTZ R203, R210, UR40, -R196 ;  /* 0x00000028d2cb7c23 */ /* 0x000fcc00080108c4 */
[----:B------:R-:W3:Y:S01]  /*5440*/  MUFU.EX2 R176, R176 ;  /* 0x000000b000b07308 */ /* 0x000ee20000000800 */
[----:B--2---:R-:W-:-:S07]  /*5450*/  FADD.FTZ R205, R173, R4 ;  /* 0x00000004adcd7221 */ /* 0x004fce0000010000 */
[----:B------:R-:W2:Y:S01]  /*5460*/  MUFU.EX2 R194, R194 ;  /* 0x000000c200c27308 */ /* 0x000ea20000000800 */
[----:B------:R-:W-:Y:S02]  /*5470*/  WARPGROUP.DEPBAR.LE gsb0, 0x0 ;  /* 0x00008000000079c5 */ /* 0x000fe40000010000 */
[----:B------:R-:W-:Y:S01]  /*5480*/  WARPGROUP.ARRIVE ;  /* 0x00000000000079c5 */ /* 0x000fe20000000000 */
[----:B-1----:R-:W-:-:S01]  /*5490*/  FADD.FTZ R207, R191, R204 ;  /* 0x000000ccbfcf7221 */ /* 0x002fc20000010000 */
[----:B------:R-:W-:-:S03]  /*54a0*/  FFMA.FTZ R204, R211, UR40, -R196 ;  /* 0x00000028d3cc7c23 */ /* 0x000fc600080108c4 */
[----:B------:R-:W1:Y:S01]  /*54b0*/  MUFU.EX2 R177, R177 ;  /* 0x000000b100b17308 */ /* 0x000e620000000800 */
[----:B------:R-:W-:Y:S01]  /*54c0*/  QGMMA.64x256x32.F32.E4M3.E4M3 R24, R224, gdesc[UR4], R24, gsb0 ;  /* 0x03e00004e0187df3 */ /* 0x000fe20008000818 */
[----:B------:R-:W-:Y:S01]  /*54d0*/  UIADD3 UR6, UR10, 0x6, URZ ;  /* 0x000000060a067890 */ /* 0x000fe2000fffe03f */
[----:B---3--:R-:W-:Y:S01]  /*54e0*/  FADD.FTZ R4, R176, R205 ;  /* 0x000000cdb0047221 */ /* 0x008fe20000010000 */
[----:B------:R-:W-:-:S04]  /*54f0*/  UMOV UR7, 0x40000040 ;  /* 0x4000004000077882 */ /* 0x000fc80000000000 */
        /* <DEDUP_REMOVED lines=8> */
[--C-:B------:R-:W-:Y:S01]  /*5580*/  FFMA.FTZ R205, R214, UR40, -R196.reuse ;  /* 0x00000028d6cd7c23 */ /* 0x100fe200080108c4 */
[----:B------:R-:W-:-:S05]  /*5590*/  FFMA.FTZ R196, R215, UR40, -R196 ;  /* 0x00000028d7c47c23 */ /* 0x000fca00080108c4 */
        /* <DEDUP_REMOVED lines=14> */
[----:B------:R-:W-:Y:S01]  /*5680*/  MUFU.EX2 R189, R189 ;  /* 0x000000bd00bd7308 */ /* 0x000fe20000000800 */
[----:B---3--:R-:W-:-:S07]  /*5690*/  FADD.FTZ R4, R188, R207 ;  /* 0x000000cfbc047221 */ /* 0x008fce0000010000 */
[----:B------:R-:W1:Y:S01]  /*56a0*/  MUFU.EX2 R203, R203 ;  /* 0x000000cb00cb7308 */ /* 0x000e620000000800 */
[----:B--2---:R-:W-:-:S07]  /*56b0*/  FADD.FTZ R206, R202, R209 ;  /* 0x000000d1cace7221 */ /* 0x004fce0000010000 */
[----:B------:R-:W-:Y:S08]  /*56c0*/  MUFU.EX2 R192, R192 ;  /* 0x000000c000c07308 */ /* 0x000ff00000000800 */
[----:B------:R-:W2:Y:S01]  /*56d0*/  MUFU.EX2 R204, R204 ;  /* 0x000000cc00cc7308 */ /* 0x000ea20000000800 */
[----:B-1----:R-:W-:-:S07]  /*56e0*/  FADD.FTZ R207, R203, R206 ;  /* 0x000000cecbcf7221 */ /* 0x002fce0000010000 */
[----:B------:R-:W-:Y:S08]  /*56f0*/  MUFU.EX2 R193, R193 ;  /* 0x000000c100c17308 */ /* 0x000ff00000000800 */
[----:B------:R-:W1:Y:S01]  /*5700*/  MUFU.EX2 R205, R205 ;  /* 0x000000cd00cd7308 */ /* 0x000e620000000800 */
[----:B--2---:R-:W-:-:S07]  /*5710*/  FADD.FTZ R206, R204, R207 ;  /* 0x000000cfccce7221 */ /* 0x004fce0000010000 */
[----:B------:R-:W2:Y:S08]  /*5720*/  MUFU.EX2 R8, R8 ;  /* 0x0000000800087308 */ /* 0x000eb00000000800 */
[----:B------:R-:W3:Y:S01]  /*5730*/  MUFU.EX2 R196, R196 ;  /* 0x000000c400c47308 */ /* 0x000ee20000000800 */
[----:B-1----:R-:W-:-:S01]  /*5740*/  FADD.FTZ R206, R205, R206 ;  /* 0x000000cecdce7221 */ /* 0x002fc20000010000 */
[----:B------:R-:W-:-:S02]  /*5750*/  WARPGROUP.DEPBAR.LE gsb0, 0x0 ;  /* 0x00008000000079c5 */ /* 0x000fc40000010000 */
[----:B------:R-:W-:-:S06]  /*5760*/  WARPGROUP.ARRIVE ;  /* 0x00000000000079c5 */ /* 0x000fcc0000000000 */
[----:B------:R-:W-:Y:S03]  /*5770*/  QGMMA.64x256x32.F32.E4M3.E4M3 R24, R228, gdesc[UR4], R24, gsb0 ;  /* 0x03e00004e4187df3 */ /* 0x000fe60008000818 */
[----:B------:R-:W-:Y:S02]  /*5780*/  WARPGROUP.DEPBAR.LE gsb0, 0x0 ;  /* 0x00008000000079c5 */ /* 0x000fe40000010000 */
[----:B------:R1:W-:Y:S06]  /*5790*/  BAR.ARV R3, 0x100 ;  /* 0x000400030000751d */ /* 0x0003ec0000002000 */
[----:B-1----:R-:W-:-:S05]  /*57a0*/  @!P1 VIADD R3, R208, 0x38840 ;  /* 0x00038840d0039836 */ /* 0x002fca0000000000 */
[----:B------:R-:W-:-:S04]  /*57b0*/  @!P1 PRMT R3, RZ, 0x654, R3 ;  /* 0x00000654ff039816 */ /* 0x000fc80000000003 */
[----:B------:R1:W-:Y:S02]  /*57c0*/  @!P1 SYNCS.ARRIVE.TRANS64.RED.A1T0 RZ, [R3+URZ], RZ ;  /* 0x000000ff03ff99a7 */ /* 0x0003e4000810043f */
[----:B-1----:R-:W-:-:S04]  /*57d0*/  FADD.FTZ R3, R189, R4 ;  /* 0x00000004bd037221 */ /* 0x002fc80000010000 */
[----:B------:R-:W-:-:S04]  /*57e0*/  FADD.FTZ R4, R192, R3 ;  /* 0x00000003c0047221 */ /* 0x000fc80000010000 */
[----:B------:R-:W-:-:S04]  /*57f0*/  FADD.FTZ R3, R193, R4 ;  /* 0x00000004c1037221 */ /* 0x000fc80000010000 */
[----:B--2---:R-:W-:Y:S01]  /*5800*/  FADD.FTZ R4, R8, R3 ;  /* 0x0000000308047221 */ /* 0x004fe20000010000 */
[----:B---3--:R-:W-:-:S01]  /*5810*/  FADD.FTZ R3, R196, R206 ;  /* 0x000000cec4037221 */ /* 0x008fc20000010000 */
[----:B------:R-:W-:Y:S06]  /*5820*/  @!P0 BRA `(.L_x_24) ;  /* 0x0000000000048947 */ /* 0x000fec0003800000 */
[----:B------:R-:W-:Y:S01]  /*5830*/  BPT.TRAP 0x1 ;  /* 0x000000040000795c */ /* 0x000fe20000300000 */
.L_x_24:
[----:B------:R-:W-:Y:S01]  /*5840*/  ULEA UR6, UR56, UR38, 0x3 ;  /* 0x0000002638067291 */ /* 0x000fe2000f8e183f */
[----:B------:R-:W-:Y:S01]  /*5850*/  ISETP.LT.AND P1, PT, RZ, UR53, PT ;  /* 0x00000035ff007c0c */ /* 0x000fe2000bf21270 */
[----:B------:R-:W-:Y:S01]  /*5860*/  UIADD3 UR7, UR53, -0x1, URZ ;  /* 0xffffffff35077890 */ /* 0x000fe2000fffe03f */
[----:B------:R-:W-:Y:S01]  /*5870*/  F2FP.SATFINITE.E4M3.F32.PACK_AB_MERGE_C R11, R12, R11, RZ ;  /* 0x0000000b0c0b723e */ /* 0x000fe200048070ff */
[----:B------:R-:W-:Y:S01]  /*5880*/  UIADD3 UR6, UR6, 0x38860, URZ ;  /* 0x0003886006067890 */ /* 0x000fe2000fffe03f */
[----:B------:R-:W-:Y:S01]  /*5890*/  F2FP.SATFINITE.E4M3.F32.PACK_AB_MERGE_C R155, R158, R155, RZ ;  /* 0x0000009b9e9b723e */ /* 0x000fe200048070ff */
[----:B------:R-:W-:Y:S01]  /*58a0*/  UMOV UR57, UR36 ;  /* 0x0000002400397c82 */ /* 0x000fe20008000000 */
[----:B------:R-:W-:Y:S01]  /*58b0*/  F2FP.SATFINITE.E4M3.F32.PACK_AB_MERGE_C R15, R20, R15, RZ ;  /* 0x0000000f140f723e */ /* 0x000fe200048070ff */
[----:B------:R-:W-:Y:S01]  /*58c0*/  UPRMT UR6, UR37, 0x654, UR6 ;  /* 0x0000065425067896 */ /* 0x000fe20008000006 */
[----:B------:R-:W-:Y:S01]  /*58d0*/  F2FP.SATFINITE.E4M3.F32.PACK_AB_MERGE_C R163, R166, R163, RZ ;  /* 0x000000a3a6a3723e */ /* 0x000fe200048070ff */
[----:B------:R-:W-:Y:S01]  /*58e0*/  UMOV UR53, UR7 ;  /* 0x0000000700357c82 */ /* 0x000fe20008000000 */
[----:B------:R-:W-:Y:S01]  /*58f0*/  F2FP.SATFINITE.E4M3.F32.PACK_AB_MERGE_C R153, R156, R153, RZ ;  /* 0x000000999c99723e */ /* 0x000fe200048070ff */
[----:B------:R-:W-:Y:S01]  /*5900*/  UMOV UR56, UR52 ;  /* 0x0000003400387c82 */ /* 0x000fe20008000000 */
[----:B------:R-:W-:Y:S01]  /*5910*/  F2FP.SATFINITE.E4M3.F32.PACK_AB_MERGE_C R171, R174, R171, RZ ;  /* 0x000000abaeab723e */ /* 0x000fe200048070ff */
[----:B------:R-:W-:Y:S01]  /*5920*/  FMUL.FTZ R24, R24, R7 ;  /* 0x0000000718187220 */ /* 0x000fe20000410000 */
[----:B------:R-:W-:Y:S01]  /*5930*/  F2FP.SATFINITE.E4M3.F32.PACK_AB_MERGE_C R161, R164, R161, RZ ;  /* 0x000000a1a4a1723e */ /* 0x000fe200048070ff */
[----:B------:R-:W-:Y:S01]  /*5940*/  FMUL.FTZ R25, R25, R7 ;  /* 0x0000000719197220 */ /* 0x000fe20000410000 */
[----:B------:R-:W-:Y:S01]  /*5950*/  F2FP.SATFINITE.E4M3.F32.PACK_AB_MERGE_C R179, R182, R179, RZ ;  /* 0x000000b3b6b3723e */ /* 0x000fe200048070ff */
[----:B------:R-:W-:Y:S01]  /*5960*/  SYNCS.ARRIVE.TRANS64.RED.A1T0 RZ, [UR6], RZ ;  /* 0x000000ffffff79a7 */ /* 0x000fe20008100406 */
[----:B------:R-:W-:Y:S01]  /*5970*/  F2FP.SATFINITE.E4M3.F32.PACK_AB_MERGE_C R169, R172, R169, RZ ;  /* 0x000000a9aca9723e */ /* 0x000fe200048070ff */
[----:B------:R-:W-:Y:S01]  /*5980*/  FMUL.FTZ R28, R28, R7 ;  /* 0x000000071c1c7220 */ /* 0x000fe20000410000 */
        /* <DEDUP_REMOVED lines=13> */
[-C--:B------:R-:W-:Y:S01]  /*5a60*/  FMUL.FTZ R41, R41, R7.reuse ;  /* 0x0000000729297220 */ /* 0x080fe20000410000 */
        /* <DEDUP_REMOVED lines=53> */
[----:B------:R-:W-:Y:S01]  /*5dc0*/  FMUL.FTZ R149, R149, R7 ;  /* 0x0000000795957220 */ /* 0x000fe20000410000 */
        /* <DEDUP_REMOVED lines=64> */
[----:B------:R-:W-:Y:S01]  /*61d0*/  F2FP.SATFINITE.E4M3.F32.PACK_AB_MERGE_C R216, R9, R10, R11 ;  /* 0x0000000a09d8723e */ /* 0x000fe2000480700b */
[----:B------:R-:W-:Y:S01]  /*61e0*/  IMAD.MOV.U32 R6, RZ, RZ, R5 ;  /* 0x000000ffff067224 */ /* 0x000fe200078e0005 */
[----:B------:R-:W-:Y:S01]  /*61f0*/  F2FP.SATFINITE.E4M3.F32.PACK_AB_MERGE_C R217, R154, R197, R155 ;  /* 0x000000c59ad9723e */ /* 0x000fe2000480709b */
[----:B------:R-:W-:Y:S01]  /*6200*/  IMAD.MOV.U32 R7, RZ, RZ, R0 ;  /* 0x000000ffff077224 */ /* 0x000fe200078e0000 */
[----:B------:R-:W-:-:S02]  /*6210*/  F2FP.SATFINITE.E4M3.F32.PACK_AB_MERGE_C R218, R14, R13, R15 ;  /* 0x0000000d0eda723e */ /* 0x000fc4000480700f */
[----:B------:R-:W-:Y:S02]  /*6220*/  F2FP.SATFINITE.E4M3.F32.PACK_AB_MERGE_C R219, R162, R159, R163 ;  /* 0x0000009fa2db723e */ /* 0x000fe400048070a3 */
[----:B------:R-:W-:Y:S02]  /*6230*/  F2FP.SATFINITE.E4M3.F32.PACK_AB_MERGE_C R220, R152, R21, R153 ;  /* 0x0000001598dc723e */ /* 0x000fe40004807099 */
[----:B------:R-:W-:Y:S02]  /*6240*/  F2FP.SATFINITE.E4M3.F32.PACK_AB_MERGE_C R221, R170, R167, R171 ;  /* 0x000000a7aadd723e */ /* 0x000fe400048070ab */
[----:B------:R-:W-:Y:S02]  /*6250*/  F2FP.SATFINITE.E4M3.F32.PACK_AB_MERGE_C R222, R160, R157, R161 ;  /* 0x0000009da0de723e */ /* 0x000fe400048070a1 */
[----:B------:R-:W-:Y:S02]  /*6260*/  F2FP.SATFINITE.E4M3.F32.PACK_AB_MERGE_C R223, R178, R175, R179 ;  /* 0x000000afb2df723e */ /* 0x000fe400048070b3 */
[----:B------:R-:W-:-:S02]  /*6270*/  F2FP.SATFINITE.E4M3.F32.PACK_AB_MERGE_C R224, R168, R165, R169 ;  /* 0x000000a5a8e0723e */ /* 0x000fc400048070a9 */
[----:B------:R-:W-:Y:S02]  /*6280*/  F2FP.SATFINITE.E4M3.F32.PACK_AB_MERGE_C R225, R186, R183, R187 ;  /* 0x000000b7bae1723e */ /* 0x000fe400048070bb */
[----:B------:R-:W-:Y:S02]  /*6290*/  F2FP.SATFINITE.E4M3.F32.PACK_AB_MERGE_C R226, R176, R173, R177 ;  /* 0x000000adb0e2723e */ /* 0x000fe400048070b1 */
[----:B------:R-:W-:Y:S02]  /*62a0*/  F2FP.SATFINITE.E4M3.F32.PACK_AB_MERGE_C R227, R194, R191, R195 ;  /* 0x000000bfc2e3723e */ /* 0x000fe400048070c3 */
[----:B------:R-:W-:Y:S02]  /*62b0*/  F2FP.SATFINITE.E4M3.F32.PACK_AB_MERGE_C R228, R184, R181, R185 ;  /* 0x000000b5b8e4723e */ /* 0x000fe400048070b9 */
[----:B------:R-:W-:Y:S02]  /*62c0*/  F2FP.SATFINITE.E4M3.F32.PACK_AB_MERGE_C R229, R200, R199, R201 ;  /* 0x000000c7c8e5723e */ /* 0x000fe400048070c9 */
[----:B------:R-:W-:-:S02]  /*62d0*/  F2FP.SATFINITE.E4M3.F32.PACK_AB_MERGE_C R230, R192, R189, R8 ;  /* 0x000000bdc0e6723e */ /* 0x000fc40004807008 */
[----:B------:R-:W-:Y:S01]  /*62e0*/  F2FP.SATFINITE.E4M3.F32.PACK_AB_MERGE_C R231, R204, R203, R205 ;  /* 0x000000cbcce7723e */ /* 0x000fe200048070cd */
[----:B------:R-:W-:Y:S06]  /*62f0*/  @P1 BRA `(.L_x_25) ;  /* 0xffffffdc00481947 */ /* 0x000fec000383ffff */
.L_x_15:
[----:B------:R-:W-:Y:S06]  /*6300*/  BAR.ARV 0x8, 0x120 ;  /* 0x0204800000007b1d */ /* 0x000fec0000002000 */
[----:B------:R-:W-:Y:S05]  /*6310*/  @!P0 BRA `(.L_x_26) ;  /* 0x0000000000048947 */ /* 0x000fea0003800000 */
[----:B------:R-:W-:Y:S01]  /*6320*/  BPT.TRAP 0x1 ;  /* 0x000000040000795c */ /* 0x000fe20000300000 */
.L_x_26:
[----:B------:R-:W-:Y:S01]  /*6330*/  ULEA UR8, UR52, UR38, 0x3 ;  /* 0x0000002634087291 */ /* 0x000fe2000f8e183f */
[----:B------:R-:W-:-:S05]  /*6340*/  IMAD.U32 R6, RZ, RZ, UR36 ;  /* 0x00000024ff067e24 */ /* 0x000fca000f8e00ff */
[----:B------:R-:W-:-:S04]  /*6350*/  SHF.L.U32 R6, R6, 0x1f, RZ ;  /* 0x0000001f06067819 */ /* 0x000fc800000006ff */
[----:B------:R1:W2:Y:S01]  /*6360*/  SYNCS.PHASECHK.TRANS64.TRYWAIT P1, [UR8+0x38850], R6 ;  /* 0x03885006ff0075a7 */ /* 0x0002a20008020148 */
[----:B------:R-:W-:Y:S05]  /*6370*/  @!P0 BRA `(.L_x_27) ;  /* 0x0000000000048947 */ /* 0x000fea0003800000 */
[----:B------:R-:W-:Y:S01]  /*6380*/  BPT.TRAP 0x1 ;  /* 0x000000040000795c */ /* 0x000fe20000300000 */
.L_x_27:
[----:B--2---:R-:W-:Y:S05]  /*6390*/  @P1 BRA `(.L_x_28) ;  /* 0x0000000000081947 */ /* 0x004fea0003800000 */
[----:B------:R-:W2:Y:S02]  /*63a0*/  SYNCS.PHASECHK.TRANS64.TRYWAIT P1, [UR8+0x38850], R6 ;  /* 0x03885006ff0075a7 */ /* 0x000ea40008020148 */
[----:B--2---:R-:W-:Y:S05]  /*63b0*/  @!P1 BRA `(.L_x_29) ;  /* 0x0000006000189947 */ /* 0x004fea0003800000 */
.L_x_28:
[----:B------:R-:W-:Y:S01]  /*63c0*/  UIADD3 UR4, UR38, 0x400, URZ ;  /* 0x0000040026047890 */ /* 0x000fe2000fffe03f */
[----:B------:R-:W-:Y:S01]  /*63d0*/  WARPGROUP.ARRIVE ;  /* 0x00000000000079c5 */ /* 0x000fe20000000000 */
[----:B------:R-:W-:Y:S01]  /*63e0*/  UMOV UR7, 0x40000040 ;  /* 0x4000004000077882 */ /* 0x000fe20000000000 */
[----:B------:R-:W-:Y:S01]  /*63f0*/  IMAD.MOV.U32 R8, RZ, RZ, 0x3f800000 ;  /* 0x3f800000ff087424 */ /* 0x000fe200078e00ff */
[----:B------:R-:W-:-:S04]  /*6400*/  USHF.R.U32.HI UR4, URZ, 0x4, UR4 ;  /* 0x000000043f047899 */ /* 0x000fc80008011604 */
[----:B------:R-:W-:-:S04]  /*6410*/  ULOP3.LUT UR4, UR4, 0x3fff, URZ, 0xc0, !UPT ;  /* 0x00003fff04047892 */ /* 0x000fc8000f8ec03f */
[----:B------:R-:W-:-:S04]  /*6420*/  ULOP3.LUT UR4, UR4, 0x10000, URZ, 0xfc, !UPT ;  /* 0x0001000004047892 */ /* 0x000fc8000f8efc3f */
[----:B------:R-:W-:-:S03]  /*6430*/  ULEA UR9, UR52, UR4, 0xb ;  /* 0x0000000434097291 */ /* 0x000fc6000f8e583f */
[----:B------:R-:W-:Y:S02]  /*6440*/  ULDC.64 UR4, c[0x0][0x9a0] ;  /* 0x0002680000047ab9 */ /* 0x000fe40000000a00 */
[----:B------:R-:W-:Y:S02]  /*6450*/  UISETP.NE.U32.AND UP0, UPT, UR4, URZ, UPT ;  /* 0x0000003f0400728c */ /* 0x000fe4000bf05070 */
[----:B------:R-:W-:Y:S02]  /*6460*/  UMOV UR6, UR9 ;  /* 0x0000000900067c82 */ /* 0x000fe40008000000 */
[----:B------:R-:W-:Y:S01]  /*6470*/  QGMMA.64x256x32.F32.E4M3.E4M3 R24, R216, gdesc[UR4], R24, gsb0 ;  /* 0x03e00004d8187df3 */ /* 0x000fe20008000818 */
[----:B------:R-:W-:Y:S01]  /*6480*/  UIADD3 UR6, UR9, 0x2, URZ ;  /* 0x0000000209067890 */ /* 0x000fe2000fffe03f */
[----:B------:R-:W-:Y:S01]  /*6490*/  UMOV UR7, 0x40000040 ;  /* 0x4000004000077882 */ /* 0x000fe20000000000 */
[----:B------:R-:W-:-:S06]  /*64a0*/  UISETP.NE.AND.EX UP0, UPT, UR5, URZ, UPT, UP0 ;  /* 0x0000003f0500728c */ /* 0x000fcc000bf05300 */
[----:B------:R-:W-:-:S05]  /*64b0*/  PLOP3.LUT P1, PT, PT, PT, UP0, 0x80, 0x0 ;  /* 0x000000000000781c */ /* 0x000fca0003f2f008 */
[----:B------:R-:W-:Y:S01]  /*64c0*/  @UP0 USHF.R.S32.HI UR10, URZ, 0x1f, UR44 ;  /* 0x0000001f3f0a0899 */ /* 0x000fe2000801142c */
[----:B------:R-:W-:Y:S01]  /*64d0*/  @UP0 ULDC.64 UR12, c[0x0][0x9c8] ;  /* 0x00027200000c0ab9 */ /* 0x000fe20000000a00 */
[----:B------:R-:W-:Y:S02]  /*64e0*/  @UP0 ULDC.64 UR14, c[0x0][0x9d0] ;  /* 0x00027400000e0ab9 */ /* 0x000fe40000000a00 */
[----:B------:R-:W-:-:S04]  /*64f0*/  @UP0 UIMAD UR10, UR10, UR12, URZ ;  /* 0x0000000c0a0a02a4 */ /* 0x000fc8000f8e023f */
[----:B------:R-:W-:Y:S02]  /*6500*/  @UP0 UIMAD UR11, UR44, UR13, UR10 ;  /* 0x0000000d2c0b02a4 */ /* 0x000fe4000f8e020a */
[----:B------:R-:W-:-:S04]  /*6510*/  @UP0 USHF.R.S32.HI UR10, URZ, 0x1f, UR42 ;  /* 0x0000001f3f0a0899 */ /* 0x000fc8000801142a */
[----:B------:R-:W-:-:S04]  /*6520*/  @UP0 UIMAD UR10, UR10, UR14, URZ ;  /* 0x0000000e0a0a02a4 */ /* 0x000fc8000f8e023f */
[----:B------:R-:W-:Y:S01]  /*6530*/  @UP0 UIMAD UR13, UR42, UR15, UR10 ;  /* 0x0000000f2a0d02a4 */ /* 0x000fe2000f8e020a */
[----:B------:R-:W-:Y:S02]  /*6540*/  WARPGROUP.DEPBAR.LE gsb0, 0x0 ;  /* 0x00008000000079c5 */ /* 0x000fe40000010000 */
[----:B------:R-:W-:-:S06]  /*6550*/  WARPGROUP.ARRIVE ;  /* 0x00000000000079c5 */ /* 0x000fcc0000000000 */
[----:B------:R-:W-:Y:S01]  /*6560*/  QGMMA.64x256x32.F32.E4M3.E4M3 R24, R220, gdesc[UR4], R24, gsb0 ;  /* 0x03e00004dc187df3 */ /* 0x000fe20008000818 */
[----:B------:R-:W-:Y:S02]  /*6570*/  @UP0 UIMAD.WIDE.U32 UR6, UR44, UR12, URZ ;  /* 0x0000000c2c0602a5 */ /* 0x000fe4000f8e003f */
[----:B------:R-:W-:Y:S02]  /*6580*/  UIADD3 UR12, UR9, 0x4, URZ ;  /* 0x00000004090c7890 */ /* 0x000fe4000fffe03f */
[----:B------:R-:W-:-:S04]  /*6590*/  @UP0 UIADD3 UR7, UR7, UR11, URZ ;  /* 0x0000000b07070290 */ /* 0x000fc8000fffe03f */
[----:B------:R-:W-:-:S03]  /*65a0*/  @UP0 UIMAD.WIDE.U32 UR10, UR42, UR14, UR6 ;  /* 0x0000000e2a0a02a5 */ /* 0x000fc6000f8e0006 */
[----:B------:R-:W-:Y:S01]  /*65b0*/  UMOV UR6, UR12 ;  /* 0x0000000c00067c82 */ /* 0x000fe20008000000 */
[----:B------:R-:W-:Y:S01]  /*65c0*/  UMOV UR7, 0x40000040 ;  /* 0x4000004000077882 */ /* 0x000fe20000000000 */
[----:B------:R-:W-:Y:S02]  /*65d0*/  @UP0 UIADD3 UR11, UR11, UR13, URZ ;  /* 0x0000000d0b0b0290 */ /* 0x000fe4000fffe03f */
[----:B------:R-:W-:-:S04]  /*65e0*/  @UP0 ULEA UR4, UP1, UR10, UR4, 0x2 ;  /* 0x000000040a040291 */ /* 0x000fc8000f82103f */
[----:B------:R-:W-:Y:S02]  /*65f0*/  @UP0 ULEA.HI.X UR5, UR10, UR5, UR11, 0x2, UP1 ;  /* 0x000000050a050291 */ /* 0x000fe400088f140b */
[----:B-12---:R-:W-:-:S04]  /*6600*/  IMAD.U32 R6, RZ, RZ, UR4 ;  /* 0x00000004ff067e24 */ /* 0x006fc8000f8e00ff */
[----:B------:R-:W-:-:S05]  /*6610*/  IMAD.U32 R7, RZ, RZ, UR5 ;  /* 0x00000005ff077e24 */ /* 0x000fca000f8e00ff */
[----:B------:R1:W2:Y:S01]  /*6620*/  @P1 LDG.E R8, desc[UR50][R6.64] ;  /* 0x0000003206081981 */ /* 0x0002a2000c1e1900 */
[----:B------:R-:W-:Y:S02]  /*6630*/  WARPGROUP.DEPBAR.LE gsb0, 0x0 ;  /* 0x00008000000079c5 */ /* 0x000fe40000010000 */
[----:B------:R-:W-:-:S06]  /*6640*/  WARPGROUP.ARRIVE ;  /* 0x00000000000079c5 */ /* 0x000fcc0000000000 */
[----:B------:R-:W-:Y:S01]  /*6650*/  QGMMA.64x256x32.F32.E4M3.E4M3 R24, R224, gdesc[UR4], R24, gsb0 ;  /* 0x03e00004e0187df3 */ /* 0x000fe20008000818 */
[----:B------:R-:W-:Y:S01]  /*6660*/  UIADD3 UR6, UR9, 0x6, URZ ;  /* 0x0000000609067890 */ /* 0x000fe2000fffe03f */
[----:B------:R-:W-:Y:S01]  /*6670*/  UMOV UR7, 0x40000040 ;  /* 0x4000004000077882 */ /* 0x000fe20000000000 */
[----:B------:R-:W3:Y:S04]  /*6680*/  SHFL.BFLY PT, R9, R4, 0x2, 0x1f ;  /* 0x0c401f0004097f89 */ /* 0x000ee800000e0000 */
[----:B------:R-:W4:Y:S01]  /*6690*/  SHFL.BFLY PT, R12, R3, 0x2, 0x1f ;  /* 0x0c401f00030c7f89 */ /* 0x000f2200000e0000 */
[----:B---3--:R-:W-:-:S01]  /*66a0*/  FADD.FTZ R9, R9, R4 ;  /* 0x0000000409097221 */ /* 0x008fc20000010000 */
[----:B----4-:R-:W-:-:S04]  /*66b0*/  FADD.FTZ R12, R12, R3 ;  /* 0x000000030c0c7221 */ /* 0x010fc80000010000 */
[----:B------:R-:W3:Y:S04]  /*66c0*/  SHFL.BFLY PT, R10, R9, 0x1, 0x1f ;  /* 0x0c201f00090a7f89 */ /* 0x000ee800000e0000 */
[----:B------:R-:W4:Y:S01]  /*66d0*/  SHFL.BFLY PT, R11, R12, 0x1, 0x1f ;  /* 0x0c201f000c0b7f89 */ /* 0x000f2200000e0000 */
[----:B-1----:R-:W-:Y:S02]  /*66e0*/  IMAD.MOV.U32 R7, RZ, RZ, RZ ;  /* 0x000000ffff077224 */ /* 0x002fe400078e00ff */
[----:B---3--:R-:W-:Y:S01]  /*66f0*/  FADD.FTZ R13, R9, R10 ;  /* 0x0000000a090d7221 */ /* 0x008fe20000010000 */
[----:B----4-:R-:W-:-:S04]  /*6700*/  FADD.FTZ R14, R12, R11 ;  /* 0x0000000b0c0e7221 */ /* 0x010fc80000010000 */
[C---:B------:R-:W-:Y:S01]  /*6710*/  FSETP.NE.FTZ.AND P1, PT, R13.reuse, RZ, PT ;  /* 0x000000ff0d00720b */ /* 0x040fe20003f35000 */
[----:B------:R-:W-:Y:S01]  /*6720*/  FMUL.FTZ R15, R13, 0.00390625 ;  /* 0x3b8000000d0f7820 */ /* 0x000fe20000410000 */
[----:B------:R-:W-:-:S04]  /*6730*/  FMUL.FTZ R20, R14, 0.00390625 ;  /* 0x3b8000000e147820 */ /* 0x000fc80000410000 */
[----:B------:R-:W-:Y:S02]  /*6740*/  FSETP.NE.FTZ.AND P2, PT, R15, RZ, PT ;  /* 0x000000ff0f00720b */ /* 0x000fe40003f55000 */
[----:B------:R-:W-:-:S05]  /*6750*/  FSETP.NE.FTZ.AND P3, PT, R20, RZ, PT ;  /* 0x000000ff1400720b */ /* 0x000fca0003f75000 */
[----:B------:R-:W-:Y:S01]  /*6760*/  @P1 MUFU.RCP R7, R13 ;  /* 0x0000000d00071308 */ /* 0x000fe20000001000 */
[----:B------:R-:W-:Y:S01]  /*6770*/  FSETP.NE.FTZ.AND P1, PT, R14, RZ, PT ;  /* 0x000000ff0e00720b */ /* 0x000fe20003f35000 */
[----:B------:R-:W-:-:S06]  /*6780*/  IMAD.MOV.U32 R11, RZ, RZ, RZ ;  /* 0x000000ffff0b7224 */ /* 0x000fcc00078e00ff */
[----:B------:R-:W1:Y:S08]  /*6790*/  @P2 MUFU.LG2 R4, R15 ;  /* 0x0000000f00042308 */ /* 0x000e700000000c00 */
[----:B------:R-:W3:Y:S08]  /*67a0*/  @P3 MUFU.LG2 R10, R20 ;  /* 0x00000014000a3308 */ /* 0x000ef00000000c00 */
[----:B------:R-:W4:Y:S01]  /*67b0*/  @P1 MUFU.RCP R11, R14 ;  /* 0x0000000e000b1308 */ /* 0x000f220000001000 */
[----:B------:R-:W-:-:S02]  /*67c0*/  IMAD.U32 R9, RZ, RZ, UR40 ;  /* 0x00000028ff097e24 */ /* 0x000fc4000f8e00ff */
[----:B------:R-:W-:Y:S02]  /*67d0*/  IMAD.U32 R12, RZ, RZ, UR40 ;  /* 0x00000028ff0c7e24 */ /* 0x000fe4000f8e00ff */
[----:B-1----:R-:W-:Y:S01]  /*67e0*/  @P2 FMUL.FTZ R4, R4, 0.69314718246459960938 ;  /* 0x3f31721804042820 */ /* 0x002fe20000410000 */
[----:B------:R-:W-:Y:S02]  /*67f0*/  WARPGROUP.DEPBAR.LE gsb0, 0x0 ;  /* 0x00008000000079c5 */ /* 0x000fe40000010000 */
[----:B------:R-:W-:-:S06]  /*6800*/  WARPGROUP.ARRIVE ;  /* 0x00000000000079c5 */ /* 0x000fcc0000000000 */
[----:B------:R-:W-:Y:S01]  /*6810*/  QGMMA.64x256x32.F32.E4M3.E4M3 R24, R228, gdesc[UR4], R24, gsb0 ;  /* 0x03e00004e4187df3 */ /* 0x000fe20008000818 */
[----:B------:R-:W-:Y:S01]  /*6820*/  @P2 FMUL.FTZ R9, R9, 0.69314718246459960938 ;  /* 0x3f31721809092820 */ /* 0x000fe20000410000 */
[----:B------:R-:W-:Y:S01]  /*6830*/  @P3 FMUL.FTZ R13, R12, 0.69314718246459960938 ;  /* 0x3f3172180c0d3820 */ /* 0x000fe20000410000 */
[----:B---3--:R-:W-:Y:S01]  /*6840*/  @P3 FMUL.FTZ R10, R10, 0.69314718246459960938 ;  /* 0x3f3172180a0a3820 */ /* 0x008fe20000410000 */
[----:B------:R-:W-:Y:S02]  /*6850*/  IMAD.MOV.U32 R6, RZ, RZ, -0x800000 ;  /* 0xff800000ff067424 */ /* 0x000fe400078e00ff */
[----:B------:R-:W-:-:S01]  /*6860*/  @P2 FFMA.FTZ R6, R9, R0, R4 ;  /* 0x0000000009062223 */ /* 0x000fc20000010004 */
[----:B------:R-:W-:Y:S02]  /*6870*/  IMAD.MOV.U32 R3, RZ, RZ, -0x800000 ;  /* 0xff800000ff037424 */ /* 0x000fe400078e00ff */
[----:B------:R-:W-:-:S01]  /*6880*/  @P3 FFMA.FTZ R3, R13, R5, R10 ;  /* 0x000000050d033223 */ /* 0x000fc2000001000a */
[-C--:B--2---:R-:W-:Y:S01]  /*6890*/  FMUL.FTZ R160, R7, R8.reuse ;  /* 0x0000000807a07220 */ /* 0x084fe20000410000 */
[----:B----4-:R-:W-:Y:S01]  /*68a0*/  FMUL.FTZ R0, R11, R8 ;  /* 0x000000080b007220 */ /* 0x010fe20000410000 */
[----:B------:R-:W-:-:S02]  /*68b0*/  WARPGROUP.DEPBAR.LE gsb0, 0x0 ;  /* 0x00008000000079c5 */ /* 0x000fc40000010000 */
[----:B------:R-:W-:Y:S05]  /*68c0*/  @!P0 BRA `(.L_x_30) ;  /* 0x0000000000048947 */ /* 0x000fea0003800000 */
[----:B------:R-:W-:Y:S01]  /*68d0*/  BPT.TRAP 0x1 ;  /* 0x000000040000795c */ /* 0x000fe20000300000 */
.L_x_30:
[----:B------:R-:W1:Y:S01]  /*68e0*/  S2R R162, SR_TID.X ;  /* 0x0000000000a27919 */ /* 0x000e620000002100 */
[----:B------:R-:W-:Y:S01]  /*68f0*/  ULDC.64 UR4, c[0x4][0x38] ;  /* 0x01000e0000047ab9 */ /* 0x000fe20000000a00 */
        /* <DEDUP_REMOVED lines=30> */
[----:B-1----:R-:W-:-:S02]  /*6ae0*/  IMAD.SHL.U32 R4, R162, 0x4, RZ ;  /* 0x00000004a2047824 */ /* 0x002fc400078e00ff */
[----:B------:R-:W-:Y:S01]  /*6af0*/  FMUL.FTZ R109, R26, R0 ;  /* 0x000000001a6d7220 */ /* 0x000fe20000410000 */
[-C--:B------:R-:W-:Y:S01]  /*6b00*/  FMUL.FTZ R25, R69, R160.reuse ;  /* 0x000000a045197220 */ /* 0x080fe20000410000 */
[-C--:B------:R-:W-:Y:S01]  /*6b10*/  FMUL.FTZ R28, R84, R160.reuse ;  /* 0x000000a0541c7220 */ /* 0x080fe20000410000 */
[----:B------:R-:W-:Y:S01]  /*6b20*/  FMUL.FTZ R41, R80, R160 ;  /* 0x000000a050297220 */ /* 0x000fe20000410000 */
[----:B------:R-:W-:Y:S01]  /*6b30*/  LOP3.LUT R4, R4, 0xc, RZ, 0xc0, !PT ;  /* 0x0000000c04047812 */ /* 0x000fe200078ec0ff */
[----:B------:R-:W-:Y:S01]  /*6b40*/  FMUL.FTZ R26, R31, R0 ;  /* 0x000000001f1a7220 */ /* 0x000fe20000410000 */
[-C--:B------:R-:W-:Y:S01]  /*6b50*/  FMUL.FTZ R69, R116, R160.reuse ;  /* 0x000000a074457220 */ /* 0x080fe20000410000 */
[----:B------:R-:W-:Y:S01]  /*6b60*/  FMUL.FTZ R49, R56, R160 ;  /* 0x000000a038317220 */ /* 0x000fe20000410000 */
[----:B------:R-:W-:Y:S01]  /*6b70*/  IADD3 R4, P0, R4, UR4, RZ ;  /* 0x0000000404047c10 */ /* 0x000fe2000ff1e0ff */
[----:B------:R-:W-:Y:S01]  /*6b80*/  FMUL.FTZ R31, R38, R0 ;  /* 0x00000000261f7220 */ /* 0x000fe20000410000 */
[-C--:B------:R-:W-:Y:S01]  /*6b90*/  FMUL.FTZ R24, R77, R160.reuse ;  /* 0x000000a04d187220 */ /* 0x080fe20000410000 */
[-C--:B------:R-:W-:Y:S01]  /*6ba0*/  FMUL.FTZ R45, R73, R160.reuse ;  /* 0x000000a0492d7220 */ /* 0x080fe20000410000 */
[----:B------:R-:W-:Y:S01]  /*6bb0*/  FMUL.FTZ R36, R81, R160 ;  /* 0x000000a051247220 */ /* 0x000fe20000410000 */
[----:B------:R-:W-:-:S02]  /*6bc0*/  IMAD.X R5, RZ, RZ, UR5, P0 ;  /* 0x00000005ff057e24 */ /* 0x000fc400080e06ff */
[----:B------:R-:W-:Y:S01]  /*6bd0*/  FMUL.FTZ R38, R39, R0 ;  /* 0x0000000027267220 */ /* 0x000fe20000410000 */
[-C--:B------:R-:W-:Y:S01]  /*6be0*/  FMUL.FTZ R32, R92, R160.reuse ;  /* 0x000000a05c207220 */ /* 0x080fe20000410000 */
[-C--:B------:R-:W-:Y:S01]  /*6bf0*/  FMUL.FTZ R37, R88, R160.reuse ;  /* 0x000000a058257220 */ /* 0x080fe20000410000 */
[----:B------:R-:W-:Y:S01]  /*6c00*/  FMUL.FTZ R80, R113, R160 ;  /* 0x000000a071507220 */ /* 0x000fe20000410000 */
[----:B------:R1:W2:Y:S01]  /*6c10*/  LDG.E.CONSTANT R4, desc[UR50][R4.64] ;  /* 0x0000003204047981 */ /* 0x0002a2000c1e9900 */
        /* <DEDUP_REMOVED lines=11> */
[-C--:B-1----:R-:W-:Y:S01]  /*6cd0*/  FMUL.FTZ R5, R47, R0.reuse ;  /* 0x000000002f057220 */ /* 0x082fe20000410000 */
        /* <DEDUP_REMOVED lines=15> */
[----:B------:R-:W-:Y:S01]  /*6dd0*/  FMUL.FTZ R84, R120, R160 ;  /* 0x000000a078547220 */ /* 0x000fe20000410000 */
[-C--:B------:R-:W-:Y:S01]  /*6de0*/  FMUL.FTZ R103, R111, R0.reuse ;  /* 0x000000006f677220 */ /* 0x080fe20000410000 */
[-C--:B------:R-:W-:Y:S01]  /*6df0*/  FMUL.FTZ R116, R115, R0.reuse ;  /* 0x0000000073747220 */ /* 0x080fe20000410000 */
[----:B------:R-:W-:Y:S01]  /*6e00*/  FMUL.FTZ R118, R122, R0 ;  /* 0x000000007a767220 */ /* 0x000fe20000410000 */
[----:B------:R-:W-:Y:S01]  /*6e10*/  F2FP.BF16.F32.PACK_AB R46, R5, R46 ;  /* 0x0000002e052e723e */ /* 0x000fe200000010ff */
        /* <DEDUP_REMOVED lines=13> */
[----:B------:R-:W-:Y:S01]  /*6ef0*/  FMUL.FTZ R122, R130, R0 ;  /* 0x00000000827a7220 */ /* 0x000fe20000410000 */
[----:B------:R-:W-:Y:S01]  /*6f00*/  LOP3.LUT P0, R5, R162, 0x3, RZ, 0xc0, !PT ;  /* 0x00000003a2057812 */ /* 0x000fe2000780c0ff */
        /* <DEDUP_REMOVED lines=36> */
[-C--:B------:R-:W-:Y:S01]  /*7150*/  FMUL.FTZ R105, R149, R160.reuse ;  /* 0x000000a095697220 */ /* 0x080fe20000410000 */
[----:B------:R-:W-:Y:S01]  /*7160*/  FMUL.FTZ R112, R145, R160 ;  /* 0x000000a091707220 */ /* 0x000fe20000410000 */
[----:B------:R-:W-:Y:S01]  /*7170*/  F2FP.BF16.F32.PACK_AB R20, R20, R157 ;  /* 0x0000009d1414723e */ /* 0x000fe200000010ff */
[----:B------:R-:W-:Y:S01]  /*7180*/  UIADD3 UR42, -UR45, URZ, URZ ;  /* 0x0000003f2d2a7290 */ /* 0x000fe2000fffe13f */
[----:B------:R-:W-:Y:S01]  /*7190*/  F2FP.BF16.F32.PACK_AB R7, R7, R158 ;  /* 0x0000009e0707723e */ /* 0x000fe200000010ff */
[----:B------:R-:W-:Y:S01]  /*71a0*/  ULDC.64 UR6, c[0x0][0xb70] ;  /* 0x0002dc0000067ab9 */ /* 0x000fe20000000a00 */
[----:B------:R-:W-:-:S02]  /*71b0*/  F2FP.BF16.F32.PACK_AB R15, R15, R156 ;  /* 0x0000009c0f0f723e */ /* 0x000fc400000010ff */
[----:B------:R-:W-:Y:S02]  /*71c0*/  F2FP.BF16.F32.PACK_AB R10, R10, R155 ;  /* 0x0000009b0a0a723e */ /* 0x000fe400000010ff */
[----:B------:R-:W-:Y:S02]  /*71d0*/  F2FP.BF16.F32.PACK_AB R14, R14, R153 ;  /* 0x000000990e0e723e */ /* 0x000fe400000010ff */
[----:B------:R-:W-:Y:S02]  /*71e0*/  F2FP.BF16.F32.PACK_AB R44, R25, R44 ;  /* 0x0000002c192c723e */ /* 0x000fe400000010ff */
[----:B------:R-:W-:Y:S02]  /*71f0*/  F2FP.BF16.F32.PACK_AB R159, R8, R159 ;  /* 0x0000009f089f723e */ /* 0x000fe400000010ff */
[----:B------:R-:W-:Y:S02]  /*7200*/  F2FP.BF16.F32.PACK_AB R109, R30, R109 ;  /* 0x0000006d1e6d723e */ /* 0x000fe400000010ff */
[----:B------:R-:W-:-:S02]  /*7210*/  F2FP.BF16.F32.PACK_AB R12, R12, R49 ;  /* 0x000000310c0c723e */ /* 0x000fc400000010ff */
[----:B------:R-:W-:Y:S02]  /*7220*/  F2FP.BF16.F32.PACK_AB R28, R28, R41 ;  /* 0x000000291c1c723e */ /* 0x000fe400000010ff */
[----:B------:R-:W-:Y:S01]  /*7230*/  F2FP.BF16.F32.PACK_AB R152, R152, R161 ;  /* 0x000000a19898723e */ /* 0x000fe200000010ff */
[----:B------:R-:W-:Y:S01]  /*7240*/  UIADD3 UR8, UR8, 0x38860, URZ ;  /* 0x0003886008087890 */ /* 0x000fe2000fffe03f */
[----:B------:R-:W-:Y:S01]  /*7250*/  ISETP.EQ.OR P0, PT, R5, 0x3, !P0 ;  /* 0x000000030500780c */ /* 0x000fe20004702670 */
[----:B------:R-:W-:Y:S01]  /*7260*/  USHF.R.S32.HI UR4, URZ, 0x1f, UR43 ;  /* 0x0000001f3f047899 */ /* 0x000fe2000801142b */
[----:B------:R-:W-:Y:S01]  /*7270*/  F2FP.BF16.F32.PACK_AB R29, R29, R154 ;  /* 0x0000009a1d1d723e */ /* 0x000fe200000010ff */
[----:B------:R-:W-:Y:S01]  /*7280*/  ULDC UR5, c[0x0][0xda8] ;  /* 0x00036a0000057ab9 */ /* 0x000fe20000000800 */
[----:B------:R-:W-:Y:S02]  /*7290*/  F2FP.BF16.F32.PACK_AB R11, R11, R48 ;  /* 0x000000300b0b723e */ /* 0x000fe400000010ff */
        /* <DEDUP_REMOVED lines=13> */
[----:B------:R-:W-:Y:S02]  /*7370*/  SEL R61, R20, R7, P0 ;  /* 0x00000007143d7207 */ /* 0x000fe40000000000 */
[----:B------:R-:W-:Y:S02]  /*7380*/  SEL R0, R7, R20, P0 ;  /* 0x0000001407007207 */ /* 0x000fe40000000000 */
[----:B------:R-:W-:Y:S02]  /*7390*/  SEL R63, R15, R10, P0 ;  /* 0x0000000a0f3f7207 */ /* 0x000fe40000000000 */
[----:B------:R-:W-:Y:S02]  /*73a0*/  SEL R5, R10, R15, P0 ;  /* 0x0000000f0a057207 */ /* 0x000fe40000000000 */
[----:B------:R-:W-:Y:S02]  /*73b0*/  F2FP.BF16.F32.PACK_AB R102, R95, R102 ;  /* 0x000000665f66723e */ /* 0x000fe400000010ff */
[----:B------:R-:W-:-:S02]  /*73c0*/  F2FP.BF16.F32.PACK_AB R128, R123, R128 ;  /* 0x000000807b80723e */ /* 0x000fc400000010ff */
[----:B------:R-:W-:Y:S02]  /*73d0*/  SEL R65, R14, R29, P0 ;  /* 0x0000001d0e417207 */ /* 0x000fe40000000000 */
[----:B------:R-:W-:Y:S02]  /*73e0*/  SEL R7, R29, R14, P0 ;  /* 0x0000000e1d077207 */ /* 0x000fe40000000000 */
[----:B------:R-:W-:Y:S02]  /*73f0*/  SEL R89, R11, R44, P0 ;  /* 0x0000002c0b597207 */ /* 0x000fe40000000000 */
[----:B------:R-:W-:Y:S02]  /*7400*/  SEL R15, R44, R11, P0 ;  /* 0x0000000b2c0f7207 */ /* 0x000fe40000000000 */
[----:B------:R-:W-:Y:S02]  /*7410*/  SEL R95, R9, R24, P0 ;  /* 0x00000018095f7207 */ /* 0x000fe40000000000 */
[----:B------:R-:W-:-:S02]  /*7420*/  SEL R20, R24, R9, P0 ;  /* 0x0000000918147207 */ /* 0x000fc40000000000 */
[----:B------:R-:W-:Y:S02]  /*7430*/  SEL R123, R85, R96, P0 ;  /* 0x00000060557b7207 */ /* 0x000fe40000000000 */
[----:B------:R-:W-:Y:S02]  /*7440*/  SEL R29, R96, R85, P0 ;  /* 0x00000055601d7207 */ /* 0x000fe40000000000 */
[----:B------:R-:W-:Y:S02]  /*7450*/  IADD3 R11, P3, R16, 0x40, RZ ;  /* 0x00000040100b7810 */ /* 0x000fe40007f7e0ff */
[----:B------:R-:W-:Y:S02]  /*7460*/  F2FP.BF16.F32.PACK_AB R34, R31, R34 ;  /* 0x000000221f22723e */ /* 0x000fe400000010ff */
[----:B------:R-:W-:Y:S02]  /*7470*/  SEL R85, R93, R104, P0 ;  /* 0x000000685d557207 */ /* 0x000fe40000000000 */
[----:B------:R-:W-:-:S02]  /*7480*/  SEL R30, R104, R93, P0 ;  /* 0x0000005d681e7207 */ /* 0x000fc40000000000 */
[----:B------:R-:W-:Y:S02]  /*7490*/  IADD3 R9, P2, R16, 0x20, RZ ;  /* 0x0000002010097810 */ /* 0x000fe40007f5e0ff */
[----:B------:R-:W-:Y:S02]  /*74a0*/  SEL R93, R101, R112, P0 ;  /* 0x00000070655d7207 */ /* 0x000fe40000000000 */
[----:B------:R-:W-:Y:S02]  /*74b0*/  SEL R31, R112, R101, P0 ;  /* 0x00000065701f7207 */ /* 0x000fe40000000000 */
[----:B------:R-:W-:Y:S02]  /*74c0*/  SEL R101, R109, R8, P0 ;  /* 0x000000086d657207 */ /* 0x000fe40000000000 */
[----:B------:R-:W-:Y:S02]  /*74d0*/  SEL R109, R8, R109, P0 ;  /* 0x0000006d086d7207 */ /* 0x000fe40000000000 */
[----:B------:R-:W-:-:S02]  /*74e0*/  LOP3.LUT R10, R11, 0x380, RZ, 0xc0, !PT ;  /* 0x000003800b0a7812 */ /* 0x000fc400078ec0ff */
[----:B------:R-:W-:Y:S02]  /*74f0*/  LOP3.LUT R8, R9, 0x380, RZ, 0xc0, !PT ;  /* 0x0000038009087812 */ /* 0x000fe400078ec0ff */
[----:B------:R-:W-:Y:S02]  /*7500*/  F2FP.BF16.F32.PACK_AB R32, R32, R37 ;  /* 0x000000252020723e */ /* 0x000fe400000010ff */
[----:B------:R-:W-:Y:S02]  /*7510*/  F2FP.BF16.F32.PACK_AB R33, R33, R56 ;  /* 0x000000382121723e */ /* 0x000fe400000010ff */
[----:B------:R-:W-:Y:S02]  /*7520*/  F2FP.BF16.F32.PACK_AB R39, R39, R42 ;  /* 0x0000002a2727723e */ /* 0x000fe400000010ff */
[----:B------:R-:W-:Y:S02]  /*7530*/  F2FP.BF16.F32.PACK_AB R54, R47, R54 ;  /* 0x000000362f36723e */ /* 0x000fe400000010ff */
[----:B------:R-:W-:-:S02]  /*7540*/  SHF.R.U64 R10, R10, 0x3, RZ ;  /* 0x000000030a0a7819 */ /* 0x000fc400000012ff */
[----:B------:R-:W-:Y:S02]  /*7550*/  F2FP.BF16.F32.PACK_AB R59, R59, R66 ;  /* 0x000000423b3b723e */ /* 0x000fe400000010ff */
[----:B------:R-:W-:Y:S02]  /*7560*/  SHF.R.U64 R8, R8, 0x3, RZ ;  /* 0x0000000308087819 */ /* 0x000fe400000012ff */
[----:B------:R-:W-:Y:S02]  /*7570*/  IADD3 R47, P5, R16, 0x4000, RZ ;  /* 0x00004000102f7810 */ /* 0x000fe40007fbe0ff */
[----:B------:R-:W-:Y:S02]  /*7580*/  F2FP.BF16.F32.PACK_AB R110, R103, R110 ;  /* 0x0000006e676e723e */ /* 0x000fe400000010ff */
[----:B------:R-:W-:Y:S02]  /*7590*/  SEL R103, R32, R33, P0 ;  /* 0x0000002120677207 */ /* 0x000fe40000000000 */
[----:B------:R-:W-:-:S02]  /*75a0*/  SEL R24, R33, R32, P0 ;  /* 0x0000002021187207 */ /* 0x000fc40000000000 */
[----:B------:R-:W-:Y:S02]  /*75b0*/  F2FP.BF16.F32.PACK_AB R21, R21, R36 ;  /* 0x000000241515723e */ /* 0x000fe400000010ff */
[----:B------:R-:W-:Y:S02]  /*75c0*/  SEL R129, R39, R46, P0 ;  /* 0x0000002e27817207 */ /* 0x000fe40000000000 */
[----:B------:R-:W-:Y:S02]  /*75d0*/  SEL R33, R46, R39, P0 ;  /* 0x000000272e217207 */ /* 0x000fe40000000000 */
[----:B------:R-:W-:Y:S01]  /*75e0*/  LOP3.LUT R10, R10, R11, RZ, 0x3c, !PT ;  /* 0x0000000b0a0a7212 */ /* 0x000fe200078e3cff */
[----:B------:R-:W-:Y:S01]  /*75f0*/  IMAD.X R11, RZ, RZ, R17, P3 ;  /* 0x000000ffff0b7224 */ /* 0x000fe200018e0611 */
[----:B------:R-:W-:Y:S02]  /*7600*/  SEL R135, R59, R70, P0 ;  /* 0x000000463b877207 */ /* 0x000fe40000000000 */
[----:B------:R-:W-:-:S02]  /*7610*/  SEL R36, R70, R59, P0 ;  /* 0x0000003b46247207 */ /* 0x000fc40000000000 */
[----:B------:R-:W-:Y:S01]  /*7620*/  LOP3.LUT R8, R8, R9, RZ, 0x3c, !PT ;  /* 0x0000000908087212 */ /* 0x000fe200078e3cff */
[----:B------:R-:W-:Y:S01]  /*7630*/  IMAD.X R9, RZ, RZ, R17, P2 ;  /* 0x000000ffff097224 */ /* 0x000fe200010e0611 */
[----:B------:R-:W-:Y:S02]  /*7640*/  LOP3.LUT R46, R47, 0x380, RZ, 0xc0, !PT ;  /* 0x000003802f2e7812 */ /* 0x000fe400078ec0ff */
[----:B------:R-:W-:Y:S02]  /*7650*/  F2FP.BF16.F32.PACK_AB R43, R43, R50 ;  /* 0x000000322b2b723e */ /* 0x000fe400000010ff */
[----:B------:R-:W-:Y:S02]  /*7660*/  F2FP.BF16.F32.PACK_AB R62, R55, R62 ;  /* 0x0000003e373e723e */ /* 0x000fe400000010ff */
[C---:B------:R-:W-:Y:S02]  /*7670*/  IADD3 R59, P3, R16.reuse, 0x8000, RZ ;  /* 0x00008000103b7810 */ /* 0x040fe40007f7e0ff */
[----:B------:R-:W-:-:S02]  /*7680*/  IADD3 R55, P2, R16, 0x4060, RZ ;  /* 0x0000406010377810 */ /* 0x000fc40007f5e0ff */
[----:B------:R-:W-:Y:S02]  /*7690*/  F2FP.BF16.F32.PACK_AB R83, R83, R90 ;  /* 0x0000005a5353723e */ /* 0x000fe400000010ff */
[----:B------:R-:W-:Y:S02]  /*76a0*/  F2FP.BF16.F32.PACK_AB R94, R87, R94 ;  /* 0x0000005e575e723e */ /* 0x000fe400000010ff */
[----:B------:R-:W-:Y:S02]  /*76b0*/  F2FP.BF16.F32.PACK_AB R51, R51, R58 ;  /* 0x0000003a3333723e */ /* 0x000fe400000010ff */
[----:B------:R-:W-:Y:S02]  /*76c0*/  F2FP.BF16.F32.PACK_AB R91, R91, R98 ;  /* 0x000000625b5b723e */ /* 0x000fe400000010ff */
[----:B------:R-:W-:Y:S02]  /*76d0*/  SHF.R.U64 R46, R46, 0x3, RZ ;  /* 0x000000032e2e7819 */ /* 0x000fe400000012ff */
[----:B------:R-:W-:-:S02]  /*76e0*/  F2FP.BF16.F32.PACK_AB R99, R99, R106 ;  /* 0x0000006a6363723e */ /* 0x000fc400000010ff */
[----:B------:R-:W-:Y:S02]  /*76f0*/  SEL R131, R43, R54, P0 ;  /* 0x000000362b837207 */ /* 0x000fe40000000000 */
[----:B------:R-:W-:Y:S02]  /*7700*/  SEL R32, R54, R43, P0 ;  /* 0x0000002b36207207 */ /* 0x000fe40000000000 */
[----:B------:R-:W-:Y:S02]  /*7710*/  LOP3.LUT R58, R59, 0x380, RZ, 0xc0, !PT ;  /* 0x000003803b3a7812 */ /* 0x000fe400078ec0ff */
[----:B------:R-:W-:Y:S02]  /*7720*/  F2FP.BF16.F32.PACK_AB R13, R13, R52 ;  /* 0x000000340d0d723e */ /* 0x000fe400000010ff */
[----:B------:R-:W-:Y:S02]  /*7730*/  F2FP.BF16.F32.PACK_AB R53, R53, R60 ;  /* 0x0000003c3535723e */ /* 0x000fe400000010ff */
[----:B------:R-:W-:-:S02]  /*7740*/  F2FP.BF16.F32.PACK_AB R64, R57, R64 ;  /* 0x000000403940723e */ /* 0x000fc400000010ff */
[----:B------:R-:W-:Y:S02]  /*7750*/  F2FP.BF16.F32.PACK_AB R107, R107, R114 ;  /* 0x000000726b6b723e */ /* 0x000fe400000010ff */
[----:B------:R-:W-:Y:S02]  /*7760*/  F2FP.BF16.F32.PACK_AB R116, R111, R116 ;  /* 0x000000746f74723e */ /* 0x000fe400000010ff */
[----:B------:R-:W-:Y:S02]  /*7770*/  LOP3.LUT R54, R55, 0x380, RZ, 0xc0, !PT ;  /* 0x0000038037367812 */ /* 0x000fe400078ec0ff */
[----:B------:R-:W-:Y:S02]  /*7780*/  F2FP.BF16.F32.PACK_AB R35, R38, R35 ;  /* 0x000000232623723e */ /* 0x000fe400000010ff */
[----:B------:R-:W-:Y:S02]  /*7790*/  F2FP.BF16.F32.PACK_AB R113, R113, R118 ;  /* 0x000000767171723e */ /* 0x000fe400000010ff */
[----:B------:R-:W-:-:S02]  /*77a0*/  F2FP.BF16.F32.PACK_AB R120, R115, R120 ;  /* 0x000000787378723e */ /* 0x000fc400000010ff */
[----:B------:R-:W-:Y:S02]  /*77b0*/  SEL R141, R83, R94, P0 ;  /* 0x0000005e538d7207 */ /* 0x000fe40000000000 */
[----:B------:R-:W-:Y:S02]  /*77c0*/  SEL R39, R94, R83, P0 ;  /* 0x000000535e277207 */ /* 0x000fe40000000000 */
[----:B------:R-:W-:Y:S02]  /*77d0*/  F2FP.BF16.F32.PACK_AB R117, R117, R122 ;  /* 0x0000007a7575723e */ /* 0x000fe400000010ff */
[----:B------:R-:W-:Y:S02]  /*77e0*/  F2FP.BF16.F32.PACK_AB R124, R119, R124 ;  /* 0x0000007c777c723e */ /* 0x000fe400000010ff */
[----:B------:R-:W-:Y:S02]  /*77f0*/  SEL R83, R91, R102, P0 ;  /* 0x000000665b537207 */ /* 0x000fe40000000000 */
[----:B------:R-:W-:-:S02]  /*7800*/  SEL R41, R102, R91, P0 ;  /* 0x0000005b66297207 */ /* 0x000fc40000000000 */
[----:B------:R-:W-:Y:S01]  /*7810*/  LOP3.LUT R46, R46, R47, RZ, 0x3c, !PT ;  /* 0x0000002f2e2e7212 */ /* 0x000fe200078e3cff */
[----:B------:R-:W-:Y:S01]  /*7820*/  IMAD.X R47, RZ, RZ, R17, P5 ;  /* 0x000000ffff2f7224 */ /* 0x000fe200028e0611 */
[----:B------:R-:W-:Y:S02]  /*7830*/  F2FP.BF16.F32.PACK_AB R121, R121, R126 ;  /* 0x0000007e7979723e */ /* 0x000fe400000010ff */
[----:B------:R-:W-:Y:S02]  /*7840*/  SEL R91, R99, R110, P0 ;  /* 0x0000006e635b7207 */ /* 0x000fe40000000000 */
[----:B------:R-:W-:Y:S02]  /*7850*/  SEL R42, R110, R99, P0 ;  /* 0x000000636e2a7207 */ /* 0x000fe40000000000 */
[----:B------:R-:W-:Y:S02]  /*7860*/  SHF.R.U64 R58, R58, 0x3, RZ ;  /* 0x000000033a3a7819 */ /* 0x000fe400000012ff */
[----:B------:R-:W-:-:S02]  /*7870*/  F2FP.BF16.F32.PACK_AB R69, R69, R76 ;  /* 0x0000004c4545723e */ /* 0x000fc400000010ff */
[----:B------:R-:W-:Y:S02]  /*7880*/  F2FP.BF16.F32.PACK_AB R80, R73, R80 ;  /* 0x000000504950723e */ /* 0x000fe400000010ff */
[----:B------:R-:W-:Y:S02]  /*7890*/  F2FP.BF16.F32.PACK_AB R125, R125, R130 ;  /* 0x000000827d7d723e */ /* 0x000fe400000010ff */
[----:B------:R-:W-:Y:S02]  /*78a0*/  SEL R87, R12, R13, P0 ;  /* 0x0000000d0c577207 */ /* 0x000fe40000000000 */
[----:B------:R-:W-:Y:S02]  /*78b0*/  SEL R14, R13, R12, P0 ;  /* 0x0000000c0d0e7207 */ /* 0x000fe40000000000 */
[----:B------:R-:W-:Y:S02]  /*78c0*/  SEL R105, R53, R64, P0 ;  /* 0x0000004035697207 */ /* 0x000fe40000000000 */
[----:B------:R-:W-:-:S02]  /*78d0*/  SEL R25, R64, R53, P0 ;  /* 0x0000003540197207 */ /* 0x000fc40000000000 */
[----:B------:R-:W-:Y:S02]  /*78e0*/  SEL R99, R107, R116, P0 ;  /* 0x000000746b637207 */ /* 0x000fe40000000000 */
[----:B------:R-:W-:Y:S02]  /*78f0*/  SEL R43, R116, R107, P0 ;  /* 0x0000006b742b7207 */ /* 0x000fe40000000000 */
[----:B------:R-:W-:Y:S02]  /*7900*/  SHF.R.U64 R54, R54, 0x3, RZ ;  /* 0x0000000336367819 */ /* 0x000fe400000012ff */
[----:B------:R-:W-:Y:S02]  /*7910*/  SEL R127, R34, R35, P0 ;  /* 0x00000023227f7207 */ /* 0x000fe40000000000 */
[----:B------:R-:W-:Y:S02]  /*7920*/  SEL R107, R113, R120, P0 ;  /* 0x00000078716b7207 */ /* 0x000fe40000000000 */
[----:B------:R-:W-:-:S02]  /*7930*/  SEL R44, R120, R113, P0 ;  /* 0x00000071782c7207 */ /* 0x000fc40000000000 */
[C---:B------:R-:W-:Y:S02]  /*7940*/  IADD3 R13, P4, R16.reuse, 0x60, RZ ;  /* 0x00000060100d7810 */ /* 0x040fe40007f9e0ff */
[C---:B------:R-:W-:Y:S02]  /*7950*/  IADD3 R49, P6, R16.reuse, 0x4020, RZ ;  /* 0x0000402010317810 */ /* 0x040fe40007fde0ff */
[----:B------:R-:W-:Y:S02]  /*7960*/  IADD3 R53, P1, R16, 0x4040, RZ ;  /* 0x0000404010357810 */ /* 0x000fe40007f3e0ff */
[----:B------:R-:W-:Y:S02]  /*7970*/  SEL R35, R35, R34, P0 ;  /* 0x0000002223237207 */ /* 0x000fe40000000000 */
[----:B------:R-:W-:Y:S02]  /*7980*/  SEL R113, R117, R124, P0 ;  /* 0x0000007c75717207 */ /* 0x000fe40000000000 */
[----:B------:R-:W-:-:S02]  /*7990*/  SEL R45, R124, R117, P0 ;  /* 0x000000757c2d7207 */ /* 0x000fc40000000000 */
[----:B------:R-:W-:Y:S02]  /*79a0*/  SEL R111, R68, R27, P0 ;  /* 0x0000001b446f7207 */ /* 0x000fe40000000000 */
[----:B------:R-:W-:Y:S02]  /*79b0*/  SEL R26, R27, R68, P0 ;  /* 0x000000441b1a7207 */ /* 0x000fe40000000000 */
[----:B------:R-:W-:Y:S02]  /*79c0*/  SEL R133, R51, R62, P0 ;  /* 0x0000003e33857207 */ /* 0x000fe40000000000 */
[----:B------:R-:W-:Y:S02]  /*79d0*/  SEL R34, R62, R51, P0 ;  /* 0x000000333e227207 */ /* 0x000fe40000000000 */
[----:B------:R-:W-:Y:S02]  /*79e0*/  SEL R117, R121, R128, P0 ;  /* 0x0000008079757207 */ /* 0x000fe40000000000 */
[----:B------:R-:W-:-:S02]  /*79f0*/  SEL R50, R128, R121, P0 ;  /* 0x0000007980327207 */ /* 0x000fc40000000000 */
[----:B------:R-:W-:Y:S01]  /*7a00*/  LOP3.LUT R58, R58, R59, RZ, 0x3c, !PT ;  /* 0x0000003b3a3a7212 */ /* 0x000fe200078e3cff */
[----:B------:R-:W-:Y:S01]  /*7a10*/  IMAD.X R59, RZ, RZ, R17, P3 ;  /* 0x000000ffff3b7224 */ /* 0x000fe200018e0611 */
[----:B------:R-:W-:Y:S02]  /*7a20*/  SEL R57, R152, R159, P0 ;  /* 0x0000009f98397207 */ /* 0x000fe40000000000 */
[----:B------:R-:W-:Y:S02]  /*7a30*/  SEL R40, R159, R152, P0 ;  /* 0x000000989f287207 */ /* 0x000fe40000000000 */
[----:B------:R-:W-:Y:S02]  /*7a40*/  SEL R115, R69, R80, P0 ;  /* 0x0000005045737207 */ /* 0x000fe40000000000 */
[----:B------:R-:W-:Y:S02]  /*7a50*/  SEL R27, R80, R69, P0 ;  /* 0x00000045501b7207 */ /* 0x000fe40000000000 */
[----:B------:R-:W-:-:S02]  /*7a60*/  SEL R121, R125, R48, P0 ;  /* 0x000000307d797207 */ /* 0x000fc40000000000 */
[----:B------:R-:W-:Y:S02]  /*7a70*/  SEL R51, R48, R125, P0 ;  /* 0x0000007d30337207 */ /* 0x000fe40000000000 */
[----:B------:R-:W-:Y:S01]  /*7a80*/  LOP3.LUT R54, R54, R55, RZ, 0x3c, !PT ;  /* 0x0000003736367212 */ /* 0x000fe200078e3cff */
[----:B------:R-:W-:Y:S01]  /*7a90*/  IMAD.X R55, RZ, RZ, R17, P2 ;  /* 0x000000ffff377224 */ /* 0x000fe200010e0611 */
[----:B------:R-:W-:Y:S01]  /*7aa0*/  MOV R102, R46 ;  /* 0x0000002e00667202 */ /* 0x000fe20000000f00 */
[----:B------:R-:W-:Y:S01]  /*7ab0*/  UPRMT UR8, UR37, 0x654, UR8 ;  /* 0x0000065425087896 */ /* 0x000fe20008000008 */
[----:B------:R-:W-:Y:S02]  /*7ac0*/  LOP3.LUT R12, R13, 0x380, RZ, 0xc0, !PT ;  /* 0x000003800d0c7812 */ /* 0x000fe400078ec0ff */
[----:B------:R-:W-:Y:S02]  /*7ad0*/  LOP3.LUT R48, R49, 0x380, RZ, 0xc0, !PT ;  /* 0x0000038031307812 */ /* 0x000fe400078ec0ff */
[----:B------:R-:W-:-:S02]  /*7ae0*/  LOP3.LUT R52, R53, 0x380, RZ, 0xc0, !PT ;  /* 0x0000038035347812 */ /* 0x000fc400078ec0ff */
[----:B------:R-:W-:Y:S02]  /*7af0*/  IADD3 R69, P3, R16, 0xc040, RZ ;  /* 0x0000c04010457810 */ /* 0x000fe40007f7e0ff */
[----:B--2---:R-:W-:Y:S02]  /*7b00*/  LOP3.LUT R46, R4, 0x2, RZ, 0x3c, !PT ;  /* 0x00000002042e7812 */ /* 0x004fe400078e3cff */
[----:B------:R-:W-:Y:S01]  /*7b10*/  F2FP.BF16.F32.PACK_AB R88, R81, R88 ;  /* 0x000000585158723e */ /* 0x000fe200000010ff */
[----:B------:R-:W-:Y:S01]  /*7b20*/  SHFL.IDX PT, R57, R57, R4, 0x1c1f ;  /* 0x001c1f0439397589 */ /* 0x000fe200000e0000 */
[----:B------:R-:W-:Y:S02]  /*7b30*/  LOP3.LUT R81, R16, 0x380, RZ, 0xc0, !PT ;  /* 0x0000038010517812 */ /* 0x000fe400078ec0ff */
[----:B------:R-:W-:Y:S01]  /*7b40*/  F2FP.BF16.F32.PACK_AB R75, R75, R82 ;  /* 0x000000524b4b723e */ /* 0x000fe200000010ff */
[----:B------:R-:W1:Y:S01]  /*7b50*/  SHFL.IDX PT, R40, R40, R46, 0x1c1f ;  /* 0x001c1f2e28287589 */ /* 0x000e6200000e0000 */
[----:B------:R-:W-:-:S02]  /*7b60*/  SHF.R.U64 R12, R12, 0x3, RZ ;  /* 0x000000030c0c7819 */ /* 0x000fc400000012ff */
[----:B------:R-:W-:Y:S01]  /*7b70*/  F2FP.BF16.F32.PACK_AB R86, R79, R86 ;  /* 0x000000564f56723e */ /* 0x000fe200000010ff */
[----:B------:R-:W-:Y:S01]  /*7b80*/  SHFL.IDX PT, R101, R101, R4, 0x1c1f ;  /* 0x001c1f0465657589 */ /* 0x000fe200000e0000 */
[----:B------:R-:W-:Y:S02]  /*7b90*/  SHF.R.U64 R48, R48, 0x3, RZ ;  /* 0x0000000330307819 */ /* 0x000fe400000012ff */
[----:B------:R-:W-:Y:S01]  /*7ba0*/  F2FP.BF16.F32.PACK_AB R77, R77, R84 ;  /* 0x000000544d4d723e */ /* 0x000fe200000010ff */
[----:B------:R-:W-:Y:S01]  /*7bb0*/  UIMAD UR42, UR5, UR42, UR48 ;  /* 0x0000002a052a72a4 */ /* 0x000fe2000f8e0230 */
[----:B------:R-:W-:Y:S01]  /*7bc0*/  SHF.R.U64 R52, R52, 0x3, RZ ;  /* 0x0000000334347819 */ /* 0x000fe200000012ff */
[----:B------:R-:W-:Y:S01]  /*7bd0*/  SYNCS.ARRIVE.TRANS64.RED.A1T0 RZ, [UR8], RZ ;  /* 0x000000ffffff79a7 */ /* 0x000fe20008100408 */
[----:B------:R-:W-:Y:S02]  /*7be0*/  LOP3.LUT R68, R69, 0x380, RZ, 0xc0, !PT ;  /* 0x0000038045447812 */ /* 0x000fe400078ec0ff */
[----:B------:R-:W-:-:S02]  /*7bf0*/  MOV R55, R54 ;  /* 0x0000003600377202 */ /* 0x000fc40000000f00 */
[----:B------:R-:W-:Y:S01]  /*7c00*/  SHF.R.U64 R81, R81, 0x3, RZ ;  /* 0x0000000351517819 */ /* 0x000fe200000012ff */
[----:B------:R-:W2:Y:S01]  /*7c10*/  SHFL.IDX PT, R54, R109, R46, 0x1c1f ;  /* 0x001c1f2e6d367589 */ /* 0x000ea200000e0000 */
[----:B------:R-:W-:Y:S02]  /*7c20*/  SEL R97, R28, R21, P0 ;  /* 0x000000151c617207 */ /* 0x000fe40000000000 */
[----:B------:R-:W-:Y:S01]  /*7c30*/  LOP3.LUT R12, R12, R13, RZ, 0x3c, !PT ;  /* 0x0000000d0c0c7212 */ /* 0x000fe200078e3cff */
[--C-:B------:R-:W-:Y:S01]  /*7c40*/  IMAD.X R13, RZ, RZ, R17.reuse, P4 ;  /* 0x000000ffff0d7224 */ /* 0x100fe200020e0611 */
[----:B------:R-:W-:Y:S01]  /*7c50*/  LOP3.LUT R48, R48, R49, RZ, 0x3c, !PT ;  /* 0x0000003130307212 */ /* 0x000fe200078e3cff */
[--C-:B------:R-:W-:Y:S01]  /*7c60*/  IMAD.X R49, RZ, RZ, R17.reuse, P6 ;  /* 0x000000ffff317224 */ /* 0x100fe200030e0611 */
[----:B------:R-:W-:Y:S01]  /*7c70*/  LOP3.LUT R52, R52, R53, RZ, 0x3c, !PT ;  /* 0x0000003534347212 */ /* 0x000fe200078e3cff */
[----:B------:R-:W-:Y:S01]  /*7c80*/  IMAD.X R53, RZ, RZ, R17, P1 ;  /* 0x000000ffff357224 */ /* 0x000fe200008e0611 */
[----:B------:R-:W-:-:S02]  /*7c90*/  SHF.R.U64 R68, R68, 0x3, RZ ;  /* 0x0000000344447819 */ /* 0x000fc400000012ff */
[----:B------:R-:W-:Y:S02]  /*7ca0*/  F2FP.BF16.F32.PACK_AB R67, R67, R74 ;  /* 0x0000004a4343723e */ /* 0x000fe400000010ff */
[----:B------:R-:W-:Y:S02]  /*7cb0*/  F2FP.BF16.F32.PACK_AB R78, R71, R78 ;  /* 0x0000004e474e723e */ /* 0x000fe400000010ff */
[----:B------:R-:W-:Y:S02]  /*7cc0*/  SEL R21, R21, R28, P0 ;  /* 0x0000001c15157207 */ /* 0x000fe40000000000 */
[----:B------:R-:W-:Y:S02]  /*7cd0*/  SEL R139, R75, R86, P0 ;  /* 0x000000564b8b7207 */ /* 0x000fe40000000000 */
[----:B------:R-:W-:Y:S01]  /*7ce0*/  SEL R38, R86, R75, P0 ;  /* 0x0000004b56267207 */ /* 0x000fe20000000000 */
[----:B------:R-:W-:Y:S01]  /*7cf0*/  UIMAD UR4, UR4, UR6, URZ ;  /* 0x00000006040472a4 */ /* 0x000fe2000f8e023f */
[----:B------:R-:W-:-:S02]  /*7d00*/  SEL R119, R77, R88, P0 ;  /* 0x000000584d777207 */ /* 0x000fc40000000000 */
[----:B------:R-:W-:Y:S02]  /*7d10*/  SEL R28, R88, R77, P0 ;  /* 0x0000004d581c7207 */ /* 0x000fe40000000000 */
[C---:B------:R-:W-:Y:S02]  /*7d20*/  IADD3 R79, P4, R16.reuse, 0x8020, RZ ;  /* 0x00008020104f7810 */ /* 0x040fe40007f9e0ff */
[C---:B------:R-:W-:Y:S02]  /*7d30*/  IADD3 R75, P6, R16.reuse, 0x8060, RZ ;  /* 0x00008060104b7810 */ /* 0x040fe40007fde0ff */
[C---:B------:R-:W-:Y:S02]  /*7d40*/  IADD3 R73, P1, R16.reuse, 0xc000, RZ ;  /* 0x0000c00010497810 */ /* 0x040fe40007f3e0ff */
[----:B------:R-:W-:Y:S01]  /*7d50*/  LOP3.LUT R80, R81, R16, RZ, 0x3c, !PT ;  /* 0x0000001051507212 */ /* 0x000fe200078e3cff */
[--C-:B------:R-:W-:Y:S01]  /*7d60*/  IMAD.MOV.U32 R81, RZ, RZ, R17.reuse ;  /* 0x000000ffff517224 */ /* 0x100fe200078e0011 */
[----:B------:R-:W-:Y:S01]  /*7d70*/  IADD3 R77, P5, R16, 0x8040, RZ ;  /* 0x00008040104d7810 */ /* 0x000fe20007fbe0ff */
[----:B------:R-:W-:Y:S01]  /*7d80*/  SHFL.IDX PT, R87, R87, R4, 0x1c1f ;  /* 0x001c1f0457577589 */ /* 0x000fe200000e0000 */
[----:B------:R-:W-:Y:S01]  /*7d90*/  LOP3.LUT R68, R68, R69, RZ, 0x3c, !PT ;  /* 0x0000004544447212 */ /* 0x000fe200078e3cff */
[----:B------:R-:W-:Y:S01]  /*7da0*/  IMAD.X R69, RZ, RZ, R17, P3 ;  /* 0x000000ffff457224 */ /* 0x000fe200018e0611 */
[----:B------:R-:W-:Y:S01]  /*7db0*/  SEL R137, R67, R78, P0 ;  /* 0x0000004e43897207 */ /* 0x000fe20000000000 */
[----:B------:R-:W3:Y:S01]  /*7dc0*/  SHFL.IDX PT, R14, R14, R46, 0x1c1f ;  /* 0x001c1f2e0e0e7589 */ /* 0x000ee200000e0000 */
[----:B------:R-:W-:Y:S01]  /*7dd0*/  SEL R37, R78, R67, P0 ;  /* 0x000000434e257207 */ /* 0x000fe20000000000 */
[----:B------:R-:W-:Y:S01]  /*7de0*/  USHF.L.U32 UR42, UR42, 0x7, URZ ;  /* 0x000000072a2a7899 */ /* 0x000fe2000800063f */
[----:B------:R-:W-:Y:S01]  /*7df0*/  LOP3.LUT R78, R79, 0x380, RZ, 0xc0, !PT ;  /* 0x000003804f4e7812 */ /* 0x000fe200078ec0ff */
[----:B------:R-:W-:Y:S01]  /*7e00*/  UIMAD.WIDE.U32 UR10, UR43, UR6, URZ ;  /* 0x000000062b0a72a5 */ /* 0x000fe2000f8e003f */
[----:B------:R-:W-:Y:S01]  /*7e10*/  LOP3.LUT R74, R75, 0x380, RZ, 0xc0, !PT ;  /* 0x000003804b4a7812 */ /* 0x000fe200078ec0ff */
[----:B------:R-:W-:Y:S01]  /*7e20*/  UIMAD UR4, UR43, UR7, UR4 ;  /* 0x000000072b0472a4 */ /* 0x000fe2000f8e0204 */
[----:B------:R-:W-:-:S02]  /*7e30*/  IADD3 R71, P2, R16, 0xc020, RZ ;  /* 0x0000c02010477810 */ /* 0x000fc40007f5e0ff */
[----:B------:R-:W-:Y:S02]  /*7e40*/  LOP3.LUT R72, R73, 0x380, RZ, 0xc0, !PT ;  /* 0x0000038049487812 */ /* 0x000fe400078ec0ff */
[----:B------:R-:W-:Y:S02]  /*7e50*/  LOP3.LUT R76, R77, 0x380, RZ, 0xc0, !PT ;  /* 0x000003804d4c7812 */ /* 0x000fe400078ec0ff */
[----:B------:R-:W-:Y:S02]  /*7e60*/  MOV R110, R80 ;  /* 0x00000050006e7202 */ /* 0x000fe40000000f00 */
[----:B------:R-:W-:Y:S01]  /*7e70*/  MOV R81, R48 ;  /* 0x0000003000517202 */ /* 0x000fe20000000f00 */
[----:B------:R-:W-:Y:S01]  /*7e80*/  UIADD3 UR4, UR11, UR4, URZ ;  /* 0x000000040b047290 */ /* 0x000fe2000fffe03f */
[----:B------:R-:W-:Y:S02]  /*7e90*/  SHF.R.U64 R78, R78, 0x3, RZ ;  /* 0x000000034e4e7819 */ /* 0x000fe400000012ff */
[----:B------:R-:W-:-:S02]  /*7ea0*/  SHF.R.U64 R74, R74, 0x3, RZ ;  /* 0x000000034a4a7819 */ /* 0x000fc400000012ff */
[----:B------:R-:W-:Y:S02]  /*7eb0*/  LOP3.LUT R70, R71, 0x380, RZ, 0xc0, !PT ;  /* 0x0000038047467812 */ /* 0x000fe400078ec0ff */
[----:B------:R-:W-:Y:S02]  /*7ec0*/  SHF.R.U64 R72, R72, 0x3, RZ ;  /* 0x0000000348487819 */ /* 0x000fe400000012ff */
[----:B------:R-:W-:Y:S01]  /*7ed0*/  MOV R49, R68 ;  /* 0x0000004400317202 */ /* 0x000fe20000000f00 */
[----:B------:R-:W-:Y:S01]  /*7ee0*/  VIADD R69, R23, UR42 ;  /* 0x0000002a17457c36 */ /* 0x000fe20008000000 */
[----:B------:R-:W-:Y:S02]  /*7ef0*/  SHF.R.U64 R76, R76, 0x3, RZ ;  /* 0x000000034c4c7819 */ /* 0x000fe400000012ff */
[----:B------:R-:W-:Y:S01]  /*7f00*/  LOP3.LUT R78, R78, R79, RZ, 0x3c, !PT ;  /* 0x0000004f4e4e7212 */ /* 0x000fe200078e3cff */
[--C-:B------:R-:W-:Y:S01]  /*7f10*/  IMAD.X R79, RZ, RZ, R17.reuse, P4 ;  /* 0x000000ffff4f7224 */ /* 0x100fe200020e0611 */
[----:B------:R-:W-:Y:S01]  /*7f20*/  LOP3.LUT R74, R74, R75, RZ, 0x3c, !PT ;  /* 0x0000004b4a4a7212 */ /* 0x000fe200078e3cff */
[----:B------:R-:W-:Y:S01]  /*7f30*/  IMAD.X R75, RZ, RZ, R17, P6 ;  /* 0x000000ffff4b7224 */ /* 0x000fe200030e0611 */
[----:B------:R-:W-:-:S02]  /*7f40*/  SHF.R.U64 R70, R70, 0x3, RZ ;  /* 0x0000000346467819 */ /* 0x000fc400000012ff */
[----:B------:R-:W-:Y:S01]  /*7f50*/  LOP3.LUT R72, R72, R73, RZ, 0x3c, !PT ;  /* 0x0000004948487212 */ /* 0x000fe200078e3cff */
[--C-:B------:R-:W-:Y:S01]  /*7f60*/  IMAD.X R73, RZ, RZ, R17.reuse, P1 ;  /* 0x000000ffff497224 */ /* 0x100fe200008e0611 */
[----:B------:R-:W-:Y:S01]  /*7f70*/  MOV R108, R8 ;  /* 0x00000008006c7202 */ /* 0x000fe20000000f00 */
[----:B------:R-:W-:Y:S01]  /*7f80*/  VIADD R8, R69, 0x8 ;  /* 0x0000000845087836 */ /* 0x000fe20000000000 */
[----:B------:R-:W-:Y:S01]  /*7f90*/  LOP3.LUT R76, R76, R77, RZ, 0x3c, !PT ;  /* 0x0000004d4c4c7212 */ /* 0x000fe200078e3cff */
[--C-:B------:R-:W-:Y:S01]  /*7fa0*/  IMAD.X R77, RZ, RZ, R17.reuse, P5 ;  /* 0x000000ffff4d7224 */ /* 0x100fe200028e0611 */
[----:B------:R-:W-:Y:S01]  /*7fb0*/  MOV R104, R12 ;  /* 0x0000000c00687202 */ /* 0x000fe20000000f00 */
[----:B------:R-:W-:Y:S01]  /*7fc0*/  IMAD.U32 R13, RZ, RZ, UR11 ;  /* 0x0000000bff0d7e24 */ /* 0x000fe2000f8e00ff */
[----:B------:R-:W-:Y:S01]  /*7fd0*/  IADD3 R67, P4, R16, 0xc060, RZ ;  /* 0x0000c06010437810 */ /* 0x000fe20007f9e0ff */
[----:B------:R-:W-:Y:S01]  /*7fe0*/  IMAD.U32 R13, RZ, RZ, UR4 ;  /* 0x00000004ff0d7e24 */ /* 0x000fe2000f8e00ff */
[----:B------:R-:W-:Y:S01]  /*7ff0*/  LOP3.LUT P1, RZ, R2, 0x3, RZ, 0xc0, !PT ;  /* 0x0000000302ff7812 */ /* 0x000fe2000782c0ff */
[----:B------:R-:W-:Y:S01]  /*8000*/  ULDC UR4, c[0x0][0xa88] ;  /* 0x0002a20000047ab9 */ /* 0x000fe20000000800 */
[----:B------:R-:W-:Y:S01]  /*8010*/  LOP3.LUT R70, R70, R71, RZ, 0x3c, !PT ;  /* 0x0000004746467212 */ /* 0x000fe200078e3cff */
[----:B------:R-:W-:Y:S01]  /*8020*/  IMAD.X R71, RZ, RZ, R17, P2 ;  /* 0x000000ffff477224 */ /* 0x000fe200010e0611 */
[----:B------:R-:W-:Y:S01]  /*8030*/  LOP3.LUT R66, R67, 0x380, RZ, 0xc0, !PT ;  /* 0x0000038043427812 */ /* 0x000fe200078ec0ff */
[----:B------:R-:W-:Y:S01]  /*8040*/  SHFL.IDX PT, R61, R61, R4, 0x1c1f ;  /* 0x001c1f043d3d7589 */ /* 0x000fe200000e0000 */
[----:B------:R-:W-:-:S02]  /*8050*/  MOV R106, R10 ;  /* 0x0000000a006a7202 */ /* 0x000fc40000000f00 */
[----:B------:R-:W-:Y:S01]  /*8060*/  MOV R75, R74 ;  /* 0x0000004a004b7202 */ /* 0x000fe20000000f00 */
[----:B------:R-:W-:Y:S01]  /*8070*/  SHFL.IDX PT, R127, R127, R4, 0x1c1f ;  /* 0x001c1f047f7f7589 */ /* 0x000fe200000e0000 */
[----:B------:R-:W-:Y:S02]  /*8080*/  ISETP.GE.OR P2, PT, R8, UR4, P1 ;  /* 0x0000000408007c0c */ /* 0x000fe40008f46670 */
[----:B------:R-:W-:Y:S01]  /*8090*/  MOV R77, R76 ;  /* 0x0000004c004d7202 */ /* 0x000fe20000000f00 */
[----:B------:R-:W4:Y:S01]  /*80a0*/  SHFL.IDX PT, R0, R0, R46, 0x1c1f ;  /* 0x001c1f2e00007589 */ /* 0x000f2200000e0000 */
[----:B-1----:R-:W-:Y:S02]  /*80b0*/  SEL R8, R57, R40, P0 ;  /* 0x0000002839087207 */ /* 0x002fe40000000000 */
[----:B------:R-:W-:Y:S01]  /*80c0*/  SEL R10, R40, R57, P0 ;  /* 0x00000039280a7207 */ /* 0x000fe20000000000 */
[----:B------:R-:W1:Y:S01]  /*80d0*/  SHFL.IDX PT, R74, R35, R46, 0x1c1f ;  /* 0x001c1f2e234a7589 */ /* 0x000e6200000e0000 */
[----:B------:R-:W-:-:S02]  /*80e0*/  MOV R79, R78 ;  /* 0x0000004e004f7202 */ /* 0x000fc40000000f00 */
[----:B--2---:R-:W-:Y:S01]  /*80f0*/  SEL R9, R101, R54, P0 ;  /* 0x0000003665097207 */ /* 0x004fe20000000000 */
[----:B------:R-:W-:Y:S01]  /*8100*/  SHFL.IDX PT, R63, R63, R4, 0x1c1f ;  /* 0x001c1f043f3f7589 */ /* 0x000fe200000e0000 */
[----:B------:R-:W-:Y:S01]  /*8110*/  SEL R11, R54, R101, P0 ;  /* 0x00000065360b7207 */ /* 0x000fe20000000000 */
[----:B------:R-:W-:Y:S01]  /*8120*/  BAR.SYNC.DEFER_BLOCKING 0x1, 0x100 ;  /* 0x0044000000007b1d */ /* 0x000fe20000010000 */
[----:B------:R-:W-:-:S05]  /*8130*/  SHF.R.U64 R66, R66, 0x3, RZ ;  /* 0x0000000342427819 */ /* 0x000fca00000012ff */
[----:B------:R-:W-:Y:S04]  /*8140*/  SHFL.IDX PT, R129, R129, R4, 0x1c1f ;  /* 0x001c1f0481817589 */ /* 0x000fe800000e0000 */
[----:B------:R-:W2:Y:S04]  /*8150*/  SHFL.IDX PT, R40, R5, R46, 0x1c1f ;  /* 0x001c1f2e05287589 */ /* 0x000ea800000e0000 */
[----:B------:R-:W5:Y:S04]  /*8160*/  SHFL.IDX PT, R76, R33, R46, 0x1c1f ;  /* 0x001c1f2e214c7589 */ /* 0x000f6800000e0000 */
[----:B------:R-:W-:Y:S04]  /*8170*/  SHFL.IDX PT, R65, R65, R4, 0x1c1f ;  /* 0x001c1f0441417589 */ /* 0x000fe800000e0000 */
[----:B------:R-:W-:Y:S04]  /*8180*/  SHFL.IDX PT, R131, R131, R4, 0x1c1f ;  /* 0x001c1f0483837589 */ /* 0x000fe800000e0000 */
[----:B------:R-:W5:Y:S04]  /*8190*/  SHFL.IDX PT, R54, R7, R46, 0x1c1f ;  /* 0x001c1f2e07367589 */ /* 0x000f6800000e0000 */
[----:B------:R-:W5:Y:S04]  /*81a0*/  SHFL.IDX PT, R78, R32, R46, 0x1c1f ;  /* 0x001c1f2e204e7589 */ /* 0x000f6800000e0000 */
[----:B------:R-:W-:Y:S04]  /*81b0*/  SHFL.IDX PT, R133, R133, R4, 0x1c1f ;  /* 0x001c1f0485857589 */ /* 0x000fe800000e0000 */
[----:B------:R-:W5:Y:S01]  /*81c0*/  SHFL.IDX PT, R80, R34, R46, 0x1c1f ;  /* 0x001c1f2e22507589 */ /* 0x000f6200000e0000 */
[----:B------:R-:W-:-:S03]  /*81d0*/  LOP3.LUT R66, R66, R67, RZ, 0x3c, !PT ;  /* 0x0000004342427212 */ /* 0x000fc600078e3cff */
[----:B------:R-:W-:Y:S01]  /*81e0*/  SHFL.IDX PT, R89, R89, R4, 0x1c1f ;  /* 0x001c1f0459597589 */ /* 0x000fe200000e0000 */
[----:B------:R-:W-:-:S03]  /*81f0*/  MOV R59, R58 ;  /* 0x0000003a003b7202 */ /* 0x000fc60000000f00 */
[----:B------:R-:W-:Y:S04]  /*8200*/  SHFL.IDX PT, R95, R95, R4, 0x1c1f ;  /* 0x001c1f045f5f7589 */ /* 0x000fe800000e0000 */
        /* <DEDUP_REMOVED lines=19> */
[----:B------:R-:W-:Y:S01]  /*8340*/  SHFL.IDX PT, R121, R121, R4, 0x1c1f ;  /* 0x001c1f0479797589 */ /* 0x000fe200000e0000 */
[----:B------:R-:W-:-:S03]  /*8350*/  IMAD.X R67, RZ, RZ, R17, P4 ;  /* 0x000000ffff437224 */ /* 0x000fc600020e0611 */
[----:B------:R-:W5:Y:S04]  /*8360*/  SHFL.IDX PT, R4, R15, R46, 0x1c1f ;  /* 0x001c1f2e0f047589 */ /* 0x000f6800000e0000 */
[----:B------:R-:W5:Y:S04]  /*8370*/  SHFL.IDX PT, R82, R36, R46, 0x1c1f ;  /* 0x001c1f2e24527589 */ /* 0x000f6800000e0000 */
[----:B------:R-:W5:Y:S04]  /*8380*/  SHFL.IDX PT, R20, R20, R46, 0x1c1f ;  /* 0x001c1f2e14147589 */ /* 0x000f6800000e0000 */
[----:B------:R-:W5:Y:S04]  /*8390*/  SHFL.IDX PT, R84, R37, R46, 0x1c1f ;  /* 0x001c1f2e25547589 */ /* 0x000f6800000e0000 */
[----:B------:R3:W-:Y:S04]  /*83a0*/  STSM.16.M88.4 [R110], R8 ;  /* 0x000000086e007844 */ /* 0x0007e80000000200 */
[----:B------:R-:W5:Y:S04]  /*83b0*/  SHFL.IDX PT, R56, R21, R46, 0x1c1f ;  /* 0x001c1f2e15387589 */ /* 0x000f6800000e0000 */
[----:B------:R-:W5:Y:S04]  /*83c0*/  SHFL.IDX PT, R86, R38, R46, 0x1c1f ;  /* 0x001c1f2e26567589 */ /* 0x000f6800000e0000 */
[----:B------:R4:W5:Y:S01]  /*83d0*/  SHFL.IDX PT, R58, R24, R46, 0x1c1f ;  /* 0x001c1f2e183a7589 */ /* 0x00096200000e0000 */
[----:B---3--:R-:W-:-:S03]  /*83e0*/  SEL R8, R87, R14, P0 ;  /* 0x0000000e57087207 */ /* 0x008fc60000000000 */
[----:B------:R-:W3:Y:S01]  /*83f0*/  SHFL.IDX PT, R88, R39, R46, 0x1c1f ;  /* 0x001c1f2e27587589 */ /* 0x000ee200000e0000 */
[----:B------:R-:W-:Y:S02]  /*8400*/  SEL R10, R14, R87, P0 ;  /* 0x000000570e0a7207 */ /* 0x000fe40000000000 */
[----:B------:R-:W3:Y:S01]  /*8410*/  LDC.64 R14, c[0x0][0xb78] ;  /* 0x0002de00ff0e7b82 */ /* 0x000ee20000000a00 */
[----:B------:R-:W3:Y:S01]  /*8420*/  SHFL.IDX PT, R60, R25, R46, 0x1c1f ;  /* 0x001c1f2e193c7589 */ /* 0x000ee200000e0000 */
[----:B------:R-:W-:-:S03]  /*8430*/  MOV R53, R52 ;  /* 0x0000003400357202 */ /* 0x000fc60000000f00 */
[----:B------:R-:W3:Y:S01]  /*8440*/  SHFL.IDX PT, R90, R41, R46, 0x1c1f ;  /* 0x001c1f2e295a7589 */ /* 0x000ee200000e0000 */
[----:B------:R-:W-:-:S03]  /*8450*/  MOV R52, R66 ;  /* 0x0000004200347202 */ /* 0x000fc60000000f00 */
[----:B------:R1:W3:Y:S01]  /*8460*/  SHFL.IDX PT, R62, R26, R46, 0x1c1f ;  /* 0x001c1f2e1a3e7589 */ /* 0x0002e200000e0000 */
[----:B------:R-:W-:-:S03]  /*8470*/  MOV R48, R70 ;  /* 0x0000004600307202 */ /* 0x000fc60000000f00 */
[----:B------:R2:W-:Y:S04]  /*8480*/  SHFL.IDX PT, R64, R27, R46, 0x1c1f ;  /* 0x001c1f2e1b407589 */ /* 0x0005e800000e0000 */
[----:B------:R-:W3:Y:S01]  /*8490*/  SHFL.IDX PT, R92, R42, R46, 0x1c1f ;  /* 0x001c1f2e2a5c7589 */ /* 0x000ee200000e0000 */
[----:B------:R-:W-:-:S03]  /*84a0*/  MOV R73, R72 ;  /* 0x0000004800497202 */ /* 0x000fc60000000f00 */
[----:B------:R5:W-:Y:S04]  /*84b0*/  SHFL.IDX PT, R66, R28, R46, 0x1c1f ;  /* 0x001c1f2e1c427589 */ /* 0x000be800000e0000 */
[----:B------:R-:W3:Y:S04]  /*84c0*/  SHFL.IDX PT, R94, R43, R46, 0x1c1f ;  /* 0x001c1f2e2b5e7589 */ /* 0x000ee800000e0000 */
[----:B------:R-:W-:Y:S04]  /*84d0*/  SHFL.IDX PT, R68, R29, R46, 0x1c1f ;  /* 0x001c1f2e1d447589 */ /* 0x000fe800000e0000 */
[----:B------:R-:W3:Y:S04]  /*84e0*/  SHFL.IDX PT, R96, R44, R46, 0x1c1f ;  /* 0x001c1f2e2c607589 */ /* 0x000ee800000e0000 */
[----:B------:R5:W-:Y:S04]  /*84f0*/  SHFL.IDX PT, R70, R30, R46, 0x1c1f ;  /* 0x001c1f2e1e467589 */ /* 0x000be800000e0000 */
[----:B------:R-:W3:Y:S04]  /*8500*/  SHFL.IDX PT, R98, R45, R46, 0x1c1f ;  /* 0x001c1f2e2d627589 */ /* 0x000ee800000e0000 */
[----:B------:R-:W3:Y:S04]  /*8510*/  SHFL.IDX PT, R50, R50, R46, 0x1c1f ;  /* 0x001c1f2e32327589 */ /* 0x000ee800000e0000 */
[----:B------:R5:W-:Y:S04]  /*8520*/  SHFL.IDX PT, R72, R31, R46, 0x1c1f ;  /* 0x001c1f2e1f487589 */ /* 0x000be800000e0000 */
[----:B------:R3:W3:Y:S01]  /*8530*/  SHFL.IDX PT, R100, R51, R46, 0x1c1f ;  /* 0x001c1f2e33647589 */ /* 0x0006e200000e0000 */
[----:B----4-:R-:W-:-:S02]  /*8540*/  SEL R24, R61, R0, P0 ;  /* 0x000000003d187207 */ /* 0x010fc40000000000 */
[----:B-1----:R-:W-:Y:S02]  /*8550*/  SEL R26, R0, R61, P0 ;  /* 0x0000003d001a7207 */ /* 0x002fe40000000000 */
[----:B------:R-:W-:Y:S02]  /*8560*/  SEL R25, R127, R74, P0 ;  /* 0x0000004a7f197207 */ /* 0x000fe40000000000 */
[----:B--2---:R-:W-:Y:S01]  /*8570*/  SEL R27, R74, R127, P0 ;  /* 0x0000007f4a1b7207 */ /* 0x004fe20000000000 */
[----:B------:R-:W-:Y:S01]  /*8580*/  USHF.R.S32.HI UR5, URZ, 0x1f, UR44 ;  /* 0x0000001f3f057899 */ /* 0x000fe2000801142c */
[----:B-----5:R-:W-:Y:S02]  /*8590*/  SEL R28, R63, R40, P0 ;  /* 0x000000283f1c7207 */ /* 0x020fe40000000000 */
[----:B------:R-:W-:Y:S02]  /*85a0*/  SEL R30, R40, R63, P0 ;  /* 0x0000003f281e7207 */ /* 0x000fe40000000000 */
[----:B------:R-:W-:-:S02]  /*85b0*/  SEL R29, R129, R76, P0 ;  /* 0x0000004c811d7207 */ /* 0x000fc40000000000 */
[----:B------:R-:W-:Y:S02]  /*85c0*/  SEL R31, R76, R129, P0 ;  /* 0x000000814c1f7207 */ /* 0x000fe40000000000 */
[----:B------:R-:W-:Y:S02]  /*85d0*/  SEL R32, R65, R54, P0 ;  /* 0x0000003641207207 */ /* 0x000fe40000000000 */
[----:B------:R-:W-:Y:S02]  /*85e0*/  SEL R34, R54, R65, P0 ;  /* 0x0000004136227207 */ /* 0x000fe40000000000 */
[----:B------:R-:W-:Y:S02]  /*85f0*/  SEL R33, R131, R78, P0 ;  /* 0x0000004e83217207 */ /* 0x000fe40000000000 */
[----:B------:R-:W-:Y:S01]  /*8600*/  SEL R35, R78, R131, P0 ;  /* 0x000000834e237207 */ /* 0x000fe20000000000 */
[----:B------:R-:W-:Y:S01]  /*8610*/  IMAD.U32 R12, RZ, RZ, UR10 ;  /* 0x0000000aff0c7e24 */ /* 0x000fe2000f8e00ff */
[----:B------:R-:W-:-:S02]  /*8620*/  SEL R9, R133, R80, P0 ;  /* 0x0000005085097207 */ /* 0x000fc40000000000 */
[----:B------:R-:W-:Y:S01]  /*8630*/  SEL R11, R80, R133, P0 ;  /* 0x00000085500b7207 */ /* 0x000fe20000000000 */
[----:B------:R1:W-:Y:S01]  /*8640*/  STSM.16.M88.4 [R108], R24 ;  /* 0x000000186c007844 */ /* 0x0003e20000000200 */
[----:B------:R-:W-:Y:S02]  /*8650*/  SEL R36, R89, R4, P0 ;  /* 0x0000000459247207 */ /* 0x000fe40000000000 */
[----:B------:R-:W-:Y:S01]  /*8660*/  SEL R38, R4, R89, P0 ;  /* 0x0000005904267207 */ /* 0x000fe20000000000 */
[----:B------:R-:W-:Y:S01]  /*8670*/  STSM.16.M88.4 [R106], R28 ;  /* 0x0000001c6a007844 */ /* 0x000fe20000000200 */
[----:B------:R-:W-:Y:S02]  /*8680*/  SEL R37, R135, R82, P0 ;  /* 0x0000005287257207 */ /* 0x000fe40000000000 */
[----:B------:R-:W-:Y:S01]  /*8690*/  SEL R39, R82, R135, P0 ;  /* 0x0000008752277207 */ /* 0x000fe20000000000 */
[----:B------:R-:W-:Y:S01]  /*86a0*/  STSM.16.M88.4 [R104], R32 ;  /* 0x0000002068007844 */ /* 0x000fe20000000200 */
[----:B------:R-:W-:-:S02]  /*86b0*/  SEL R40, R95, R20, P0 ;  /* 0x000000145f287207 */ /* 0x000fc40000000000 */
[----:B------:R-:W-:Y:S02]  /*86c0*/  SEL R42, R20, R95, P0 ;  /* 0x0000005f142a7207 */ /* 0x000fe40000000000 */
[----:B------:R-:W-:Y:S02]  /*86d0*/  SEL R41, R137, R84, P0 ;  /* 0x0000005489297207 */ /* 0x000fe40000000000 */
[----:B------:R-:W-:Y:S01]  /*86e0*/  SEL R43, R84, R137, P0 ;  /* 0x00000089542b7207 */ /* 0x000fe20000000000 */
[----:B------:R2:W-:Y:S01]  /*86f0*/  STSM.16.M88.4 [R102], R8 ;  /* 0x0000000866007844 */ /* 0x0005e20000000200 */
[----:B------:R-:W-:Y:S01]  /*8700*/  SEL R44, R97, R56, P0 ;  /* 0x00000038612c7207 */ /* 0x000fe20000000000 */
[----:B---3--:R-:W-:Y:S01]  /*8710*/  IMAD R0, R14, UR5, RZ ;  /* 0x000000050e007c24 */ /* 0x008fe2000f8e02ff */
[----:B------:R-:W-:Y:S01]  /*8720*/  SEL R46, R56, R97, P0 ;  /* 0x00000061382e7207 */ /* 0x000fe20000000000 */
[----:B------:R-:W-:Y:S01]  /*8730*/  IMAD.WIDE.U32 R12, R14, UR44, R12 ;  /* 0x0000002c0e0c7c25 */ /* 0x000fe2000f8e000c */
[----:B------:R-:W-:-:S02]  /*8740*/  SEL R45, R139, R86, P0 ;  /* 0x000000568b2d7207 */ /* 0x000fc40000000000 */
[----:B------:R-:W-:Y:S02]  /*8750*/  SEL R47, R86, R139, P0 ;  /* 0x0000008b562f7207 */ /* 0x000fe40000000000 */
[----:B-1----:R-:W-:Y:S02]  /*8760*/  SEL R24, R103, R58, P0 ;  /* 0x0000003a67187207 */ /* 0x002fe40000000000 */
[----:B------:R-:W-:Y:S02]  /*8770*/  SEL R26, R58, R103, P0 ;  /* 0x000000673a1a7207 */ /* 0x000fe40000000000 */
[----:B------:R-:W-:Y:S02]  /*8780*/  SEL R25, R141, R88, P0 ;  /* 0x000000588d197207 */ /* 0x000fe40000000000 */
[----:B------:R-:W-:Y:S01]  /*8790*/  SEL R27, R88, R141, P0 ;  /* 0x0000008d581b7207 */ /* 0x000fe20000000000 */
[----:B------:R-:W-:Y:S01]  /*87a0*/  STSM.16.M88.4 [R81], R36 ;  /* 0x0000002451007844 */ /* 0x000fe20000000200 */
[----:B--2---:R-:W-:-:S02]  /*87b0*/  SEL R8, R105, R60, P0 ;  /* 0x0000003c69087207 */ /* 0x004fc40000000000 */
[----:B------:R-:W-:Y:S02]  /*87c0*/  SEL R10, R60, R105, P0 ;  /* 0x000000693c0a7207 */ /* 0x000fe40000000000 */
[----:B------:R-:W-:Y:S02]  /*87d0*/  SEL R9, R83, R90, P0 ;  /* 0x0000005a53097207 */ /* 0x000fe40000000000 */
[----:B------:R-:W-:Y:S01]  /*87e0*/  SEL R11, R90, R83, P0 ;  /* 0x000000535a0b7207 */ /* 0x000fe20000000000 */
[----:B------:R-:W-:Y:S01]  /*87f0*/  STSM.16.M88.4 [R53], R40 ;  /* 0x0000002835007844 */ /* 0x000fe20000000200 */
[----:B------:R-:W-:Y:S01]  /*8800*/  IMAD R4, R15, UR44, R0 ;  /* 0x0000002c0f047c24 */ /* 0x000fe2000f8e0200 */
[----:B------:R-:W-:Y:S02]  /*8810*/  SEL R60, R111, R62, P0 ;  /* 0x0000003e6f3c7207 */ /* 0x000fe40000000000 */
[----:B------:R-:W-:Y:S01]  /*8820*/  STSM.16.M88.4 [R55], R44 ;  /* 0x0000002c37007844 */ /* 0x000fe20000000200 */
[----:B------:R-:W-:-:S02]  /*8830*/  SEL R62, R62, R111, P0 ;  /* 0x0000006f3e3e7207 */ /* 0x000fc40000000000 */
[----:B------:R-:W-:Y:S01]  /*8840*/  SEL R61, R91, R92, P0 ;  /* 0x0000005c5b3d7207 */ /* 0x000fe20000000000 */
[----:B------:R-:W-:Y:S01]  /*8850*/  STSM.16.M88.4 [R59], R24 ;  /* 0x000000183b007844 */ /* 0x000fe20000000200 */
[----:B------:R-:W-:Y:S02]  /*8860*/  SEL R63, R92, R91, P0 ;  /* 0x0000005b5c3f7207 */ /* 0x000fe40000000000 */
[----:B------:R-:W-:Y:S01]  /*8870*/  SEL R28, R115, R64, P0 ;  /* 0x00000040731c7207 */ /* 0x000fe20000000000 */
[----:B------:R1:W-:Y:S01]  /*8880*/  STSM.16.M88.4 [R79], R8 ;  /* 0x000000084f007844 */ /* 0x0003e20000000200 */
[----:B------:R-:W-:Y:S02]  /*8890*/  SEL R30, R64, R115, P0 ;  /* 0x00000073401e7207 */ /* 0x000fe40000000000 */
[----:B------:R-:W-:Y:S02]  /*88a0*/  SHF.R.S32.HI R5, RZ, 0x1f, R69 ;  /* 0x0000001fff057819 */ /* 0x000fe40000011445 */
[----:B------:R-:W-:-:S02]  /*88b0*/  IADD3 R0, P3, R69, R12, RZ ;  /* 0x0000000c45007210 */ /* 0x000fc40007f7e0ff */
[----:B------:R-:W-:Y:S02]  /*88c0*/  SEL R29, R99, R94, P0 ;  /* 0x0000005e631d7207 */ /* 0x000fe40000000000 */
[----:B------:R-:W-:Y:S02]  /*88d0*/  SEL R31, R94, R99, P0 ;  /* 0x000000635e1f7207 */ /* 0x000fe40000000000 */
[----:B------:R-:W-:Y:S02]  /*88e0*/  SEL R64, R119, R66, P0 ;  /* 0x0000004277407207 */ /* 0x000fe40000000000 */
[----:B------:R-:W-:Y:S02]  /*88f0*/  SEL R66, R66, R119, P0 ;  /* 0x0000007742427207 */ /* 0x000fe40000000000 */
[----:B------:R-:W-:Y:S02]  /*8900*/  SEL R65, R107, R96, P0 ;  /* 0x000000606b417207 */ /* 0x000fe40000000000 */
[----:B------:R-:W-:-:S02]  /*8910*/  SEL R67, R96, R107, P0 ;  /* 0x0000006b60437207 */ /* 0x000fc40000000000 */
[----:B-1----:R-:W-:Y:S02]  /*8920*/  SEL R8, R123, R68, P0 ;  /* 0x000000447b087207 */ /* 0x002fe40000000000 */
[----:B------:R-:W-:Y:S02]  /*8930*/  SEL R10, R68, R123, P0 ;  /* 0x0000007b440a7207 */ /* 0x000fe40000000000 */
[----:B------:R-:W-:Y:S02]  /*8940*/  ISETP.GE.OR P1, PT, R69, UR4, P1 ;  /* 0x0000000445007c0c */ /* 0x000fe40008f26670 */
[----:B------:R-:W-:Y:S02]  /*8950*/  SEL R9, R113, R98, P0 ;  /* 0x0000006271097207 */ /* 0x000fe40000000000 */
[----:B------:R-:W-:Y:S01]  /*8960*/  SEL R11, R98, R113, P0 ;  /* 0x00000071620b7207 */ /* 0x000fe20000000000 */
[----:B------:R-:W-:Y:S01]  /*8970*/  STSM.16.M88.4 [R77], R60 ;  /* 0x0000003c4d007844 */ /* 0x000fe20000000200 */
[----:B------:R-:W-:Y:S01]  /*8980*/  SEL R68, R85, R70, P0 ;  /* 0x0000004655447207 */ /* 0x000fe20000000000 */
[----:B------:R-:W-:Y:S01]  /*8990*/  ULDC.64 UR4, c[0x0][0xb40] ;  /* 0x0002d00000047ab9 */ /* 0x000fe20000000a00 */
[----:B------:R-:W-:-:S02]  /*89a0*/  IADD3.X R5, R5, R13, R4, P3, !PT ;  /* 0x0000000d05057210 */ /* 0x000fc40001ffe404 */
[----:B------:R-:W-:Y:S02]  /*89b0*/  SEL R70, R70, R85, P0 ;  /* 0x0000005546467207 */ /* 0x000fe40000000000 */
[----:B------:R-:W-:Y:S02]  /*89c0*/  SEL R69, R117, R50, P0 ;  /* 0x0000003275457207 */ /* 0x000fe40000000000 */
[----:B------:R-:W-:Y:S01]  /*89d0*/  SEL R71, R50, R117, P0 ;  /* 0x0000007532477207 */ /* 0x000fe20000000000 */
[----:B------:R-:W-:Y:S01]  /*89e0*/  STSM.16.M88.4 [R75], R28 ;  /* 0x0000001c4b007844 */ /* 0x000fe20000000200 */
[----:B------:R-:W-:Y:S02]  /*89f0*/  SEL R13, R121, R100, P0 ;  /* 0x00000064790d7207 */ /* 0x000fe40000000000 */
[----:B------:R-:W-:Y:S02]  /*8a00*/  SEL R15, R100, R121, P0 ;  /* 0x00000079640f7207 */ /* 0x000fe40000000000 */
[----:B------:R-:W-:-:S02]  /*8a10*/  SEL R12, R93, R72, P0 ;  /* 0x000000485d0c7207 */ /* 0x000fc40000000000 */
[----:B------:R-:W-:Y:S01]  /*8a20*/  SEL R14, R72, R93, P0 ;  /* 0x0000005d480e7207 */ /* 0x000fe20000000000 */
[----:B------:R-:W-:Y:S04]  /*8a30*/  STSM.16.M88.4 [R73], R64 ;  /* 0x0000004049007844 */ /* 0x000fe80000000200 */
[----:B------:R-:W-:Y:S01]  /*8a40*/  STSM.16.M88.4 [R48], R8 ;  /* 0x0000000830007844 */ /* 0x000fe20000000200 */
[----:B------:R-:W-:-:S03]  /*8a50*/  LEA R4, P3, R0, UR4, 0x2 ;  /* 0x0000000400047c11 */ /* 0x000fc6000f8610ff */
[----:B------:R-:W-:Y:S04]  /*8a60*/  STSM.16.M88.4 [R49], R68 ;  /* 0x0000004431007844 */ /* 0x000fe80000000200 */
[----:B------:R-:W-:Y:S01]  /*8a70*/  STSM.16.M88.4 [R52], R12 ;  /* 0x0000000c34007844 */ /* 0x000fe20000000200 */
[----:B------:R1:W-:Y:S06]  /*8a80*/  MEMBAR.ALL.CTA ;  /* 0x0000000000007992 */ /* 0x0003ec0000008000 */
[----:B-1----:R-:W1:Y:S01]  /*8a90*/  FENCE.VIEW.ASYNC.S ;  /* 0x00000000000073c6 */ /* 0x002e620000000000 */
[----:B------:R-:W-:-:S03]  /*8aa0*/  LEA.HI.X R5, R0, UR5, R5, 0x2, P3 ;  /* 0x0000000500057c11 */ /* 0x000fc600098f1405 */
[----:B-1----:R-:W1:Y:S01]  /*8ab0*/  SHFL.IDX PT, R0, R22, RZ, 0x1f ;  /* 0x00001fff16007589 */ /* 0x002e6200000e0000 */
[----:B------:R-:W-:Y:S01]  /*8ac0*/  ULDC UR4, c[0x0][0xc] ;  /* 0x0000030000047ab9 */ /* 0x000fe20000000800 */
[----:B------:R-:W-:Y:S06]  /*8ad0*/  BAR.ARV 0x1, 0x120 ;  /* 0x0044800000007b1d */ /* 0x000fec0000002000 */
[----:B------:R2:W-:Y:S04]  /*8ae0*/  @!P1 STG.E desc[UR50][R4.64], R6 ;  /* 0x0000000604009986 */ /* 0x0005e8000c101932 */
[----:B------:R2:W-:Y:S01]  /*8af0*/  @!P2 STG.E desc[UR50][R4.64+0x20], R3 ;  /* 0x000020030400a986 */ /* 0x0005e2000c101932 */
[----:B-1----:R-:W-:Y:S01]  /*8b00*/  ISETP.NE.AND P0, PT, R0, 0x7, PT ;  /* 0x000000070000780c */ /* 0x002fe20003f05270 */
[----:B------:R-:W-:-:S12]  /*8b10*/  UIADD3 UR48, UR4, UR48, URZ ;  /* 0x0000003004307290 */ /* 0x000fd8000fffe03f */
[----:B--2---:R-:W-:Y:S05]  /*8b20*/  @P0 BRA `(.L_x_31) ;  /* 0x00000000007c0947 */ /* 0x004fea0003800000 */
[----:B------:R-:W-:Y:S01]  /*8b30*/  BAR.SYNC.DEFER_BLOCKING 0x1, 0x120 ;  /* 0x0044800000007b1d */ /* 0x000fe20000010000 */
[----:B------:R-:W-:-:S05]  /*8b40*/  ELECT P0, URZ, PT ;  /* 0x00000000003f782f */ /* 0x000fca0003800000 */
[----:B------:R-:W-:Y:S08]  /*8b50*/  BSSY B0, `(.L_x_31) ;  /* 0x000001c000007945 */ /* 0x000ff00003800000 */
[----:B------:R-:W-:Y:S05]  /*8b60*/  @!P0 BRA `(.L_x_32) ;  /* 0x0000000000688947 */ /* 0x000fea0003800000 */
[----:B------:R-:W-:Y:S02]  /*8b70*/  UIADD3 UR4, UP0, UR54, 0x9f0, URZ ;  /* 0x000009f036047890 */ /* 0x000fe4000ff1e03f */
[----:B------:R-:W-:Y:S02]  /*8b80*/  UIADD3 UR6, UR38, 0x4000, URZ ;  /* 0x0000400026067890 */ /* 0x000fe4000fffe03f */
[----:B------:R-:W-:Y:S02]  /*8b90*/  UIADD3.X UR5, URZ, UR55, URZ, UP0, !UPT ;  /* 0x000000373f057290 */ /* 0x000fe400087fe43f */
[----:B------:R-:W-:Y:S01]  /*8ba0*/  UIADD3 UR8, UR38, 0x8000, URZ ;  /* 0x0000800026087890 */ /* 0x000fe2000fffe03f */
[----:B------:R-:W-:Y:S01]  /*8bb0*/  UMOV UR41, URZ ;  /* 0x0000003f00297c82 */ /* 0x000fe20008000000 */
[----:B------:R-:W-:Y:S01]  /*8bc0*/  UMOV UR45, URZ ;  /* 0x0000003f002d7c82 */ /* 0x000fe20008000000 */
[----:B------:R-:W-:Y:S01]  /*8bd0*/  UMOV UR40, UR38 ;  /* 0x0000002600287c82 */ /* 0x000fe20008000000 */
[----:B------:R-:W-:Y:S01]  /*8be0*/  UMOV UR7, 0x40 ;  /* 0x0000004000077882 */ /* 0x000fe20000000000 */
[----:B------:R-:W-:-:S02]  /*8bf0*/  UIADD3 UR9, UR38, 0xc000, URZ ;  /* 0x0000c00026097890 */ /* 0x000fc4000fffe03f */
[----:B------:R1:W-:Y:S02]  /*8c00*/  UTMASTG.5D [UR40], [UR4] ;  /* 0x00000028040073b5 */ /* 0x0003e40008020000 */
[----:B-1----:R-:W-:Y:S01]  /*8c10*/  UMOV UR40, UR6 ;  /* 0x0000000600287c82 */ /* 0x002fe20008000000 */
[----:B------:R-:W-:Y:S01]  /*8c20*/  UMOV UR41, UR7 ;  /* 0x0000000700297c82 */ /* 0x000fe20008000000 */
[----:B------:R-:W-:Y:S01]  /*8c30*/  UMOV UR6, 0x80 ;  /* 0x0000008000067882 */ /* 0x000fe20000000000 */
[----:B------:R1:W-:Y:S02]  /*8c40*/  UTMASTG.5D [UR40], [UR4] ;  /* 0x00000028040073b5 */ /* 0x0003e40008020000 */
[----:B-1----:R-:W-:Y:S01]  /*8c50*/  UMOV UR40, UR8 ;  /* 0x0000000800287c82 */ /* 0x002fe20008000000 */
[----:B------:R-:W-:Y:S01]  /*8c60*/  UMOV UR41, UR6 ;  /* 0x0000000600297c82 */ /* 0x000fe20008000000 */
[----:B------:R-:W-:Y:S01]  /*8c70*/  UMOV UR6, 0xc0 ;  /* 0x000000c000067882 */ /* 0x000fe20000000000 */
[----:B------:R1:W-:Y:S02]  /*8c80*/  UTMASTG.5D [UR40], [UR4] ;  /* 0x00000028040073b5 */ /* 0x0003e40008020000 */
[----:B-1----:R-:W-:Y:S01]  /*8c90*/  UMOV UR40, UR9 ;  /* 0x0000000900287c82 */ /* 0x002fe20008000000 */
[----:B------:R-:W-:Y:S01]  /*8ca0*/  UMOV UR41, UR6 ;  /* 0x0000000600297c82 */ /* 0x000fe20008000000 */
[----:B------:R-:W-:Y:S01]  /*8cb0*/  UIADD3 UR6, UR38, 0x38820, URZ ;  /* 0x0003882026067890 */ /* 0x000fe2000fffe03f */
[----:B------:R1:W-:Y:S03]  /*8cc0*/  UTMASTG.5D [UR40], [UR4] ;  /* 0x00000028040073b5 */ /* 0x0003e60008020000 */
[----:B------:R-:W-:Y:S01]  /*8cd0*/  UPRMT UR6, URZ, 0x654, UR6 ;  /* 0x000006543f067896 */ /* 0x000fe20008000006 */
[----:B------:R0:W-:Y:S01]  /*8ce0*/  UTMACMDFLUSH ;  /* 0x00000000000079b7 */ /* 0x0001e20000000000 */
[----:B------:R-:W-:-:S07]  /*8cf0*/  DEPBAR.LE SB0, 0x0 ;  /* 0x000080000000791a */ /* 0x000fce0000000000 */
[----:B-1----:R-:W-:Y:S03]  /*8d00*/  SYNCS.ARRIVE.TRANS64.RED.A1T0 RZ, [UR6], RZ ;  /* 0x000000ffffff79a7 */ /* 0x002fe60008100406 */
.L_x_32:
[----:B------:R-:W-:Y:S05]  /*8d10*/  BSYNC B0 ;  /* 0x0000000000007941 */ /* 0x000fea0003800000 */
.L_x_31:
[----:B------:R-:W1:Y:S01]  /*8d20*/  LDC R0, c[0x0][0xda4] ;  /* 0x00036900ff007b82 */ /* 0x000e620000000800 */
[----:B------:R-:W-:Y:S02]  /*8d30*/  UIADD3 UR52, UR52, 0x1, URZ ;  /* 0x0000000134347890 */ /* 0x000fe4000fffe03f */
[----:B------:R-:W-:Y:S02]  /*8d40*/  UIADD3 UR39, UR39, 0x1, URZ ;  /* 0x0000000127277890 */ /* 0x000fe4000fffe03f */
[----:B------:R-:W-:-:S04]  /*8d50*/  UISETP.NE.AND UP0, UPT, UR52, 0x2, UPT ;  /* 0x000000023400788c */ /* 0x000fc8000bf05270 */
[----:B------:R-:W-:Y:S02]  /*8d60*/  USEL UR4, URZ, 0x1, UP0 ;  /* 0x000000013f047887 */ /* 0x000fe40008000000 */
[----:B------:R-:W-:Y:S02]  /*8d70*/  USEL UR52, UR52, URZ, UP0 ;  /* 0x0000003f34347287 */ /* 0x000fe40008000000 */
[----:B------:R-:W-:Y:S01]  /*8d80*/  ULOP3.LUT UR36, UR36, UR4, URZ, 0x3c, !UPT ;  /* 0x0000000424247292 */ /* 0x000fe2000f8e3c3f */
[----:B-1----:R-:W-:-:S13]  /*8d90*/  ISETP.LE.AND P0, PT, R0, UR48, PT ;  /* 0x0000003000007c0c */ /* 0x002fda000bf03270 */
[----:B------:R-:W-:Y:S05]  /*8da0*/  @!P0 BRA `(.L_x_33) ;  /* 0xffffff7c00f48947 */ /* 0x000fea000383ffff */
[----:B------:R-:W-:Y:S05]  /*8db0*/  EXIT ;  /* 0x000000000000794d */ /* 0x000fea0003800000 */
.L_x_7:
[----:B------:R-:W-:-:S08]  /*8dc0*/  NOP ;  /* 0x0000000000007918 */ /* 0x000fd00000000000 */
[----:B------:R-:W1:-:S00]  /*8dd0*/  USETMAXREG.DEALLOC.CTAPOOL 0x18 ;  /* 0x00000018000079c8 */ /* 0x000e4000080e0500 */
[----:B------:R-:W2:Y:S01]  /*8de0*/  S2UR UR49, SR_CTAID.X ;  /* 0x00000000003179c3 */ /* 0x000ea20000002500 */
[----:B-1----:R-:W-:Y:S01]  /*8df0*/  IMAD.MOV.U32 R0, RZ, RZ, 0x1 ;  /* 0x00000001ff007424 */ /* 0x002fe200078e00ff */
[----:B------:R1:W-:Y:S01]  /*8e00*/  STL [R1+0x8], RZ ;  /* 0x000008ff01007387 */ /* 0x0003e20000100800 */
[----:B------:R-:W-:-:S03]  /*8e10*/  UMOV UR47, 0x1 ;  /* 0x00000001002f7882 */ /* 0x000fc60000000000 */
[----:B------:R1:W-:Y:S02]  /*8e20*/  STL [R1+0xc], R0 ;  /* 0x00000c0001007387 */ /* 0x0003e40000100800 */
[----:B------:R-:W2:Y:S02]  /*8e30*/  LDC R2, c[0x0][0xda4] ;  /* 0x00036900ff027b82 */ /* 0x000ea40000000800 */
[----:B--2---:R-:W-:-:S13]  /*8e40*/  ISETP.LE.AND P0, PT, R2, UR49, PT ;  /* 0x0000003102007c0c */ /* 0x004fda000bf03270 */
[----:B-1----:R-:W-:Y:S05]  /*8e50*/  @P0 BRA `(.L_x_34) ;  /* 0x00000030002c0947 */ /* 0x002fea0003800000 */
[----:B------:R-:W1:Y:S01]  /*8e60*/  S2R R6, SR_TID.X ;  /* 0x0000000000067919 */ /* 0x000e620000002100 */
[----:B------:R-:W-:Y:S01]  /*8e70*/  ULDC.64 UR52, c[0x0][0x198] ;  /* 0x0000660000347ab9 */ /* 0x000fe20000000a00 */
[----:B------:R-:W-:Y:S01]  /*8e80*/  ULOP3.LUT UR43, UR46, 0x1, URZ, 0xfc, !UPT ;  /* 0x000000012e2b7892 */ /* 0x000fe2000f8efc3f */
[----:B------:R-:W2:Y:S01]  /*8e90*/  S2R R3, SR_TID.X ;  /* 0x0000000000037919 */ /* 0x000ea20000002100 */
[----:B------:R-:W-:Y:S01]  /*8ea0*/  ULOP3.LUT UR48, UR46, 0x2, URZ, 0xfc, !UPT ;  /* 0x000000022e307892 */ /* 0x000fe2000f8efc3f */
[----:B------:R-:W-:Y:S01]  /*8eb0*/  ULDC UR44, c[0x0][0xc] ;  /* 0x00000300002c7ab9 */ /* 0x000fe20000000800 */
[----:B------:R-:W-:Y:S01]  /*8ec0*/  UMOV UR47, URZ ;  /* 0x0000003f002f7c82 */ /* 0x000fe20008000000 */
[C---:B-1----:R-:W-:Y:S01]  /*8ed0*/  IMAD.SHL.U32 R0, R6.reuse, 0x80, RZ ;  /* 0x0000008006007824 */ /* 0x042fe200078e00ff */
[C---:B------:R-:W-:Y:S01]  /*8ee0*/  R2P PR, R6.reuse, 0x6 ;  /* 0x0000000606007804 */ /* 0x040fe20000000000 */
[----:B------:R-:W-:Y:S01]  /*8ef0*/  IMAD.SHL.U32 R4, R6, 0x10, RZ ;  /* 0x0000001006047824 */ /* 0x000fe200078e00ff */
[----:B--2---:R-:W-:-:S02]  /*8f00*/  LOP3.LUT R3, R3, 0x7f, RZ, 0xc0, !PT ;  /* 0x0000007f03037812 */ /* 0x004fc400078ec0ff */
[----:B------:R-:W-:Y:S02]  /*8f10*/  LOP3.LUT R2, R0, 0x380, RZ, 0xc0, !PT ;  /* 0x0000038000027812 */ /* 0x000fe400078ec0ff */
[----:B------:R-:W-:Y:S02]  /*8f20*/  SHF.R.U32.HI R3, RZ, 0x5, R3 ;  /* 0x00000005ff037819 */ /* 0x000fe40000011603 */
[----:B------:R-:W-:-:S03]  /*8f30*/  LOP3.LUT R5, R4, 0x70, RZ, 0xc0, !PT ;  /* 0x0000007004057812 */ /* 0x000fc600078ec0ff */
[----:B------:R-:W-:Y:S01]  /*8f40*/  IMAD R4, R3, 0x10, R2 ;  /* 0x0000001003047824 */ /* 0x000fe200078e0202 */
[----:B------:R-:W-:-:S04]  /*8f50*/  LOP3.LUT R2, R2, 0x10, R6, 0xf8, !PT ;  /* 0x0000001002027812 */ /* 0x000fc800078ef806 */
[-C--:B------:R-:W-:Y:S02]  /*8f60*/  LOP3.LUT R7, R4, R5.reuse, RZ, 0x3c, !PT ;  /* 0x0000000504077212 */ /* 0x080fe400078e3cff */
[----:B------:R-:W-:Y:S02]  /*8f70*/  LOP3.LUT R5, R2, R5, RZ, 0x3c, !PT ;  /* 0x0000000502057212 */ /* 0x000fe400078e3cff */
[----:B------:R-:W-:-:S05]  /*8f80*/  LOP3.LUT R2, R0, 0x400, RZ, 0xc0, !PT ;  /* 0x0000040000027812 */ /* 0x000fca00078ec0ff */
[----:B------:R-:W-:Y:S01]  /*8f90*/  IMAD R2, R3, 0x800, R2 ;  /* 0x0000080003027824 */ /* 0x000fe200078e0202 */
[----:B------:R-:W-:-:S03]  /*8fa0*/  LOP3.LUT R3, R7, 0xc00, R0, 0xf8, !PT ;  /* 0x00000c0007037812 */ /* 0x000fc600078ef800 */
[----:B------:R-:W-:Y:S02]  /*8fb0*/  IMAD.IADD R0, R2, 0x1, R5 ;  /* 0x0000000102007824 */ /* 0x000fe400078e0205 */
[----:B------:R-:W-:Y:S01]  /*8fc0*/  STL [R1+0x24], R3 ;  /* 0x0000240301007387 */ /* 0x000fe20000100800 */
[----:B------:R-:W-:-:S03]  /*8fd0*/  IMAD.MOV.U32 R2, RZ, RZ, 0x20 ;  /* 0x00000020ff027424 */ /* 0x000fc600078e00ff */
[----:B------:R1:W-:Y:S02]  /*8fe0*/  STL [R1+0x20], R0 ;  /* 0x0000200001007387 */ /* 0x0003e40000100800 */
[----:B-1----:R-:W-:-:S05]  /*8ff0*/  IMAD.MOV.U32 R0, RZ, RZ, 0x40 ;  /* 0x00000040ff007424 */ /* 0x002fca00078e00ff */
[----:B------:R-:W-:Y:S02]  /*9000*/  SEL R3, R0, 0xffffffc0, !P2 ;  /* 0xffffffc000037807 */ /* 0x000fe40005000000 */
[----:B------:R-:W-:-:S03]  /*9010*/  SEL R0, R2, 0xffffffe0, !P1 ;  /* 0xffffffe002007807 */ /* 0x000fc60004800000 */
[----:B------:R-:W-:Y:S04]  /*9020*/  STL [R1+0x18], R3 ;  /* 0x0000180301007387 */ /* 0x000fe80000100800 */
[----:B------:R-:W-:Y:S04]  /*9030*/  STL [R1+0x8], RZ ;  /* 0x000008ff01007387 */ /* 0x000fe80000100800 */
[----:B------:R1:W-:Y:S02]  /*9040*/  STL [R1+0x14], R0 ;  /* 0x0000140001007387 */ /* 0x0003e40000100800 */
[----:B-1----:R-:W-:-:S05]  /*9050*/  IMAD.MOV.U32 R0, RZ, RZ, 0x1 ;  /* 0x00000001ff007424 */ /* 0x002fca00078e00ff */
[----:B------:R1:W-:Y:S02]  /*9060*/  STL [R1+0xc], R0 ;  /* 0x00000c0001007387 */ /* 0x0003e40000100800 */
.L_x_78:
[----:B--2---:R-:W2:Y:S01]  /*9070*/  S2UR UR8, SR_CgaCtaId ;  /* 0x00000000000879c3 */ /* 0x004ea20000008800 */
[----:B------:R-:W-:Y:S01]  /*9080*/  ULDC UR4, c[0x0][0xda8] ;  /* 0x00036a0000047ab9 */ /* 0x000fe20000000800 */
[----:B------:R-:W-:Y:S01]  /*9090*/  ULDC.64 UR6, c[0x0][0x3f8] ;  /* 0x0000fe0000067ab9 */ /* 0x000fe20000000a00 */
[----:B------:R-:W-:Y:S02]  /*90a0*/  UISETP.NE.AND UP1, UPT, UR4, 0x1, UPT ;  /* 0x000000010400788c */ /* 0x000fe4000bf25270 */
[----:B------:R-:W-:Y:S01]  /*90b0*/  UISETP.NE.U32.AND UP0, UPT, UR6, URZ, UPT ;  /* 0x0000003f0600728c */ /* 0x000fe2000bf05070 */
[----:B------:R-:W-:Y:S02]  /*90c0*/  UMOV UR40, 0x400 ;  /* 0x0000040000287882 */ /* 0x000fe40000000000 */
[----:B------:R-:W-:Y:S01]  /*90d0*/  ULDC UR6, c[0x0][0xdb4] ;  /* 0x00036d0000067ab9 */ /* 0x000fe20000000800 */
[----:B------:R-:W-:Y:S02]  /*90e0*/  UISETP.NE.AND.EX UP0, UPT, UR7, URZ, UPT, UP0 ;  /* 0x0000003f0700728c */ /* 0x000fe4000bf05300 */
[----:B------:R-:W-:Y:S01]  /*90f0*/  UISETP.NE.AND UP2, UPT, UR6, 0x1, UPT ;  /* 0x000000010600788c */ /* 0x000fe2000bf45270 */
[----:B------:R-:W-:-:S02]  /*9100*/  ULDC UR7, c[0x0][0x404] ;  /* 0x0001010000077ab9 */ /* 0x000fc40000000800 */
[----:B------:R-:W-:Y:S01]  /*9110*/  @UP1 ULDC UR4, c[0x0][0xdac] ;  /* 0x00036b0000041ab9 */ /* 0x000fe20000000800 */
[----:B------:R-:W-:Y:S02]  /*9120*/  USEL UR7, UR7, 0x1, UP0 ;  /* 0x0000000107077887 */ /* 0x000fe40008000000 */
[----:B------:R-:W-:Y:S02]  /*9130*/  UIMAD.WIDE.U32 UR4, UR49, UR4, URZ ;  /* 0x00000004310472a5 */ /* 0x000fe4000f8e003f */
[----:B------:R-:W-:Y:S01]  /*9140*/  UMOV UR45, UR49 ;  /* 0x00000031002d7c82 */ /* 0x000fe20008000000 */
[----:B------:R-:W-:Y:S02]  /*9150*/  ULDC UR42, c[0x0][0x2e0] ;  /* 0x0000b800002a7ab9 */ /* 0x000fe40000000800 */
[----:B------:R-:W-:Y:S02]  /*9160*/  UIMAD UR42, UR7, UR42, URZ ;  /* 0x0000002a072a72a4 */ /* 0x000fe4000f8e023f */
[----:B--2---:R-:W-:-:S02]  /*9170*/  ULEA UR40, UR8, UR40, 0x18 ;  /* 0x0000002808287291 */ /* 0x004fc4000f8ec03f */
[----:B------:R-:W-:Y:S02]  /*9180*/  UIADD3 UR41, UR42, 0x7f, URZ ;  /* 0x0000007f2a297890 */ /* 0x000fe4000fffe03f */
[----:B------:R-:W-:Y:S01]  /*9190*/  UIADD3 UR10, UR40, 0x28400, URZ ;  /* 0x00028400280a7890 */ /* 0x000fe2000fffe03f */
[----:B------:R-:W-:-:S03]  /*91a0*/  @UP1 ULDC UR8, c[0x0][0xdb0] ;  /* 0x00036c0000081ab9 */ /* 0x000fc60000000800 */
[----:B------:R-:W-:Y:S02]  /*91b0*/  ULOP3.LUT UP0, URZ, UR10, 0x3ff, URZ, 0xc0, !UPT ;  /* 0x000003ff0a3f7892 */ /* 0x000fe4000f80c03f */
[----:B------:R-:W-:-:S03]  /*91c0*/  @UP1 USHF.R.U32.HI UR45, URZ, UR8, UR5 ;  /* 0x000000083f2d1299 */ /* 0x000fc60008011605 */
[----:B------:R-:W-:Y:S01]  /*91d0*/  @UP2 ULDC.64 UR8, c[0x0][0xdb8] ;  /* 0x00036e0000082ab9 */ /* 0x000fe20000000a00 */
[----:B------:R-:W-:Y:S01]  /*91e0*/  PLOP3.LUT P0, PT, PT, PT, UP0, 0x80, 0x0 ;  /* 0x000000000000781c */ /* 0x000fe20003f0f008 */
[----:B------:R-:W-:Y:S02]  /*91f0*/  UIMAD.WIDE.U32 UR4, UR45, UR8, URZ ;  /* 0x000000082d0472a5 */ /* 0x000fe4000f8e003f */
[----:B------:R-:W-:Y:S01]  /*9200*/  UMOV UR39, UR45 ;  /* 0x0000002d00277c82 */ /* 0x000fe20008000000 */
[----:B------:R-:W-:Y:S02]  /*9210*/  USHF.R.S32.HI UR4, URZ, 0x1f, UR41 ;  /* 0x0000001f3f047899 */ /* 0x000fe40008011429 */
[----:B------:R-:W-:Y:S02]  /*9220*/  @UP2 USHF.R.U32.HI UR39, URZ, UR9, UR5 ;  /* 0x000000093f272299 */ /* 0x000fe40008011605 */
[----:B------:R-:W-:Y:S02]  /*9230*/  ULEA.HI UR41, UR4, UR41, URZ, 0x7 ;  /* 0x0000002904297291 */ /* 0x000fe4000f8f383f */
[----:B------:R-:W-:-:S04]  /*9240*/  UIADD3 UR38, -UR39, URZ, URZ ;  /* 0x0000003f27267290 */ /* 0x000fc8000fffe13f */
[----:B------:R-:W-:Y:S01]  /*9250*/  UIMAD UR38, UR6, UR38, UR45 ;  /* 0x00000026062672a4 */ /* 0x000fe2000f8e022d */
[----:B------:R-:W-:Y:S11]  /*9260*/  @!P0 BRA `(.L_x_35) ;  /* 0x0000000000408947 */ /* 0x000ff60003800000 */
[----:B------:R-:W-:Y:S01]  /*9270*/  MOV R2, 0x0 ;  /* 0x0000000000027802 */ /* 0x000fe20000000f00 */
[----:B------:R-:W-:Y:S01]  /*9280*/  ULDC.64 UR6, c[0x4][0xc0] ;  /* 0x0100300000067ab9 */ /* 0x000fe20000000a00 */
[----:B------:R-:W-:Y:S01]  /*9290*/  ULDC.64 UR8, c[0x4][0xc8] ;  /* 0x0100320000087ab9 */ /* 0x000fe20000000a00 */
[----:B------:R-:W-:Y:S01]  /*92a0*/  ULDC.64 UR4, c[0x4][0x8] ;  /* 0x0100020000047ab9 */ /* 0x000fe20000000a00 */
[----:B------:R-:W-:Y:S02]  /*92b0*/  IMAD.U32 R4, RZ, RZ, UR6 ;  /* 0x00000006ff047e24 */ /* 0x000fe4000f8e00ff */
[----:B------:R-:W2:Y:S01]  /*92c0*/  LDC.64 R2, c[0x4][R2] ;  /* 0x0100000002027b82 */ /* 0x000ea20000000a00 */
[----:B------:R-:W-:Y:S02]  /*92d0*/  IMAD.U32 R5, RZ, RZ, UR7 ;  /* 0x00000007ff057e24 */ /* 0x000fe4000f8e00ff */
[----:B------:R-:W-:Y:S02]  /*92e0*/  IMAD.U32 R6, RZ, RZ, UR8 ;  /* 0x00000008ff067e24 */ /* 0x000fe4000f8e00ff */
[----:B------:R-:W-:-:S02]  /*92f0*/  IMAD.U32 R7, RZ, RZ, UR9 ;  /* 0x00000009ff077e24 */ /* 0x000fc4000f8e00ff */
[----:B------:R-:W-:Y:S02]  /*9300*/  IMAD.U32 R10, RZ, RZ, UR4 ;  /* 0x00000004ff0a7e24 */ /* 0x000fe4000f8e00ff */
[----:B------:R-:W-:Y:S02]  /*9310*/  IMAD.U32 R11, RZ, RZ, UR5 ;  /* 0x00000005ff0b7e24 */ /* 0x000fe4000f8e00ff */
[----:B------:R-:W-:Y:S02]  /*9320*/  IMAD.MOV.U32 R8, RZ, RZ, 0x70 ;  /* 0x00000070ff087424 */ /* 0x000fe400078e00ff */
[----:B------:R-:W-:Y:S02]  /*9330*/  IMAD.MOV.U32 R12, RZ, RZ, 0x1 ;  /* 0x00000001ff0c7424 */ /* 0x000fe400078e00ff */
[----:B------:R-:W-:-:S07]  /*9340*/  IMAD.MOV.U32 R13, RZ, RZ, RZ ;  /* 0x000000ffff0d7224 */ /* 0x000fce00078e00ff */
[----:B------:R-:W-:-:S07]  /*9350*/  LEPC R20, `(.L_x_35) ;  /* 0x000000001014794e */ /* 0x000fce0000000000 */
[----:B-12---:R-:W-:Y:S05]  /*9360*/  CALL.ABS.NOINC R2 ;  /* 0x0000000002007343 */ /* 0x006fea0003c00000 */
.L_x_35:
[----:B------:R-:W-:-:S06]  /*9370*/  UIADD3 UR4, UR40, 0x10400, URZ ;  /* 0x0001040028047890 */ /* 0x000fcc000fffe03f */
[----:B------:R-:W-:-:S05]  /*9380*/  IMAD.U32 R16, RZ, RZ, UR4 ;  /* 0x00000004ff107e24 */ /* 0x000fca000f8e00ff */
[----:B------:R-:W-:-:S13]  /*9390*/  LOP3.LUT P0, RZ, R16, 0x3ff, RZ, 0xc0, !PT ;  /* 0x000003ff10ff7812 */ /* 0x000fda000780c0ff */
[----:B------:R-:W-:Y:S05]  /*93a0*/  @!P0 BRA `(.L_x_36) ;  /* 0x0000000000408947 */ /* 0x000fea0003800000 */
        /* <DEDUP_REMOVED lines=16> */
.L_x_36:
[----:B------:R-:W-:-:S04]  /*94b0*/  UIADD3 UR4, UR40, 0x400, URZ ;  /* 0x0000040028047890 */ /* 0x000fc8000fffe03f */
[----:B------:R-:W-:-:S06]  /*94c0*/  ULOP3.LUT UP0, URZ, UR4, 0x3ff, URZ, 0xc0, !UPT ;  /* 0x000003ff043f7892 */ /* 0x000fcc000f80c03f */
[----:B------:R-:W-:-:S13]  /*94d0*/  PLOP3.LUT P0, PT, PT, PT, UP0, 0x80, 0x0 ;  /* 0x000000000000781c */ /* 0x000fda0003f0f008 */
        /* <DEDUP_REMOVED lines=17> */
.L_x_37:
        /* <DEDUP_REMOVED lines=18> */
.L_x_38:
[----:B------:R-:W-:Y:S01]  /*9710*/  ULDC.64 UR4, c[0x0][0x9f8] ;  /* 0x00027e0000047ab9 */ /* 0x000fe20000000a00 */
[----:B------:R-:W-:Y:S01]  /*9720*/  IMAD.U32 R5, RZ, RZ, UR39 ;  /* 0x00000027ff057e24 */ /* 0x000fe2000f8e00ff */
[----:B------:R-:W-:Y:S01]  /*9730*/  ISETP.NE.U32.AND P0, PT, RZ, UR4, PT ;  /* 0x00000004ff007c0c */ /* 0x000fe2000bf05070 */
[----:B------:R-:W-:Y:S01]  /*9740*/  IMAD.U32 R8, RZ, RZ, UR39 ;  /* 0x00000027ff087e24 */ /* 0x000fe2000f8e00ff */
[----:B-1----:R-:W1:Y:S01]  /*9750*/  LDC R0, c[0x0][0x428] ;  /* 0x00010a00ff007b82 */ /* 0x002e620000000800 */
[----:B------:R-:W2:Y:S01]  /*9760*/  S2R R17, SR_TID.X ;  /* 0x0000000000117919 */ /* 0x000ea20000002100 */
[----:B------:R-:W-:-:S06]  /*9770*/  ISETP.NE.AND.EX P0, PT, RZ, UR5, PT, P0 ;  /* 0x00000005ff007c0c */ /* 0x000fcc000bf05300 */
[----:B------:R-:W3:Y:S08]  /*9780*/  LDC R4, c[0x0][0xda8] ;  /* 0x00036a00ff047b82 */ /* 0x000ef00000000800 */
[----:B------:R-:W4:Y:S02]  /*9790*/  @P0 LDC.64 R2, c[0x0][0x9f8] ;  /* 0x00027e00ff020b82 */ /* 0x000f240000000a00 */
[----:B----4-:R-:W-:-:S05]  /*97a0*/  @P0 IMAD.WIDE R2, R5, 0x4, R2 ;  /* 0x0000000405020825 */ /* 0x010fca00078e0202 */
[----:B------:R4:W5:Y:S01]  /*97b0*/  @P0 LDG.E R8, desc[UR50][R2.64] ;  /* 0x0000003202080981 */ /* 0x000962000c1e1900 */
[----:B-1----:R-:W-:Y:S01]  /*97c0*/  ISETP.NE.AND P0, PT, R0, 0x1, PT ;  /* 0x000000010000780c */ /* 0x002fe20003f05270 */
[----:B------:R-:W-:Y:S01]  /*97d0*/  IMAD R7, RZ, RZ, -UR45 ;  /* 0x8000002dff077e24 */ /* 0x000fe2000f8e02ff */
[----:B--2---:R-:W-:Y:S01]  /*97e0*/  LOP3.LUT R16, R17, 0x7f, RZ, 0xc0, !PT ;  /* 0x0000007f11107812 */ /* 0x004fe200078ec0ff */
[----:B------:R-:W-:Y:S01]  /*97f0*/  IMAD.U32 R6, RZ, RZ, UR38 ;  /* 0x00000026ff067e24 */ /* 0x000fe2000f8e00ff */
[----:B------:R-:W-:Y:S01]  /*9800*/  UMOV UR36, URZ ;  /* 0x0000003f00247c82 */ /* 0x000fe20008000000 */
[----:B---3--:R-:W-:Y:S01]  /*9810*/  IMAD R7, R4, R7, UR49 ;  /* 0x0000003104077e24 */ /* 0x008fe2000f8e0207 */
[----:B------:R-:W-:Y:S01]  /*9820*/  ISETP.NE.AND P2, PT, R16, RZ, PT ;  /* 0x000000ff1000720c */ /* 0x000fe20003f45270 */
[----:B------:R-:W-:Y:S01]  /*9830*/  UMOV UR4, 0x80 ;  /* 0x0000008000047882 */ /* 0x000fe20000000000 */
[----:B------:R-:W-:Y:S01]  /*9840*/  UMOV UR6, UR38 ;  /* 0x0000002600067c82 */ /* 0x000fe20008000000 */
[----:B----4-:R-:W1:Y:S01]  /*9850*/  LDC.64 R2, c[0x0][0x3f8] ;  /* 0x0000fe00ff027b82 */ /* 0x010e620000000a00 */
[----:B------:R-:W-:Y:S01]  /*9860*/  IMAD.SHL.U32 R7, R7, 0x80, RZ ;  /* 0x0000008007077824 */ /* 0x000fe200078e00ff */
[----:B------:R-:W-:Y:S01]  /*9870*/  UMOV UR7, UR39 ;  /* 0x0000002700077c82 */ /* 0x000fe20008000000 */
[----:B------:R-:W-:-:S03]  /*9880*/  UMOV UR10, 0xffffffff ;  /* 0xffffffff000a7882 */ /* 0x000fc60000000000 */
[----:B------:R-:W-:Y:S02]  /*9890*/  R2UR UR37, R7 ;  /* 0x00000000072572ca */ /* 0x000fe400000e0000 */
[----:B------:R-:W2:Y:S02]  /*98a0*/  @P0 LDC R0, c[0x0][0x42c] ;  /* 0x00010b00ff000b82 */ /* 0x000ea40000000800 */
[----:B------:R-:W-:-:S05]  /*98b0*/  VOTEU.ALL UP1, P2 ;  /* 0x00000000003f7886 */ /* 0x000fca0001020000 */
[----:B------:R-:W-:Y:S01]  /*98c0*/  @!UP1 UIADD3 UR8, UP0, UR52, 0x270, URZ ;  /* 0x0000027034089890 */ /* 0x000fe2000ff1e03f */
[----:B------:R-:W3:Y:S03]  /*98d0*/  @P0 LDC R5, c[0x0][0x430] ;  /* 0x00010c00ff050b82 */ /* 0x000ee60000000800 */
[----:B------:R-:W-:Y:S01]  /*98e0*/  @!UP1 UIADD3.X UR9, URZ, UR53, URZ, UP0, !UPT ;  /* 0x000000353f099290 */ /* 0x000fe200087fe43f */
[----:B------:R-:W-:Y:S01]  /*98f0*/  UMOV UR5, UR37 ;  /* 0x0000002500057c82 */ /* 0x000fe20008000000 */
[----:B-1----:R-:W-:-:S07]  /*9900*/  ISETP.NE.U32.AND P1, PT, R2, RZ, PT ;  /* 0x000000ff0200720c */ /* 0x002fce0003f25070 */
[----:B------:R1:W-:Y:S01]  /*9910*/  @!UP1 UTMAPF.L2.4D [UR36], [UR8] ;  /* 0x00000024080095b8 */ /* 0x0003e20008018000 */
[----:B------:R-:W-:Y:S01]  /*9920*/  ISETP.NE.AND.EX P1, PT, R3, RZ, PT, P1 ;  /* 0x000000ff0300720c */ /* 0x000fe20003f25310 */
[----:B--2---:R-:W-:Y:S01]  /*9930*/  @P0 IMAD.HI.U32 R0, R0, UR38, RZ ;  /* 0x0000002600000c27 */ /* 0x004fe2000f8e00ff */
[----:B------:R1:W-:Y:S04]  /*9940*/  @!UP1 UTMAPF.L2.4D [UR4], [UR8] ;  /* 0x00000004080095b8 */ /* 0x0003e80008018000 */
[----:B---3--:R-:W-:-:S05]  /*9950*/  @P0 SHF.R.U32.HI R6, RZ, R5, R0 ;  /* 0x00000005ff060219 */ /* 0x008fca0000011600 */
[----:B------:R2:W-:Y:S02]  /*9960*/  STL [R1+0x4], R6 ;  /* 0x0000040601007387 */ /* 0x0005e40000100800 */
[----:B--2---:R-:W-:-:S04]  /*9970*/  SHF.R.U32.HI R6, RZ, 0x5, R17 ;  /* 0x00000005ff067819 */ /* 0x004fc80000011611 */
[----:B------:R-:W-:Y:S02]  /*9980*/  LOP3.LUT R6, R6, 0x3, RZ, 0xc0, !PT ;  /* 0x0000000306067812 */ /* 0x000fe400078ec0ff */
[----:B-----5:R-:W-:Y:S01]  /*9990*/  SHF.R.S32.HI R10, RZ, 0x1f, R8 ;  /* 0x0000001fff0a7819 */ /* 0x020fe20000011408 */
[----:B------:R1:W-:Y:S01]  /*99a0*/  STL [R1+0x10], R8 ;  /* 0x0000100801007387 */ /* 0x0003e20000100800 */
[----:B------:R-:W-:-:S03]  /*99b0*/  SEL R0, R8, RZ, !P1 ;  /* 0x000000ff08007207 */ /* 0x000fc60004800000 */
[----:B------:R1:W-:Y:S01]  /*99c0*/  STL [R1+0x1c], R10 ;  /* 0x00001c0a01007387 */ /* 0x0003e20000100800 */
[----:B------:R-:W-:Y:S05]  /*99d0*/  BRA.DIV UR10, `(.L_x_39) ;  /* 0x0000002a0aa87947 */ /* 0x000fea000b800000 */
[----:B------:R2:W3:Y:S02]  /*99e0*/  SHFL.IDX PT, R14, R6, RZ, 0x1f ;  /* 0x00001fff060e7589 */ /* 0x0004e400000e0000 */
.L_x_94:
[----:B---3--:R-:W-:Y:S02]  /*99f0*/  ISETP.NE.AND P0, PT, R14, RZ, PT ;  /* 0x000000ff0e00720c */ /* 0x008fe40003f05270 */
[----:B------:R-:W-:-:S11]  /*9a00*/  PLOP3.LUT P6, PT, PT, PT, PT, 0x8, 0x0 ;  /* 0x000000000000781c */ /* 0x000fd60003fce170 */
[----:B------:R-:W-:Y:S05]  /*9a10*/  @P0 BRA `(.L_x_40) ;  /* 0x0000000400d00947 */ /* 0x000fea0003800000 */
[----:B-1----:R-:W-:-:S06]  /*9a20*/  ULEA.HI.SX32 UR4, UR41, 0xffffffff, 0x19 ;  /* 0xffffffff29047891 */ /* 0x002fcc000f8fca3f */
[----:B--2---:R-:W-:Y:S01]  /*9a30*/  IMAD.U32 R6, RZ, RZ, UR4 ;  /* 0x00000004ff067e24 */ /* 0x004fe2000f8e00ff */
[----:B------:R-:W-:-:S03]  /*9a40*/  UMOV UR4, 0xffffffff ;  /* 0xffffffff00047882 */ /* 0x000fc60000000000 */
[----:B------:R-:W-:Y:S05]  /*9a50*/  BRA.DIV UR4, `(.L_x_41) ;  /* 0x0000002a04a87947 */ /* 0x000fea000b800000 */
[----:B------:R-:W-:-:S13]  /*9a60*/  ELECT P6, URZ, PT ;  /* 0x00000000003f782f */ /* 0x000fda00038c0000 */
.L_x_97:
[----:B------:R-:W-:Y:S05]  /*9a70*/  @!P6 BRA `(.L_x_42) ;  /* 0x000000040058e947 */ /* 0x000fea0003800000 */
[----:B------:R-:W-:Y:S01]  /*9a80*/  IMAD.MOV.U32 R0, RZ, RZ, R8 ;  /* 0x000000ffff007224 */ /* 0x000fe200078e0008 */
[----:B------:R-:W-:Y:S06]  /*9a90*/  @!P1 BRA `(.L_x_43) ;  /* 0x0000000000449947 */ /* 0x000fec0003800000 */
[----:B------:R-:W1:Y:S01]  /*9aa0*/  LDC R9, c[0x0][0x41c] ;  /* 0x00010700ff097b82 */ /* 0x000e620000000800 */
[----:B------:R-:W-:Y:S01]  /*9ab0*/  ULDC.64 UR4, c[0x0][0x408] ;  /* 0x0001020000047ab9 */ /* 0x000fe20000000a00 */
[----:B-1----:R-:W-:-:S13]  /*9ac0*/  ISETP.NE.AND P0, PT, R9, 0x1, PT ;  /* 0x000000010900780c */ /* 0x002fda0003f05270 */
[----:B------:R-:W1:Y:S02]  /*9ad0*/  @P0 LDC.64 R4, c[0x0][0x420] ;  /* 0x00010800ff040b82 */ /* 0x000e640000000a00 */
[----:B-1----:R-:W-:-:S04]  /*9ae0*/  @P0 IMAD.HI.U32 R0, R6, R4, RZ ;  /* 0x0000000406000227 */ /* 0x002fc800078e00ff */
[----:B------:R-:W-:Y:S01]  /*9af0*/  IMAD.MOV.U32 R4, RZ, RZ, R6 ;  /* 0x000000ffff047224 */ /* 0x000fe200078e0006 */
[----:B------:R-:W-:-:S04]  /*9b00*/  @P0 SHF.R.U32.HI R4, RZ, R5, R0 ;  /* 0x00000005ff040219 */ /* 0x000fc80000011600 */
[--C-:B------:R-:W-:Y:S01]  /*9b10*/  SHF.R.S32.HI R5, RZ, 0x1f, R4.reuse ;  /* 0x0000001fff057819 */ /* 0x100fe20000011404 */
[----:B------:R-:W-:-:S04]  /*9b20*/  IMAD.MOV R0, RZ, RZ, -R4 ;  /* 0x000000ffff007224 */ /* 0x000fc800078e0a04 */
[----:B------:R-:W-:Y:S02]  /*9b30*/  IMAD R6, R9, R0, R6 ;  /* 0x0000000009067224 */ /* 0x000fe400078e0206 */
[----:B------:R-:W-:Y:S02]  /*9b40*/  IMAD R0, R10, UR4, RZ ;  /* 0x000000040a007c24 */ /* 0x000fe4000f8e02ff */
[----:B------:R-:W-:-:S04]  /*9b50*/  IMAD.WIDE.U32 R4, R8, UR4, R4 ;  /* 0x0000000408047c25 */ /* 0x000fc8000f8e0004 */
[----:B------:R-:W-:Y:S01]  /*9b60*/  IMAD R9, R8, UR5, R0 ;  /* 0x0000000508097c24 */ /* 0x000fe2000f8e0200 */
[----:B------:R-:W-:-:S03]  /*9b70*/  LEA R2, P0, R4, R2, 0x2 ;  /* 0x0000000204027211 */ /* 0x000fc600078010ff */
[----:B------:R-:W-:-:S05]  /*9b80*/  IMAD.IADD R0, R5, 0x1, R9 ;  /* 0x0000000105007824 */ /* 0x000fca00078e0209 */
[----:B------:R-:W-:-:S05]  /*9b90*/  LEA.HI.X R3, R4, R3, R0, 0x2, P0 ;  /* 0x0000000304037211 */ /* 0x000fca00000f1400 */
[----:B------:R1:W5:Y:S02]  /*9ba0*/  LDG.E R0, desc[UR50][R2.64] ;  /* 0x0000003202007981 */ /* 0x000364000c1e1900 */
.L_x_43:
[----:B-1----:R-:W2:Y:S04]  /*9bb0*/  LDL R3, [R1+0x8] ;  /* 0x0000080001037983 */ /* 0x002ea80000100800 */
[----:B------:R-:W3:Y:S01]  /*9bc0*/  LDL R2, [R1+0xc] ;  /* 0x00000c0001027983 */ /* 0x000ee20000100800 */
[----:B------:R-:W-:Y:S02]  /*9bd0*/  ISETP.NE.AND P0, PT, R16, RZ, PT ;  /* 0x000000ff1000720c */ /* 0x000fe40003f05270 */
[----:B--2---:R-:W-:Y:S02]  /*9be0*/  LEA R5, R3, UR40, 0x3 ;  /* 0x0000002803057c11 */ /* 0x004fe4000f8e18ff */
[----:B---3--:R-:W-:-:S04]  /*9bf0*/  SHF.L.U32 R2, R2, 0x1f, RZ ;  /* 0x0000001f02027819 */ /* 0x008fc800000006ff */
[----:B------:R-:W1:Y:S02]  /*9c00*/  SYNCS.PHASECHK.TRANS64.TRYWAIT P3, [R5+URZ+0x38880], R2 ;  /* 0x03888002050075a7 */ /* 0x000e64000806017f */
[----:B-1----:R-:W-:Y:S05]  /*9c10*/  @!P3 BRA `(.L_x_44) ;  /* 0x000000280058b947 */ /* 0x002fea0003800000 */
.L_x_98:
[----:B------:R-:W-:Y:S05]  /*9c20*/  @P0 BRA `(.L_x_45) ;  /* 0x00000000001c0947 */ /* 0x000fea0003800000 */
[----:B------:R-:W2:Y:S02]  /*9c30*/  S2R R3, SR_TID.X ;  /* 0x0000000000037919 */ /* 0x000ea40000002100 */
[----:B--2---:R-:W-:Y:S01]  /*9c40*/  LOP3.LUT R4, R3, 0x1f, RZ, 0xc0, !PT ;  /* 0x0000001f03047812 */ /* 0x004fe200078ec0ff */
[----:B------:R-:W-:-:S03]  /*9c50*/  IMAD.MOV.U32 R3, RZ, RZ, 0x8000 ;  /* 0x00008000ff037424 */ /* 0x000fc600078e00ff */
[----:B------:R-:W-:Y:S01]  /*9c60*/  ISETP.NE.AND P3, PT, R4, RZ, PT ;  /* 0x000000ff0400720c */ /* 0x000fe20003f65270 */
[----:B------:R2:W-:-:S12]  /*9c70*/  SYNCS.ARRIVE.TRANS64 RZ, [R5+URZ+0x38870], R3 ;  /* 0x0388700305ff79a7 */ /* 0x0005d8000800003f */
[----:B--2---:R-:W-:Y:S05]  /*9c80*/  @!P3 BRA `(.L_x_45) ;  /* 0x000000000004b947 */ /* 0x004fea0003800000 */
[----:B------:R-:W-:Y:S01]  /*9c90*/  BPT.TRAP 0x1 ;  /* 0x000000040000795c */ /* 0x000fe20000300000 */
.L_x_45:
[----:B------:R-:W2:Y:S04]  /*9ca0*/  LDL R3, [R1+0x8] ;  /* 0x0000080001037983 */ /* 0x000ea80000100800 */
[----:B------:R-:W3:Y:S01]  /*9cb0*/  LDL R4, [R1+0x4] ;  /* 0x0000040001047983 */ /* 0x000ee20000100800 */
[----:B------:R-:W-:Y:S01]  /*9cc0*/  R2UR UR9, R5 ;  /* 0x00000000050972ca */ /* 0x000fe200000e0000 */
[----:B------:R-:W-:Y:S01]  /*9cd0*/  IMAD.SHL.U32 R6, R6, 0x80, RZ ;  /* 0x0000008006067824 */ /* 0x000fe200078e00ff */
[----:B-----5:R-:W-:Y:S01]  /*9ce0*/  R2UR UR13, R0 ;  /* 0x00000000000d72ca */ /* 0x020fe200000e0000 */
[----:B------:R-:W-:Y:S01]  /*9cf0*/  UIADD3 UR4, UP0, UR52, 0x470, URZ ;  /* 0x0000047034047890 */ /* 0x000fe2000ff1e03f */
[----:B------:R-:W-:Y:S02]  /*9d00*/  UMOV UR10, URZ ;  /* 0x0000003f000a7c82 */ /* 0x000fe40008000000 */
[----:B------:R-:W-:Y:S01]  /*9d10*/  R2UR UR11, R6 ;  /* 0x00000000060b72ca */ /* 0x000fe200000e0000 */
[----:B------:R-:W-:Y:S01]  /*9d20*/  UIADD3.X UR5, URZ, UR53, URZ, UP0, !UPT ;  /* 0x000000353f057290 */ /* 0x000fe200087fe43f */
[----:B------:R-:W-:Y:S01]  /*9d30*/  UMOV UR6, 0x0 ;  /* 0x0000000000067882 */ /* 0x000fe20000000000 */
[----:B------:R-:W-:Y:S01]  /*9d40*/  UMOV UR7, 0x14f00000 ;  /* 0x14f0000000077882 */ /* 0x000fe20000000000 */
[----:B------:R-:W-:-:S03]  /*9d50*/  UMOV UR15, 0x80 ;  /* 0x00000080000f7882 */ /* 0x000fc60000000000 */
[----:B------:R-:W-:Y:S01]  /*9d60*/  UIADD3 UR9, UR9, 0x38870, URZ ;  /* 0x0003887009097890 */ /* 0x000fe2000fffe03f */
[----:B--2---:R-:W-:-:S04]  /*9d70*/  LEA R3, R3, UR40, 0xf ;  /* 0x0000002803037c11 */ /* 0x004fc8000f8e78ff */
[----:B------:R-:W-:Y:S02]  /*9d80*/  R2UR UR14, R3 ;  /* 0x00000000030e72ca */ /* 0x000fe400000e0000 */
[----:B---3--:R-:W-:-:S11]  /*9d90*/  R2UR UR12, R4 ;  /* 0x00000000040c72ca */ /* 0x008fd600000e0000 */
[----:B------:R-:W-:Y:S02]  /*9da0*/  UIADD3 UR8, UR14, 0x10400, URZ ;  /* 0x000104000e087890 */ /* 0x000fe4000fffe03f */
[----:B------:R-:W-:-:S07]  /*9db0*/  UIADD3 UR14, UR14, 0x14400, URZ ;  /* 0x000144000e0e7890 */ /* 0x000fce000fffe03f */
[----:B------:R2:W-:Y:S02]  /*9dc0*/  UTMALDG.4D [UR8], [UR4], desc[UR6] ;  /* 0x00000608040075b4 */ /* 0x0005e40008019000 */
[----:B--2---:R-:W-:Y:S01]  /*9dd0*/  UMOV UR8, UR14 ;  /* 0x0000000e00087c82 */ /* 0x004fe20008000000 */
[----:B------:R-:W-:Y:S02]  /*9de0*/  UMOV UR10, UR15 ;  /* 0x0000000f000a7c82 */ /* 0x000fe40008000000 */
[----:B------:R2:W-:Y:S01]  /*9df0*/  UTMALDG.4D [UR8], [UR4], desc[UR6] ;  /* 0x00000608040075b4 */ /* 0x0005e20008019000 */
[----:B------:R-:W3:Y:S02]  /*9e00*/  SYNCS.PHASECHK.TRANS64.TRYWAIT P3, [R5+URZ+0x38840], R2 ;  /* 0x03884002050075a7 */ /* 0x000ee4000806017f */
[----:B--23--:R-:W-:Y:S05]  /*9e10*/  @!P3 BRA `(.L_x_46) ;  /* 0x0000002400ecb947 */ /* 0x00cfea0003800000 */
.L_x_99:
[----:B------:R-:W-:Y:S05]  /*9e20*/  @P0 BRA `(.L_x_47) ;  /* 0x00000000001c0947 */ /* 0x000fea0003800000 */
[----:B------:R-:W3:Y:S01]  /*9e30*/  S2R R4, SR_TID.X ;  /* 0x0000000000047919 */ /* 0x000ee20000002100 */
[----:B-12---:R-:W-:-:S04]  /*9e40*/  IMAD.MOV.U32 R2, RZ, RZ, 0x8000 ;  /* 0x00008000ff027424 */ /* 0x006fc800078e00ff */
[----:B------:R4:W-:Y:S01]  /*9e50*/  SYNCS.ARRIVE.TRANS64 RZ, [R5+URZ+0x38830], R2 ;  /* 0x0388300205ff79a7 */ /* 0x0009e2000800003f */
[----:B---3--:R-:W-:-:S04]  /*9e60*/  LOP3.LUT R4, R4, 0x1f, RZ, 0xc0, !PT ;  /* 0x0000001f04047812 */ /* 0x008fc800078ec0ff */
[----:B------:R-:W-:-:S13]  /*9e70*/  ISETP.NE.AND P0, PT, R4, RZ, PT ;  /* 0x000000ff0400720c */ /* 0x000fda0003f05270 */
[----:B----4-:R-:W-:Y:S05]  /*9e80*/  @!P0 BRA `(.L_x_47) ;  /* 0x0000000000048947 */ /* 0x010fea0003800000 */
[----:B------:R-:W-:Y:S01]  /*9e90*/  BPT.TRAP 0x1 ;  /* 0x000000040000795c */ /* 0x000fe20000300000 */
.L_x_47:
[----:B-12---:R-:W2:Y:S01]  /*9ea0*/  LDL R2, [R1+0x4] ;  /* 0x0000040001027983 */ /* 0x006ea20000100800 */
[----:B------:R-:W-:Y:S01]  /*9eb0*/  R2UR UR14, R3 ;  /* 0x00000000030e72ca */ /* 0x000fe200000e0000 */
[----:B------:R-:W-:Y:S01]  /*9ec0*/  UIADD3 UR4, UP0, UR52, 0x370, URZ ;  /* 0x0000037034047890 */ /* 0x000fe2000ff1e03f */
[----:B------:R-:W-:Y:S01]  /*9ed0*/  R2UR UR9, R5 ;  /* 0x00000000050972ca */ /* 0x000fe200000e0000 */
[----:B------:R-:W-:Y:S01]  /*9ee0*/  UMOV UR10, URZ ;  /* 0x0000003f000a7c82 */ /* 0x000fe20008000000 */
[----:B------:R-:W-:Y:S01]  /*9ef0*/  R2UR UR11, R6 ;  /* 0x00000000060b72ca */ /* 0x000fe200000e0000 */
[----:B------:R-:W-:Y:S01]  /*9f00*/  UIADD3.X UR5, URZ, UR53, URZ, UP0, !UPT ;  /* 0x000000353f057290 */ /* 0x000fe200087fe43f */
[----:B------:R-:W-:Y:S01]  /*9f10*/  R2UR UR13, R0 ;  /* 0x00000000000d72ca */ /* 0x000fe200000e0000 */
[----:B------:R-:W-:Y:S01]  /*9f20*/  UMOV UR6, 0x0 ;  /* 0x0000000000067882 */ /* 0x000fe20000000000 */
[----:B------:R-:W-:Y:S01]  /*9f30*/  UMOV UR7, 0x14f00000 ;  /* 0x14f0000000077882 */ /* 0x000fe20000000000 */
[----:B------:R-:W-:-:S04]  /*9f40*/  UMOV UR15, 0x80 ;  /* 0x00000080000f7882 */ /* 0x000fc80000000000 */
[----:B------:R-:W-:Y:S02]  /*9f50*/  UIADD3 UR8, UR14, 0x28400, URZ ;  /* 0x000284000e087890 */ /* 0x000fe4000fffe03f */
[----:B------:R-:W-:Y:S02]  /*9f60*/  UIADD3 UR9, UR9, 0x38830, URZ ;  /* 0x0003883009097890 */ /* 0x000fe4000fffe03f */
[----:B------:R-:W-:Y:S01]  /*9f70*/  UIADD3 UR14, UR14, 0x2c400, URZ ;  /* 0x0002c4000e0e7890 */ /* 0x000fe2000fffe03f */
[----:B--2---:R-:W-:-:S13]  /*9f80*/  R2UR UR12, R2 ;  /* 0x00000000020c72ca */ /* 0x004fda00000e0000 */
[----:B------:R1:W-:Y:S02]  /*9f90*/  UTMALDG.4D [UR8], [UR4], desc[UR6] ;  /* 0x00000608040075b4 */ /* 0x0003e40008019000 */
[----:B-1----:R-:W-:Y:S01]  /*9fa0*/  UMOV UR8, UR14 ;  /* 0x0000000e00087c82 */ /* 0x002fe20008000000 */
[----:B------:R-:W-:Y:S02]  /*9fb0*/  UMOV UR10, UR15 ;  /* 0x0000000f000a7c82 */ /* 0x000fe40008000000 */
[----:B------:R1:W-:Y:S02]  /*9fc0*/  UTMALDG.4D [UR8], [UR4], desc[UR6] ;  /* 0x00000608040075b4 */ /* 0x0003e40008019000 */
[----:B-1----:R-:W-:Y:S01]  /*9fd0*/  NOP ;  /* 0x0000000000007918 */ /* 0x002fe20000000000 */
.L_x_42:
[----:B------:R-:W-:Y:S05]  /*9fe0*/  WARPSYNC.ALL ;  /* 0x0000000000007948 */ /* 0x000fea0003800000 */
[----:B------:R-:W-:Y:S01]  /*9ff0*/  ELECT P0, URZ, PT ;  /* 0x00000000003f782f */ /* 0x000fe20003800000 */
[----:B------:R-:W-:Y:S01]  /*a000*/  BAR.SYNC.DEFER_BLOCKING 0x8, 0x120 ;  /* 0x0204800000007b1d */ /* 0x000fe20000010000 */
[----:B------:R-:W-:Y:S02]  /*a010*/  UIADD3 UR4, UP0, UR52, 0x270, URZ ;  /* 0x0000027034047890 */ /* 0x000fe4000ff1e03f */
[----:B------:R-:W-:Y:S02]  /*a020*/  UIADD3 UR8, UR40, 0x20400, URZ ;  /* 0x0002040028087890 */ /* 0x000fe4000fffe03f */
[----:B------:R-:W-:-:S02]  /*a030*/  UIADD3 UR9, UR40, 0x38800, URZ ;  /* 0x0003880028097890 */ /* 0x000fc4000fffe03f */
[----:B------:R-:W-:Y:S02]  /*a040*/  UIADD3.X UR5, URZ, UR53, URZ, UP0, !UPT ;  /* 0x000000353f057290 */ /* 0x000fe400087fe43f */
[----:B------:R-:W-:Y:S01]  /*a050*/  UIADD3 UR16, UR40, 0x24400, URZ ;  /* 0x0002440028107890 */ /* 0x000fe2000fffe03f */
[----:B------:R-:W-:Y:S02]  /*a060*/  UMOV UR6, 0x0 ;  /* 0x0000000000067882 */ /* 0x000fe40000000000 */
[C---:B------:R-:W-:Y:S01]  /*a070*/  @P0 R2UR UR11, R7.reuse ;  /* 0x00000000070b02ca */ /* 0x040fe200000e0000 */
[----:B------:R-:W-:Y:S01]  /*a080*/  @P0 IMAD.MOV.U32 R2, RZ, RZ, 0x8000 ;  /* 0x00008000ff020424 */ /* 0x000fe200078e00ff */
[----:B------:R-:W-:Y:S01]  /*a090*/  @P0 R2UR UR19, R7 ;  /* 0x00000000071302ca */ /* 0x000fe200000e0000 */
[----:B------:R-:W-:Y:S01]  /*a0a0*/  UMOV UR7, 0x12f00000 ;  /* 0x12f0000000077882 */ /* 0x000fe20000000000 */
[----:B------:R-:W-:Y:S01]  /*a0b0*/  UMOV UR10, URZ ;  /* 0x0000003f000a7c82 */ /* 0x000fe20008000000 */
[----:B------:R-:W-:Y:S01]  /*a0c0*/  UMOV UR12, UR38 ;  /* 0x00000026000c7c82 */ /* 0x000fe20008000000 */
[----:B------:R-:W-:Y:S01]  /*a0d0*/  UMOV UR13, UR39 ;  /* 0x00000027000d7c82 */ /* 0x000fe20008000000 */
[----:B------:R-:W-:Y:S01]  /*a0e0*/  UMOV UR18, 0x80 ;  /* 0x0000008000127882 */ /* 0x000fe20000000000 */
[----:B------:R-:W-:Y:S01]  /*a0f0*/  UMOV UR20, UR38 ;  /* 0x0000002600147c82 */ /* 0x000fe20008000000 */
[----:B------:R-:W-:Y:S01]  /*a100*/  UMOV UR21, UR39 ;  /* 0x0000002700157c82 */ /* 0x000fe20008000000 */
[----:B------:R-:W-:Y:S01]  /*a110*/  UMOV UR17, UR9 ;  /* 0x0000000900117c82 */ /* 0x000fe20008000000 */
[----:B------:R3:W-:Y:S02]  /*a120*/  @P0 SYNCS.ARRIVE.TRANS64 RZ, [UR40+0x38800], R2 ;  /* 0x03880002ffff09a7 */ /* 0x0007e40008000028 */
[----:B------:R3:W-:Y:S02]  /*a130*/  UTMALDG.4D [UR8], [UR4], desc[UR6] ;  /* 0x00000608040075b4 */ /* 0x0007e40008019000 */
[----:B------:R3:W-:Y:S01]  /*a140*/  UTMALDG.4D [UR16], [UR4], desc[UR6] ;  /* 0x00000610040075b4 */ /* 0x0007e20008019000 */
[----:B------:R-:W-:Y:S01]  /*a150*/  NOP ;  /* 0x0000000000007918 */ /* 0x000fe20000000000 */
.L_x_40:
[----:B-1-3--:R-:W-:-:S06]  /*a160*/  ULOP3.LUT UR4, UR47, 0x1, URZ, 0xc, !UPT ;  /* 0x000000012f047892 */ /* 0x00afcc000f8e0c3f */
[----:B------:R-:W-:-:S05]  /*a170*/  IMAD.U32 R2, RZ, RZ, UR4 ;  /* 0x00000004ff027e24 */ /* 0x000fca000f8e00ff */
[----:B------:R-:W-:-:S04]  /*a180*/  SHF.L.U32 R2, R2, 0x1f, RZ ;  /* 0x0000001f02027819 */ /* 0x000fc800000006ff */
[----:B------:R-:W1:Y:S02]  /*a190*/  SYNCS.PHASECHK.TRANS64.TRYWAIT P0, [UR40+0x38820], R2 ;  /* 0x03882002ff0075a7 */ /* 0x000e640008000168 */
[----:B-1----:R-:W-:Y:S05]  /*a1a0*/  @!P0 BRA `(.L_x_48) ;  /* 0x00000024001c8947 */ /* 0x002fea0003800000 */
.L_x_100:
[----:B------:R-:W-:-:S06]  /*a1b0*/  UISETP.GE.AND UP0, UPT, UR42, 0x81, UPT ;  /* 0x000000812a00788c */ /* 0x000fcc000bf06270 */
[----:B------:R-:W-:-:S13]  /*a1c0*/  PLOP3.LUT P0, PT, PT, PT, UP0, 0x80, 0x0 ;  /* 0x000000000000781c */ /* 0x000fda0003f0f008 */
[----:B------:R-:W-:Y:S05]  /*a1d0*/  @!P0 BRA `(.L_x_49) ;  /* 0x0000001000b48947 */ /* 0x000fea0003800000 */
[----:B--2---:R2:W5:Y:S01]  /*a1e0*/  LDL.LU R6, [R1+0xc] ;  /* 0x00000c0001067983 */ /* 0x0045620000300800 */
[----:B------:R-:W-:-:S03]  /*a1f0*/  ULEA.HI.SX32 UR4, UR41, 0xfffffffe, 0x19 ;  /* 0xfffffffe29047891 */ /* 0x000fc6000f8fca3f */
[----:B------:R2:W5:Y:S03]  /*a200*/  LDL.LU R7, [R1+0x8] ;  /* 0x0000080001077983 */ /* 0x0005660000300800 */
[----:B------:R-:W-:-:S07]  /*a210*/  IMAD.U32 R21, RZ, RZ, UR4 ;  /* 0x00000004ff157e24 */ /* 0x000fce000f8e00ff */
.L_x_71:
[----:B-1--45:R-:W-:Y:S01]  /*a220*/  VIADD R2, R7, 0x1 ;  /* 0x0000000107027836 */ /* 0x032fe20000000000 */
[----:B------:R-:W-:Y:S04]  /*a230*/  BSSY B0, `(.L_x_50) ;  /* 0x000008c000007945 */ /* 0x000fe80003800000 */
[----:B------:R-:W-:-:S04]  /*a240*/  ISETP.NE.AND P0, PT, R2, 0x2, PT ;  /* 0x000000020200780c */ /* 0x000fc80003f05270 */
[----:B------:R-:W-:Y:S02]  /*a250*/  SEL R3, RZ, 0x1, P0 ;  /* 0x00000001ff037807 */ /* 0x000fe40000000000 */
[----:B------:R-:W-:Y:S02]  /*a260*/  SEL R10, R2, RZ, P0 ;  /* 0x000000ff020a7207 */ /* 0x000fe40000000000 */
[----:B------:R-:W-:-:S05]  /*a270*/  LOP3.LUT R9, R6, R3, RZ, 0x3c, !PT ;  /* 0x0000000306097212 */ /* 0x000fca00078e3cff */
[----:B------:R1:W-:Y:S04]  /*a280*/  STL [R1+0xc], R9 ;  /* 0x00000c0901007387 */ /* 0x0003e80000100800 */
[----:B------:R1:W-:Y:S01]  /*a290*/  STL [R1+0x8], R10 ;  /* 0x0000080a01007387 */ /* 0x0003e20000100800 */
[----:B------:R-:W-:Y:S05]  /*a2a0*/  @!P6 BRA `(.L_x_51) ;  /* 0x000000080010e947 */ /* 0x000fea0003800000 */
[----:B------:R-:W-:Y:S01]  /*a2b0*/  IMAD.MOV.U32 R8, RZ, RZ, R21 ;  /* 0x000000ffff087224 */ /* 0x000fe200078e0015 */
[----:B------:R-:W-:Y:S06]  /*a2c0*/  @!P1 BRA `(.L_x_52) ;  /* 0x0000000000509947 */ /* 0x000fec0003800000 */
[----:B------:R-:W3:Y:S01]  /*a2d0*/  LDL R5, [R1+0x1c] ;  /* 0x00001c0001057983 */ /* 0x000ee20000100800 */
[----:B------:R-:W4:Y:S01]  /*a2e0*/  LDC R4, c[0x0][0x41c] ;  /* 0x00010700ff047b82 */ /* 0x000f220000000800 */
[----:B------:R-:W-:Y:S02]  /*a2f0*/  ULDC.64 UR4, c[0x0][0x408] ;  /* 0x0001020000047ab9 */ /* 0x000fe40000000a00 */
[----:B------:R-:W2:Y:S01]  /*a300*/  LDL R11, [R1+0x10] ;  /* 0x00001000010b7983 */ /* 0x000ea20000100800 */
[----:B----4-:R-:W-:-:S13]  /*a310*/  ISETP.NE.AND P0, PT, R4, 0x1, PT ;  /* 0x000000010400780c */ /* 0x010fda0003f05270 */
[----:B------:R-:W4:Y:S02]  /*a320*/  @P0 LDC.64 R2, c[0x0][0x420] ;  /* 0x00010800ff020b82 */ /* 0x000f240000000a00 */
[----:B----4-:R-:W-:-:S04]  /*a330*/  @P0 IMAD.HI.U32 R0, R21, R2, RZ ;  /* 0x0000000215000227 */ /* 0x010fc800078e00ff */
[----:B------:R-:W-:Y:S01]  /*a340*/  IMAD.MOV.U32 R2, RZ, RZ, R21 ;  /* 0x000000ffff027224 */ /* 0x000fe200078e0015 */
[----:B------:R-:W-:-:S04]  /*a350*/  @P0 SHF.R.U32.HI R2, RZ, R3, R0 ;  /* 0x00000003ff020219 */ /* 0x000fc80000011600 */
[--C-:B------:R-:W-:Y:S01]  /*a360*/  SHF.R.S32.HI R3, RZ, 0x1f, R2.reuse ;  /* 0x0000001fff037819 */ /* 0x100fe20000011402 */
[----:B------:R-:W-:-:S04]  /*a370*/  IMAD.MOV R8, RZ, RZ, -R2 ;  /* 0x000000ffff087224 */ /* 0x000fc800078e0a02 */
[----:B------:R-:W-:Y:S02]  /*a380*/  IMAD R8, R4, R8, R21 ;  /* 0x0000000804087224 */ /* 0x000fe400078e0215 */
[----:B---3--:R-:W-:-:S04]  /*a390*/  IMAD R5, R5, UR4, RZ ;  /* 0x0000000405057c24 */ /* 0x008fc8000f8e02ff */
[C---:B--2---:R-:W-:Y:S02]  /*a3a0*/  IMAD R5, R11.reuse, UR5, R5 ;  /* 0x000000050b057c24 */ /* 0x044fe4000f8e0205 */
[----:B------:R-:W-:Y:S01]  /*a3b0*/  IMAD.WIDE.U32 R2, R11, UR4, R2 ;  /* 0x000000040b027c25 */ /* 0x000fe2000f8e0002 */
[----:B------:R-:W-:-:S03]  /*a3c0*/  ULDC.64 UR4, c[0x0][0x3f8] ;  /* 0x0000fe0000047ab9 */ /* 0x000fc60000000a00 */
[----:B------:R-:W-:Y:S01]  /*a3d0*/  IMAD.IADD R5, R5, 0x1, R3 ;  /* 0x0000000105057824 */ /* 0x000fe200078e0203 */
[----:B------:R-:W-:-:S04]  /*a3e0*/  LEA R4, P0, R2, UR4, 0x2 ;  /* 0x0000000402047c11 */ /* 0x000fc8000f8010ff */
[----:B------:R-:W-:-:S05]  /*a3f0*/  LEA.HI.X R5, R2, UR5, R5, 0x2, P0 ;  /* 0x0000000502057c11 */ /* 0x000fca00080f1405 */
[----:B------:R3:W5:Y:S04]  /*a400*/  LDG.E R0, desc[UR50][R4.64] ;  /* 0x0000003204007981 */ /* 0x000768000c1e1900 */
.L_x_52:
[----:B------:R-:W4:Y:S01]  /*a410*/  S2R R2, SR_TID.X ;  /* 0x0000000000027919 */ /* 0x000f220000002100 */
[----:B---3--:R-:W-:Y:S01]  /*a420*/  LEA R4, R10, UR40, 0x3 ;  /* 0x000000280a047c11 */ /* 0x008fe2000f8e18ff */
[----:B------:R-:W-:Y:S01]  /*a430*/  BSSY B1, `(.L_x_53) ;  /* 0x0000006000017945 */ /* 0x000fe20003800000 */
[----:B----4-:R-:W-:Y:S02]  /*a440*/  LOP3.LUT R3, R2, 0x7f, RZ, 0xc0, !PT ;  /* 0x0000007f02037812 */ /* 0x010fe400078ec0ff */
[----:B------:R-:W-:Y:S02]  /*a450*/  SHF.L.U32 R2, R9, 0x1f, RZ ;  /* 0x0000001f09027819 */ /* 0x000fe400000006ff */
[----:B------:R-:W-:Y:S02]  /*a460*/  ISETP.NE.AND P3, PT, R3, RZ, PT ;  /* 0x000000ff0300720c */ /* 0x000fe40003f65270 */
[----:B------:R-:W3:Y:S02]  /*a470*/  SYNCS.PHASECHK.TRANS64.TRYWAIT P0, [R4+URZ+0x38880], R2 ;  /* 0x03888002040075a7 */ /* 0x000ee4000800017f */
[----:B---3--:R-:W-:Y:S09]  /*a480*/  @!P0 BRA `(.L_x_54) ;  /* 0x00000020007c8947 */ /* 0x008ff20003800000 */
.L_x_101:
[----:B------:R-:W-:Y:S05]  /*a490*/  BSYNC B1 ;  /* 0x0000000000017941 */ /* 0x000fea0003800000 */
.L_x_53:
[----:B------:R-:W-:Y:S04]  /*a4a0*/  BSSY B1, `(.L_x_55) ;  /* 0x0000009000017945 */ /* 0x000fe80003800000 */
[----:B------:R-:W-:Y:S05]  /*a4b0*/  @P3 BRA `(.L_x_56) ;  /* 0x00000000001c3947 */ /* 0x000fea0003800000 */
[----:B------:R-:W4:Y:S02]  /*a4c0*/  S2R R3, SR_TID.X ;  /* 0x0000000000037919 */ /* 0x000f240000002100 */
[----:B----4-:R-:W-:Y:S01]  /*a4d0*/  LOP3.LUT R5, R3, 0x1f, RZ, 0xc0, !PT ;  /* 0x0000001f03057812 */ /* 0x010fe200078ec0ff */
[----:B------:R-:W-:-:S03]  /*a4e0*/  IMAD.MOV.U32 R3, RZ, RZ, 0x8000 ;  /* 0x00008000ff037424 */ /* 0x000fc600078e00ff */
[----:B------:R-:W-:Y:S01]  /*a4f0*/  ISETP.NE.AND P0, PT, R5, RZ, PT ;  /* 0x000000ff0500720c */ /* 0x000fe20003f05270 */
[----:B------:R4:W-:-:S12]  /*a500*/  SYNCS.ARRIVE.TRANS64 RZ, [R4+URZ+0x38870], R3 ;  /* 0x0388700304ff79a7 */ /* 0x0009d8000800003f */
[----:B----4-:R-:W-:Y:S05]  /*a510*/  @!P0 BRA `(.L_x_56) ;  /* 0x0000000000048947 */ /* 0x010fea0003800000 */
[----:B------:R-:W-:Y:S01]  /*a520*/  BPT.TRAP 0x1 ;  /* 0x000000040000795c */ /* 0x000fe20000300000 */
.L_x_56:
[----:B------:R-:W-:Y:S05]  /*a530*/  BSYNC B1 ;  /* 0x0000000000017941 */ /* 0x000fea0003800000 */
.L_x_55:
[----:B-1----:R-:W4:Y:S04]  /*a540*/  LDL R9, [R1+0x4] ;  /* 0x0000040001097983 */ /* 0x002f280000100800 */
[----:B------:R-:W2:Y:S01]  /*a550*/  LDL R3, [R1+0x8] ;  /* 0x0000080001037983 */ /* 0x000ea20000100800 */
[----:B------:R-:W-:Y:S01]  /*a560*/  IMAD.MOV.U32 R5, RZ, RZ, RZ ;  /* 0x000000ffff057224 */ /* 0x000fe200078e00ff */
[----:B------:R-:W-:Y:S01]  /*a570*/  UIADD3 UR4, UP0, UR52, 0x470, URZ ;  /* 0x0000047034047890 */ /* 0x000fe2000ff1e03f */
[----:B------:R-:W-:Y:S01]  /*a580*/  PLOP3.LUT P0, PT, PT, PT, PT, 0x80, 0x0 ;  /* 0x000000000000781c */ /* 0x000fe20003f0f070 */
[----:B------:R-:W-:Y:S01]  /*a590*/  IMAD.SHL.U32 R8, R8, 0x80, RZ ;  /* 0x0000008008087824 */ /* 0x000fe200078e00ff */
[----:B------:R-:W-:Y:S01]  /*a5a0*/  UMOV UR6, 0x0 ;  /* 0x0000000000067882 */ /* 0x000fe20000000000 */
[----:B------:R-:W-:Y:S01]  /*a5b0*/  R2UR UR10, R5 ;  /* 0x00000000050a72ca */ /* 0x000fe200000e0000 */
[----:B------:R-:W-:Y:S01]  /*a5c0*/  UIADD3.X UR5, URZ, UR53, URZ, UP0, !UPT ;  /* 0x000000353f057290 */ /* 0x000fe200087fe43f */
[----:B------:R-:W-:Y:S01]  /*a5d0*/  UMOV UR7, 0x14f00000 ;  /* 0x14f0000000077882 */ /* 0x000fe20000000000 */
[----:B----4-:R-:W-:-:S02]  /*a5e0*/  R2UR UR12, R9 ;  /* 0x00000000090c72ca */ /* 0x010fc400000e0000 */
[----:B--2---:R-:W-:Y:S01]  /*a5f0*/  LEA R9, R3, UR40, 0xf ;  /* 0x0000002803097c11 */ /* 0x004fe2000f8e78ff */
[----:B------:R-:W-:-:S04]  /*a600*/  VIADD R3, R4, 0x38870 ;  /* 0x0003887004037836 */ /* 0x000fc80000000000 */
[----:B------:R-:W-:-:S08]  /*a610*/  VIADD R10, R9, 0x10400 ;  /* 0x00010400090a7836 */ /* 0x000fd00000000000 */
.L_x_57:
[----:B------:R-:W-:-:S13]  /*a620*/  @P0 ELECT P4, URZ, PT ;  /* 0x00000000003f082f */ /* 0x000fda0003880000 */
[----:B-----5:R-:W-:Y:S02]  /*a630*/  @P4 R2UR UR13, R0 ;  /* 0x00000000000d42ca */ /* 0x020fe400000e0000 */
[----:B------:R-:W-:Y:S02]  /*a640*/  @P4 R2UR UR11, R8 ;  /* 0x00000000080b42ca */ /* 0x000fe400000e0000 */
[----:B------:R-:W-:Y:S02]  /*a650*/  @P4 R2UR UR9, R3 ;  /* 0x00000000030942ca */ /* 0x000fe400000e0000 */
[----:B------:R-:W-:Y:S02]  /*a660*/  @P4 R2UR UR8, R10 ;  /* 0x000000000a0842ca */ /* 0x000fe400000e0000 */
[----:B------:R-:W-:Y:S02]  /*a670*/  @P4 PLOP3.LUT P0, PT, P4, PT, PT, 0x8, 0x0 ;  /* 0x000000000000481c */ /* 0x000fe4000270e170 */
[----:B------:R-:W-:-:S09]  /*a680*/  PLOP3.LUT P4, PT, PT, PT, PT, 0x8, 0x0 ;  /* 0x000000000000781c */ /* 0x000fd20003f8e170 */
[----:B------:R1:W-:Y:S02]  /*a690*/  UTMALDG.4D [UR8], [UR4], desc[UR6] ;  /* 0x00000608040075b4 */ /* 0x0003e40008019000 */
[----:B-1----:R-:W-:Y:S05]  /*a6a0*/  @P0 BRA.U.ANY `(.L_x_57) ;  /* 0xfffffffd00dc0947 */ /* 0x002fea000393ffff */
[----:B------:R-:W2:Y:S01]  /*a6b0*/  LDL R11, [R1+0x4] ;  /* 0x00000400010b7983 */ /* 0x000ea20000100800 */
[----:B------:R-:W-:Y:S01]  /*a6c0*/  IMAD.MOV.U32 R10, RZ, RZ, 0x80 ;  /* 0x00000080ff0a7424 */ /* 0x000fe200078e00ff */
[----:B------:R-:W-:Y:S01]  /*a6d0*/  PLOP3.LUT P0, PT, PT, PT, PT, 0x80, 0x0 ;  /* 0x000000000000781c */ /* 0x000fe20003f0f070 */
[----:B------:R-:W-:Y:S01]  /*a6e0*/  UMOV UR6, 0x0 ;  /* 0x0000000000067882 */ /* 0x000fe20000000000 */
[----:B------:R-:W-:Y:S02]  /*a6f0*/  UMOV UR7, 0x14f00000 ;  /* 0x14f0000000077882 */ /* 0x000fe40000000000 */
[----:B------:R-:W-:Y:S02]  /*a700*/  R2UR UR10, R10 ;  /* 0x000000000a0a72ca */ /* 0x000fe400000e0000 */
[----:B--2---:R-:W-:Y:S01]  /*a710*/  R2UR UR12, R11 ;  /* 0x000000000b0c72ca */ /* 0x004fe200000e0000 */
[----:B------:R-:W-:-:S14]  /*a720*/  VIADD R11, R9, 0x14400 ;  /* 0x00014400090b7836 */ /* 0x000fdc0000000000 */
.L_x_58:
[----:B------:R-:W-:-:S13]  /*a730*/  @P0 ELECT P4, URZ, PT ;  /* 0x00000000003f082f */ /* 0x000fda0003880000 */
[----:B------:R-:W-:Y:S02]  /*a740*/  @P4 R2UR UR13, R0 ;  /* 0x00000000000d42ca */ /* 0x000fe400000e0000 */
[----:B------:R-:W-:Y:S02]  /*a750*/  @P4 R2UR UR11, R8 ;  /* 0x00000000080b42ca */ /* 0x000fe400000e0000 */
[----:B------:R-:W-:Y:S02]  /*a760*/  @P4 R2UR UR9, R3 ;  /* 0x00000000030942ca */ /* 0x000fe400000e0000 */
[----:B------:R-:W-:Y:S02]  /*a770*/  @P4 R2UR UR8, R11 ;  /* 0x000000000b0842ca */ /* 0x000fe400000e0000 */
[----:B------:R-:W-:Y:S02]  /*a780*/  @P4 PLOP3.LUT P0, PT, P4, PT, PT, 0x8, 0x0 ;  /* 0x000000000000481c */ /* 0x000fe4000270e170 */
[----:B------:R-:W-:-:S09]  /*a790*/  PLOP3.LUT P4, PT, PT, PT, PT, 0x8, 0x0 ;  /* 0x000000000000781c */ /* 0x000fd20003f8e170 */
[----:B------:R1:W-:Y:S02]  /*a7a0*/  UTMALDG.4D [UR8], [UR4], desc[UR6] ;  /* 0x00000608040075b4 */ /* 0x0003e40008019000 */
[----:B-1----:R-:W-:Y:S05]  /*a7b0*/  @P0 BRA.U.ANY `(.L_x_58) ;  /* 0xfffffffd00dc0947 */ /* 0x002fea000393ffff */
[----:B------:R-:W1:Y:S01]  /*a7c0*/  SYNCS.PHASECHK.TRANS64.TRYWAIT P0, [R4+URZ+0x38840], R2 ;  /* 0x03884002040075a7 */ /* 0x000e62000800017f */
[----:B------:R-:W-:Y:S04]  /*a7d0*/  BSSY B1, `(.L_x_59) ;  /* 0x0000002000017945 */ /* 0x000fe80003800000 */
[----:B-1----:R-:W-:Y:S05]  /*a7e0*/  @!P0 BRA `(.L_x_60) ;  /* 0x0000001c00b88947 */ /* 0x002fea0003800000 */
.L_x_102:
[----:B------:R-:W-:Y:S05]  /*a7f0*/  BSYNC B1 ;  /* 0x0000000000017941 */ /* 0x000fea0003800000 */
.L_x_59:
[----:B------:R-:W-:Y:S01]  /*a800*/  BSSY B1, `(.L_x_61) ;  /* 0x000000b000017945 */ /* 0x000fe20003800000 */
[----:B-1-3--:R-:W-:Y:S02]  /*a810*/  IMAD.MOV.U32 R2, RZ, RZ, 0x0 ;  /* 0x00000000ff027424 */ /* 0x00afe400078e00ff */
[----:B------:R-:W-:Y:S01]  /*a820*/  IMAD.MOV.U32 R3, RZ, RZ, 0x14f00000 ;  /* 0x14f00000ff037424 */ /* 0x000fe200078e00ff */
[----:B------:R-:W-:Y:S06]  /*a830*/  @P3 BRA `(.L_x_62) ;  /* 0x00000000001c3947 */ /* 0x000fec0003800000 */
[----:B------:R-:W1:Y:S02]  /*a840*/  S2R R11, SR_TID.X ;  /* 0x00000000000b7919 */ /* 0x000e640000002100 */
[----:B-1----:R-:W-:Y:S01]  /*a850*/  LOP3.LUT R12, R11, 0x1f, RZ, 0xc0, !PT ;  /* 0x0000001f0b0c7812 */ /* 0x002fe200078ec0ff */
[----:B------:R-:W-:-:S03]  /*a860*/  IMAD.MOV.U32 R11, RZ, RZ, 0x8000 ;  /* 0x00008000ff0b7424 */ /* 0x000fc600078e00ff */
[----:B------:R-:W-:Y:S01]  /*a870*/  ISETP.NE.AND P0, PT, R12, RZ, PT ;  /* 0x000000ff0c00720c */ /* 0x000fe20003f05270 */
[----:B------:R1:W-:-:S12]  /*a880*/  SYNCS.ARRIVE.TRANS64 RZ, [R4+URZ+0x38830], R11 ;  /* 0x0388300b04ff79a7 */ /* 0x0003d8000800003f */
[----:B-1----:R-:W-:Y:S05]  /*a890*/  @!P0 BRA `(.L_x_62) ;  /* 0x0000000000048947 */ /* 0x002fea0003800000 */
[----:B------:R-:W-:Y:S01]  /*a8a0*/  BPT.TRAP 0x1 ;  /* 0x000000040000795c */ /* 0x000fe20000300000 */
.L_x_62:
[----:B------:R-:W-:Y:S05]  /*a8b0*/  BSYNC B1 ;  /* 0x0000000000017941 */ /* 0x000fea0003800000 */
.L_x_61:
[----:B------:R-:W2:Y:S01]  /*a8c0*/  LDL R11, [R1+0x4] ;  /* 0x00000400010b7983 */ /* 0x000ea20000100800 */
[----:B------:R-:W-:Y:S01]  /*a8d0*/  R2UR UR6, R2 ;  /* 0x00000000020672ca */ /* 0x000fe200000e0000 */
[----:B------:R-:W-:Y:S01]  /*a8e0*/  UIADD3 UR4, UP0, UR52, 0x370, URZ ;  /* 0x0000037034047890 */ /* 0x000fe2000ff1e03f */
[----:B------:R-:W-:Y:S01]  /*a8f0*/  R2UR UR7, R3 ;  /* 0x00000000030772ca */ /* 0x000fe200000e0000 */
[----:B------:R-:W-:Y:S01]  /*a900*/  VIADD R4, R4, 0x38830 ;  /* 0x0003883004047836 */ /* 0x000fe20000000000 */
[----:B------:R-:W-:Y:S01]  /*a910*/  R2UR UR10, R5 ;  /* 0x00000000050a72ca */ /* 0x000fe200000e0000 */
[----:B------:R-:W-:Y:S01]  /*a920*/  VIADD R5, R9, 0x28400 ;  /* 0x0002840009057836 */ /* 0x000fe20000000000 */
[----:B------:R-:W-:Y:S01]  /*a930*/  PLOP3.LUT P0, PT, PT, PT, PT, 0x80, 0x0 ;  /* 0x000000000000781c */ /* 0x000fe20003f0f070 */
[----:B------:R-:W-:Y:S01]  /*a940*/  UIADD3.X UR5, URZ, UR53, URZ, UP0, !UPT ;  /* 0x000000353f057290 */ /* 0x000fe200087fe43f */
[----:B--2---:R-:W-:-:S15]  /*a950*/  R2UR UR12, R11 ;  /* 0x000000000b0c72ca */ /* 0x004fde00000e0000 */
.L_x_63:
        /* <DEDUP_REMOVED lines=10> */
[----:B------:R-:W-:Y:S01]  /*aa00*/  R2UR UR10, R10 ;  /* 0x000000000a0a72ca */ /* 0x000fe200000e0000 */
[----:B------:R-:W-:Y:S01]  /*aa10*/  VIADD R9, R9, 0x2c400 ;  /* 0x0002c40009097836 */ /* 0x000fe20000000000 */
[----:B------:R-:W-:Y:S02]  /*aa20*/  R2UR UR6, R2 ;  /* 0x00000000020672ca */ /* 0x000fe400000e0000 */
[----:B------:R-:W-:Y:S02]  /*aa30*/  R2UR UR7, R3 ;  /* 0x00000000030772ca */ /* 0x000fe400000e0000 */
[----:B------:R-:W-:Y:S02]  /*aa40*/  PLOP3.LUT P0, PT, PT, PT, PT, 0x80, 0x0 ;  /* 0x000000000000781c */ /* 0x000fe40003f0f070 */
[----:B--2---:R-:W-:-:S15]  /*aa50*/  R2UR UR12, R11 ;  /* 0x000000000b0c72ca */ /* 0x004fde00000e0000 */
.L_x_64:
        /* <DEDUP_REMOVED lines=8> */
[----:B---3--:R-:W-:Y:S05]  /*aae0*/  @P0 BRA.U.ANY `(.L_x_64) ;  /* 0xfffffffd00dc0947 */ /* 0x008fea000393ffff */
.L_x_51:
[----:B------:R-:W-:Y:S05]  /*aaf0*/  BSYNC B0 ;  /* 0x0000000000007941 */ /* 0x000fea0003800000 */
.L_x_50:
[----:B------:R-:W-:-:S06]  /*ab00*/  UISETP.NE.AND UP0, UPT, UR43, 0x3, UPT ;  /* 0x000000032b00788c */ /* 0x000fcc000bf05270 */
[----:B------:R-:W-:-:S13]  /*ab10*/  PLOP3.LUT P0, PT, PT, PT, UP0, 0x80, 0x0 ;  /* 0x000000000000781c */ /* 0x000fda0003f0f008 */
[----:B------:R-:W-:Y:S05]  /*ab20*/  @!P0 BRA `(.L_x_65) ;  /* 0x0000000000048947 */ /* 0x000fea0003800000 */
[----:B------:R-:W-:Y:S01]  /*ab30*/  BPT.TRAP 0x1 ;  /* 0x000000040000795c */ /* 0x000fe20000300000 */
.L_x_65:
[----:B------:R-:W-:Y:S01]  /*ab40*/  IMAD.U32 R2, RZ, RZ, UR48 ;  /* 0x00000030ff027e24 */ /* 0x000fe2000f8e00ff */
[----:B------:R-:W-:Y:S01]  /*ab50*/  LEA R3, R7, UR40, 0x3 ;  /* 0x0000002807037c11 */ /* 0x000fe2000f8e18ff */
[----:B------:R-:W-:Y:S03]  /*ab60*/  BSSY B0, `(.L_x_66) ;  /* 0x0000007000007945 */ /* 0x000fe60003800000 */
[----:B------:R-:W-:Y:S01]  /*ab70*/  ISETP.NE.AND P0, PT, R2, 0x3, PT ;  /* 0x000000030200780c */ /* 0x000fe20003f05270 */
[----:B------:R3:W-:Y:S01]  /*ab80*/  STL [R1], R3 ;  /* 0x0000000301007387 */ /* 0x0007e20000100800 */
[----:B------:R-:W-:-:S04]  /*ab90*/  LOP3.LUT R2, R6, 0x1, RZ, 0x3c, !PT ;  /* 0x0000000106027812 */ /* 0x000fc800078e3cff */
[----:B------:R-:W-:-:S04]  /*aba0*/  SHF.L.U32 R2, R2, 0x1f, RZ ;  /* 0x0000001f02027819 */ /* 0x000fc800000006ff */
[----:B------:R-:W4:Y:S02]  /*abb0*/  SYNCS.PHASECHK.TRANS64.TRYWAIT P3, [R3+URZ+0x38870], R2 ;  /* 0x03887002030075a7 */ /* 0x000f24000806017f */
[----:B---34-:R-:W-:Y:S05]  /*abc0*/  @!P3 BRA `(.L_x_67) ;  /* 0x0000001800d4b947 */ /* 0x018fea0003800000 */
.L_x_103:
[----:B------:R-:W-:Y:S05]  /*abd0*/  BSYNC B0 ;  /* 0x0000000000007941 */ /* 0x000fea0003800000 */
.L_x_66:
[----:B------:R-:W-:Y:S05]  /*abe0*/  @!P0 BRA `(.L_x_68) ;  /* 0x0000000000048947 */ /* 0x000fea0003800000 */
[----:B------:R-:W-:Y:S01]  /*abf0*/  BPT.TRAP 0x1 ;  /* 0x000000040000795c */ /* 0x000fe20000300000 */
.L_x_68:
[----:B---3--:R-:W3:Y:S01]  /*ac00*/  LDL R3, [R1] ;  /* 0x0000000001037983 */ /* 0x008ee20000100800 */
[----:B------:R-:W-:Y:S01]  /*ac10*/  SHF.L.U32 R2, R6, 0x1f, RZ ;  /* 0x0000001f06027819 */ /* 0x000fe200000006ff */
[----:B------:R-:W-:-:S03]  /*ac20*/  IMAD.SHL.U32 R20, R7, 0x8000, RZ ;  /* 0x0000800007147824 */ /* 0x000fc600078e00ff */
[----:B---3--:R-:W3:Y:S02]  /*ac30*/  SYNCS.PHASECHK.TRANS64.TRYWAIT P3, [R3+URZ+0x38860], R2 ;  /* 0x03886002030075a7 */ /* 0x008ee4000806017f */
[----:B---3--:R-:W-:Y:S05]  /*ac40*/  @!P3 BRA `(.L_x_69) ;  /* 0x0000001800ccb947 */ /* 0x008fea0003800000 */
.L_x_104:
[----:B---3--:R-:W3:Y:S04]  /*ac50*/  LDL R3, [R1+0x24] ;  /* 0x0000240001037983 */ /* 0x008ee80000100800 */
[----:B------:R-:W4:Y:S04]  /*ac60*/  LDL R16, [R1+0x18] ;  /* 0x0000180001107983 */ /* 0x000f280000100800 */
[----:B------:R-:W5:Y:S01]  /*ac70*/  LDL R12, [R1+0x20] ;  /* 0x00002000010c7983 */ /* 0x000f620000100800 */
[----:B------:R-:W-:Y:S05]  /*ac80*/  WARPSYNC.ALL ;  /* 0x0000000000007948 */ /* 0x000fea0003800000 */
[----:B---3--:R-:W-:-:S05]  /*ac90*/  LOP3.LUT R2, R20, R3, RZ, 0xfc, !PT ;  /* 0x0000000314027212 */ /* 0x008fca00078efcff */
[----:B-1----:R-:W1:Y:S01]  /*aca0*/  LDSM.16.MT88.4 R8, [R2+UR40+0x10400] ;  /* 0x010400280208783b */ /* 0x002e620008004200 */
[----:B------:R-:W-:-:S04]  /*acb0*/  VIADD R3, R2, UR40 ;  /* 0x0000002802037c36 */ /* 0x000fc80008000000 */
[----:B----4-:R-:W-:Y:S01]  /*acc0*/  IMAD.IADD R3, R16, 0x1, R3 ;  /* 0x0000000110037824 */ /* 0x010fe200078e0203 */
[C-C-:B-1----:R-:W-:Y:S02]  /*acd0*/  PRMT R4, R8.reuse, 0x6420, R9.reuse ;  /* 0x0000642008047816 */ /* 0x142fe40000000009 */
[----:B------:R-:W-:Y:S02]  /*ace0*/  PRMT R5, R8, 0x7531, R9 ;  /* 0x0000753108057816 */ /* 0x000fe40000000009 */
[C-C-:B------:R-:W-:Y:S02]  /*acf0*/  PRMT R6, R10.reuse, 0x6420, R11.reuse ;  /* 0x000064200a067816 */ /* 0x140fe4000000000b */
[----:B------:R-:W-:Y:S02]  /*ad00*/  PRMT R7, R10, 0x7531, R11 ;  /* 0x000075310a077816 */ /* 0x000fe4000000000b */
[----:B------:R-:W1:Y:S01]  /*ad10*/  LDSM.16.MT88.4 R8, [R3+0x10400] ;  /* 0x010400000308783b */ /* 0x000e620000004200 */
[----:B-----5:R-:W-:-:S05]  /*ad20*/  IADD3 R20, R20, UR40, R12 ;  /* 0x0000002814147c10 */ /* 0x020fca000fffe00c */
[----:B------:R-:W-:Y:S01]  /*ad30*/  STSM.16.M88.4 [R20+0x400], R4 ;  /* 0x0004000414007844 */ /* 0x000fe20000000200 */
[C-C-:B-1----:R-:W-:Y:S02]  /*ad40*/  PRMT R12, R8.reuse, 0x6420, R9.reuse ;  /* 0x00006420080c7816 */ /* 0x142fe40000000009 */
[----:B------:R-:W-:Y:S02]  /*ad50*/  PRMT R13, R8, 0x7531, R9 ;  /* 0x00007531080d7816 */ /* 0x000fe40000000009 */
[C-C-:B------:R-:W-:Y:S02]  /*ad60*/  PRMT R14, R10.reuse, 0x6420, R11.reuse ;  /* 0x000064200a0e7816 */ /* 0x140fe4000000000b */
[----:B------:R-:W-:-:S05]  /*ad70*/  PRMT R15, R10, 0x7531, R11 ;  /* 0x000075310a0f7816 */ /* 0x000fca000000000b */
[----:B------:R-:W-:Y:S04]  /*ad80*/  STSM.16.M88.4 [R20+0x2400], R12 ;  /* 0x0024000c14007844 */ /* 0x000fe80000000200 */
[----:B------:R-:W1:Y:S02]  /*ad90*/  LDSM.16.MT88.4 R8, [R2+UR40+0x14400] ;  /* 0x014400280208783b */ /* 0x000e640008004200 */
[C-C-:B-1----:R-:W-:Y:S02]  /*ada0*/  PRMT R4, R8.reuse, 0x6420, R9.reuse ;  /* 0x0000642008047816 */ /* 0x142fe40000000009 */
[----:B------:R-:W-:Y:S02]  /*adb0*/  PRMT R5, R8, 0x7531, R9 ;  /* 0x0000753108057816 */ /* 0x000fe40000000009 */
[----:B------:R-:W-:-:S02]  /*adc0*/  PRMT R6, R10, 0x6420, R11 ;  /* 0x000064200a067816 */ /* 0x000fc4000000000b */
[----:B------:R-:W-:Y:S02]  /*add0*/  PRMT R7, R10, 0x7531, R11 ;  /* 0x000075310a077816 */ /* 0x000fe4000000000b */
[----:B------:R-:W1:Y:S01]  /*ade0*/  LDSM.16.MT88.4 R8, [R3+0x14400] ;  /* 0x014400000308783b */ /* 0x000e620000004200 */
[----:B------:R-:W-:-:S03]  /*adf0*/  IMAD.MOV.U32 R15, RZ, RZ, R16 ;  /* 0x000000ffff0f7224 */ /* 0x000fc600078e0010 */
[----:B------:R-:W-:Y:S01]  /*ae00*/  STSM.16.M88.4 [R20+0x4400], R4 ;  /* 0x0044000414007844 */ /* 0x000fe20000000200 */
[C-C-:B-1----:R-:W-:Y:S02]  /*ae10*/  PRMT R16, R8.reuse, 0x6420, R9.reuse ;  /* 0x0000642008107816 */ /* 0x142fe40000000009 */
[----:B------:R-:W-:Y:S02]  /*ae20*/  PRMT R17, R8, 0x7531, R9 ;  /* 0x0000753108117816 */ /* 0x000fe40000000009 */
[C-C-:B------:R-:W-:Y:S02]  /*ae30*/  PRMT R18, R10.reuse, 0x6420, R11.reuse ;  /* 0x000064200a127816 */ /* 0x140fe4000000000b */
[----:B------:R-:W-:-:S05]  /*ae40*/  PRMT R19, R10, 0x7531, R11 ;  /* 0x000075310a137816 */ /* 0x000fca000000000b */
[----:B------:R1:W-:Y:S04]  /*ae50*/  STSM.16.M88.4 [R20+0x6400], R16 ;  /* 0x0064001014007844 */ /* 0x0003e80000000200 */
[----:B------:R-:W3:Y:S04]  /*ae60*/  LDSM.16.MT88.4 R8, [R2+UR40+0x11400] ;  /* 0x011400280208783b */ /* 0x000ee80008004200 */
[----:B-1----:R-:W4:Y:S01]  /*ae70*/  LDL R18, [R1+0x14] ;  /* 0x0000140001127983 */ /* 0x002f220000100800 */
[C-C-:B---3--:R-:W-:Y:S02]  /*ae80*/  PRMT R4, R8.reuse, 0x6420, R9.reuse ;  /* 0x0000642008047816 */ /* 0x148fe40000000009 */
[----:B------:R-:W-:-:S02]  /*ae90*/  PRMT R5, R8, 0x7531, R9 ;  /* 0x0000753108057816 */ /* 0x000fc40000000009 */
[C-C-:B------:R-:W-:Y:S02]  /*aea0*/  PRMT R6, R10.reuse, 0x6420, R11.reuse ;  /* 0x000064200a067816 */ /* 0x140fe4000000000b */
[----:B------:R-:W-:Y:S02]  /*aeb0*/  PRMT R7, R10, 0x7531, R11 ;  /* 0x000075310a077816 */ /* 0x000fe4000000000b */
[----:B------:R-:W1:Y:S01]  /*aec0*/  LDSM.16.MT88.4 R8, [R3+0x11400] ;  /* 0x011400000308783b */ /* 0x000e620000004200 */
[----:B------:R-:W-:Y:S01]  /*aed0*/  IMAD.MOV.U32 R19, RZ, RZ, R15 ;  /* 0x000000ffff137224 */ /* 0x000fe200078e000f */
[C-C-:B-1----:R-:W-:Y:S02]  /*aee0*/  PRMT R12, R8.reuse, 0x6420, R9.reuse ;  /* 0x00006420080c7816 */ /* 0x142fe40000000009 */
[----:B------:R-:W-:Y:S02]  /*aef0*/  PRMT R13, R8, 0x7531, R9 ;  /* 0x00007531080d7816 */ /* 0x000fe40000000009 */
[----:B------:R-:W-:-:S02]  /*af00*/  PRMT R14, R10, 0x6420, R11 ;  /* 0x000064200a0e7816 */ /* 0x000fc4000000000b */
[----:B------:R-:W-:Y:S02]  /*af10*/  PRMT R15, R10, 0x7531, R11 ;  /* 0x000075310a0f7816 */ /* 0x000fe4000000000b */
[----:B----4-:R-:W-:-:S05]  /*af20*/  IADD3 R16, R18, 0x400, R20 ;  /* 0x0000040012107810 */ /* 0x010fca0007ffe014 */
[----:B------:R-:W-:Y:S04]  /*af30*/  STSM.16.M88.4 [R16], R4 ;  /* 0x0000000410007844 */ /* 0x000fe80000000200 */
[----:B------:R-:W-:Y:S04]  /*af40*/  STSM.16.M88.4 [R16+0x2000], R12 ;  /* 0x0020000c10007844 */ /* 0x000fe80000000200 */
[----:B------:R-:W1:Y:S02]  /*af50*/  LDSM.16.MT88.4 R8, [R2+UR40+0x15400] ;  /* 0x015400280208783b */ /* 0x000e640008004200 */
[----:B-1----:R-:W-:-:S02]  /*af60*/  PRMT R4, R8, 0x6420, R9 ;  /* 0x0000642008047816 */ /* 0x002fc40000000009 */
[----:B------:R-:W-:Y:S02]  /*af70*/  PRMT R5, R8, 0x7531, R9 ;  /* 0x0000753108057816 */ /* 0x000fe40000000009 */
[C-C-:B------:R-:W-:Y:S02]  /*af80*/  PRMT R6, R10.reuse, 0x6420, R11.reuse ;  /* 0x000064200a067816 */ /* 0x140fe4000000000b */
[----:B------:R-:W-:Y:S02]  /*af90*/  PRMT R7, R10, 0x7531, R11 ;  /* 0x000075310a077816 */ /* 0x000fe4000000000b */
[----:B------:R-:W1:Y:S01]  /*afa0*/  LDSM.16.MT88.4 R8, [R3+0x15400] ;  /* 0x015400000308783b */ /* 0x000e620000004200 */
[----:B------:R-:W-:Y:S02]  /*afb0*/  IMAD.MOV.U32 R13, RZ, RZ, R16 ;  /* 0x000000ffff0d7224 */ /* 0x000fe400078e0010 */
[----:B------:R-:W-:Y:S02]  /*afc0*/  IMAD.MOV.U32 R14, RZ, RZ, R18 ;  /* 0x000000ffff0e7224 */ /* 0x000fe400078e0012 */
[----:B------:R-:W-:Y:S01]  /*afd0*/  IMAD.MOV.U32 R15, RZ, RZ, R19 ;  /* 0x000000ffff0f7224 */ /* 0x000fe200078e0013 */
[----:B------:R-:W-:Y:S01]  /*afe0*/  STSM.16.M88.4 [R13+0x4000], R4 ;  /* 0x004000040d007844 */ /* 0x000fe20000000200 */
[----:B-1----:R-:W-:-:S02]  /*aff0*/  PRMT R16, R8, 0x6420, R9 ;  /* 0x0000642008107816 */ /* 0x002fc40000000009 */
        /* <DEDUP_REMOVED lines=10> */
[----:B------:R-:W-:Y:S01]  /*b0a0*/  IMAD.MOV.U32 R19, RZ, RZ, R14 ;  /* 0x000000ffff137224 */ /* 0x000fe200078e000e */
[----:B------:R-:W-:-:S05]  /*b0b0*/  IADD3 R20, R15, 0x400, R20 ;  /* 0x000004000f147810 */ /* 0x000fca0007ffe014 */
[----:B------:R-:W-:Y:S01]  /*b0c0*/  STSM.16.M88.4 [R20], R4 ;  /* 0x0000000414007844 */ /* 0x000fe20000000200 */
        /* <DEDUP_REMOVED lines=24> */
[----:B------:R-:W-:-:S05]  /*b250*/  IMAD.IADD R20, R15, 0x1, R20 ;  /* 0x000000010f147824 */ /* 0x000fca00078e0214 */
[----:B------:R1:W-:Y:S02]  /*b260*/  STSM.16.M88.4 [R20], R4 ;  /* 0x0000000414007844 */ /* 0x0003e40000000200 */
[C-C-:B-1----:R-:W-:Y:S02]  /*b270*/  PRMT R4, R8.reuse, 0x6420, R9.reuse ;  /* 0x0000642008047816 */ /* 0x142fe40000000009 */
[----:B------:R-:W-:Y:S02]  /*b280*/  PRMT R5, R8, 0x7531, R9 ;  /* 0x0000753108057816 */ /* 0x000fe40000000009 */
[C-C-:B------:R-:W-:Y:S02]  /*b290*/  PRMT R6, R10.reuse, 0x6420, R11.reuse ;  /* 0x000064200a067816 */ /* 0x140fe4000000000b */
[----:B------:R-:W-:-:S05]  /*b2a0*/  PRMT R7, R10, 0x7531, R11 ;  /* 0x000075310a077816 */ /* 0x000fca000000000b */
[----:B------:R-:W-:Y:S04]  /*b2b0*/  STSM.16.M88.4 [R20+0x2000], R4 ;  /* 0x0020000414007844 */ /* 0x000fe80000000200 */
[----:B------:R-:W1:Y:S04]  /*b2c0*/  LDSM.16.MT88.4 R8, [R2+UR40+0x17400] ;  /* 0x017400280208783b */ /* 0x000e680008004200 */
[----:B------:R-:W3:Y:S01]  /*b2d0*/  LDSM.16.MT88.4 R4, [R3+0x17400] ;  /* 0x017400000304783b */ /* 0x000ee20000004200 */
[C-C-:B-1----:R-:W-:Y:S02]  /*b2e0*/  PRMT R12, R8.reuse, 0x6420, R9.reuse ;  /* 0x00006420080c7816 */ /* 0x142fe40000000009 */
[----:B------:R-:W-:-:S02]  /*b2f0*/  PRMT R13, R8, 0x7531, R9 ;  /* 0x00007531080d7816 */ /* 0x000fc40000000009 */
[C-C-:B------:R-:W-:Y:S02]  /*b300*/  PRMT R14, R10.reuse, 0x6420, R11.reuse ;  /* 0x000064200a0e7816 */ /* 0x140fe4000000000b */
[----:B------:R-:W-:Y:S02]  /*b310*/  PRMT R15, R10, 0x7531, R11 ;  /* 0x000075310a0f7816 */ /* 0x000fe4000000000b */
[C-C-:B---3--:R-:W-:Y:S02]  /*b320*/  PRMT R8, R4.reuse, 0x6420, R5.reuse ;  /* 0x0000642004087816 */ /* 0x148fe40000000005 */
[----:B------:R-:W-:Y:S02]  /*b330*/  PRMT R9, R4, 0x7531, R5 ;  /* 0x0000753104097816 */ /* 0x000fe40000000005 */
[C-C-:B------:R-:W-:Y:S02]  /*b340*/  PRMT R10, R6.reuse, 0x6420, R7.reuse ;  /* 0x00006420060a7816 */ /* 0x140fe40000000007 */
[----:B------:R-:W-:Y:S01]  /*b350*/  PRMT R11, R6, 0x7531, R7 ;  /* 0x00007531060b7816 */ /* 0x000fe20000000007 */
[----:B------:R1:W-:Y:S04]  /*b360*/  STSM.16.M88.4 [R20+0x4000], R12 ;  /* 0x0040000c14007844 */ /* 0x0003e80000000200 */
[----:B------:R1:W-:Y:S01]  /*b370*/  STSM.16.M88.4 [R20+0x6000], R8 ;  /* 0x0060000814007844 */ /* 0x0003e20000000200 */
[----:B------:R-:W-:Y:S01]  /*b380*/  @!PT LDS RZ, [RZ] ;  /* 0x00000000fffff984 */ /* 0x000fe20000000800 */
[----:B------:R-:W-:Y:S01]  /*b390*/  @!PT LDS RZ, [RZ] ;  /* 0x00000000fffff984 */ /* 0x000fe20000000800 */
[----:B------:R-:W-:Y:S01]  /*b3a0*/  @!PT LDS RZ, [RZ] ;  /* 0x00000000fffff984 */ /* 0x000fe20000000800 */
[----:B------:R-:W-:Y:S01]  /*b3b0*/  @!PT LDS RZ, [RZ] ;  /* 0x00000000fffff984 */ /* 0x000fe20000000800 */
[----:B------:R3:W-:Y:S06]  /*b3c0*/  MEMBAR.ALL.CTA ;  /* 0x0000000000007992 */ /* 0x0007ec0000008000 */
[----:B---3--:R-:W3:Y:S01]  /*b3d0*/  FENCE.VIEW.ASYNC.S ;  /* 0x00000000000073c6 */ /* 0x008ee20000000000 */
[----:B------:R-:W-:Y:S05]  /*b3e0*/  @!P0 BRA `(.L_x_70) ;  /* 0x0000000000048947 */ /* 0x000fea0003800000 */
[----:B------:R-:W-:Y:S01]  /*b3f0*/  BPT.TRAP 0x1 ;  /* 0x000000040000795c */ /* 0x000fe20000300000 */
.L_x_70:
[----:B------:R-:W3:Y:S01]  /*b400*/  LDL.LU R3, [R1] ;  /* 0x0000000001037983 */ /* 0x000ee20000300800 */
[C---:B------:R-:W-:Y:S01]  /*b410*/  ISETP.GT.AND P0, PT, R21.reuse, RZ, PT ;  /* 0x000000ff1500720c */ /* 0x040fe20003f04270 */
[----:B------:R-:W-:Y:S02]  /*b420*/  VIADD R21, R21, 0xffffffff ;  /* 0xffffffff15157836 */ /* 0x000fe40000000000 */
[----:B------:R4:W5:Y:S04]  /*b430*/  LDL R6, [R1+0xc] ;  /* 0x00000c0001067983 */ /* 0x0009680000100800 */
[----:B------:R4:W5:Y:S01]  /*b440*/  LDL R7, [R1+0x8] ;  /* 0x0000080001077983 */ /* 0x0009620000100800 */
[----:B---3--:R4:W-:Y:S01]  /*b450*/  SYNCS.ARRIVE.TRANS64.A1T0 RZ, [R3+URZ+0x38850], RZ ;  /* 0x038850ff03ff79a7 */ /* 0x0089e2000810003f */
[----:B------:R-:W-:-:S05]  /*b460*/  @!P2 VIADD R2, R3, 0x38880 ;  /* 0x000388800302a836 */ /* 0x000fca0000000000 */
[----:B------:R-:W-:Y:S01]  /*b470*/  @!P2 PRMT R2, RZ, 0x654, R2 ;  /* 0x00000654ff02a816 */ /* 0x000fe20000000002 */
[----:B------:R-:W-:Y:S06]  /*b480*/  BAR.SYNC.DEFER_BLOCKING 0x2, 0x80 ;  /* 0x0082000000007b1d */ /* 0x000fec0000010000 */
[----:B------:R4:W-:Y:S01]  /*b490*/  @!P2 SYNCS.ARRIVE.TRANS64.RED.A1T0 RZ, [R2+URZ], RZ ;  /* 0x000000ff02ffa9a7 */ /* 0x0009e2000810043f */
[----:B------:R-:W-:Y:S05]  /*b4a0*/  @P0 BRA `(.L_x_71) ;  /* 0xffffffec005c0947 */ /* 0x000fea000383ffff */
.L_x_49:
[----:B------:R-:W-:-:S06]  /*b4b0*/  UISETP.NE.AND UP0, UPT, UR43, 0x3, UPT ;  /* 0x000000032b00788c */ /* 0x000fcc000bf05270 */
[----:B------:R-:W-:-:S13]  /*b4c0*/  PLOP3.LUT P0, PT, PT, PT, UP0, 0x80, 0x0 ;  /* 0x000000000000781c */ /* 0x000fda0003f0f008 */
[----:B------:R-:W-:Y:S05]  /*b4d0*/  @!P0 BRA `(.L_x_72) ;  /* 0x0000000000048947 */ /* 0x000fea0003800000 */
[----:B------:R-:W-:Y:S01]  /*b4e0*/  BPT.TRAP 0x1 ;  /* 0x000000040000795c */ /* 0x000fe20000300000 */
.L_x_72:
[----:B------:R-:W3:Y:S04]  /*b4f0*/  LDL R0, [R1+0xc] ;  /* 0x00000c0001007983 */ /* 0x000ee80000100800 */
[----:B-1--4-:R-:W4:Y:S01]  /*b500*/  LDL R2, [R1+0x8] ;  /* 0x0000080001027983 */ /* 0x012f220000100800 */
[----:B------:R-:W-:Y:S01]  /*b510*/  BSSY B0, `(.L_x_73) ;  /* 0x0000008000007945 */ /* 0x000fe20003800000 */
[----:B---3--:R-:W-:-:S04]  /*b520*/  LOP3.LUT R0, R0, 0x1, RZ, 0x3c, !PT ;  /* 0x0000000100007812 */ /* 0x008fc800078e3cff */
[----:B------:R-:W-:Y:S02]  /*b530*/  SHF.L.U32 R0, R0, 0x1f, RZ ;  /* 0x0000001f00007819 */ /* 0x000fe400000006ff */
[----:B----4-:R-:W-:-:S04]  /*b540*/  LEA R21, R2, UR40, 0x3 ;  /* 0x0000002802157c11 */ /* 0x010fc8000f8e18ff */
[----:B------:R-:W1:Y:S01]  /*b550*/  SYNCS.PHASECHK.TRANS64.TRYWAIT P0, [R21+URZ+0x38870], R0 ;  /* 0x03887000150075a7 */ /* 0x000e62000800017f */
[----:B------:R-:W-:-:S05]  /*b560*/  IMAD.U32 R2, RZ, RZ, UR48 ;  /* 0x00000030ff027e24 */ /* 0x000fca000f8e00ff */
[----:B------:R-:W-:Y:S01]  /*b570*/  ISETP.NE.AND P1, PT, R2, 0x3, PT ;  /* 0x000000030200780c */ /* 0x000fe20003f25270 */
[----:B-1----:R-:W-:-:S12]  /*b580*/  @!P0 BRA `(.L_x_74) ;  /* 0x0000001000948947 */ /* 0x002fd80003800000 */
.L_x_105:
[----:B------:R-:W-:Y:S05]  /*b590*/  BSYNC B0 ;  /* 0x0000000000007941 */ /* 0x000fea0003800000 */
.L_x_73:
[----:B------:R-:W-:Y:S05]  /*b5a0*/  @!P1 BRA `(.L_x_75) ;  /* 0x0000000000049947 */ /* 0x000fea0003800000 */
[----:B------:R-:W-:Y:S01]  /*b5b0*/  BPT.TRAP 0x1 ;  /* 0x000000040000795c */ /* 0x000fe20000300000 */
.L_x_75:
[----:B-1----:R-:W3:Y:S02]  /*b5c0*/  LDL R0, [R1+0xc] ;  /* 0x00000c0001007983 */ /* 0x002ee40000100800 */
[----:B---3--:R-:W-:-:S04]  /*b5d0*/  SHF.L.U32 R0, R0, 0x1f, RZ ;  /* 0x0000001f00007819 */ /* 0x008fc800000006ff */
[----:B------:R-:W1:Y:S02]  /*b5e0*/  SYNCS.PHASECHK.TRANS64.TRYWAIT P0, [R21+URZ+0x38860], R0 ;  /* 0x03886000150075a7 */ /* 0x000e64000800017f */
[----:B-1----:R-:W-:Y:S05]  /*b5f0*/  @!P0 BRA `(.L_x_76) ;  /* 0x00000010008c8947 */ /* 0x002fea0003800000 */
.L_x_106:
[----:B------:R-:W3:Y:S04]  /*b600*/  LDL R3, [R1+0x8] ;  /* 0x0000080001037983 */ /* 0x000ee80000100800 */
[----:B------:R-:W1:Y:S04]  /*b610*/  LDL R2, [R1+0x24] ;  /* 0x0000240001027983 */ /* 0x000e680000100800 */
[----:B------:R-:W4:Y:S04]  /*b620*/  LDL R16, [R1+0x18] ;  /* 0x0000180001107983 */ /* 0x000f280000100800 */
[----:B------:R-:W4:Y:S01]  /*b630*/  LDL R12, [R1+0x20] ;  /* 0x00002000010c7983 */ /* 0x000f220000100800 */
[----:B------:R-:W-:Y:S05]  /*b640*/  WARPSYNC.ALL ;  /* 0x0000000000007948 */ /* 0x000fea0003800000 */
[----:B---3--:R-:W-:-:S05]  /*b650*/  IMAD.SHL.U32 R3, R3, 0x8000, RZ ;  /* 0x0000800003037824 */ /* 0x008fca00078e00ff */
[----:B-1----:R-:W-:-:S05]  /*b660*/  LOP3.LUT R0, R3, R2, RZ, 0xfc, !PT ;  /* 0x0000000203007212 */ /* 0x002fca00078efcff */
[----:B--2--5:R-:W1:Y:S01]  /*b670*/  LDSM.16.MT88.4 R4, [R0+UR40+0x10400] ;  /* 0x010400280004783b */ /* 0x024e620008004200 */
[----:B------:R-:W-:-:S04]  /*b680*/  VIADD R2, R0, UR40 ;  /* 0x0000002800027c36 */ /* 0x000fc80008000000 */
[----:B----4-:R-:W-:Y:S01]  /*b690*/  IMAD.IADD R2, R16, 0x1, R2 ;  /* 0x0000000110027824 */ /* 0x010fe200078e0202 */
[C-C-:B-1----:R-:W-:Y:S02]  /*b6a0*/  PRMT R8, R4.reuse, 0x6420, R5.reuse ;  /* 0x0000642004087816 */ /* 0x142fe40000000005 */
[----:B------:R-:W-:Y:S02]  /*b6b0*/  PRMT R9, R4, 0x7531, R5 ;  /* 0x0000753104097816 */ /* 0x000fe40000000005 */
[C-C-:B------:R-:W-:Y:S02]  /*b6c0*/  PRMT R10, R6.reuse, 0x6420, R7.reuse ;  /* 0x00006420060a7816 */ /* 0x140fe40000000007 */
[----:B------:R-:W-:Y:S02]  /*b6d0*/  PRMT R11, R6, 0x7531, R7 ;  /* 0x00007531060b7816 */ /* 0x000fe40000000007 */
[----:B------:R-:W1:Y:S01]  /*b6e0*/  LDSM.16.MT88.4 R4, [R2+0x10400] ;  /* 0x010400000204783b */ /* 0x000e620000004200 */
[----:B------:R-:W-:-:S05]  /*b6f0*/  IADD3 R3, R3, UR40, R12 ;  /* 0x0000002803037c10 */ /* 0x000fca000fffe00c */
[----:B------:R1:W-:Y:S02]  /*b700*/  STSM.16.M88.4 [R3+0x400], R8 ;  /* 0x0004000803007844 */ /* 0x0003e40000000200 */
        /* <DEDUP_REMOVED lines=10> */
[----:B------:R-:W1:Y:S04]  /*b7b0*/  LDSM.16.MT88.4 R4, [R2+0x14400] ;  /* 0x014400000204783b */ /* 0x000e680000004200 */
[----:B------:R2:W-:Y:S04]  /*b7c0*/  STSM.16.M88.4 [R3+0x4400], R12 ;  /* 0x0044000c03007844 */ /* 0x0005e80000000200 */
[----:B--2---:R-:W2:Y:S01]  /*b7d0*/  LDL R15, [R1+0x14] ;  /* 0x00001400010f7983 */ /* 0x004ea20000100800 */
[----:B-1----:R-:W-:-:S02]  /*b7e0*/  PRMT R8, R4, 0x6420, R5 ;  /* 0x0000642004087816 */ /* 0x002fc40000000005 */
[----:B------:R-:W-:Y:S02]  /*b7f0*/  PRMT R9, R4, 0x7531, R5 ;  /* 0x0000753104097816 */ /* 0x000fe40000000005 */
[C-C-:B------:R-:W-:Y:S02]  /*b800*/  PRMT R10, R6.reuse, 0x6420, R7.reuse ;  /* 0x00006420060a7816 */ /* 0x140fe40000000007 */
[----:B------:R-:W-:-:S05]  /*b810*/  PRMT R11, R6, 0x7531, R7 ;  /* 0x00007531060b7816 */ /* 0x000fca0000000007 */
[----:B------:R-:W-:Y:S04]  /*b820*/  STSM.16.M88.4 [R3+0x6400], R8 ;  /* 0x0064000803007844 */ /* 0x000fe80000000200 */
[----:B------:R-:W1:Y:S01]  /*b830*/  LDSM.16.MT88.4 R4, [R0+UR40+0x11400] ;  /* 0x011400280004783b */ /* 0x000e620008004200 */
[----:B------:R-:W-:Y:S01]  /*b840*/  IMAD.MOV.U32 R14, RZ, RZ, R16 ;  /* 0x000000ffff0e7224 */ /* 0x000fe200078e0010 */
[C-C-:B-1----:R-:W-:Y:S02]  /*b850*/  PRMT R16, R4.reuse, 0x6420, R5.reuse ;  /* 0x0000642004107816 */ /* 0x142fe40000000005 */
[----:B------:R-:W-:Y:S02]  /*b860*/  PRMT R17, R4, 0x7531, R5 ;  /* 0x0000753104117816 */ /* 0x000fe40000000005 */
[----:B------:R-:W-:-:S02]  /*b870*/  PRMT R18, R6, 0x6420, R7 ;  /* 0x0000642006127816 */ /* 0x000fc40000000007 */
[----:B------:R-:W-:Y:S02]  /*b880*/  PRMT R19, R6, 0x7531, R7 ;  /* 0x0000753106137816 */ /* 0x000fe40000000007 */
[----:B------:R-:W1:Y:S02]  /*b890*/  LDSM.16.MT88.4 R4, [R2+0x11400] ;  /* 0x011400000204783b */ /* 0x000e640000004200 */
[C-C-:B-1----:R-:W-:Y:S02]  /*b8a0*/  PRMT R8, R4.reuse, 0x6420, R5.reuse ;  /* 0x0000642004087816 */ /* 0x142fe40000000005 */
[----:B------:R-:W-:Y:S02]  /*b8b0*/  PRMT R9, R4, 0x7531, R5 ;  /* 0x0000753104097816 */ /* 0x000fe40000000005 */
[C-C-:B------:R-:W-:Y:S02]  /*b8c0*/  PRMT R10, R6.reuse, 0x6420, R7.reuse ;  /* 0x00006420060a7816 */ /* 0x140fe40000000007 */
[----:B------:R-:W-:-:S02]  /*b8d0*/  PRMT R11, R6, 0x7531, R7 ;  /* 0x00007531060b7816 */ /* 0x000fc40000000007 */
[----:B--2---:R-:W-:-:S05]  /*b8e0*/  IADD3 R20, R15, 0x400, R3 ;  /* 0x000004000f147810 */ /* 0x004fca0007ffe003 */
[----:B------:R1:W-:Y:S04]  /*b8f0*/  STSM.16.M88.4 [R20], R16 ;  /* 0x0000001014007844 */ /* 0x0003e80000000200 */
[----:B------:R-:W-:Y:S04]  /*b900*/  STSM.16.M88.4 [R20+0x2000], R8 ;  /* 0x0020000814007844 */ /* 0x000fe80000000200 */
[----:B------:R-:W2:Y:S01]  /*b910*/  LDSM.16.MT88.4 R4, [R0+UR40+0x15400] ;  /* 0x015400280004783b */ /* 0x000ea20008004200 */
[----:B-1----:R-:W-:Y:S02]  /*b920*/  IMAD.MOV.U32 R18, RZ, RZ, R14 ;  /* 0x000000ffff127224 */ /* 0x002fe400078e000e */
[----:B------:R-:W-:Y:S01]  /*b930*/  IMAD.MOV.U32 R19, RZ, RZ, R15 ;  /* 0x000000ffff137224 */ /* 0x000fe200078e000f */
[----:B--2---:R-:W-:-:S02]  /*b940*/  PRMT R12, R4, 0x6420, R5 ;  /* 0x00006420040c7816 */ /* 0x004fc40000000005 */
[----:B------:R-:W-:Y:S02]  /*b950*/  PRMT R13, R4, 0x7531, R5 ;  /* 0x00007531040d7816 */ /* 0x000fe40000000005 */
[C-C-:B------:R-:W-:Y:S02]  /*b960*/  PRMT R14, R6.reuse, 0x6420, R7.reuse ;  /* 0x00006420060e7816 */ /* 0x140fe40000000007 */
[----:B------:R-:W-:Y:S02]  /*b970*/  PRMT R15, R6, 0x7531, R7 ;  /* 0x00007531060f7816 */ /* 0x000fe40000000007 */
[----:B------:R-:W1:Y:S04]  /*b980*/  LDSM.16.MT88.4 R4, [R2+0x15400] ;  /* 0x015400000204783b */ /* 0x000e680000004200 */
[----:B------:R2:W-:Y:S01]  /*b990*/  STSM.16.M88.4 [R20+0x4000], R12 ;  /* 0x0040000c14007844 */ /* 0x0005e20000000200 */
[----:B-1----:R-:W-:-:S02]  /*b9a0*/  PRMT R8, R4, 0x6420, R5 ;  /* 0x0000642004087816 */ /* 0x002fc40000000005 */
[----:B------:R-:W-:Y:S02]  /*b9b0*/  PRMT R9, R4, 0x7531, R5 ;  /* 0x0000753104097816 */ /* 0x000fe40000000005 */
[C-C-:B------:R-:W-:Y:S02]  /*b9c0*/  PRMT R10, R6.reuse, 0x6420, R7.reuse ;  /* 0x00006420060a7816 */ /* 0x140fe40000000007 */
[----:B------:R-:W-:-:S05]  /*b9d0*/  PRMT R11, R6, 0x7531, R7 ;  /* 0x00007531060b7816 */ /* 0x000fca0000000007 */
[----:B------:R-:W-:Y:S04]  /*b9e0*/  STSM.16.M88.4 [R20+0x6000], R8 ;  /* 0x0060000814007844 */ /* 0x000fe80000000200 */
[----:B------:R-:W1:Y:S01]  /*b9f0*/  LDSM.16.MT88.4 R4, [R0+UR40+0x12400] ;  /* 0x012400280004783b */ /* 0x000e620008004200 */
[----:B--2---:R-:W-:Y:S02]  /*ba00*/  IMAD.MOV.U32 R14, RZ, RZ, R18 ;  /* 0x000000ffff0e7224 */ /* 0x004fe400078e0012 */
[----:B------:R-:W-:Y:S01]  /*ba10*/  IMAD.MOV.U32 R15, RZ, RZ, R19 ;  /* 0x000000ffff0f7224 */ /* 0x000fe200078e0013 */
[C-C-:B-1----:R-:W-:Y:S02]  /*ba20*/  PRMT R16, R4.reuse, 0x6420, R5.reuse ;  /* 0x0000642004107816 */ /* 0x142fe40000000005 */
[----:B------:R-:W-:-:S02]  /*ba30*/  PRMT R17, R4, 0x7531, R5 ;  /* 0x0000753104117816 */ /* 0x000fc40000000005 */
[C-C-:B------:R-:W-:Y:S02]  /*ba40*/  PRMT R18, R6.reuse, 0x6420, R7.reuse ;  /* 0x0000642006127816 */ /* 0x140fe40000000007 */
[----:B------:R-:W-:Y:S02]  /*ba50*/  PRMT R19, R6, 0x7531, R7 ;  /* 0x0000753106137816 */ /* 0x000fe40000000007 */
[----:B------:R-:W1:Y:S01]  /*ba60*/  LDSM.16.MT88.4 R4, [R2+0x12400] ;  /* 0x012400000204783b */ /* 0x000e620000004200 */
[----:B------:R-:W-:-:S05]  /*ba70*/  IADD3 R3, R14, 0x400, R3 ;  /* 0x000004000e037810 */ /* 0x000fca0007ffe003 */
[----:B------:R2:W-:Y:S01]  /*ba80*/  STSM.16.M88.4 [R3], R16 ;  /* 0x0000001003007844 */ /* 0x0005e20000000200 */
[C-C-:B-1----:R-:W-:Y:S02]  /*ba90*/  PRMT R8, R4.reuse, 0x6420, R5.reuse ;  /* 0x0000642004087816 */ /* 0x142fe40000000005 */
[----:B------:R-:W-:Y:S02]  /*baa0*/  PRMT R9, R4, 0x7531, R5 ;  /* 0x0000753104097816 */ /* 0x000fe40000000005 */
[C-C-:B------:R-:W-:Y:S02]  /*bab0*/  PRMT R10, R6.reuse, 0x6420, R7.reuse ;  /* 0x00006420060a7816 */ /* 0x140fe40000000007 */
[----:B------:R-:W-:-:S05]  /*bac0*/  PRMT R11, R6, 0x7531, R7 ;  /* 0x00007531060b7816 */ /* 0x000fca0000000007 */
[----:B------:R-:W-:Y:S04]  /*bad0*/  STSM.16.M88.4 [R3+0x2000], R8 ;  /* 0x0020000803007844 */ /* 0x000fe80000000200 */
[----:B------:R-:W1:Y:S01]  /*bae0*/  LDSM.16.MT88.4 R4, [R0+UR40+0x16400] ;  /* 0x016400280004783b */ /* 0x000e620008004200 */
[----:B--2---:R-:W-:Y:S01]  /*baf0*/  IMAD.MOV.U32 R19, RZ, RZ, R15 ;  /* 0x000000ffff137224 */ /* 0x004fe200078e000f */
[C-C-:B-1----:R-:W-:Y:S02]  /*bb00*/  PRMT R12, R4.reuse, 0x6420, R5.reuse ;  /* 0x00006420040c7816 */ /* 0x142fe40000000005 */
[----:B------:R-:W-:Y:S02]  /*bb10*/  PRMT R13, R4, 0x7531, R5 ;  /* 0x00007531040d7816 */ /* 0x000fe40000000005 */
[----:B------:R-:W-:-:S02]  /*bb20*/  PRMT R14, R6, 0x6420, R7 ;  /* 0x00006420060e7816 */ /* 0x000fc40000000007 */
[----:B------:R-:W-:Y:S02]  /*bb30*/  PRMT R15, R6, 0x7531, R7 ;  /* 0x00007531060f7816 */ /* 0x000fe40000000007 */
[----:B------:R-:W1:Y:S04]  /*bb40*/  LDSM.16.MT88.4 R4, [R2+0x16400] ;  /* 0x016400000204783b */ /* 0x000e680000004200 */
[----:B------:R2:W-:Y:S01]  /*bb50*/  STSM.16.M88.4 [R3+0x4000], R12 ;  /* 0x0040000c03007844 */ /* 0x0005e20000000200 */
[C-C-:B-1----:R-:W-:Y:S02]  /*bb60*/  PRMT R8, R4.reuse, 0x6420, R5.reuse ;  /* 0x0000642004087816 */ /* 0x142fe40000000005 */
[----:B------:R-:W-:Y:S02]  /*bb70*/  PRMT R9, R4, 0x7531, R5 ;  /* 0x0000753104097816 */ /* 0x000fe40000000005 */
[----:B------:R-:W-:-:S02]  /*bb80*/  PRMT R10, R6, 0x6420, R7 ;  /* 0x00006420060a7816 */ /* 0x000fc40000000007 */
        /* <DEDUP_REMOVED lines=8> */
[----:B------:R-:W1:Y:S01]  /*bc10*/  LDSM.16.MT88.4 R4, [R2+0x13400] ;  /* 0x013400000204783b */ /* 0x000e620000004200 */
[----:B------:R-:W-:-:S05]  /*bc20*/  IMAD.IADD R3, R15, 0x1, R3 ;  /* 0x000000010f037824 */ /* 0x000fca00078e0203 */
        /* <DEDUP_REMOVED lines=17> */
[----:B------:R2:W-:Y:S01]  /*bd40*/  STSM.16.M88.4 [R3+0x6000], R8 ;  /* 0x0060000803007844 */ /* 0x0005e20000000200 */
[----:B------:R-:W-:Y:S01]  /*bd50*/  @!PT LDS RZ, [RZ] ;  /* 0x00000000fffff984 */ /* 0x000fe20000000800 */
[----:B------:R-:W-:Y:S01]  /*bd60*/  @!PT LDS RZ, [RZ] ;  /* 0x00000000fffff984 */ /* 0x000fe20000000800 */
[----:B------:R-:W-:Y:S01]  /*bd70*/  @!PT LDS RZ, [RZ] ;  /* 0x00000000fffff984 */ /* 0x000fe20000000800 */
[----:B------:R-:W-:Y:S01]  /*bd80*/  @!PT LDS RZ, [RZ] ;  /* 0x00000000fffff984 */ /* 0x000fe20000000800 */
[----:B------:R1:W-:Y:S06]  /*bd90*/  MEMBAR.ALL.CTA ;  /* 0x0000000000007992 */ /* 0x0003ec0000008000 */
[----:B-1----:R-:W1:Y:S01]  /*bda0*/  FENCE.VIEW.ASYNC.S ;  /* 0x00000000000073c6 */ /* 0x002e620000000000 */
[----:B------:R-:W-:Y:S05]  /*bdb0*/  @!P1 BRA `(.L_x_77) ;  /* 0x0000000000049947 */ /* 0x000fea0003800000 */
[----:B------:R-:W-:Y:S01]  /*bdc0*/  BPT.TRAP 0x1 ;  /* 0x000000040000795c */ /* 0x000fe20000300000 */
.L_x_77:
[----:B------:R-:W3:Y:S01]  /*bdd0*/  LDL.LU R4, [R1+0x8] ;  /* 0x0000080001047983 */ /* 0x000ee20000300800 */
[----:B-1----:R-:W-:Y:S03]  /*bde0*/  SYNCS.ARRIVE.TRANS64.A1T0 RZ, [R21+URZ+0x38850], RZ ;  /* 0x038850ff15ff79a7 */ /* 0x002fe6000810003f */
[----:B--2---:R-:W2:Y:S01]  /*bdf0*/  LDL.LU R3, [R1+0xc] ;  /* 0x00000c0001037983 */ /* 0x004ea20000300800 */
[----:B------:R-:W-:Y:S01]  /*be00*/  @!P2 VIADD R0, R21, 0x38880 ;  /* 0x000388801500a836 */ /* 0x000fe20000000000 */
[----:B------:R-:W-:Y:S02]  /*be10*/  UIADD3 UR49, UR44, UR49, URZ ;  /* 0x000000312c317290 */ /* 0x000fe4000fffe03f */
[----:B------:R-:W-:Y:S01]  /*be20*/  UIADD3 UR47, UR47, 0x1, URZ ;  /* 0x000000012f2f7890 */ /* 0x000fe2000fffe03f */
[----:B------:R-:W1:Y:S01]  /*be30*/  LDC R2, c[0x0][0xda4] ;  /* 0x00036900ff027b82 */ /* 0x000e620000000800 */
[----:B------:R-:W-:-:S07]  /*be40*/  @!P2 PRMT R0, RZ, 0x654, R0 ;  /* 0x00000654ff00a816 */ /* 0x000fce0000000000 */
[----:B------:R-:W-:Y:S01]  /*be50*/  BAR.SYNC.DEFER_BLOCKING 0x2, 0x80 ;  /* 0x0082000000007b1d */ /* 0x000fe20000010000 */
[----:B-1----:R-:W-:-:S05]  /*be60*/  ISETP.LE.AND P1, PT, R2, UR49, PT ;  /* 0x0000003102007c0c */ /* 0x002fca000bf23270 */
[----:B------:R3:W-:Y:S02]  /*be70*/  @!P2 SYNCS.ARRIVE.TRANS64.RED.A1T0 RZ, [R0+URZ], RZ ;  /* 0x000000ff00ffa9a7 */ /* 0x0007e4000810043f */
[----:B---3--:R-:W-:-:S05]  /*be80*/  VIADD R0, R4, 0x1 ;  /* 0x0000000104007836 */ /* 0x008fca0000000000 */
[----:B------:R-:W-:-:S04]  /*be90*/  ISETP.NE.AND P0, PT, R0, 0x2, PT ;  /* 0x000000020000780c */ /* 0x000fc80003f05270 */
[----:B------:R-:W-:Y:S02]  /*bea0*/  SEL R2, RZ, 0x1, P0 ;  /* 0x00000001ff027807 */ /* 0x000fe40000000000 */
[----:B------:R-:W-:Y:S02]  /*beb0*/  SEL R0, R0, RZ, P0 ;  /* 0x000000ff00007207 */ /* 0x000fe40000000000 */
[----:B--2---:R-:W-:-:S03]  /*bec0*/  LOP3.LUT R3, R3, R2, RZ, 0x3c, !PT ;  /* 0x0000000203037212 */ /* 0x004fc600078e3cff */
[----:B------:R2:W-:Y:S04]  /*bed0*/  STL [R1+0x8], R0 ;  /* 0x0000080001007387 */ /* 0x0005e80000100800 */
[----:B------:R2:W-:Y:S01]  /*bee0*/  STL [R1+0xc], R3 ;  /* 0x00000c0301007387 */ /* 0x0005e20000100800 */
[----:B------:R-:W-:Y:S05]  /*bef0*/  @!P1 BRA `(.L_x_78) ;  /* 0xffffffd0005c9947 */ /* 0x000fea000383ffff */
[----:B------:R-:W-:-:S12]  /*bf00*/  ULOP3.LUT UR47, UR47, 0x1, URZ, 0xc, !UPT ;  /* 0x000000012f2f7892 */ /* 0x000fd8000f8e0c3f */
.L_x_34:
[----:B--2---:R-:W1:Y:S01]  /*bf10*/  S2R R3, SR_CgaCtaId ;  /* 0x0000000000037919 */ /* 0x004e620000008800 */
[----:B------:R-:W-:-:S04]  /*bf20*/  MOV R0, 0x400 ;  /* 0x0000040000007802 */ /* 0x000fc80000000f00 */
[----:B-1----:R-:W-:Y:S01]  /*bf30*/  LEA R9, R3, R0, 0x18 ;  /* 0x0000000003097211 */ /* 0x002fe200078ec0ff */
[----:B------:R-:W-:-:S05]  /*bf40*/  IMAD.U32 R0, RZ, RZ, UR47 ;  /* 0x0000002fff007e24 */ /* 0x000fca000f8e00ff */
[----:B------:R-:W-:-:S04]  /*bf50*/  SHF.L.U32 R0, R0, 0x1f, RZ ;  /* 0x0000001f00007819 */ /* 0x000fc800000006ff */
[----:B------:R-:W1:Y:S02]  /*bf60*/  SYNCS.PHASECHK.TRANS64.TRYWAIT P0, [R9+URZ+0x38820], R0 ;  /* 0x03882000090075a7 */ /* 0x000e64000800017f */
[----:B-1----:R-:W-:Y:S05]  /*bf70*/  @!P0 BRA `(.L_x_79) ;  /* 0x0000000800408947 */ /* 0x002fea0003800000 */
.L_x_107:
[----:B------:R-:W2:Y:S02]  /*bf80*/  S2R R2, SR_TID.X ;  /* 0x0000000000027919 */ /* 0x000ea40000002100 */
[----:B--2---:R-:W-:-:S04]  /*bf90*/  SHF.R.U32.HI R2, RZ, 0x5, R2 ;  /* 0x00000005ff027819 */ /* 0x004fc80000011602 */
[----:B------:R-:W-:-:S05]  /*bfa0*/  LOP3.LUT R2, R2, 0x3, RZ, 0xc0, !PT ;  /* 0x0000000302027812 */ /* 0x000fca00078ec0ff */
[----:B-1----:R-:W1:Y:S02]  /*bfb0*/  SHFL.IDX PT, R0, R2, RZ, 0x1f ;  /* 0x00001fff02007589 */ /* 0x002e6400000e0000 */
[----:B-1----:R-:W-:-:S13]  /*bfc0*/  ISETP.NE.AND P0, PT, R0, RZ, PT ;  /* 0x000000ff0000720c */ /* 0x002fda0003f05270 */
[----:B------:R-:W-:Y:S05]  /*bfd0*/  @P0 EXIT ;  /* 0x000000000000094d */ /* 0x000fea0003800000 */
[----:B------:R-:W-:Y:S01]  /*bfe0*/  ELECT P0, URZ, PT ;  /* 0x00000000003f782f */ /* 0x000fe20003800000 */
[----:B------:R-:W-:-:S12]  /*bff0*/  BSSY B0, `(.L_x_80) ;  /* 0x000002a000007945 */ /* 0x000fd80003800000 */
[----:B------:R-:W-:Y:S05]  /*c000*/  @!P0 BRA `(.L_x_81) ;  /* 0x0000000000a08947 */ /* 0x000fea0003800000 */
[----:B------:R-:W-:-:S06]  /*c010*/  ULOP3.LUT UR4, UR46, 0x2, URZ, 0xfc, !UPT ;  /* 0x000000022e047892 */ /* 0x000fcc000f8efc3f */
[----:B------:R-:W-:-:S05]  /*c020*/  IMAD.U32 R0, RZ, RZ, UR4 ;  /* 0x00000004ff007e24 */ /* 0x000fca000f8e00ff */
[----:B------:R-:W-:-:S13]  /*c030*/  ISETP.NE.AND P0, PT, R0, 0x3, PT ;  /* 0x000000030000780c */ /* 0x000fda0003f05270 */
[----:B------:R-:W-:Y:S05]  /*c040*/  @!P0 BRA `(.L_x_82) ;  /* 0x0000000000048947 */ /* 0x000fea0003800000 */
[----:B------:R-:W-:Y:S01]  /*c050*/  BPT.TRAP 0x1 ;  /* 0x000000040000795c */ /* 0x000fe20000300000 */
.L_x_82:
[----:B------:R-:W2:Y:S04]  /*c060*/  LDL R2, [R1+0x8] ;  /* 0x0000080001027983 */ /* 0x000ea80000100800 */
[----:B------:R-:W3:Y:S01]  /*c070*/  LDL.LU R6, [R1+0xc] ;  /* 0x00000c0001067983 */ /* 0x000ee20000300800 */
[----:B------:R-:W-:-:S04]  /*c080*/  VIADD R0, R9, 0x38840 ;  /* 0x0003884009007836 */ /* 0x000fc80000000000 */
[C---:B--2---:R-:W-:Y:S02]  /*c090*/  IMAD R5, R2.reuse, 0x8, R0 ;  /* 0x0000000802057824 */ /* 0x044fe400078e0200 */
[----:B------:R-:W-:Y:S01]  /*c0a0*/  VIADD R2, R2, 0x1 ;  /* 0x0000000102027836 */ /* 0x000fe20000000000 */
[----:B---3--:R-:W-:-:S04]  /*c0b0*/  SHF.L.U32 R4, R6, 0x1f, RZ ;  /* 0x0000001f06047819 */ /* 0x008fc800000006ff */
[----:B------:R-:W-:Y:S01]  /*c0c0*/  ISETP.NE.AND P2, PT, R2, 0x2, PT ;  /* 0x000000020200780c */ /* 0x000fe20003f45270 */
[----:B------:R-:W1:Y:S03]  /*c0d0*/  SYNCS.PHASECHK.TRANS64.TRYWAIT P1, [R5+URZ], R4 ;  /* 0x00000004050075a7 */ /* 0x000e66000802017f */
[----:B------:R-:W-:-:S04]  /*c0e0*/  SEL R3, RZ, 0x1, P2 ;  /* 0x00000001ff037807 */ /* 0x000fc80001000000 */
[----:B------:R-:W-:Y:S02]  /*c0f0*/  LOP3.LUT R6, R6, R3, RZ, 0x3c, !PT ;  /* 0x0000000306067212 */ /* 0x000fe400078e3cff */
[----:B------:R-:W-:-:S05]  /*c100*/  SEL R3, R2, RZ, P2 ;  /* 0x000000ff02037207 */ /* 0x000fca0001000000 */
[----:B------:R-:W-:Y:S01]  /*c110*/  IMAD R7, R3, 0x8, R0 ;  /* 0x0000000803077824 */ /* 0x000fe200078e0200 */
[----:B------:R-:W-:Y:S01]  /*c120*/  SHF.L.U32 R0, R6, 0x1f, RZ ;  /* 0x0000001f06007819 */ /* 0x000fe200000006ff */
[----:B-1----:R-:W-:Y:S06]  /*c130*/  @!P1 BRA `(.L_x_83) ;  /* 0x0000000400e49947 */ /* 0x002fec0003800000 */
.L_x_108:
[----:B------:R-:W2:Y:S02]  /*c140*/  SYNCS.PHASECHK.TRANS64.TRYWAIT P1, [R7+URZ], R0 ;  /* 0x00000000070075a7 */ /* 0x000ea4000802017f */
[----:B--2---:R-:W-:Y:S05]  /*c150*/  @!P1 BRA `(.L_x_84) ;  /* 0x0000000400f09947 */ /* 0x004fea0003800000 */
.L_x_109:
[----:B------:R-:W-:Y:S05]  /*c160*/  @!P0 BRA `(.L_x_85) ;  /* 0x0000000000048947 */ /* 0x000fea0003800000 */
[----:B------:R-:W-:Y:S01]  /*c170*/  BPT.TRAP 0x1 ;  /* 0x000000040000795c */ /* 0x000fe20000300000 */
.L_x_85:
[----:B------:R-:W1:Y:S02]  /*c180*/  LDL.LU R2, [R1+0x8] ;  /* 0x0000080001027983 */ /* 0x000e640000300800 */
[----:B-1----:R-:W-:-:S04]  /*c190*/  IMAD R5, R2, 0x8, R9 ;  /* 0x0000000802057824 */ /* 0x002fc800078e0209 */
[----:B------:R-:W1:Y:S02]  /*c1a0*/  SYNCS.PHASECHK.TRANS64.TRYWAIT P1, [R5+URZ+0x38860], R4 ;  /* 0x03886004050075a7 */ /* 0x000e64000802017f */
[----:B-1----:R-:W-:Y:S05]  /*c1b0*/  @!P1 BRA `(.L_x_86) ;  /* 0x0000000400ec9947 */ /* 0x002fea0003800000 */
.L_x_110:
[----:B------:R-:W-:Y:S05]  /*c1c0*/  @!P0 BRA `(.L_x_87) ;  /* 0x0000000000048947 */ /* 0x000fea0003800000 */
[----:B------:R-:W-:Y:S01]  /*c1d0*/  BPT.TRAP 0x1 ;  /* 0x000000040000795c */ /* 0x000fe20000300000 */
.L_x_87:
[----:B------:R-:W-:-:S04]  /*c1e0*/  IMAD R3, R3, 0x8, R9 ;  /* 0x0000000803037824 */ /* 0x000fc800078e0209 */
[----:B------:R-:W3:Y:S02]  /*c1f0*/  SYNCS.PHASECHK.TRANS64.TRYWAIT P1, [R3+URZ+0x38860], R0 ;  /* 0x03886000030075a7 */ /* 0x000ee4000802017f */
[----:B---3--:R-:W-:Y:S05]  /*c200*/  @!P1 BRA `(.L_x_88) ;  /* 0x0000000400ec9947 */ /* 0x008fea0003800000 */
.L_x_111:
[----:B------:R-:W-:Y:S05]  /*c210*/  @!P0 BRA `(.L_x_89) ;  /* 0x0000000000048947 */ /* 0x000fea0003800000 */
[----:B------:R-:W-:Y:S01]  /*c220*/  BPT.TRAP 0x1 ;  /* 0x000000040000795c */ /* 0x000fe20000300000 */
.L_x_89:
[----:B------:R-:W4:Y:S02]  /*c230*/  SYNCS.PHASECHK.TRANS64.TRYWAIT P0, [R5+URZ+0x38880], R4 ;  /* 0x03888004050075a7 */ /* 0x000f24000800017f */
[----:B----4-:R-:W-:Y:S05]  /*c240*/  @!P0 BRA `(.L_x_90) ;  /* 0x0000000400f08947 */ /* 0x010fea0003800000 */
.L_x_91:
[----:B------:R1:W1:Y:S02]  /*c250*/  SYNCS.PHASECHK.TRANS64.TRYWAIT P0, [R3+URZ+0x38880], R0 ;  /* 0x03888000030075a7 */ /* 0x000264000800017f */
[----:B-1----:R-:W-:Y:S05]  /*c260*/  @!P0 NANOSLEEP.SYNCS 0x989680 ;  /* 0x009896800000895d */ /* 0x002fea0003900000 */
[----:B------:R-:W1:Y:S02]  /*c270*/  @!P0 SYNCS.PHASECHK.TRANS64 P0, [R3+URZ+0x38880], R0 ;  /* 0x03888000030085a7 */ /* 0x000e64000800007f */
[----:B-1----:R-:W-:Y:S05]  /*c280*/  @!P0 BRA `(.L_x_91) ;  /* 0xfffffffc00f08947 */ /* 0x002fea000383ffff */
.L_x_81:
[----:B------:R-:W-:Y:S05]  /*c290*/  BSYNC B0 ;  /* 0x0000000000007941 */ /* 0x000fea0003800000 */
.L_x_80:
[----:B------:R-:W-:Y:S05]  /*c2a0*/  EXIT ;  /* 0x000000000000794d */ /* 0x000fea0003800000 */
.L_x_10:
[----:B-1----:R-:W-:-:S04]  /*c2b0*/  IMAD.U32 R3, RZ, RZ, UR38 ;  /* 0x00000026ff037e24 */ /* 0x002fc8000f8e00ff */
[----:B------:R1:W2:Y:S03]  /*c2c0*/  SYNCS.PHASECHK.TRANS64.TRYWAIT P1, [R3+URZ+0x38800], R0 ;  /* 0x03880000030075a7 */ /* 0x0002a6000802017f */
[----:B--2---:R-:W-:Y:S05]  /*c2d0*/  @!P1 NANOSLEEP.SYNCS 0x989680 ;  /* 0x009896800000995d */ /* 0x004fea0003900000 */
[----:B------:R-:W2:Y:S02]  /*c2e0*/  @!P1 SYNCS.PHASECHK.TRANS64 P1, [R3+URZ+0x38800], R0 ;  /* 0x03880000030095a7 */ /* 0x000ea4000802007f */
[----:B--2---:R-:W-:Y:S05]  /*c2f0*/  @!P1 BRA `(.L_x_10) ;  /* 0xfffffffc00ec9947 */ /* 0x004fea000383ffff */
[----:B------:R-:W-:Y:S05]  /*c300*/  BRA `(.L_x_92) ;  /* 0xffffff5000807947 */ /* 0x000fea000383ffff */
.L_x_14:
[----:B--2---:R2:W3:Y:S02]  /*c310*/  SYNCS.PHASECHK.TRANS64.TRYWAIT P1, [R3+URZ+0x38830], R0 ;  /* 0x03883000030075a7 */ /* 0x0044e4000802017f */
[----:B---3--:R-:W-:Y:S05]  /*c320*/  @!P1 NANOSLEEP.SYNCS 0x989680 ;  /* 0x009896800000995d */ /* 0x008fea0003900000 */
[----:B------:R-:W3:Y:S02]  /*c330*/  @!P1 SYNCS.PHASECHK.TRANS64 P1, [R3+URZ+0x38830], R0 ;  /* 0x03883000030095a7 */ /* 0x000ee4000802007f */
[----:B---3--:R-:W-:Y:S05]  /*c340*/  @!P1 BRA `(.L_x_14) ;  /* 0xfffffffc00f09947 */ /* 0x008fea000383ffff */
[----:B------:R-:W-:Y:S05]  /*c350*/  BRA `(.L_x_13) ;  /* 0xffffff5000a87947 */ /* 0x000fea000383ffff */
.L_x_19:
[----:B--2---:R-:W-:-:S04]  /*c360*/  IMAD.U32 R5, RZ, RZ, UR6 ;  /* 0x00000006ff057e24 */ /* 0x004fc8000f8e00ff */
[----:B------:R2:W3:Y:S03]  /*c370*/  SYNCS.PHASECHK.TRANS64.TRYWAIT P1, [R5+URZ+0x38830], R0 ;  /* 0x03883000050075a7 */ /* 0x0004e6000802017f */
[----:B---3--:R-:W-:Y:S05]  /*c380*/  @!P1 NANOSLEEP.SYNCS 0x989680 ;  /* 0x009896800000995d */ /* 0x008fea0003900000 */
[----:B------:R-:W3:Y:S02]  /*c390*/  @!P1 SYNCS.PHASECHK.TRANS64 P1, [R5+URZ+0x38830], R0 ;  /* 0x03883000050095a7 */ /* 0x000ee4000802007f */
[----:B---3--:R-:W-:Y:S05]  /*c3a0*/  @!P1 BRA `(.L_x_19) ;  /* 0xfffffffc00ec9947 */ /* 0x008fea000383ffff */
[----:B------:R-:W-:Y:S05]  /*c3b0*/  BRA `(.L_x_16) ;  /* 0xffffff7c00647947 */ /* 0x000fea000383ffff */
.L_x_23:
[----:B--2---:R-:W-:-:S04]  /*c3c0*/  IMAD.U32 R5, RZ, RZ, UR6 ;  /* 0x00000006ff057e24 */ /* 0x004fc8000f8e00ff */
[----:B------:R2:W3:Y:S03]  /*c3d0*/  SYNCS.PHASECHK.TRANS64.TRYWAIT P1, [R5+URZ+0x38850], R0 ;  /* 0x03885000050075a7 */ /* 0x0004e6000802017f */
[----:B---3--:R-:W-:Y:S05]  /*c3e0*/  @!P1 NANOSLEEP.SYNCS 0x989680 ;  /* 0x009896800000995d */ /* 0x008fea0003900000 */
[----:B------:R-:W3:Y:S02]  /*c3f0*/  @!P1 SYNCS.PHASECHK.TRANS64 P1, [R5+URZ+0x38850], R0 ;  /* 0x03885000050095a7 */ /* 0x000ee4000802007f */
[----:B---3--:R-:W-:Y:S05]  /*c400*/  @!P1 BRA `(.L_x_23) ;  /* 0xfffffffc00ec9947 */ /* 0x008fea000383ffff */
[----:B------:R-:W-:Y:S05]  /*c410*/  BRA `(.L_x_20) ;  /* 0xffffff8000307947 */ /* 0x000fea000383ffff */
.L_x_29:
[----:B--2---:R-:W-:-:S04]  /*c420*/  IMAD.U32 R7, RZ, RZ, UR8 ;  /* 0x00000008ff077e24 */ /* 0x004fc8000f8e00ff */
[----:B------:R2:W3:Y:S03]  /*c430*/  SYNCS.PHASECHK.TRANS64.TRYWAIT P1, [R7+URZ+0x38850], R6 ;  /* 0x03885006070075a7 */ /* 0x0004e6000802017f */
[----:B---3--:R-:W-:Y:S05]  /*c440*/  @!P1 NANOSLEEP.SYNCS 0x989680 ;  /* 0x009896800000995d */ /* 0x008fea0003900000 */
[----:B------:R-:W3:Y:S02]  /*c450*/  @!P1 SYNCS.PHASECHK.TRANS64 P1, [R7+URZ+0x38850], R6 ;  /* 0x03885006070095a7 */ /* 0x000ee4000802007f */
[----:B---3--:R-:W-:Y:S05]  /*c460*/  @!P1 BRA `(.L_x_29) ;  /* 0xfffffffc00ec9947 */ /* 0x008fea000383ffff */
[----:B------:R-:W-:Y:S05]  /*c470*/  BRA `(.L_x_28) ;  /* 0xffffff9c00d07947 */ /* 0x000fea000383ffff */
.L_x_39:
[----:B------:R-:W-:Y:S02]  /*c480*/  IMAD.MOV.U32 R13, RZ, RZ, R6 ;  /* 0x000000ffff0d7224 */ /* 0x000fe400078e0006 */
[----:B------:R-:W-:Y:S02]  /*c490*/  IMAD.MOV.U32 R12, RZ, RZ, RZ ;  /* 0x000000ffff0c7224 */ /* 0x000fe400078e00ff */
[----:B------:R-:W-:Y:S02]  /*c4a0*/  IMAD.MOV.U32 R11, RZ, RZ, 0x1f ;  /* 0x0000001fff0b7424 */ /* 0x000fe400078e00ff */
[----:B------:R-:W-:-:S07]  /*c4b0*/  IMAD.MOV.U32 R15, RZ, RZ, -0x1 ;  /* 0xffffffffff0f7424 */ /* 0x000fce00078e00ff */
[----:B-1----:R-:W-:Y:S05]  /*c4c0*/  WARPSYNC.COLLECTIVE R15, `(.L_x_93) ;  /* 0x000000000f087348 */ /* 0x002fea0003c00000 */
[----:B------:R2:W3:Y:S02]  /*c4d0*/  SHFL.IDX P6, R14, R13, R12, R11 ;  /* 0x0000000c0d0e7389 */ /* 0x0004e400000c000b */
[----:B-123--:R-:W-:Y:S01]  /*c4e0*/  ENDCOLLECTIVE ;  /* 0x000000000000791b */ /* 0x00efe20003800000 */
.L_x_93:
[----:B------:R-:W-:Y:S05]  /*c4f0*/  BRA `(.L_x_94) ;  /* 0xffffffd4003c7947 */ /* 0x000fea000383ffff */
.L_x_41:
[----:B------:R-:W-:Y:S01]  /*c500*/  BSSY B0, `(.L_x_95) ;  /* 0x0000006000007945 */ /* 0x000fe20003800000 */
[----:B------:R-:W-:-:S07]  /*c510*/  IMAD.MOV.U32 R15, RZ, RZ, -0x1 ;  /* 0xffffffffff0f7424 */ /* 0x000fce00078e00ff */
[----:B------:R-:W-:Y:S05]  /*c520*/  WARPSYNC.COLLECTIVE R15, `(.L_x_96) ;  /* 0x000000000f0c7348 */ /* 0x000fea0003c00000 */
[----:B------:R-:W-:Y:S02]  /*c530*/  ELECT P6, UR62, PT ;  /* 0x00000000003e782f */ /* 0x000fe400038c0000 */
[----:B------:R-:W-:Y:S01]  /*c540*/  MOV R14, UR62 ;  /* 0x0000003e000e7c02 */ /* 0x000fe20008000f00 */
[----:B------:R-:W-:Y:S10]  /*c550*/  ENDCOLLECTIVE ;  /* 0x000000000000791b */ /* 0x000ff40003800000 */
.L_x_96:
[----:B------:R-:W-:Y:S05]  /*c560*/  BSYNC B0 ;  /* 0x0000000000007941 */ /* 0x000fea0003800000 */
.L_x_95:
[----:B------:R-:W-:Y:S05]  /*c570*/  BRA `(.L_x_97) ;  /* 0xffffffd4003c7947 */ /* 0x000fea000383ffff */
.L_x_44:
[----:B-1----:R1:W2:Y:S02]  /*c580*/  SYNCS.PHASECHK.TRANS64.TRYWAIT P3, [R5+URZ+0x38880], R2 ;  /* 0x03888002050075a7 */ /* 0x0022a4000806017f */
[----:B--2---:R-:W-:Y:S05]  /*c590*/  @!P3 NANOSLEEP.SYNCS 0x989680 ;  /* 0x009896800000b95d */ /* 0x004fea0003900000 */
[----:B------:R-:W2:Y:S02]  /*c5a0*/  @!P3 SYNCS.PHASECHK.TRANS64 P3, [R5+URZ+0x38880], R2 ;  /* 0x038880020500b5a7 */ /* 0x000ea4000806007f */
[----:B--2---:R-:W-:Y:S05]  /*c5b0*/  @!P3 BRA `(.L_x_44) ;  /* 0xfffffffc00f0b947 */ /* 0x004fea000383ffff */
[----:B------:R-:W-:Y:S05]  /*c5c0*/  BRA `(.L_x_98) ;  /* 0xffffffd400947947 */ /* 0x000fea000383ffff */
.L_x_46:
[----:B--2---:R2:W3:Y:S02]  /*c5d0*/  SYNCS.PHASECHK.TRANS64.TRYWAIT P3, [R5+URZ+0x38840], R2 ;  /* 0x03884002050075a7 */ /* 0x0044e4000806017f */
[----:B---3--:R-:W-:Y:S05]  /*c5e0*/  @!P3 NANOSLEEP.SYNCS 0x989680 ;  /* 0x009896800000b95d */ /* 0x008fea0003900000 */
[----:B------:R-:W3:Y:S02]  /*c5f0*/  @!P3 SYNCS.PHASECHK.TRANS64 P3, [R5+URZ+0x38840], R2 ;  /* 0x038840020500b5a7 */ /* 0x000ee4000806007f */
[----:B---3--:R-:W-:Y:S05]  /*c600*/  @!P3 BRA `(.L_x_46) ;  /* 0xfffffffc00f0b947 */ /* 0x008fea000383ffff */
[----:B------:R-:W-:Y:S05]  /*c610*/  BRA `(.L_x_99) ;  /* 0xffffffd800007947 */ /* 0x000fea000383ffff */
.L_x_48:
[----:B-1----:R-:W-:-:S04]  /*c620*/  IMAD.U32 R3, RZ, RZ, UR40 ;  /* 0x00000028ff037e24 */ /* 0x002fc8000f8e00ff */
[----:B------:R1:W3:Y:S03]  /*c630*/  SYNCS.PHASECHK.TRANS64.TRYWAIT P0, [R3+URZ+0x38820], R2 ;  /* 0x03882002030075a7 */ /* 0x0002e6000800017f */
[----:B---3--:R-:W-:Y:S05]  /*c640*/  @!P0 NANOSLEEP.SYNCS 0x989680 ;  /* 0x009896800000895d */ /* 0x008fea0003900000 */
[----:B------:R-:W3:Y:S02]  /*c650*/  @!P0 SYNCS.PHASECHK.TRANS64 P0, [R3+URZ+0x38820], R2 ;  /* 0x03882002030085a7 */ /* 0x000ee4000800007f */
[----:B---3--:R-:W-:Y:S05]  /*c660*/  @!P0 BRA `(.L_x_48) ;  /* 0xfffffffc00ec8947 */ /* 0x008fea000383ffff */
[----:B------:R-:W-:Y:S05]  /*c670*/  BRA `(.L_x_100) ;  /* 0xffffffd800cc7947 */ /* 0x000fea000383ffff */
.L_x_54:
[----:B---3--:R3:W4:Y:S02]  /*c680*/  SYNCS.PHASECHK.TRANS64.TRYWAIT P0, [R4+URZ+0x38880], R2 ;  /* 0x03888002040075a7 */ /* 0x008724000800017f */
[----:B----4-:R-:W-:Y:S05]  /*c690*/  @!P0 NANOSLEEP.SYNCS 0x989680 ;  /* 0x009896800000895d */ /* 0x010fea0003900000 */
[----:B------:R-:W4:Y:S02]  /*c6a0*/  @!P0 SYNCS.PHASECHK.TRANS64 P0, [R4+URZ+0x38880], R2 ;  /* 0x03888002040085a7 */ /* 0x000f24000800007f */
[----:B----4-:R-:W-:Y:S05]  /*c6b0*/  @!P0 BRA `(.L_x_54) ;  /* 0xfffffffc00f08947 */ /* 0x010fea000383ffff */
[----:B------:R-:W-:Y:S05]  /*c6c0*/  BRA `(.L_x_101) ;  /* 0xffffffdc00707947 */ /* 0x000fea000383ffff */
.L_x_60:
[----:B-1----:R1:W2:Y:S02]  /*c6d0*/  SYNCS.PHASECHK.TRANS64.TRYWAIT P0, [R4+URZ+0x38840], R2 ;  /* 0x03884002040075a7 */ /* 0x0022a4000800017f */
[----:B--2---:R-:W-:Y:S05]  /*c6e0*/  @!P0 NANOSLEEP.SYNCS 0x989680 ;  /* 0x009896800000895d */ /* 0x004fea0003900000 */
[----:B------:R-:W2:Y:S02]  /*c6f0*/  @!P0 SYNCS.PHASECHK.TRANS64 P0, [R4+URZ+0x38840], R2 ;  /* 0x03884002040085a7 */ /* 0x000ea4000800007f */
[----:B--2---:R-:W-:Y:S05]  /*c700*/  @!P0 BRA `(.L_x_60) ;  /* 0xfffffffc00f08947 */ /* 0x004fea000383ffff */
[----:B------:R-:W-:Y:S05]  /*c710*/  BRA `(.L_x_102) ;  /* 0xffffffe000347947 */ /* 0x000fea000383ffff */
.L_x_67:
[----:B---3--:R-:W3:Y:S02]  /*c720*/  LDL R3, [R1] ;  /* 0x0000000001037983 */ /* 0x008ee40000100800 */
[----:B---3--:R3:W4:Y:S02]  /*c730*/  SYNCS.PHASECHK.TRANS64.TRYWAIT P3, [R3+URZ+0x38870], R2 ;  /* 0x03887002030075a7 */ /* 0x008724000806017f */
[----:B----4-:R-:W-:Y:S05]  /*c740*/  @!P3 NANOSLEEP.SYNCS 0x989680 ;  /* 0x009896800000b95d */ /* 0x010fea0003900000 */
[----:B------:R-:W4:Y:S02]  /*c750*/  @!P3 SYNCS.PHASECHK.TRANS64 P3, [R3+URZ+0x38870], R2 ;  /* 0x038870020300b5a7 */ /* 0x000f24000806007f */
[----:B----4-:R-:W-:Y:S05]  /*c760*/  @!P3 BRA `(.L_x_67) ;  /* 0xfffffffc00ecb947 */ /* 0x010fea000383ffff */
[----:B------:R-:W-:Y:S05]  /*c770*/  BRA `(.L_x_103) ;  /* 0xffffffe400147947 */ /* 0x000fea000383ffff */
.L_x_69:
[----:B---3--:R-:W3:Y:S02]  /*c780*/  LDL R3, [R1] ;  /* 0x0000000001037983 */ /* 0x008ee40000100800 */
[----:B---3--:R3:W4:Y:S02]  /*c790*/  SYNCS.PHASECHK.TRANS64.TRYWAIT P3, [R3+URZ+0x38860], R2 ;  /* 0x03886002030075a7 */ /* 0x008724000806017f */
[----:B----4-:R-:W-:Y:S05]  /*c7a0*/  @!P3 NANOSLEEP.SYNCS 0x989680 ;  /* 0x009896800000b95d */ /* 0x010fea0003900000 */
[----:B------:R-:W4:Y:S02]  /*c7b0*/  @!P3 SYNCS.PHASECHK.TRANS64 P3, [R3+URZ+0x38860], R2 ;  /* 0x038860020300b5a7 */ /* 0x000f24000806007f */
[----:B----4-:R-:W-:Y:S05]  /*c7c0*/  @!P3 BRA `(.L_x_69) ;  /* 0xfffffffc00ecb947 */ /* 0x010fea000383ffff */
[----:B------:R-:W-:Y:S05]  /*c7d0*/  BRA `(.L_x_104) ;  /* 0xffffffe4001c7947 */ /* 0x000fea000383ffff */
.L_x_74:
[----:B-1----:R1:W3:Y:S02]  /*c7e0*/  SYNCS.PHASECHK.TRANS64.TRYWAIT P0, [R21+URZ+0x38870], R0 ;  /* 0x03887000150075a7 */ /* 0x0022e4000800017f */
[----:B---3--:R-:W-:Y:S05]  /*c7f0*/  @!P0 NANOSLEEP.SYNCS 0x989680 ;  /* 0x009896800000895d */ /* 0x008fea0003900000 */
[----:B------:R-:W3:Y:S02]  /*c800*/  @!P0 SYNCS.PHASECHK.TRANS64 P0, [R21+URZ+0x38870], R0 ;  /* 0x03887000150085a7 */ /* 0x000ee4000800007f */
[----:B---3--:R-:W-:Y:S05]  /*c810*/  @!P0 BRA `(.L_x_74) ;  /* 0xfffffffc00f08947 */ /* 0x008fea000383ffff */
[----:B------:R-:W-:Y:S05]  /*c820*/  BRA `(.L_x_105) ;  /* 0xffffffec00587947 */ /* 0x000fea000383ffff */
.L_x_76:
[----:B-1----:R1:W3:Y:S02]  /*c830*/  SYNCS.PHASECHK.TRANS64.TRYWAIT P0, [R21+URZ+0x38860], R0 ;  /* 0x03886000150075a7 */ /* 0x0022e4000800017f */
[----:B---3--:R-:W-:Y:S05]  /*c840*/  @!P0 NANOSLEEP.SYNCS 0x989680 ;  /* 0x009896800000895d */ /* 0x008fea0003900000 */
[----:B------:R-:W3:Y:S02]  /*c850*/  @!P0 SYNCS.PHASECHK.TRANS64 P0, [R21+URZ+0x38860], R0 ;  /* 0x03886000150085a7 */ /* 0x000ee4000800007f */
[----:B---3--:R-:W-:Y:S05]  /*c860*/  @!P0 BRA `(.L_x_76) ;  /* 0xfffffffc00f08947 */ /* 0x008fea000383ffff */
[----:B------:R-:W-:Y:S05]  /*c870*/  BRA `(.L_x_106) ;  /* 0xffffffec00607947 */ /* 0x000fea000383ffff */
.L_x_79:
[----:B-1----:R1:W2:Y:S02]  /*c880*/  SYNCS.PHASECHK.TRANS64.TRYWAIT P0, [R9+URZ+0x38820], R0 ;  /* 0x03882000090075a7 */ /* 0x0022a4000800017f */
[----:B--2---:R-:W-:Y:S05]  /*c890*/  @!P0 NANOSLEEP.SYNCS 0x989680 ;  /* 0x009896800000895d */ /* 0x004fea0003900000 */
[----:B------:R-:W2:Y:S02]  /*c8a0*/  @!P0 SYNCS.PHASECHK.TRANS64 P0, [R9+URZ+0x38820], R0 ;  /* 0x03882000090085a7 */ /* 0x000ea4000800007f */
[----:B--2---:R-:W-:Y:S05]  /*c8b0*/  @!P0 BRA `(.L_x_79) ;  /* 0xfffffffc00f08947 */ /* 0x004fea000383ffff */
[----:B------:R-:W-:Y:S05]  /*c8c0*/  BRA `(.L_x_107) ;  /* 0xfffffff400ac7947 */ /* 0x000fea000383ffff */
.L_x_83:
[----:B-1----:R1:W2:Y:S02]  /*c8d0*/  SYNCS.PHASECHK.TRANS64.TRYWAIT P1, [R5+URZ], R4 ;  /* 0x00000004050075a7 */ /* 0x0022a4000802017f */
[----:B--2---:R-:W-:Y:S05]  /*c8e0*/  @!P1 NANOSLEEP.SYNCS 0x989680 ;  /* 0x009896800000995d */ /* 0x004fea0003900000 */
[----:B------:R-:W2:Y:S02]  /*c8f0*/  @!P1 SYNCS.PHASECHK.TRANS64 P1, [R5+URZ], R4 ;  /* 0x00000004050095a7 */ /* 0x000ea4000802007f */
[----:B--2---:R-:W-:Y:S05]  /*c900*/  @!P1 BRA `(.L_x_83) ;  /* 0xfffffffc00f09947 */ /* 0x004fea000383ffff */
[----:B------:R-:W-:Y:S05]  /*c910*/  BRA `(.L_x_108) ;  /* 0xfffffff800087947 */ /* 0x000fea000383ffff */
.L_x_84:
[----:B--2---:R2:W3:Y:S02]  /*c920*/  SYNCS.PHASECHK.TRANS64.TRYWAIT P1, [R7+URZ], R0 ;  /* 0x00000000070075a7 */ /* 0x0044e4000802017f */
[----:B---3--:R-:W-:Y:S05]  /*c930*/  @!P1 NANOSLEEP.SYNCS 0x989680 ;  /* 0x009896800000995d */ /* 0x008fea0003900000 */
[----:B------:R-:W3:Y:S02]  /*c940*/  @!P1 SYNCS.PHASECHK.TRANS64 P1, [R7+URZ], R0 ;  /* 0x00000000070095a7 */ /* 0x000ee4000802007f */
[----:B---3--:R-:W-:Y:S05]  /*c950*/  @!P1 BRA `(.L_x_84) ;  /* 0xfffffffc00f09947 */ /* 0x008fea000383ffff */
[----:B------:R-:W-:Y:S05]  /*c960*/  BRA `(.L_x_109) ;  /* 0xfffffff400fc7947 */ /* 0x000fea000383ffff */
.L_x_86:
[----:B-1----:R1:W3:Y:S02]  /*c970*/  SYNCS.PHASECHK.TRANS64.TRYWAIT P1, [R5+URZ+0x38860], R4 ;  /* 0x03886004050075a7 */ /* 0x0022e4000802017f */
[----:B---3--:R-:W-:Y:S05]  /*c980*/  @!P1 NANOSLEEP.SYNCS 0x989680 ;  /* 0x009896800000995d */ /* 0x008fea0003900000 */
[----:B------:R-:W3:Y:S02]  /*c990*/  @!P1 SYNCS.PHASECHK.TRANS64 P1, [R5+URZ+0x38860], R4 ;  /* 0x03886004050095a7 */ /* 0x000ee4000802007f */
[----:B---3--:R-:W-:Y:S05]  /*c9a0*/  @!P1 BRA `(.L_x_86) ;  /* 0xfffffffc00f09947 */ /* 0x008fea000383ffff */
[----:B------:R-:W-:Y:S05]  /*c9b0*/  BRA `(.L_x_110) ;  /* 0xfffffff800007947 */ /* 0x000fea000383ffff */
.L_x_88:
[----:B---3--:R3:W4:Y:S02]  /*c9c0*/  SYNCS.PHASECHK.TRANS64.TRYWAIT P1, [R3+URZ+0x38860], R0 ;  /* 0x03886000030075a7 */ /* 0x008724000802017f */
[----:B----4-:R-:W-:Y:S05]  /*c9d0*/  @!P1 NANOSLEEP.SYNCS 0x989680 ;  /* 0x009896800000995d */ /* 0x010fea0003900000 */
[----:B------:R-:W4:Y:S02]  /*c9e0*/  @!P1 SYNCS.PHASECHK.TRANS64 P1, [R3+URZ+0x38860], R0 ;  /* 0x03886000030095a7 */ /* 0x000f24000802007f */
[----:B----4-:R-:W-:Y:S05]  /*c9f0*/  @!P1 BRA `(.L_x_88) ;  /* 0xfffffffc00f09947 */ /* 0x010fea000383ffff */
[----:B------:R-:W-:Y:S05]  /*ca00*/  BRA `(.L_x_111) ;  /* 0xfffffff800007947 */ /* 0x000fea000383ffff */
.L_x_90:
[----:B----4-:R4:W1:Y:S02]  /*ca10*/  SYNCS.PHASECHK.TRANS64.TRYWAIT P0, [R5+URZ+0x38880], R4 ;  /* 0x03888004050075a7 */ /* 0x010864000800017f */
[----:B-1----:R-:W-:Y:S05]  /*ca20*/  @!P0 NANOSLEEP.SYNCS 0x989680 ;  /* 0x009896800000895d */ /* 0x002fea0003900000 */
[----:B------:R-:W1:Y:S02]  /*ca30*/  @!P0 SYNCS.PHASECHK.TRANS64 P0, [R5+URZ+0x38880], R4 ;  /* 0x03888004050085a7 */ /* 0x000e64000800007f */
[----:B-1----:R-:W-:Y:S05]  /*ca40*/  @!P0 BRA `(.L_x_90) ;  /* 0xfffffffc00f08947 */ /* 0x002fea000383ffff */
[----:B------:R-:W-:Y:S05]  /*ca50*/  BRA `(.L_x_91) ;  /* 0xfffffff400fc7947 */ /* 0x000fea000383ffff */
.L_x_112:
[----:B------:R-:W-:-:S00]  /*ca60*/  BRA `(.L_x_112) ;  /* 0xfffffffc00fc7947 */ /* 0x000fc0000383ffff */
[----:B------:R-:W-:-:S00]  /*ca70*/  NOP ;  /* 0x0000000000007918 */ /* 0x000fc00000000000 */
        /* <DEDUP_REMOVED lines=8> */
.L_x_2764:


//--------------------- .text._ZN7cutlass13device_kernelIN5flash11enable_sm90INS1_16FlashAttnFwdSm90INS1_25CollectiveMainloopFwdSm90ILi2EN4cute5tupleIJNS5_1CILi1EEES8_S8_EEENS6_IJNS7_ILi128EEESA_NS7_ILi256EEEEEELi256ENS_12float_e4m3_tEfNS_4arch4Sm90ELb0ELb0ELb0ELb1ELb0ELb0ELb0ELb1ELb1ELb0ELb0ELb0EEENS1_21CollectiveEpilogueFwdINS6_IJSA_SB_SA_EEES9_NS_10bfloat16_tESF_Li256ELb1ELb0ELb0ELb1EEENS1_36VarlenDynamicPersistentTileSchedulerILi128ELi128ELi256ELi128ELb0ELb0ELb1ELb0ELb1ELb1EEEEEEEEEvNT_6ParamsE --------------------------
	.section	.text._ZN7cutlass13device_kernelIN5flash11enable_sm90INS1_16FlashAttnFwdSm90INS1_25CollectiveMainloopFwdSm90ILi2EN4cute5tupleIJNS5_1CILi1EEES8_S8_EEENS6_IJNS7_ILi128EEESA_NS7_ILi256EEEEEELi256ENS_12float_e4m3_tEfNS_4arch4Sm90ELb0ELb0ELb0ELb1ELb0ELb0ELb0ELb1ELb1ELb0ELb0ELb0EEENS1_21CollectiveEpilogueFwdINS6_IJSA_SB_SA_EEES9_NS_10bfloat16_tESF_Li256ELb1ELb0ELb0ELb1EEENS1_36VarlenDynamicPersistentTileSchedulerILi128ELi128ELi256ELi128ELb0ELb0ELb1ELb0ELb1ELb1EEEEEEEEEvNT_6ParamsE,"ax",@progbits
	.align	128
.text._ZN7cutlass13device_kernelIN5flash11enable_sm90INS1_16FlashAttnFwdSm90INS1_25CollectiveMainloopFwdSm90ILi2EN4cute5tupleIJNS5_1CILi1EEES8_S8_EEENS6_IJNS7_ILi128EEESA_NS7_ILi256EEEEEELi256ENS_12float_e4m3_tEfNS_4arch4Sm90ELb0ELb0ELb0ELb1ELb0ELb0ELb0ELb1ELb1ELb0ELb0ELb0EEENS1_21CollectiveEpilogueFwdINS6_IJSA_SB_SA_EEES9_NS_10bfloat16_tESF_Li256ELb1ELb0ELb0ELb1EEENS1_36VarlenDynamicPersistentTileSchedulerILi128ELi128ELi256ELi128ELb0ELb0ELb1ELb0ELb1ELb1EEEEEEEEEvNT_6ParamsE:
        .type           _ZN7cutlass13device_kernelIN5flash11enable_sm90INS1_16FlashAttnFwdSm90INS1_25CollectiveMainloopFwdSm90ILi2EN4cute5tupleIJNS5_1CILi1EEES8_S8_EEENS6_IJNS7_ILi128EEESA_NS7_ILi256EEEEEELi256ENS_12float_e4m3_tEfNS_4arch4Sm90ELb0ELb0ELb0ELb1ELb0ELb0ELb0ELb1ELb1ELb0ELb0ELb0EEENS1_21CollectiveEpilogueFwdINS6_IJSA_SB_SA_EEES9_NS_10bfloat16_tESF_Li256ELb1ELb0ELb0ELb1EEENS1_36VarlenDynamicPersistentTileSchedulerILi128ELi128ELi256ELi128ELb0ELb0ELb1ELb0ELb1ELb1EEEEEEEEEvNT_6ParamsE,@function
        .size           _ZN7cutlass13device_kernelIN5flash11enable_sm90INS1_16FlashAttnFwdSm90INS1_25CollectiveMainloopFwdSm90ILi2EN4cute5tupleIJNS5_1CILi1EEES8_S8_EEENS6_IJNS7_ILi128EEESA_NS7_ILi256EEEEEELi256ENS_12float_e4m3_tEfNS_4arch4Sm90ELb0ELb0ELb0ELb1ELb0ELb0ELb0ELb1ELb1ELb0ELb0ELb0EEENS1_21CollectiveEpilogueFwdINS6_IJSA_SB_SA_EEES9_NS_10bfloat16_tESF_Li256ELb1ELb0ELb0ELb1EEENS1_36VarlenDynamicPersistentTileSchedulerILi128ELi128ELi256ELi128ELb0ELb0ELb1ELb0ELb1ELb1EEEEEEEEEvNT_6ParamsE,(.L_x_2765 - _ZN7cutlass13device_kernelIN5flash11enable_sm90INS1_16FlashAttnFwdSm90INS1_25CollectiveMainloopFwdSm90ILi2EN4cute5tupleIJNS5_1CILi1EEES8_S8_EEENS6_IJNS7_ILi128EEESA_NS7_ILi256EEEEEELi256ENS_12float_e4m3_tEfNS_4arch4Sm90ELb0ELb0ELb0ELb1ELb0ELb0ELb0ELb1ELb1ELb0ELb0ELb0EEENS1_21CollectiveEpilogueFwdINS6_IJSA_SB_SA_EEES9_NS_10bfloat16_tESF_Li256ELb1ELb0ELb0ELb1EEENS1_36VarlenDynamicPersistentTileSchedulerILi128ELi128ELi256ELi128ELb0ELb0ELb1ELb0ELb1ELb1EEEEEEEEEvNT_6ParamsE)
        .other          _ZN7cutlass13device_kernelIN5flash11enable_sm90INS1_16FlashAttnFwdSm90INS1_25CollectiveMainloopFwdSm90ILi2EN4cute5tupleIJNS5_1CILi1EEES8_S8_EEENS6_IJNS7_ILi128EEESA_NS7_ILi256EEEEEELi256ENS_12float_e4m3_tEfNS_4arch4Sm90ELb0ELb0ELb0ELb1ELb0ELb0ELb0ELb1ELb1ELb0ELb0ELb0EEENS1_21CollectiveEpilogueFwdINS6_IJSA_SB_SA_EEES9_NS_10bfloat16_tESF_Li256ELb1ELb0ELb0ELb1EEENS1_36VarlenDynamicPersistentTileSchedulerILi128ELi128ELi256ELi128ELb0ELb0ELb1ELb0ELb1ELb1EEEEEEEEEvNT_6ParamsE,@"STO_CUDA_ENTRY STV_DEFAULT"
_ZN7cutlass13device_kernelIN5flash11enable_sm90INS1_16FlashAttnFwdSm90INS1_25CollectiveMainloopFwdSm90ILi2EN4cute5tupleIJNS5_1CILi1EEES8_S8_EEENS6_IJNS7_ILi128EEESA_NS7_ILi256EEEEEELi256ENS_12float_e4m3_tEfNS_4arch4Sm90ELb0ELb0ELb0ELb1ELb0ELb0ELb0ELb1ELb1ELb0ELb0ELb0EEENS1_21CollectiveEpilogueFwdINS6_IJSA_SB_SA_EEES9_NS_10bfloat16_tESF_Li256ELb1ELb0ELb0ELb1EEENS1_36VarlenDynamicPersistentTileSchedulerILi128ELi128ELi256ELi128ELb0ELb0ELb1ELb0ELb1ELb1EEEEEEEEEvNT_6ParamsE:
[----:B------:R-:W0:Y:S02]  /*0000*/  LDC R1, c[0x0][0x28] ;  /* 0x00000a00ff017b82 */ /* 0x000e240000000800 */
[----:B0-----:R-:W-:Y:S01]  /*0010*/  VIADD R1, R1, 0xffffffc0 ;  /* 0xffffffc001017836 */ /* 0x001fe20000000000 */
[----:B------:R-:W0:Y:S01]  /*0020*/  S2R R3, SR_TID.X ;  /* 0x0000000000037919 */ /* 0x000e220000002100 */
[----:B------:R-:W-:Y:S01]  /*0030*/  ELECT P0, URZ, PT ;  /* 0x00000000003f782f */ /* 0x000fe20003800000 */
[----:B------:R-:W-:Y:S01]  /*0040*/  BSSY B0, `(.L_x_113) ;  /* 0x0000011000007945 */ /* 0x000fe20003800000 */
[--C-:B0-----:R-:W-:Y:S02]  /*0050*/  SHF.R.U32.HI R0, RZ, 0x5, R3.reuse ;  /* 0x00000005ff007819 */ /* 0x101fe40000011603 */
[----:B------:R-:W-:-:S03]  /*0060*/  SHF.R.U32.HI R23, RZ, 0x7, R3 ;  /* 0x00000007ff177819 */ /* 0x000fc60000011603 */
[----:B------:R-:W0:Y:S02]  /*0070*/  SHFL.IDX PT, R2, R0, RZ, 0x1f ;  /* 0x00001fff00027589 */ /* 0x000e2400000e0000 */
[----:B0-----:R-:W-:-:S13]  /*0080*/  ISETP.EQ.AND P0, PT, R2, RZ, P0 ;  /* 0x000000ff0200720c */ /* 0x001fda0000702270 */
[----:B------:R-:W-:Y:S05]  /*0090*/  @!P0 BRA `(.L_x_114) ;  /* 0x00000000002c8947 */ /* 0x000fea0003800000 */
[----:B------:R-:W-:Y:S02]  /*00a0*/  ULDC.64 UR4, c[0x0][0x198] ;  /* 0x0000660000047ab9 */ /* 0x000fe40000000a00 */
[----:B------:R-:W-:Y:S02]  /*00b0*/  UIADD3 UR6, UP0, UR4, 0x270, URZ ;  /* 0x0000027004067890 */ /* 0x000fe4000ff1e03f */
[----:B------:R-:W-:Y:S02]  /*00c0*/  UIADD3 UR8, UP1, UR4, 0x370, URZ ;  /* 0x0000037004087890 */ /* 0x000fe4000ff3e03f */
[----:B------:R-:W-:Y:S02]  /*00d0*/  UIADD3 UR4, UP2, UR4, 0x470, URZ ;  /* 0x0000047004047890 */ /* 0x000fe4000ff5e03f */
[----:B------:R-:W-:Y:S02]  /*00e0*/  UIADD3.X UR7, URZ, UR5, URZ, UP0, !UPT ;  /* 0x000000053f077290 */ /* 0x000fe400087fe43f */
[----:B------:R-:W-:-:S02]  /*00f0*/  UIADD3.X UR9, URZ, UR5, URZ, UP1, !UPT ;  /* 0x000000053f097290 */ /* 0x000fc40008ffe43f */
[----:B------:R-:W-:-:S05]  /*0100*/  UIADD3.X UR5, URZ, UR5, URZ, UP2, !UPT ;  /* 0x000000053f057290 */ /* 0x000fca00097fe43f */
[----:B------:R0:W-:Y:S02]  /*0110*/  UTMACCTL.PF [UR6] ;  /* 0x00000000060079b9 */ /* 0x0001e40008040000 */
[----:B------:R0:W-:Y:S02]  /*0120*/  UTMACCTL.PF [UR8] ;  /* 0x00000000080079b9 */ /* 0x0001e40008040000 */
[----:B------:R0:W-:Y:S02]  /*0130*/  UTMACCTL.PF [UR4] ;  /* 0x00000000040079b9 */ /* 0x0001e40008040000 */
[----:B0-----:R-:W-:Y:S01]  /*0140*/  NOP ;  /* 0x0000000000007918 */ /* 0x001fe20000000000 */
.L_x_114:
[----:B------:R-:W-:Y:S05]  /*0150*/  BSYNC B0 ;  /* 0x0000000000007941 */ /* 0x000fea0003800000 */
.L_x_113:
[----:B------:R-:W-:Y:S01]  /*0160*/  VOTEU.ANY UP0, P0 ;  /* 0x00000000003f7886 */ /* 0x000fe20000000100 */
[----:B------:R-:W0:Y:S01]  /*0170*/  SHFL.IDX PT, R3, R23, RZ, 0x1f ;  /* 0x00001fff17037589 */ /* 0x000e2200000e0000 */
[----:B------:R-:W-:Y:S01]  /*0180*/  UMOV UR4, 0x1 ;  /* 0x0000000100047882 */ /* 0x000fe20000000000 */
[----:B------:R-:W-:Y:S01]  /*0190*/  UMOV UR7, 0x100 ;  /* 0x0000010000077882 */ /* 0x000fe20000000000 */
[----:B------:R-:W-:Y:S01]  /*01a0*/  VOTEU.ANY UP1, P0 ;  /* 0x00000000003f7886 */ /* 0x000fe20000020100 */
[----:B------:R-:W1:Y:S01]  /*01b0*/  @UP0 S2UR UR8, SR_CgaCtaId ;  /* 0x00000000000809c3 */ /* 0x000e620000008800 */
[----:B------:R-:W2:Y:S01]  /*01c0*/  SHFL.IDX PT, R2, R0, RZ, 0x1f ;  /* 0x00001fff00027589 */ /* 0x000ea200000e0000 */
[----:B------:R-:W-:Y:S01]  /*01d0*/  @UP0 UMOV UR6, 0x400 ;  /* 0x0000040000060882 */ /* 0x000fe20000000000 */
[----:B------:R-:W-:-:S04]  /*01e0*/  @UP0 UIADD3 UR4, -UR4, 0x100000, URZ ;  /* 0x0010000004040890 */ /* 0x000fc8000fffe13f */
[----:B------:R-:W-:Y:S02]  /*01f0*/  @UP0 USHF.L.U32 UR5, UR4, 0xb, URZ ;  /* 0x0000000b04050899 */ /* 0x000fe4000800063f */
[----:B------:R-:W-:Y:S01]  /*0200*/  @UP0 USHF.L.U32 UR4, UR4, 0x1, URZ ;  /* 0x0000000104040899 */ /* 0x000fe2000800063f */
[----:B------:R-:W-:Y:S01]  /*0210*/  VOTEU.ANY UP2, P0 ;  /* 0x00000000003f7886 */ /* 0x000fe20000040100 */
[----:B0-----:R-:W-:Y:S01]  /*0220*/  R2UR UR9, R3 ;  /* 0x00000000030972ca */ /* 0x001fe200000e0000 */
[----:B-1----:R-:W-:Y:S01]  /*0230*/  @UP0 ULEA UR8, UR8, UR6, 0x18 ;  /* 0x0000000608080291 */ /* 0x002fe2000f8ec03f */
[----:B--2---:R-:W-:Y:S01]  /*0240*/  ISETP.NE.AND P1, PT, R2, RZ, PT ;  /* 0x000000ff0200720c */ /* 0x004fe20003f25270 */
[----:B------:R-:W-:-:S04]  /*0250*/  @UP0 UIADD3 UR6, -UR7, 0x100000, URZ ;  /* 0x0010000007060890 */ /* 0x000fc8000fffe13f */
[----:B------:R-:W-:Y:S02]  /*0260*/  @UP0 USHF.L.U32 UR7, UR6, 0xb, URZ ;  /* 0x0000000b06070899 */ /* 0x000fe4000800063f */
[----:B------:R-:W-:-:S04]  /*0270*/  @UP0 USHF.L.U32 UR6, UR6, 0x1, URZ ;  /* 0x0000000106060899 */ /* 0x000fc8000800063f */
[----:B------:R-:W-:Y:S01]  /*0280*/  UISETP.NE.AND UP0, UPT, UR9, URZ, UPT ;  /* 0x0000003f0900728c */ /* 0x000fe2000bf05270 */
[----:B------:R-:W0:Y:S02]  /*0290*/  FENCE.VIEW.ASYNC.S ;  /* 0x00000000000073c6 */ /* 0x000e240000000000 */
[----:B0-----:R0:W1:Y:S05]  /*02a0*/  @UP1 SYNCS.EXCH.64 URZ, [UR8+0x38800], UR4 ;  /* 0x03880004083f15b2 */ /* 0x00106a0008000100 */
[----:B------:R0:W2:Y:S01]  /*02b0*/  @UP2 SYNCS.EXCH.64 URZ, [UR8+0x38820], UR6 ;  /* 0x03882006083f25b2 */ /* 0x0000a20008000100 */
[----:B------:R-:W-:Y:S05]  /*02c0*/  @P1 BRA `(.L_x_115) ;  /* 0x0000000000481947 */ /* 0x000fea0003800000 */
[----:B0-----:R-:W0:Y:S01]  /*02d0*/  S2UR UR5, SR_CgaCtaId ;  /* 0x00000000000579c3 */ /* 0x001e220000008800 */
[----:B------:R-:W-:Y:S01]  /*02e0*/  UMOV UR4, 0x400 ;  /* 0x0000040000047882 */ /* 0x000fe20000000000 */
[----:B------:R-:W-:Y:S01]  /*02f0*/  UMOV UR6, 0x1 ;  /* 0x0000000100067882 */ /* 0x000fe20000000000 */
[----:B------:R-:W-:Y:S01]  /*0300*/  UMOV UR9, 0x2 ;  /* 0x0000000200097882 */ /* 0x000fe20000000000 */
[----:B------:R-:W-:-:S04]  /*0310*/  UIADD3 UR6, -UR6, 0x100000, URZ ;  /* 0x0010000006067890 */ /* 0x000fc8000fffe13f */
[----:B------:R-:W-:Y:S02]  /*0320*/  USHF.L.U32 UR7, UR6, 0xb, URZ ;  /* 0x0000000b06077899 */ /* 0x000fe4000800063f */
[----:B------:R-:W-:Y:S01]  /*0330*/  USHF.L.U32 UR6, UR6, 0x1, URZ ;  /* 0x0000000106067899 */ /* 0x000fe2000800063f */
[----:B------:R-:W-:Y:S01]  /*0340*/  ELECT P0, URZ, PT ;  /* 0x00000000003f782f */ /* 0x000fe20003800000 */
[----:B0-----:R-:W-:Y:S02]  /*0350*/  ULEA UR8, UR5, UR4, 0x18 ;  /* 0x0000000405087291 */ /* 0x001fe4000f8ec03f */
[----:B------:R-:W-:-:S04]  /*0360*/  UIADD3 UR4, -UR9, 0x100000, URZ ;  /* 0x0010000009047890 */ /* 0x000fc8000fffe13f */
[----:B------:R-:W-:Y:S02]  /*0370*/  USHF.L.U32 UR5, UR4, 0xb, URZ ;  /* 0x0000000b04057899 */ /* 0x000fe4000800063f */
[----:B------:R-:W-:Y:S01]  /*0380*/  USHF.L.U32 UR4, UR4, 0x1, URZ ;  /* 0x0000000104047899 */ /* 0x000fe2000800063f */
[----:B------:R-:W0:Y:S03]  /*0390*/  FENCE.VIEW.ASYNC.S ;  /* 0x00000000000073c6 */ /* 0x000e260000000000 */
[----:B0-----:R3:W4:Y:S08]  /*03a0*/  SYNCS.EXCH.64 URZ, [UR8+0x38830], UR6 ;  /* 0x03883006083f75b2 */ /* 0x0017300008000100 */
[----:B------:R3:W0:Y:S01]  /*03b0*/  SYNCS.EXCH.64 URZ, [UR8+0x38840], UR4 ;  /* 0x03884004083f75b2 */ /* 0x0006220008000100 */
[----:B------:R3:W0:Y:S01]  /*03c0*/  SYNCS.EXCH.64 URZ, [UR8+0x38838], UR6 ;  /* 0x03883806083f75b2 */ /* 0x0006220008000100 */
[----:B------:R3:W0:Y:S02]  /*03d0*/  SYNCS.EXCH.64 URZ, [UR8+0x38848], UR4 ;  /* 0x03884804083f75b2 */ /* 0x0006240008000100 */
[----:B---3--:R-:W-:Y:S01]  /*03e0*/  NOP ;  /* 0x0000000000007918 */ /* 0x008fe20000000000 */
.L_x_115:
[----:B------:R-:W3:Y:S01]  /*03f0*/  SHFL.IDX PT, R2, R0, RZ, 0x1f ;  /* 0x00001fff00027589 */ /* 0x000ee200000e0000 */
[----:B------:R-:W-:Y:S01]  /*0400*/  NOP ;  /* 0x0000000000007918 */ /* 0x000fe20000000000 */
[----:B---3--:R-:W-:-:S13]  /*0410*/  ISETP.NE.AND P0, PT, R2, RZ, PT ;  /* 0x000000ff0200720c */ /* 0x008fda0003f05270 */
[----:B------:R-:W-:Y:S05]  /*0420*/  @P0 BRA `(.L_x_116) ;  /* 0x0000000000480947 */ /* 0x000fea0003800000 */
[----:B0-----:R-:W0:Y:S01]  /*0430*/  S2UR UR5, SR_CgaCtaId ;  /* 0x00000000000579c3 */ /* 0x001e220000008800 */
[----:B------:R-:W-:Y:S01]  /*0440*/  UMOV UR4, 0x400 ;  /* 0x0000040000047882 */ /* 0x000fe20000000000 */
[----:B------:R-:W-:Y:S01]  /*0450*/  UMOV UR6, 0x80 ;  /* 0x0000008000067882 */ /* 0x000fe20000000000 */
[----:B------:R-:W-:Y:S01]  /*0460*/  UMOV UR7, 0x100 ;  /* 0x0000010000077882 */ /* 0x000fe20000000000 */
[----:B------:R-:W-:Y:S01]  /*0470*/  ELECT P0, URZ, PT ;  /* 0x00000000003f782f */ /* 0x000fe20003800000 */
[----:B0-----:R-:W-:Y:S02]  /*0480*/  ULEA UR8, UR5, UR4, 0x18 ;  /* 0x0000000405087291 */ /* 0x001fe4000f8ec03f */
[----:B------:R-:W-:-:S04]  /*0490*/  UIADD3 UR4, -UR6, 0x100000, URZ ;  /* 0x0010000006047890 */ /* 0x000fc8000fffe13f */
[----:B------:R-:W-:Y:S02]  /*04a0*/  USHF.L.U32 UR5, UR4, 0xb, URZ ;  /* 0x0000000b04057899 */ /* 0x000fe4000800063f */
[----:B------:R-:W-:Y:S02]  /*04b0*/  USHF.L.U32 UR4, UR4, 0x1, URZ ;  /* 0x0000000104047899 */ /* 0x000fe4000800063f */
[----:B------:R-:W-:-:S04]  /*04c0*/  UIADD3 UR6, -UR7, 0x100000, URZ ;  /* 0x0010000007067890 */ /* 0x000fc8000fffe13f */
[----:B------:R-:W-:Y:S02]  /*04d0*/  USHF.L.U32 UR7, UR6, 0xb, URZ ;  /* 0x0000000b06077899 */ /* 0x000fe4000800063f */
[----:B------:R-:W-:Y:S01]  /*04e0*/  USHF.L.U32 UR6, UR6, 0x1, URZ ;  /* 0x0000000106067899 */ /* 0x000fe2000800063f */
[----:B------:R-:W0:Y:S03]  /*04f0*/  FENCE.VIEW.ASYNC.S ;  /* 0x00000000000073c6 */ /* 0x000e260000000000 */
[----:B0-----:R3:W0:Y:S08]  /*0500*/  SYNCS.EXCH.64 URZ, [UR8+0x38850], UR4 ;  /* 0x03885004083f75b2 */ /* 0x0016300008000100 */
[----:B------:R3:W0:Y:S01]  /*0510*/  SYNCS.EXCH.64 URZ, [UR8+0x38860], UR6 ;  /* 0x03886006083f75b2 */ /* 0x0006220008000100 */
[----:B------:R3:W0:Y:S01]  /*0520*/  SYNCS.EXCH.64 URZ, [UR8+0x38858], UR4 ;  /* 0x03885804083f75b2 */ /* 0x0006220008000100 */
[----:B------:R3:W0:Y:S02]  /*0530*/  SYNCS.EXCH.64 URZ, [UR8+0x38868], UR6 ;  /* 0x03886806083f75b2 */ /* 0x0006240008000100 */
[----:B---3--:R-:W-:Y:S01]  /*0540*/  NOP ;  /* 0x0000000000007918 */ /* 0x008fe20000000000 */
.L_x_116:
[----:B------:R-:W3:Y:S01]  /*0550*/  SHFL.IDX PT, R2, R0, RZ, 0x1f ;  /* 0x00001fff00027589 */ /* 0x000ee200000e0000 */
[----:B------:R-:W-:Y:S01]  /*0560*/  NOP ;  /* 0x0000000000007918 */ /* 0x000fe20000000000 */
[----:B---3--:R-:W-:-:S13]  /*0570*/  ISETP.NE.AND P0, PT, R2, RZ, PT ;  /* 0x000000ff0200720c */ /* 0x008fda0003f05270 */
[----:B------:R-:W-:Y:S05]  /*0580*/  @P0 BRA `(.L_x_117) ;  /* 0x0000000000380947 */ /* 0x000fea0003800000 */
[----:B0-----:R-:W0:Y:S01]  /*0590*/  S2UR UR5, SR_CgaCtaId ;  /* 0x00000000000579c3 */ /* 0x001e220000008800 */
[----:B------:R-:W-:Y:S01]  /*05a0*/  UMOV UR4, 0x400 ;  /* 0x0000040000047882 */ /* 0x000fe20000000000 */
[----:B------:R-:W-:Y:S01]  /*05b0*/  UMOV UR7, 0x1 ;  /* 0x0000000100077882 */ /* 0x000fe20000000000 */
[----:B------:R-:W-:Y:S01]  /*05c0*/  ELECT P0, URZ, PT ;  /* 0x00000000003f782f */ /* 0x000fe20003800000 */
[----:B0-----:R-:W-:Y:S02]  /*05d0*/  ULEA UR6, UR5, UR4, 0x18 ;  /* 0x0000000405067291 */ /* 0x001fe4000f8ec03f */
[----:B------:R-:W-:-:S04]  /*05e0*/  UIADD3 UR4, -UR7, 0x100000, URZ ;  /* 0x0010000007047890 */ /* 0x000fc8000fffe13f */
[----:B------:R-:W-:Y:S02]  /*05f0*/  USHF.L.U32 UR5, UR4, 0xb, URZ ;  /* 0x0000000b04057899 */ /* 0x000fe4000800063f */
[----:B------:R-:W-:Y:S01]  /*0600*/  USHF.L.U32 UR4, UR4, 0x1, URZ ;  /* 0x0000000104047899 */ /* 0x000fe2000800063f */
[----:B------:R-:W0:Y:S11]  /*0610*/  FENCE.VIEW.ASYNC.S ;  /* 0x00000000000073c6 */ /* 0x000e360000000000 */
[----:B0-----:R3:W0:Y:S01]  /*0620*/  SYNCS.EXCH.64 URZ, [UR6+0x38870], UR4 ;  /* 0x03887004063f75b2 */ /* 0x0016220008000100 */
[----:B------:R3:W0:Y:S01]  /*0630*/  SYNCS.EXCH.64 URZ, [UR6+0x38880], UR4 ;  /* 0x03888004063f75b2 */ /* 0x0006220008000100 */
[----:B------:R3:W0:Y:S01]  /*0640*/  SYNCS.EXCH.64 URZ, [UR6+0x38878], UR4 ;  /* 0x03887804063f75b2 */ /* 0x0006220008000100 */
[----:B------:R3:W0:Y:S02]  /*0650*/  SYNCS.EXCH.64 URZ, [UR6+0x38888], UR4 ;  /* 0x03888804063f75b2 */ /* 0x0006240008000100 */
[----:B---3--:R-:W-:Y:S01]  /*0660*/  NOP ;  /* 0x0000000000007918 */ /* 0x008fe20000000000 */
.L_x_117:
        /* <DEDUP_REMOVED lines=22> */
.L_x_118:
        /* <DEDUP_REMOVED lines=22> */
.L_x_119:
[----:B------:R-:W-:Y:S01]  /*0930*/  PLOP3.LUT P0, PT, PT, PT, UP0, 0x80, 0x0 ;  /* 0x000000000000781c */ /* 0x000fe20003f0f008 */
[----:B------:R-:W-:Y:S01]  /*0940*/  UMOV UR40, 0x1 ;  /* 0x0000000100287882 */ /* 0x000fe20000000000 */
[----:B------:R-:W-:Y:S01]  /*0950*/  NOP ;  /* 0x0000000000007918 */ /* 0x000fe20000000000 */
[----:B------:R-:W-:Y:S01]  /*0960*/  USEL UR40, UR40, 0x2, !UP0 ;  /* 0x0000000228287887 */ /* 0x000fe2000c000000 */
[----:B------:R-:W-:Y:S01]  /*0970*/  ULDC.64 UR46, c[0x0][0x208] ;  /* 0x00008200002e7ab9 */ /* 0x000fe20000000a00 */
[----:B012-4-:R-:W-:Y:S08]  /*0980*/  BAR.SYNC.DEFER_BLOCKING 0x0 ;  /* 0x0000000000007b1d */ /* 0x017ff00000010000 */
[----:B------:R-:W-:Y:S05]  /*0990*/  @!P0 BRA `(.L_x_120) ;  /* 0x000000a400f08947 */ /* 0x000fea0003800000 */
.L_x_121:
[----:B------:R-:W-:-:S08]  /*09a0*/  NOP ;  /* 0x0000000000007918 */ /* 0x000fd00000000000 */
[----:B------:R-:W0:Y:S02]  /*09b0*/  USETMAXREG.TRY_ALLOC.CTAPOOL UP0, 0xf0 ;  /* 0x000000f0000079c8 */ /* 0x000e240008000600 */
[----:B0-----:R-:W-:-:S13]  /*09c0*/  PLOP3.LUT P0, PT, PT, PT, UP0, 0x80, 0x0 ;  /* 0x000000000000781c */ /* 0x001fda0003f0f008 */
[----:B------:R-:W-:Y:S05]  /*09d0*/  @!P0 BRA `(.L_x_121) ;  /* 0xfffffffc00f08947 */ /* 0x000fea000383ffff */
[----:B------:R-:W0:Y:S01]  /*09e0*/  S2R R2, SR_TID.X ;  /* 0x0000000000027919 */ /* 0x000e220000002100 */
[----:B------:R-:W1:Y:S01]  /*09f0*/  S2UR UR5, SR_CgaCtaId ;  /* 0x00000000000579c3 */ /* 0x000e620000008800 */
[----:B------:R-:W-:-:S07]  /*0a00*/  UMOV UR4, 0x400 ;  /* 0x0000040000047882 */ /* 0x000fce0000000000 */
[----:B------:R-:W-:Y:S06]  /*0a10*/  BAR.ARV 0x8, 0x120 ;  /* 0x0204800000007b1d */ /* 0x000fec0000002000 */
[----:B-1----:R-:W-:Y:S01]  /*0a20*/  ULEA UR4, UR5, UR4, 0x18 ;  /* 0x0000000405047291 */ /* 0x002fe2000f8ec03f */
[----:B0-----:R-:W-:-:S04]  /*0a30*/  LOP3.LUT R0, R2, 0xffffff80, RZ, 0xc0, !PT ;  /* 0xffffff8002007812 */ /* 0x001fc800078ec0ff */
[----:B------:R-:W-:-:S13]  /*0a40*/  ISETP.NE.AND P0, PT, R0, 0x80, PT ;  /* 0x000000800000780c */ /* 0x000fda0003f05270 */
[----:B------:R-:W-:Y:S08]  /*0a50*/  @!P0 BAR.ARV 0x9, 0x100 ;  /* 0x0244000000008b1d */ /* 0x000ff00000002000 */
[----:B------:R-:W-:Y:S06]  /*0a60*/  BAR.SYNC.DEFER_BLOCKING 0x5, 0x180 ;  /* 0x0146000000007b1d */ /* 0x000fec0000010000 */
[----:B------:R-:W0:Y:S01]  /*0a70*/  LDS.128 R80, [UR4+0x388d0] ;  /* 0x0388d004ff507984 */ /* 0x000e220008000c00 */
[----:B------:R-:W-:Y:S01]  /*0a80*/  ULDC UR4, c[0x0][0xc14] ;  /* 0x0003050000047ab9 */ /* 0x000fe20000000800 */
[----:B------:R-:W-:Y:S06]  /*0a90*/  BAR.ARV 0x4, 0x180 ;  /* 0x0106000000007b1d */ /* 0x000fec0000002000 */
[----:B0-----:R-:W-:-:S13]  /*0aa0*/  ISETP.GE.AND P0, PT, R83, UR4, PT ;  /* 0x0000000453007c0c */ /* 0x001fda000bf06270 */
[----:B------:R-:W-:Y:S05]  /*0ab0*/  @P0 EXIT ;  /* 0x000000000000094d */ /* 0x000fea0003800000 */
[----:B------:R-:W-:Y:S01]  /*0ac0*/  VIADD R236, R2, 0xffffff80 ;  /* 0xffffff8002ec7836 */ /* 0x000fe20000000000 */
[----:B------:R-:W-:Y:S01]  /*0ad0*/  R2UR UR5, R82 ;  /* 0x00000000520572ca */ /* 0x000fe200000e0000 */
[----:B------:R-:W-:Y:S01]  /*0ae0*/  ULOP3.LUT UR45, UR40, 0x1, URZ, 0xfc, !UPT ;  /* 0x00000001282d7892 */ /* 0x000fe2000f8efc3f */
[----:B------:R-:W-:Y:S02]  /*0af0*/  UMOV UR44, URZ ;  /* 0x0000003f002c7c82 */ /* 0x000fe40008000000 */
[----:B------:R-:W-:Y:S01]  /*0b00*/  SHF.R.S32.HI R3, RZ, 0x1f, R236 ;  /* 0x0000001fff037819 */ /* 0x000fe200000114ec */
[----:B------:R-:W-:Y:S01]  /*0b10*/  UMOV UR43, URZ ;  /* 0x0000003f002b7c82 */ /* 0x000fe20008000000 */
[----:B------:R-:W-:Y:S02]  /*0b20*/  UMOV UR51, URZ ;  /* 0x0000003f00337c82 */ /* 0x000fe40008000000 */
[CC--:B------:R-:W-:Y:S02]  /*0b30*/  LEA.HI R5, R3.reuse, R236.reuse, RZ, 0x7 ;  /* 0x000000ec03057211 */ /* 0x0c0fe400078f38ff */
[----:B------:R-:W-:-:S02]  /*0b40*/  LEA.HI R0, R3, R236, RZ, 0x4 ;  /* 0x000000ec03007211 */ /* 0x000fc400078f20ff */
[----:B------:R-:W-:Y:S02]  /*0b50*/  LOP3.LUT R7, R5, 0xffffff80, RZ, 0xc0, !PT ;  /* 0xffffff8005077812 */ /* 0x000fe400078ec0ff */
[----:B------:R-:W-:Y:S02]  /*0b60*/  SHF.R.S32.HI R9, RZ, 0x4, R0 ;  /* 0x00000004ff097819 */ /* 0x000fe40000011400 */
[----:B------:R-:W-:Y:S01]  /*0b70*/  SHF.R.S32.HI R232, RZ, 0x7, R5 ;  /* 0x00000007ffe87819 */ /* 0x000fe20000011405 */
[----:B------:R-:W-:Y:S01]  /*0b80*/  IMAD.IADD R22, R236, 0x1, -R7 ;  /* 0x00000001ec167824 */ /* 0x000fe200078e0a07 */
[----:B------:R-:W-:Y:S02]  /*0b90*/  LEA.HI R2, R3, R236, RZ, 0x5 ;  /* 0x000000ec03027211 */ /* 0x000fe400078f28ff */
[----:B------:R-:W-:Y:S02]  /*0ba0*/  LOP3.LUT R7, R0, 0x3fffff0, RZ, 0xc0, !PT ;  /* 0x03fffff000077812 */ /* 0x000fe400078ec0ff */
[----:B------:R-:W-:Y:S01]  /*0bb0*/  SHF.R.S32.HI R11, RZ, 0x1f, R22 ;  /* 0x0000001fff0b7819 */ /* 0x000fe20000011416 */
[----:B------:R-:W-:Y:S01]  /*0bc0*/  IMAD.SHL.U32 R2, R2, 0x20, RZ ;  /* 0x0000002002027824 */ /* 0x000fe200078e00ff */
[----:B------:R-:W-:Y:S01]  /*0bd0*/  LEA.HI R0, R0, R9, RZ, 0x1 ;  /* 0x0000000900007211 */ /* 0x000fe200078f08ff */
[----:B------:R-:W-:Y:S01]  /*0be0*/  IMAD.IADD R7, R236, 0x1, -R7 ;  /* 0x00000001ec077824 */ /* 0x000fe200078e0a07 */
[----:B------:R-:W-:-:S02]  /*0bf0*/  LEA.HI R4, R11, R22, RZ, 0x2 ;  /* 0x000000160b047211 */ /* 0x000fc400078f10ff */
[----:B------:R-:W-:Y:S02]  /*0c00*/  LEA.HI R5, R5, R232, RZ, 0x1 ;  /* 0x000000e805057211 */ /* 0x000fe400078f08ff */
[--C-:B------:R-:W-:Y:S02]  /*0c10*/  SHF.R.S32.HI R6, RZ, 0x2, R4.reuse ;  /* 0x00000002ff067819 */ /* 0x100fe40000011404 */
[----:B------:R-:W-:Y:S02]  /*0c20*/  SHF.R.S32.HI R13, RZ, 0x1f, R4 ;  /* 0x0000001fff0d7819 */ /* 0x000fe40000011404 */
[----:B------:R-:W-:Y:S02]  /*0c30*/  LOP3.LUT R0, R0, 0x1ffffffe, RZ, 0xc0, !PT ;  /* 0x1ffffffe00007812 */ /* 0x000fe400078ec0ff */
[----:B------:R-:W-:Y:S02]  /*0c40*/  LEA.HI R13, R13, R6, RZ, 0x3 ;  /* 0x000000060d0d7211 */ /* 0x000fe400078f18ff */
[----:B------:R-:W-:Y:S01]  /*0c50*/  LOP3.LUT R5, R5, 0x3fffffe, RZ, 0xc0, !PT ;  /* 0x03fffffe05057812 */ /* 0x000fe200078ec0ff */
[----:B------:R-:W-:Y:S01]  /*0c60*/  IMAD.IADD R0, R9, 0x1, -R0 ;  /* 0x0000000109007824 */ /* 0x000fe200078e0a00 */
[----:B------:R-:W-:-:S02]  /*0c70*/  LOP3.LUT R13, R13, 0xfffffff8, RZ, 0xc0, !PT ;  /* 0xfffffff80d0d7812 */ /* 0x000fc400078ec0ff */
[----:B------:R-:W-:Y:S01]  /*0c80*/  LEA.HI R11, R11, R22, RZ, 0x5 ;  /* 0x000000160b0b7211 */ /* 0x000fe200078f28ff */
[----:B------:R-:W-:Y:S01]  /*0c90*/  IMAD.IADD R234, R232, 0x1, -R5 ;  /* 0x00000001e8ea7824 */ /* 0x000fe200078e0a05 */
[----:B------:R-:W-:Y:S01]  /*0ca0*/  LEA.HI R3, R3, R236, RZ, 0x3 ;  /* 0x000000ec03037211 */ /* 0x000fe200078f18ff */
[----:B------:R-:W-:Y:S01]  /*0cb0*/  IMAD.IADD R6, R6, 0x1, -R13 ;  /* 0x0000000106067824 */ /* 0x000fe200078e0a0d */
[----:B------:R-:W-:Y:S02]  /*0cc0*/  LOP3.LUT R2, R2, 0xfffffc00, RZ, 0xc0, !PT ;  /* 0xfffffc0002027812 */ /* 0x000fe400078ec0ff */
[----:B------:R-:W-:Y:S02]  /*0cd0*/  LOP3.LUT R9, R4, 0x7ffffffc, RZ, 0xc0, !PT ;  /* 0x7ffffffc04097812 */ /* 0x000fe400078ec0ff */
[----:B------:R-:W-:Y:S01]  /*0ce0*/  SHF.R.S32.HI R11, RZ, 0x5, R11 ;  /* 0x00000005ff0b7819 */ /* 0x000fe2000001140b */
[----:B------:R-:W-:Y:S01]  /*0cf0*/  IMAD R7, R7, 0x40, R2 ;  /* 0x0000004007077824 */ /* 0x000fe200078e0202 */
[----:B------:R-:W-:Y:S01]  /*0d00*/  LOP3.LUT R5, R3, 0x1ffffff8, RZ, 0xc0, !PT ;  /* 0x1ffffff803057812 */ /* 0x000fe200078ec0ff */
[----:B------:R-:W-:Y:S01]  /*0d10*/  IMAD.MOV.U32 R2, RZ, RZ, -0x2 ;  /* 0xfffffffeff027424 */ /* 0x000fe200078e00ff */
[----:B------:R-:W-:Y:S01]  /*0d20*/  SHF.R.S32.HI R18, RZ, 0x3, R3 ;  /* 0x00000003ff127819 */ /* 0x000fe20000011403 */
[----:B------:R-:W-:-:S02]  /*0d30*/  IMAD.IADD R9, R22, 0x1, -R9 ;  /* 0x0000000116097824 */ /* 0x000fc400078e0a09 */
[----:B------:R-:W-:Y:S02]  /*0d40*/  IMAD R11, R11, 0x10, R6 ;  /* 0x000000100b0b7824 */ /* 0x000fe400078e0206 */
[----:B------:R-:W-:Y:S02]  /*0d50*/  IMAD.IADD R5, R236, 0x1, -R5 ;  /* 0x00000001ec057824 */ /* 0x000fe400078e0a05 */
[----:B------:R-:W-:Y:S02]  /*0d60*/  IMAD R235, R0, 0x8, R7 ;  /* 0x0000000800eb7824 */ /* 0x000fe400078e0207 */
[----:B------:R-:W-:Y:S02]  /*0d70*/  IMAD R233, R9, R2, 0x80 ;  /* 0x0000008009e97424 */ /* 0x000fe400078e0202 */
[----:B------:R-:W-:Y:S02]  /*0d80*/  IMAD R234, R234, 0x40, R11 ;  /* 0x00000040eaea7824 */ /* 0x000fe400078e020b */
[----:B------:R-:W-:-:S07]  /*0d90*/  IMAD.SHL.U32 R16, R5, 0x8, RZ ;  /* 0x0000000805107824 */ /* 0x000fce00078e00ff */
.L_x_165:
[----:B0-----:R-:W0:Y:S01]  /*0da0*/  LDC.64 R2, c[0x0][0xc60] ;  /* 0x00031800ff027b82 */ /* 0x001e220000000a00 */
[----:B------:R-:W-:Y:S01]  /*0db0*/  ULDC.64 UR8, c[0x0][0x990] ;  /* 0x0002640000087ab9 */ /* 0x000fe20000000a00 */
[----:B------:R-:W-:Y:S01]  /*0dc0*/  ULDC UR4, c[0x0][0x428] ;  /* 0x00010a0000047ab9 */ /* 0x000fe20000000800 */
[----:B------:R-:W-:Y:S01]  /*0dd0*/  ULDC.64 UR6, c[0x0][0x998] ;  /* 0x0002660000067ab9 */ /* 0x000fe20000000a00 */
[----:B0-----:R-:W-:-:S06]  /*0de0*/  IMAD.WIDE R2, R83, 0x4, R2 ;  /* 0x0000000453027825 */ /* 0x001fcc00078e0202 */
[----:B--2---:R-:W2:Y:S01]  /*0df0*/  LDG.E R2, desc[UR46][R2.64] ;  /* 0x0000002e02027981 */ /* 0x004ea2000c1e1900 */
[----:B------:R-:W-:Y:S01]  /*0e00*/  UISETP.NE.U32.AND UP2, UPT, UR8, URZ, UPT ;  /* 0x0000003f0800728c */ /* 0x000fe2000bf45070 */
[----:B-1--45:R-:W-:Y:S01]  /*0e10*/  IMAD.MOV.U32 R9, RZ, RZ, 0x3f800000 ;  /* 0x3f800000ff097424 */ /* 0x032fe200078e00ff */
[----:B------:R-:W-:Y:S02]  /*0e20*/  UISETP.NE.AND UP3, UPT, UR4, 0x1, UPT ;  /* 0x000000010400788c */ /* 0x000fe4000bf65270 */
[----:B------:R-:W-:Y:S02]  /*0e30*/  UISETP.NE.AND.EX UP2, UPT, UR9, URZ, UPT, UP2 ;  /* 0x0000003f0900728c */ /* 0x000fe4000bf45320 */
[----:B------:R-:W-:-:S04]  /*0e40*/  UISETP.NE.U32.AND UP0, UPT, UR6, URZ, UPT ;  /* 0x0000003f0600728c */ /* 0x000fc8000bf05070 */
[----:B------:R-:W-:Y:S01]  /*0e50*/  UISETP.NE.AND.EX UP0, UPT, UR7, URZ, UPT, UP0 ;  /* 0x0000003f0700728c */ /* 0x000fe2000bf05300 */
[----:B------:R-:W-:Y:S02]  /*0e60*/  PLOP3.LUT P0, PT, PT, PT, UP2, 0x80, 0x0 ;  /* 0x000000000000781c */ /* 0x000fe40003f0f028 */
[----:B------:R-:W-:Y:S02]  /*0e70*/  @UP3 ULDC UR10, c[0x0][0x42c] ;  /* 0x00010b00000a3ab9 */ /* 0x000fe40000000800 */
[----:B------:R-:W-:Y:S01]  /*0e80*/  @UP2 ULDC.64 UR14, c[0x0][0x9a8] ;  /* 0x00026a00000e2ab9 */ /* 0x000fe20000000a00 */
[----:B------:R-:W-:Y:S01]  /*0e90*/  UIMAD.WIDE.U32 UR10, UR5, UR10, URZ ;  /* 0x0000000a050a72a5 */ /* 0x000fe2000f8e003f */
[----:B------:R-:W-:Y:S01]  /*0ea0*/  PLOP3.LUT P2, PT, PT, PT, UP0, 0x80, 0x0 ;  /* 0x000000000000781c */ /* 0x000fe20003f4f008 */
[----:B------:R-:W-:-:S03]  /*0eb0*/  @UP2 ULDC.64 UR18, c[0x0][0x9b0] ;  /* 0x00026c0000122ab9 */ /* 0x000fc60000000a00 */
[----:B------:R-:W-:Y:S01]  /*0ec0*/  @UP0 ULDC.64 UR16, c[0x0][0x9b8] ;  /* 0x00026e0000100ab9 */ /* 0x000fe20000000a00 */
[----:B------:R-:W-:Y:S01]  /*0ed0*/  IMAD.MOV.U32 R0, RZ, RZ, 0x3f800000 ;  /* 0x3f800000ff007424 */ /* 0x000fe200078e00ff */
[----:B--2---:R-:W-:-:S13]  /*0ee0*/  R2UR UR36, R2 ;  /* 0x00000000022472ca */ /* 0x004fda00000e0000 */
[----:B------:R-:W-:Y:S02]  /*0ef0*/  USHF.R.S32.HI UR37, URZ, 0x1f, UR36 ;  /* 0x0000001f3f257899 */ /* 0x000fe40008011424 */
[----:B------:R-:W-:Y:S02]  /*0f00*/  @UP2 UIMAD.WIDE.U32 UR12, UR36, UR14, URZ ;  /* 0x0000000e240c22a5 */ /* 0x000fe4000f8e003f */
[----:B------:R-:W-:-:S03]  /*0f10*/  @UP2 UIMAD UR4, UR37, UR14, URZ ;  /* 0x0000000e250422a4 */ /* 0x000fc6000f8e023f */
[----:B------:R-:W-:Y:S01]  /*0f20*/  @UP3 ULDC UR14, c[0x0][0x430] ;  /* 0x00010c00000e3ab9 */ /* 0x000fe20000000800 */
[----:B------:R-:W-:-:S03]  /*0f30*/  @UP2 UIMAD UR15, UR36, UR15, UR4 ;  /* 0x0000000f240f22a4 */ /* 0x000fc6000f8e0204 */
[----:B------:R-:W-:Y:S01]  /*0f40*/  UMOV UR4, UR5 ;  /* 0x0000000500047c82 */ /* 0x000fe20008000000 */
[----:B------:R-:W-:Y:S02]  /*0f50*/  @UP3 USHF.R.U32.HI UR4, URZ, UR14, UR11 ;  /* 0x0000000e3f043299 */ /* 0x000fe4000801160b */
[----:B------:R-:W-:Y:S02]  /*0f60*/  @UP0 UIMAD.WIDE.U32 UR10, UR36, UR16, URZ ;  /* 0x00000010240a02a5 */ /* 0x000fe4000f8e003f */
[----:B------:R-:W-:Y:S02]  /*0f70*/  @UP2 USHF.R.S32.HI UR14, URZ, 0x1f, UR4 ;  /* 0x0000001f3f0e2899 */ /* 0x000fe40008011404 */
[----:B------:R-:W-:Y:S02]  /*0f80*/  @UP0 UIMAD UR16, UR37, UR16, URZ ;  /* 0x00000010251002a4 */ /* 0x000fe4000f8e023f */
[----:B------:R-:W-:Y:S02]  /*0f90*/  @UP2 UIADD3 UR13, UR13, UR15, URZ ;  /* 0x0000000f0d0d2290 */ /* 0x000fe4000fffe03f */
[----:B------:R-:W-:-:S02]  /*0fa0*/  @UP2 UIMAD UR14, UR14, UR18, URZ ;  /* 0x000000120e0e22a4 */ /* 0x000fc4000f8e023f */
[----:B------:R-:W-:Y:S02]  /*0fb0*/  @UP0 UIMAD UR16, UR36, UR17, UR16 ;  /* 0x00000011241002a4 */ /* 0x000fe4000f8e0210 */
[----:B------:R-:W-:Y:S02]  /*0fc0*/  @UP0 USHF.R.S32.HI UR15, URZ, 0x1f, UR4 ;  /* 0x0000001f3f0f0899 */ /* 0x000fe40008011404 */
[----:B------:R-:W-:Y:S02]  /*0fd0*/  @UP2 UIMAD UR14, UR4, UR19, UR14 ;  /* 0x00000013040e22a4 */ /* 0x000fe4000f8e020e */
[----:B------:R-:W-:Y:S02]  /*0fe0*/  @UP2 UIMAD.WIDE.U32 UR12, UR4, UR18, UR12 ;  /* 0x00000012040c22a5 */ /* 0x000fe4000f8e000c */
[----:B------:R-:W-:Y:S01]  /*0ff0*/  @UP0 UIADD3 UR11, UR11, UR16, URZ ;  /* 0x000000100b0b0290 */ /* 0x000fe2000fffe03f */
[----:B------:R-:W-:Y:S01]  /*1000*/  @UP0 ULDC.64 UR18, c[0x0][0x9c0] ;  /* 0x0002700000120ab9 */ /* 0x000fe20000000a00 */
[----:B------:R-:W-:-:S02]  /*1010*/  @UP2 UIADD3 UR13, UR13, UR14, URZ ;  /* 0x0000000e0d0d2290 */ /* 0x000fc4000fffe03f */
[----:B------:R-:W-:Y:S02]  /*1020*/  @UP0 UIMAD UR15, UR15, UR18, URZ ;  /* 0x000000120f0f02a4 */ /* 0x000fe4000f8e023f */
[----:B------:R-:W-:Y:S02]  /*1030*/  @UP2 ULEA UR8, UP1, UR12, UR8, 0x2 ;  /* 0x000000080c082291 */ /* 0x000fe4000f82103f */
[----:B------:R-:W-:Y:S02]  /*1040*/  @UP0 UIMAD UR15, UR4, UR19, UR15 ;  /* 0x00000013040f02a4 */ /* 0x000fe4000f8e020f */
[----:B------:R-:W-:Y:S01]  /*1050*/  @UP0 UIMAD.WIDE.U32 UR10, UR4, UR18, UR10 ;  /* 0x00000012040a02a5 */ /* 0x000fe2000f8e000a */
[----:B------:R-:W-:Y:S02]  /*1060*/  ULDC.64 UR16, c[0x0][0xa28] ;  /* 0x00028a0000107ab9 */ /* 0x000fe40000000a00 */
[----:B------:R-:W-:Y:S01]  /*1070*/  ULDC.64 UR18, c[0x0][0xa20] ;  /* 0x0002880000127ab9 */ /* 0x000fe20000000a00 */
[----:B------:R-:W-:Y:S01]  /*1080*/  @UP2 ULEA.HI.X UR9, UR12, UR9, UR13, 0x2, UP1 ;  /* 0x000000090c092291 */ /* 0x000fe200088f140d */
[----:B---3--:R-:W-:Y:S01]  /*1090*/  IMAD.U32 R4, RZ, RZ, UR8 ;  /* 0x00000008ff047e24 */ /* 0x008fe2000f8e00ff */
[----:B------:R-:W-:-:S02]  /*10a0*/  UISETP.NE.U32.AND UP4, UPT, UR16, URZ, UPT ;  /* 0x0000003f1000728c */ /* 0x000fc4000bf85070 */
[----:B------:R-:W-:Y:S02]  /*10b0*/  UISETP.NE.U32.AND UP1, UPT, UR18, URZ, UPT ;  /* 0x0000003f1200728c */ /* 0x000fe4000bf25070 */
[----:B------:R-:W-:Y:S01]  /*10c0*/  UISETP.NE.AND.EX UP2, UPT, UR17, URZ, UPT, UP4 ;  /* 0x0000003f1100728c */ /* 0x000fe2000bf45340 */
[----:B------:R-:W-:Y:S01]  /*10d0*/  IMAD.U32 R5, RZ, RZ, UR9 ;  /* 0x00000009ff057e24 */ /* 0x000fe2000f8e00ff */
[----:B------:R-:W-:Y:S02]  /*10e0*/  UISETP.NE.AND.EX UP1, UPT, UR19, URZ, UPT, UP1 ;  /* 0x0000003f1300728c */ /* 0x000fe4000bf25310 */
[----:B------:R-:W-:Y:S02]  /*10f0*/  @UP0 UIADD3 UR4, UR11, UR15, URZ ;  /* 0x0000000f0b040290 */ /* 0x000fe4000fffe03f */
[----:B------:R-:W-:Y:S01]  /*1100*/  @UP0 ULEA UR12, UP4, UR10, UR6, 0x2 ;  /* 0x000000060a0c0291 */ /* 0x000fe2000f88103f */
[----:B------:R0:W2:Y:S03]  /*1110*/  @P0 LDG.E R9, desc[UR46][R4.64] ;  /* 0x0000002e04090981 */ /* 0x0000a6000c1e1900 */
[----:B------:R-:W-:-:S02]  /*1120*/  @UP0 ULEA.HI.X UR13, UR10, UR7, UR4, 0x2, UP4 ;  /* 0x000000070a0d0291 */ /* 0x000fc4000a0f1404 */
[----:B------:R-:W-:Y:S01]  /*1130*/  @UP2 ULEA UR6, UP0, UR36, UR16, 0x2 ;  /* 0x0000001024062291 */ /* 0x000fe2000f80103f */
[----:B------:R-:W-:Y:S01]  /*1140*/  IMAD.U32 R6, RZ, RZ, UR12 ;  /* 0x0000000cff067e24 */ /* 0x000fe2000f8e00ff */
[----:B------:R-:W-:Y:S01]  /*1150*/  @UP1 ULEA UR8, UP4, UR36, UR18, 0x2 ;  /* 0x0000001224081291 */ /* 0x000fe2000f88103f */
[----:B------:R-:W-:Y:S01]  /*1160*/  PLOP3.LUT P0, PT, PT, PT, UP2, 0x80, 0x0 ;  /* 0x000000000000781c */ /* 0x000fe20003f0f028 */
[----:B------:R-:W-:Y:S01]  /*1170*/  IMAD.U32 R7, RZ, RZ, UR13 ;  /* 0x0000000dff077e24 */ /* 0x000fe2000f8e00ff */
[----:B------:R-:W-:Y:S01]  /*1180*/  PLOP3.LUT P1, PT, PT, PT, UP1, 0x80, 0x0 ;  /* 0x000000000000781c */ /* 0x000fe20003f2f018 */
[----:B------:R-:W-:Y:S02]  /*1190*/  @UP2 ULEA.HI.X UR7, UR36, UR17, UR37, 0x2, UP0 ;  /* 0x0000001124072291 */ /* 0x000fe400080f1425 */
[----:B------:R-:W-:Y:S01]  /*11a0*/  @UP1 ULEA.HI.X UR9, UR36, UR19, UR37, 0x2, UP4 ;  /* 0x0000001324091291 */ /* 0x000fe2000a0f1425 */
[----:B------:R1:W2:Y:S01]  /*11b0*/  @P2 LDG.E R0, desc[UR46][R6.64] ;  /* 0x0000002e06002981 */ /* 0x0002a2000c1e1900 */
[----:B------:R-:W-:Y:S01]  /*11c0*/  IMAD.U32 R2, RZ, RZ, UR6 ;  /* 0x00000006ff027e24 */ /* 0x000fe2000f8e00ff */
[----:B------:R-:W-:Y:S01]  /*11d0*/  ULDC UR4, c[0x0][0x404] ;  /* 0x0001010000047ab9 */ /* 0x000fe20000000800 */
[----:B0-----:R-:W-:Y:S01]  /*11e0*/  IMAD.U32 R4, RZ, RZ, UR8 ;  /* 0x00000008ff047e24 */ /* 0x001fe2000f8e00ff */
[----:B------:R-:W-:Y:S01]  /*11f0*/  UMOV UR49, URZ ;  /* 0x0000003f00317c82 */ /* 0x000fe20008000000 */
[----:B------:R-:W-:Y:S01]  /*1200*/  IMAD.U32 R3, RZ, RZ, UR7 ;  /* 0x00000007ff037e24 */ /* 0x000fe2000f8e00ff */
[----:B------:R-:W-:Y:S01]  /*1210*/  ULDC.64 UR6, c[0x0][0x3f8] ;  /* 0x0000fe0000067ab9 */ /* 0x000fe20000000a00 */
[----:B------:R-:W-:Y:S01]  /*1220*/  IMAD.U32 R5, RZ, RZ, UR9 ;  /* 0x00000009ff057e24 */ /* 0x000fe2000f8e00ff */
[----:B------:R-:W-:Y:S01]  /*1230*/  UMOV UR42, UR5 ;  /* 0x00000005002a7c82 */ /* 0x000fe20008000000 */
[----:B------:R-:W-:Y:S01]  /*1240*/  @UP3 ULDC UR8, c[0x0][0x42c] ;  /* 0x00010b0000083ab9 */ /* 0x000fe20000000800 */
[----:B------:R-:W3:Y:S04]  /*1250*/  @P0 LDG.E R2, desc[UR46][R2.64] ;  /* 0x0000002e02020981 */ /* 0x000ee8000c1e1900 */
[----:B------:R-:W4:Y:S01]  /*1260*/  @P1 LDG.E R4, desc[UR46][R4.64] ;  /* 0x0000002e04041981 */ /* 0x000f22000c1e1900 */
[----:B------:R-:W-:-:S03]  /*1270*/  UISETP.NE.U32.AND UP0, UPT, UR6, URZ, UPT ;  /* 0x0000003f0600728c */ /* 0x000fc6000bf05070 */
[----:B------:R-:W-:Y:S01]  /*1280*/  ULDC UR6, c[0x0][0x2e0] ;  /* 0x0000b80000067ab9 */ /* 0x000fe20000000800 */
[----:B------:R-:W-:-:S03]  /*1290*/  UISETP.NE.AND.EX UP0, UPT, UR7, URZ, UPT, UP0 ;  /* 0x0000003f0700728c */ /* 0x000fc6000bf05300 */
[----:B------:R-:W-:Y:S01]  /*12a0*/  ULDC UR7, c[0x0][0x988] ;  /* 0x0002620000077ab9 */ /* 0x000fe20000000800 */
[----:B------:R-:W-:-:S04]  /*12b0*/  USEL UR4, UR4, 0x1, UP0 ;  /* 0x0000000104047887 */ /* 0x000fc80008000000 */
[----:B------:R-:W-:Y:S01]  /*12c0*/  UIMAD UR4, UR4, UR6, URZ ;  /* 0x00000006040472a4 */ /* 0x000fe2000f8e023f */
        /* <DEDUP_REMOVED lines=55> */
[----:B------:R-:W-:Y:S01]  /*1640*/  CS2R R164, SRZ ;  /* 0x0000000000a47805 */ /* 0x000fe2000001ff00 */
[----:B------:R-:W-:Y:S01]  /*1650*/  IMAD.MOV.U32 R13, RZ, RZ, RZ ;  /* 0x000000ffff0d7224 */ /* 0x000fe200078e00ff */
[----:B------:R-:W-:Y:S01]  /*1660*/  CS2R R166, SRZ ;  /* 0x0000000000a67805 */ /* 0x000fe2000001ff00 */
[----:B------:R-:W-:Y:S01]  /*1670*/  IMAD.MOV.U32 R11, RZ, RZ, RZ ;  /* 0x000000ffff0b7224 */ /* 0x000fe200078e00ff */
[----:B-1----:R-:W-:Y:S01]  /*1680*/  CS2R R6, SRZ ;  /* 0x0000000000067805 */ /* 0x002fe2000001ff00 */
[----:B------:R-:W-:Y:S02]  /*1690*/  IMAD.MOV.U32 R168, RZ, RZ, RZ ;  /* 0x000000ffffa87224 */ /* 0x000fe400078e00ff */
[----:B------:R-:W-:Y:S02]  /*16a0*/  IMAD.MOV.U32 R170, RZ, RZ, RZ ;  /* 0x000000ffffaa7224 */ /* 0x000fe400078e00ff */
[----:B--2---:R-:W-:-:S04]  /*16b0*/  FMUL.FTZ R0, R9, R0 ;  /* 0x0000000009007220 */ /* 0x004fc80000410000 */
[----:B------:R-:W-:Y:S01]  /*16c0*/  FMUL.FTZ R0, R0, UR7 ;  /* 0x0000000700007c20 */ /* 0x000fe20008410000 */
[----:B------:R-:W-:-:S04]  /*16d0*/  IMAD.MOV.U32 R9, RZ, RZ, RZ ;  /* 0x000000ffff097224 */ /* 0x000fc800078e00ff */
[----:B------:R-:W-:Y:S02]  /*16e0*/  R2UR UR38, R0 ;  /* 0x00000000002672ca */ /* 0x000fe400000e0000 */
[----:B---3--:R-:W-:Y:S02]  /*16f0*/  @P0 R2UR UR49, R2 ;  /* 0x00000000023102ca */ /* 0x008fe400000e0000 */
[----:B----4-:R-:W-:Y:S01]  /*1700*/  @P1 R2UR UR4, R4 ;  /* 0x00000000040412ca */ /* 0x010fe200000e0000 */
[----:B------:R-:W-:Y:S01]  /*1710*/  IMAD.MOV.U32 R0, RZ, RZ, RZ ;  /* 0x000000ffff007224 */ /* 0x000fe200078e00ff */
[----:B------:R-:W-:Y:S01]  /*1720*/  PLOP3.LUT P0, PT, PT, PT, PT, 0x80, 0x0 ;  /* 0x000000000000781c */ /* 0x000fe20003f0f070 */
[----:B------:R-:W-:Y:S01]  /*1730*/  IMAD.MOV.U32 R4, RZ, RZ, RZ ;  /* 0x000000ffff047224 */ /* 0x000fe200078e00ff */
[----:B------:R-:W-:Y:S11]  /*1740*/  @P1 BRA `(.L_x_122) ;  /* 0x0000000000341947 */ /* 0x000ff60003800000 */
[----:B------:R-:W-:Y:S02]  /*1750*/  ULDC.64 UR6, c[0x0][0xa08] ;  /* 0x0002820000067ab9 */ /* 0x000fe40000000a00 */
[----:B------:R-:W-:-:S04]  /*1760*/  ISETP.NE.U32.AND P1, PT, RZ, UR6, PT ;  /* 0x00000006ff007c0c */ /* 0x000fc8000bf25070 */
[----:B------:R-:W-:-:S13]  /*1770*/  ISETP.NE.AND.EX P1, PT, RZ, UR7, PT, P1 ;  /* 0x00000007ff007c0c */ /* 0x000fda000bf25310 */
[----:B------:R-:W-:Y:S05]  /*1780*/  @!P1 BRA `(.L_x_122) ;  /* 0x0000000000249947 */ /* 0x000fea0003800000 */
[----:B------:R-:W-:Y:S02]  /*1790*/  ULDC.64 UR6, c[0x0][0xa08] ;  /* 0x0002820000067ab9 */ /* 0x000fe40000000a00 */
[----:B------:R-:W-:-:S06]  /*17a0*/  UIMAD.WIDE UR6, UR36, 0x4, UR6 ;  /* 0x00000004240678a5 */ /* 0x000fcc000f8e0206 */
[----:B------:R-:W-:Y:S02]  /*17b0*/  IMAD.U32 R2, RZ, RZ, UR6 ;  /* 0x00000006ff027e24 */ /* 0x000fe4000f8e00ff */
[----:B------:R-:W-:-:S05]  /*17c0*/  IMAD.U32 R3, RZ, RZ, UR7 ;  /* 0x00000007ff037e24 */ /* 0x000fca000f8e00ff */
[----:B------:R-:W2:Y:S04]  /*17d0*/  LDG.E R8, desc[UR46][R2.64] ;  /* 0x0000002e02087981 */ /* 0x000ea8000c1e1900 */
[----:B------:R-:W3:Y:S01]  /*17e0*/  LDG.E R5, desc[UR46][R2.64+0x4] ;  /* 0x0000042e02057981 */ /* 0x000ee2000c1e1900 */
[----:B--2---:R-:W-:Y:S02]  /*17f0*/  R2UR UR4, R8 ;  /* 0x00000000080472ca */ /* 0x004fe400000e0000 */
[----:B---3--:R-:W-:-:S13]  /*1800*/  R2UR UR6, R5 ;  /* 0x00000000050672ca */ /* 0x008fda00000e0000 */
[----:B------:R-:W-:-:S12]  /*1810*/  UIADD3 UR4, -UR4, UR6, URZ ;  /* 0x0000000604047290 */ /* 0x000fd8000fffe13f */
.L_x_122:
[----:B------:R-:W-:Y:S01]  /*1820*/  UIADD3 UR49, -UR49, UR4, URZ ;  /* 0x0000000431317290 */ /* 0x000fe2000fffe13f */
[----:B------:R-:W-:Y:S01]  /*1830*/  IMAD.MOV.U32 R12, RZ, RZ, RZ ;  /* 0x000000ffff0c7224 */ /* 0x000fe200078e00ff */
[----:B------:R-:W-:Y:S01]  /*1840*/  UIMAD.WIDE.U32 UR6, UR5, UR8, URZ ;  /* 0x00000008050672a5 */ /* 0x000fe2000f8e003f */
[----:B------:R-:W-:Y:S01]  /*1850*/  IMAD.MOV.U32 R169, RZ, RZ, RZ ;  /* 0x000000ffffa97224 */ /* 0x000fe200078e00ff */
[----:B------:R-:W-:Y:S01]  /*1860*/  UISETP.GE.AND UP0, UPT, UR49, 0x1, UPT ;  /* 0x000000013100788c */ /* 0x000fe2000bf06270 */
[----:B------:R-:W-:Y:S01]  /*1870*/  IMAD.MOV.U32 R172, RZ, RZ, RZ ;  /* 0x000000ffffac7224 */ /* 0x000fe200078e00ff */
[----:B------:R-:W-:Y:S01]  /*1880*/  UIADD3 UR4, UR49, 0x7f, URZ ;  /* 0x0000007f31047890 */ /* 0x000fe2000fffe03f */
[----:B------:R-:W-:Y:S01]  /*1890*/  IMAD.MOV.U32 R8, RZ, RZ, RZ ;  /* 0x000000ffff087224 */ /* 0x000fe200078e00ff */
[----:B------:R-:W-:Y:S01]  /*18a0*/  @UP3 ULDC UR9, c[0x0][0x430] ;  /* 0x00010c0000093ab9 */ /* 0x000fe20000000800 */
[----:B------:R-:W-:Y:S01]  /*18b0*/  UMOV UR39, UR5 ;  /* 0x0000000500277c82 */ /* 0x000fe20008000000 */
[----:B------:R-:W-:Y:S01]  /*18c0*/  PLOP3.LUT P1, PT, PT, PT, UP0, 0x80, 0x0 ;  /* 0x000000000000781c */ /* 0x000fe20003f2f008 */
[----:B------:R-:W-:Y:S01]  /*18d0*/  USHF.R.S32.HI UR8, URZ, 0x1f, UR4 ;  /* 0x0000001f3f087899 */ /* 0x000fe20008011404 */
[----:B------:R-:W-:Y:S01]  /*18e0*/  IMAD.MOV.U32 R3, RZ, RZ, RZ ;  /* 0x000000ffff037224 */ /* 0x000fe200078e00ff */
[----:B------:R-:W-:Y:S01]  /*18f0*/  @UP3 USHF.R.U32.HI UR42, URZ, UR9, UR7 ;  /* 0x000000093f2a3299 */ /* 0x000fe20008011607 */
[----:B------:R-:W-:Y:S01]  /*1900*/  IMAD.MOV.U32 R171, RZ, RZ, RZ ;  /* 0x000000ffffab7224 */ /* 0x000fe200078e00ff */
[----:B------:R-:W-:Y:S01]  /*1910*/  ULEA.HI UR8, UR8, UR4, URZ, 0x7 ;  /* 0x0000000408087291 */ /* 0x000fe2000f8f383f */
[----:B------:R-:W-:-:S02]  /*1920*/  IMAD.MOV.U32 R174, RZ, RZ, RZ ;  /* 0x000000ffffae7224 */ /* 0x000fc400078e00ff */
[----:B------:R-:W-:Y:S02]  /*1930*/  IMAD.MOV.U32 R10, RZ, RZ, RZ ;  /* 0x000000ffff0a7224 */ /* 0x000fe400078e00ff */
[----:B------:R-:W-:-:S03]  /*1940*/  IMAD.MOV.U32 R5, RZ, RZ, RZ ;  /* 0x000000ffff057224 */ /* 0x000fc600078e00ff */
[----:B------:R-:W-:Y:S05]  /*1950*/  @!P1 BRA `(.L_x_123) ;  /* 0x00000060002c9947 */ /* 0x000fea0003800000 */
[----:B------:R-:W0:Y:S01]  /*1960*/  SHFL.IDX PT, R0, R232, RZ, 0x1f ;  /* 0x00001fffe8007589 */ /* 0x000e2200000e0000 */
[----:B------:R-:W1:Y:S01]  /*1970*/  S2UR UR6, SR_CgaCtaId ;  /* 0x00000000000679c3 */ /* 0x000e620000008800 */
[----:B------:R-:W-:Y:S01]  /*1980*/  UMOV UR5, 0x400 ;  /* 0x0000040000057882 */ /* 0x000fe20000000000 */
[----:B------:R-:W-:Y:S01]  /*1990*/  USHF.R.S32.HI UR48, URZ, 0x7, UR8 ;  /* 0x000000073f307899 */ /* 0x000fe20008011408 */
[----:B0-----:R-:W-:Y:S01]  /*19a0*/  R2UR UR41, R0 ;  /* 0x00000000002972ca */ /* 0x001fe200000e0000 */
[----:B-1----:R-:W-:-:S04]  /*19b0*/  ULEA UR5, UR6, UR5, 0x18 ;  /* 0x0000000506057291 */ /* 0x002fc8000f8ec03f */
[----:B------:R-:W-:-:S04]  /*19c0*/  UIADD3 UR5, UR5, 0x20400, URZ ;  /* 0x0002040005057890 */ /* 0x000fc8000fffe03f */
[----:B------:R-:W-:-:S04]  /*19d0*/  ULOP3.LUT UP0, URZ, UR5, 0x3ff, URZ, 0xc0, !UPT ;  /* 0x000003ff053f7892 */ /* 0x000fc8000f80c03f */
[----:B------:R-:W-:Y:S02]  /*19e0*/  ULEA.HI UR4, UR41, UR41, URZ, 0x1 ;  /* 0x0000002929047291 */ /* 0x000fe4000f8f083f */
[----:B------:R-:W-:Y:S02]  /*19f0*/  PLOP3.LUT P0, PT, PT, PT, UP0, 0x80, 0x0 ;  /* 0x000000000000781c */ /* 0x000fe40003f0f008 */
[----:B------:R-:W-:-:S04]  /*1a00*/  ULOP3.LUT UR4, UR4, 0x1e, URZ, 0xc0, !UPT ;  /* 0x0000001e04047892 */ /* 0x000fc8000f8ec03f */
[----:B------:R-:W-:-:S04]  /*1a10*/  UIADD3 UR4, UR41, -UR4, URZ ;  /* 0x8000000429047290 */ /* 0x000fc8000fffe03f */
[----:B------:R-:W-:-:S04]  /*1a20*/  ULEA UR4, UR4, UR5, 0xd ;  /* 0x0000000504047291 */ /* 0x000fc8000f8e683f */
[----:B------:R-:W-:-:S04]  /*1a30*/  USHF.R.U32.HI UR4, URZ, 0x4, UR4 ;  /* 0x000000043f047899 */ /* 0x000fc80008011604 */
[----:B------:R-:W-:Y:S01]  /*1a40*/  ULOP3.LUT UR52, UR4, 0x3fff, URZ, 0xc0, !UPT ;  /* 0x00003fff04347892 */ /* 0x000fe2000f8ec03f */
[----:B------:R-:W-:Y:S11]  /*1a50*/  @!P0 BRA `(.L_x_124) ;  /* 0x0000000000408947 */ /* 0x000ff60003800000 */
[----:B------:R-:W-:Y:S01]  /*1a60*/  MOV R0, 0x0 ;  /* 0x0000000000007802 */ /* 0x000fe20000000f00 */
[----:B------:R-:W-:Y:S01]  /*1a70*/  ULDC.64 UR4, c[0x4][0xc0] ;  /* 0x0100300000047ab9 */ /* 0x000fe20000000a00 */
[----:B------:R-:W-:Y:S01]  /*1a80*/  ULDC.64 UR6, c[0x4][0x28] ;  /* 0x01000a0000067ab9 */ /* 0x000fe20000000a00 */
[----:B------:R-:W-:Y:S01]  /*1a90*/  IMAD.U32 R4, RZ, RZ, UR4 ;  /* 0x00000004ff047e24 */ /* 0x000fe2000f8e00ff */
[----:B------:R0:W1:Y:S01]  /*1aa0*/  LDC.64 R2, c[0x4][R0] ;  /* 0x0100000000027b82 */ /* 0x0000620000000a00 */
        /* <DEDUP_REMOVED lines=8> */
[----:B0-----:R-:W-:-:S07]  /*1b30*/  IMAD.MOV.U32 R13, RZ, RZ, RZ ;  /* 0x000000ffff0d7224 */ /* 0x001fce00078e00ff */
[----:B------:R-:W-:-:S07]  /*1b40*/  LEPC R20, `(.L_x_124) ;  /* 0x000000001014794e */ /* 0x000fce0000000000 */
[----:B-1----:R-:W-:Y:S05]  /*1b50*/  CALL.ABS.NOINC R2 ;  /* 0x0000000002007343 */ /* 0x002fea0003c00000 */
.L_x_124:
[----:B------:R-:W0:Y:S01]  /*1b60*/  S2UR UR5, SR_CgaCtaId ;  /* 0x00000000000579c3 */ /* 0x000e220000008800 */
[----:B------:R-:W-:Y:S01]  /*1b70*/  ULEA.HI UR4, UR44, UR44, URZ, 0x1 ;  /* 0x0000002c2c047291 */ /* 0x000fe2000f8f083f */
[----:B------:R-:W-:-:S03]  /*1b80*/  MOV R3, 0x400 ;  /* 0x0000040000037802 */ /* 0x000fc60000000f00 */
[----:B------:R-:W-:-:S04]  /*1b90*/  ULOP3.LUT UR4, UR4, 0xfffffffe, URZ, 0xc0, !UPT ;  /* 0xfffffffe04047892 */ /* 0x000fc8000f8ec03f */
[----:B------:R-:W-:-:S06]  /*1ba0*/  UIADD3 UR4, UR44, -UR4, URZ ;  /* 0x800000042c047290 */ /* 0x000fcc000fffe03f */
[----:B------:R-:W-:Y:S02]  /*1bb0*/  IMAD.U32 R4, RZ, RZ, UR4 ;  /* 0x00000004ff047e24 */ /* 0x000fe4000f8e00ff */
[----:B0-----:R-:W-:-:S05]  /*1bc0*/  IMAD.U32 R2, RZ, RZ, UR5 ;  /* 0x00000005ff027e24 */ /* 0x001fca000f8e00ff */
[----:B------:R-:W-:Y:S02]  /*1bd0*/  LEA R0, R2, R3, 0x18 ;  /* 0x0000000302007211 */ /* 0x000fe400078ec0ff */
[----:B------:R-:W-:Y:S01]  /*1be0*/  SHF.L.U32 R3, R4, 0x1f, RZ ;  /* 0x0000001f04037819 */ /* 0x000fe200000006ff */
[----:B------:R-:W-:-:S03]  /*1bf0*/  IMAD.U32 R4, RZ, RZ, UR45 ;  /* 0x0000002dff047e24 */ /* 0x000fc6000f8e00ff */
[----:B------:R-:W0:Y:S02]  /*1c00*/  SYNCS.PHASECHK.TRANS64.TRYWAIT P1, [R0+URZ+0x38800], R3 ;  /* 0x03880003000075a7 */ /* 0x000e24000802017f */
[----:B------:R-:W-:Y:S01]  /*1c10*/  ISETP.NE.AND P0, PT, R4, 0x3, PT ;  /* 0x000000030400780c */ /* 0x000fe20003f05270 */
[----:B0-----:R-:W-:-:S12]  /*1c20*/  @!P1 BRA `(.L_x_125) ;  /* 0x000000e400409947 */ /* 0x001fd80003800000 */
.L_x_252:
[----:B------:R-:W-:Y:S05]  /*1c30*/  @!P0 BRA `(.L_x_126) ;  /* 0x0000000000048947 */ /* 0x000fea0003800000 */
[----:B------:R-:W-:Y:S01]  /*1c40*/  BPT.TRAP 0x1 ;  /* 0x000000040000795c */ /* 0x000fe20000300000 */
.L_x_126:
[----:B0-----:R-:W-:Y:S02]  /*1c50*/  IMAD.U32 R3, RZ, RZ, UR51 ;  /* 0x00000033ff037e24 */ /* 0x001fe4000f8e00ff */
[----:B------:R-:W-:Y:S02]  /*1c60*/  IMAD.U32 R5, RZ, RZ, UR43 ;  /* 0x0000002bff057e24 */ /* 0x000fe4000f8e00ff */
[----:B------:R-:W-:-:S03]  /*1c70*/  IMAD R4, R3, 0x8, R0 ;  /* 0x0000000803047824 */ /* 0x000fc600078e0200 */
[----:B------:R-:W-:-:S04]  /*1c80*/  SHF.L.U32 R3, R5, 0x1f, RZ ;  /* 0x0000001f05037819 */ /* 0x000fc800000006ff */
[----:B------:R0:W1:Y:S01]  /*1c90*/  SYNCS.PHASECHK.TRANS64.TRYWAIT P1, [R4+URZ+0x38830], R3 ;  /* 0x03883003040075a7 */ /* 0x000062000802017f */
[----:B------:R-:W-:Y:S05]  /*1ca0*/  @!P0 BRA `(.L_x_127) ;  /* 0x0000000000048947 */ /* 0x000fea0003800000 */
[----:B------:R-:W-:Y:S01]  /*1cb0*/  BPT.TRAP 0x1 ;  /* 0x000000040000795c */ /* 0x000fe20000300000 */
.L_x_127:
[----:B------:R-:W2:Y:S01]  /*1cc0*/  S2R R5, SR_TID.X ;  /* 0x0000000000057919 */ /* 0x000ea20000002100 */
[----:B------:R-:W-:Y:S01]  /*1cd0*/  IMAD.MOV.U32 R151, RZ, RZ, RZ ;  /* 0x000000ffff977224 */ /* 0x000fe200078e00ff */
[----:B--2---:R-:W-:Y:S01]  /*1ce0*/  LOP3.LUT P2, RZ, R5, 0x7f, RZ, 0xc0, !PT ;  /* 0x0000007f05ff7812 */ /* 0x004fe2000784c0ff */
[----:B-1----:R-:W-:-:S12]  /*1cf0*/  @P1 BRA `(.L_x_128) ;  /* 0x0000000000081947 */ /* 0x002fd80003800000 */
[----:B------:R-:W1:Y:S02]  /*1d00*/  SYNCS.PHASECHK.TRANS64.TRYWAIT P1, [R4+URZ+0x38830], R3 ;  /* 0x03883003040075a7 */ /* 0x000e64000802017f */
[----:B-1----:R-:W-:Y:S05]  /*1d10*/  @!P1 BRA `(.L_x_129) ;  /* 0x000000e400189947 */ /* 0x002fea0003800000 */
.L_x_128:
[----:B------:R-:W-:Y:S05]  /*1d20*/  WARPSYNC.ALL ;  /* 0x0000000000007948 */ /* 0x000fea0003800000 */
[----:B------:R-:W-:Y:S01]  /*1d30*/  R2UR UR4, R0 ;  /* 0x00000000000472ca */ /* 0x000fe200000e0000 */
[----:B------:R-:W-:Y:S01]  /*1d40*/  ULOP3.LUT UR32, UR52, 0x10000, URZ, 0xfc, !UPT ;  /* 0x0001000034207892 */ /* 0x000fe2000f8efc3f */
[----:B------:R-:W-:Y:S01]  /*1d50*/  WARPGROUP.ARRIVE ;  /* 0x00000000000079c5 */ /* 0x000fe20000000000 */
[----:B------:R-:W-:Y:S01]  /*1d60*/  UMOV UR33, 0x40000040 ;  /* 0x4000004000217882 */ /* 0x000fe20000000000 */
[----:B------:R-:W-:Y:S01]  /*1d70*/  UMOV UR35, 0x40000040 ;  /* 0x4000004000237882 */ /* 0x000fe20000000000 */
[----:B------:R-:W-:Y:S01]  /*1d80*/  UMOV UR5, 0x40000040 ;  /* 0x4000004000057882 */ /* 0x000fe20000000000 */
[----:B------:R-:W-:Y:S01]  /*1d90*/  UMOV UR7, 0x40000040 ;  /* 0x4000004000077882 */ /* 0x000fe20000000000 */
[----:B------:R-:W-:Y:S01]  /*1da0*/  UIADD3 UR8, UR32, 0x4, URZ ;  /* 0x0000000420087890 */ /* 0x000fe2000fffe03f */
[----:B01----:R-:W-:Y:S01]  /*1db0*/  VIADD R3, R233, UR49 ;  /* 0x00000031e9037c36 */ /* 0x003fe20008000000 */
[----:B------:R-:W-:Y:S01]  /*1dc0*/  UMOV UR9, 0x40000040 ;  /* 0x4000004000097882 */ /* 0x000fe20000000000 */
[----:B------:R-:W-:Y:S01]  /*1dd0*/  UMOV UR11, 0x40000040 ;  /* 0x40000040000b7882 */ /* 0x000fe20000000000 */
[----:B------:R-:W-:Y:S01]  /*1de0*/  UIADD3 UR12, UR32, 0x6, URZ ;  /* 0x00000006200c7890 */ /* 0x000fe2000fffe03f */
[----:B------:R-:W-:Y:S01]  /*1df0*/  IMAD.U32 R6, RZ, RZ, UR48 ;  /* 0x00000030ff067e24 */ /* 0x000fe2000f8e00ff */
[----:B------:R-:W-:Y:S01]  /*1e00*/  UIADD3 UR4, UR4, 0x28400, URZ ;  /* 0x0002840004047890 */ /* 0x000fe2000fffe03f */
[----:B------:R-:W-:Y:S01]  /*1e10*/  P2R R12, PR, RZ, 0x1 ;  /* 0x00000001ff0c7803 */ /* 0x000fe20000000000 */
[----:B------:R-:W-:Y:S01]  /*1e20*/  UMOV UR13, 0x40000040 ;  /* 0x40000040000d7882 */ /* 0x000fe20000000000 */
[----:B------:R-:W-:Y:S01]  /*1e30*/  UMOV UR15, 0x40000040 ;  /* 0x40000040000f7882 */ /* 0x000fe20000000000 */
[----:B------:R-:W-:Y:S01]  /*1e40*/  USHF.R.U32.HI UR4, URZ, 0x4, UR4 ;  /* 0x000000043f047899 */ /* 0x000fe20008011604 */
[----:B------:R-:W-:Y:S01]  /*1e50*/  IMAD R5, R6, -0x80, R3 ;  /* 0xffffff8006057824 */ /* 0x000fe200078e0203 */
[----:B------:R-:W-:Y:S01]  /*1e60*/  UIADD3 UR16, UR32, 0x400, URZ ;  /* 0x0000040020107890 */ /* 0x000fe2000fffe03f */
[----:B------:R-:W0:Y:S01]  /*1e70*/  S2R R89, SR_TID.X ;  /* 0x0000000000597919 */ /* 0x000e220000002100 */
[----:B------:R-:W-:Y:S01]  /*1e80*/  ULOP3.LUT UR4, UR4, 0x3fff, URZ, 0xc0, !UPT ;  /* 0x00003fff04047892 */ /* 0x000fe2000f8ec03f */
[----:B------:R-:W-:Y:S01]  /*1e90*/  IMAD.MOV.U32 R150, RZ, RZ, R151 ;  /* 0x000000ffff967224 */ /* 0x000fe200078e0097 */
[----:B------:R-:W-:Y:S01]  /*1ea0*/  UMOV UR17, 0x40000040 ;  /* 0x4000004000117882 */ /* 0x000fe20000000000 */
[----:B------:R-:W-:Y:S01]  /*1eb0*/  UMOV UR19, 0x40000040 ;  /* 0x4000004000137882 */ /* 0x000fe20000000000 */
[----:B------:R-:W-:Y:S01]  /*1ec0*/  ULOP3.LUT UR50, UR4, 0x10000, URZ, 0xfc, !UPT ;  /* 0x0001000004327892 */ /* 0x000fe2000f8efc3f */
[C---:B------:R-:W-:Y:S01]  /*1ed0*/  ISETP.GT.AND P3, PT, R5.reuse, RZ, PT ;  /* 0x000000ff0500720c */ /* 0x040fe20003f64270 */
[----:B------:R-:W-:Y:S01]  /*1ee0*/  UIADD3 UR4, UR32, 0x2, URZ ;  /* 0x0000000220047890 */ /* 0x000fe2000fffe03f */
[C---:B------:R-:W-:Y:S01]  /*1ef0*/  ISETP.GT.AND P1, PT, R5.reuse, 0x1, PT ;  /* 0x000000010500780c */ /* 0x040fe20003f24270 */
[----:B------:R-:W-:Y:S01]  /*1f00*/  ULEA UR34, UR51, UR50, 0xb ;  /* 0x0000003233227291 */ /* 0x000fe2000f8e583f */
[C---:B------:R-:W-:Y:S01]  /*1f10*/  ISETP.GT.AND P2, PT, R5.reuse, 0x8, PT ;  /* 0x000000080500780c */ /* 0x040fe20003f44270 */
[----:B------:R-:W-:Y:S01]  /*1f20*/  UIADD3 UR20, UR32, 0x402, URZ ;  /* 0x0000040220147890 */ /* 0x000fe2000fffe03f */
[C---:B------:R-:W-:Y:S01]  /*1f30*/  ISETP.GT.AND P5, PT, R5.reuse, 0x9, PT ;  /* 0x000000090500780c */ /* 0x040fe20003fa4270 */
[----:B------:R-:W-:Y:S01]  /*1f40*/  UIADD3 UR6, UR34, 0x2, URZ ;  /* 0x0000000222067890 */ /* 0x000fe2000fffe03f */
[C---:B------:R-:W-:Y:S01]  /*1f50*/  ISETP.GT.AND P4, PT, R5.reuse, 0x10, PT ;  /* 0x000000100500780c */ /* 0x040fe20003f84270 */
[----:B------:R-:W-:Y:S01]  /*1f60*/  UIADD3 UR10, UR34, 0x4, URZ ;  /* 0x00000004220a7890 */ /* 0x000fe2000fffe03f */
[----:B------:R-:W-:Y:S01]  /*1f70*/  ISETP.GT.AND P0, PT, R5, 0x59, PT ;  /* 0x000000590500780c */ /* 0x000fe20003f04270 */
[----:B------:R-:W-:-:S02]  /*1f80*/  UIADD3 UR14, UR34, 0x6, URZ ;  /* 0x00000006220e7890 */ /* 0x000fc4000fffe03f */
[----:B------:R-:W-:Y:S01]  /*1f90*/  QGMMA.64x128x32.F32.E4M3.E4M3 R24, gdesc[UR32], RZ, !UPT, gsb0 ;  /* 0x01e00000201879f3 */ /* 0x000fe2000c0008ff */
[----:B------:R-:W-:Y:S01]  /*1fa0*/  UIADD3 UR18, UR34, 0x400, URZ ;  /* 0x0000040022127890 */ /* 0x000fe2000fffe03f */
[----:B------:R-:W-:Y:S01]  /*1fb0*/  ISETP.GT.AND P6, PT, R5, 0x60, PT ;  /* 0x000000600500780c */ /* 0x000fe20003fc4270 */
        /* <DEDUP_REMOVED lines=70> */
[----:B------:R-:W-:Y:S01]  /*2420*/  IMAD.MOV.U32 R91, RZ, RZ, R151 ;  /* 0x000000ffff5b7224 */ /* 0x000fe200078e0097 */
[----:B------:R-:W-:Y:S02]  /*2430*/  WARPGROUP.DEPBAR.LE gsb0, 0x0 ;  /* 0x00008000000079c5 */ /* 0x000fe40000010000 */
[----:B------:R-:W-:-:S06]  /*2440*/  WARPGROUP.ARRIVE ;  /* 0x00000000000079c5 */ /* 0x000fcc0000000000 */
        /* <DEDUP_REMOVED lines=134> */
[----:B------:R-:W1:Y:S01]  /*2cb0*/  SHFL.BFLY PT, R3, R6, 0x2, 0x1f ;  /* 0x0c401f0006037f89 */ /* 0x000e6200000e0000 */
        /* <DEDUP_REMOVED lines=12> */
[----:B-1----:R-:W-:Y:S02]  /*2d80*/  FMNMX.FTZ R7, R6, R3, !PT ;  /* 0x0000000306077209 */ /* 0x002fe40007810000 */
[----:B------:R-:W-:-:S03]  /*2d90*/  ISETP.NE.AND P0, PT, R12, RZ, PT ;  /* 0x000000ff0c00720c */ /* 0x000fc60003f05270 */
[----:B------:R-:W1:Y:S02]  /*2da0*/  SHFL.BFLY PT, R8, R7, 0x1, 0x1f ;  /* 0x0c201f0007087f89 */ /* 0x000e6400000e0000 */
[----:B-1----:R-:W-:Y:S01]  /*2db0*/  FMNMX.FTZ R3, R7, R8, !PT ;  /* 0x0000000807037209 */ /* 0x002fe20007810000 */
        /* <DEDUP_REMOVED lines=12> */
[----:B------:R-:W-:Y:S01]  /*2e80*/  IMAD.U32 R41, RZ, RZ, UR38 ;  /* 0x00000026ff297e24 */ /* 0x000fe2000f8e00ff */
[----:B------:R-:W-:Y:S01]  /*2e90*/  FMNMX.FTZ R9, R31, R6, !PT ;  /* 0x000000061f097209 */ /* 0x000fe20007810000 */
[----:B------:R-:W-:-:S01]  /*2ea0*/  FFMA.FTZ R5, R24, UR38, -R88 ;  /* 0x0000002618057c23 */ /* 0x000fc20008010858 */
[--C-:B------:R-:W-:Y:S01]  /*2eb0*/  FFMA.FTZ R7, R28, UR38, -R88.reuse ;  /* 0x000000261c077c23 */ /* 0x100fe20008010858 */
[----:B------:R-:W-:Y:S01]  /*2ec0*/  MUFU.EX2 R8, R8 ;  /* 0x0000000800087308 */ /* 0x000fe20000000800 */
[----:B------:R-:W-:Y:S01]  /*2ed0*/  FMNMX.FTZ R6, R34, R9, !PT ;  /* 0x0000000922067209 */ /* 0x000fe20007810000 */
[--C-:B------:R-:W-:Y:S01]  /*2ee0*/  FFMA.FTZ R32, R32, UR38, -R88.reuse ;  /* 0x0000002620207c23 */ /* 0x100fe20008010858 */
[----:B------:R-:W-:-:S01]  /*2ef0*/  FFMA.FTZ R44, R44, UR38, -R88 ;  /* 0x000000262c2c7c23 */ /* 0x000fc20008010858 */
[--C-:B------:R-:W-:Y:S01]  /*2f00*/  FFMA.FTZ R45, R45, UR38, -R88.reuse ;  /* 0x000000262d2d7c23 */ /* 0x100fe20008010858 */
[----:B------:R-:W-:Y:S01]  /*2f10*/  FMNMX.FTZ R11, R35, R6, !PT ;  /* 0x00000006230b7209 */ /* 0x000fe20007810000 */
[--C-:B------:R-:W-:Y:S01]  /*2f20*/  FFMA.FTZ R36, R36, UR38, -R88.reuse ;  /* 0x0000002624247c23 */ /* 0x100fe20008010858 */
[----:B0-----:R-:W-:Y:S01]  /*2f30*/  LOP3.LUT P2, RZ, R89, 0x7f, RZ, 0xc0, !PT ;  /* 0x0000007f59ff7812 */ /* 0x001fe2000784c0ff */
[----:B------:R-:W-:Y:S01]  /*2f40*/  MUFU.EX2 R5, R5 ;  /* 0x0000000500057308 */ /* 0x000fe20000000800 */
[----:B------:R-:W-:Y:S01]  /*2f50*/  FMNMX.FTZ R6, R38, R11, !PT ;  /* 0x0000000b26067209 */ /* 0x000fe20007810000 */
[--C-:B------:R-:W-:Y:S01]  /*2f60*/  FFMA.FTZ R14, R37, UR38, -R88.reuse ;  /* 0x00000026250e7c23 */ /* 0x100fe20008010858 */
[----:B------:R-:W-:-:S01]  /*2f70*/  FFMA.FTZ R48, R48, UR38, -R88 ;  /* 0x0000002630307c23 */ /* 0x000fc20008010858 */
[--C-:B------:R-:W-:Y:S01]  /*2f80*/  FFMA.FTZ R24, R49, UR38, -R88.reuse ;  /* 0x0000002631187c23 */ /* 0x100fe20008010858 */
[----:B------:R-:W-:Y:S01]  /*2f90*/  FMNMX.FTZ R11, R39, R6, !PT ;  /* 0x00000006270b7209 */ /* 0x000fe20007810000 */
[--C-:B------:R-:W-:Y:S01]  /*2fa0*/  FFMA.FTZ R40, R40, UR38, -R88.reuse ;  /* 0x0000002628287c23 */ /* 0x100fe20008010858 */
[----:B------:R-:W-:-:S01]  /*2fb0*/  FFMA.FTZ R52, R52, UR38, -R88 ;  /* 0x0000002634347c23 */ /* 0x000fc20008010858 */
[----:B------:R-:W-:Y:S01]  /*2fc0*/  MUFU.EX2 R7, R7 ;  /* 0x0000000700077308 */ /* 0x000fe20000000800 */
[----:B------:R-:W-:Y:S01]  /*2fd0*/  FMNMX.FTZ R6, R42, R11, !PT ;  /* 0x0000000b2a067209 */ /* 0x000fe20007810000 */
[--C-:B------:R-:W-:Y:S01]  /*2fe0*/  FFMA.FTZ R53, R53, UR38, -R88.reuse ;  /* 0x0000002635357c23 */ /* 0x100fe20008010858 */
[----:B------:R-:W-:-:S01]  /*2ff0*/  FFMA.FTZ R56, R56, UR38, -R88 ;  /* 0x0000002638387c23 */ /* 0x000fc20008010858 */
[----:B------:R-:W-:Y:S01]  /*3000*/  @!P2 VIADD R4, R4, 0x38840 ;  /* 0x000388400404a836 */ /* 0x000fe20000000000 */
[----:B------:R-:W-:Y:S01]  /*3010*/  FMNMX.FTZ R13, R43, R6, !PT ;  /* 0x000000062b0d7209 */ /* 0x000fe20007810000 */
[--C-:B------:R-:W-:Y:S01]  /*3020*/  FFMA.FTZ R28, R57, UR38, -R88.reuse ;  /* 0x00000026391c7c23 */ /* 0x100fe20008010858 */
[----:B------:R-:W-:-:S01]  /*3030*/  FFMA.FTZ R60, R60, UR38, -R88 ;  /* 0x000000263c3c7c23 */ /* 0x000fc20008010858 */
[----:B------:R-:W0:Y:S01]  /*3040*/  MUFU.EX2 R10, R10 ;  /* 0x0000000a000a7308 */ /* 0x000e220000000800 */
[----:B------:R-:W-:Y:S01]  /*3050*/  FMNMX.FTZ R6, R46, R13, !PT ;  /* 0x0000000d2e067209 */ /* 0x000fe20007810000 */
[----:B------:R-:W-:Y:S01]  /*3060*/  FFMA.FTZ R61, R61, UR38, -R88 ;  /* 0x000000263d3d7c23 */ /* 0x000fe20008010858 */
[----:B------:R-:W-:Y:S01]  /*3070*/  @!P2 PRMT R4, RZ, 0x654, R4 ;  /* 0x00000654ff04a816 */ /* 0x000fe20000000004 */
[--C-:B------:R-:W-:Y:S01]  /*3080*/  FFMA.FTZ R68, R68, UR38, -R88.reuse ;  /* 0x0000002644447c23 */ /* 0x100fe20008010858 */
[----:B------:R-:W-:Y:S01]  /*3090*/  FMNMX.FTZ R13, R47, R6, !PT ;  /* 0x000000062f0d7209 */ /* 0x000fe20007810000 */
[--C-:B------:R-:W-:Y:S01]  /*30a0*/  FFMA.FTZ R69, R69, UR38, -R88.reuse ;  /* 0x0000002645457c23 */ /* 0x100fe20008010858 */
[----:B------:R1:W-:Y:S01]  /*30b0*/  @!P2 SYNCS.ARRIVE.TRANS64.RED.A1T0 RZ, [R4+URZ], RZ ;  /* 0x000000ff04ffa9a7 */ /* 0x0003e2000810043f */
[----:B------:R2:W-:Y:S01]  /*30c0*/  MUFU.EX2 R9, R32 ;  /* 0x0000002000097308 */ /* 0x0005e20000000800 */
        /* <DEDUP_REMOVED lines=9> */
[----:B--2---:R-:W-:Y:S01]  /*3160*/  FFMA.FTZ R32, R80, UR38, -R88 ;  /* 0x0000002650207c23 */ /* 0x004fe20008010858 */
[----:B0-----:R-:W-:Y:S01]  /*3170*/  F2FP.SATFINITE.E4M3.F32.PACK_AB_MERGE_C R216, R10, R7, RZ ;  /* 0x000000070ad8723e */ /* 0x001fe200048070ff */
[--C-:B------:R-:W-:Y:S01]  /*3180*/  IMAD.MOV.U32 R89, RZ, RZ, R151.reuse ;  /* 0x000000ffff597224 */ /* 0x100fe200078e0097 */
[----:B------:R-:W-:Y:S01]  /*3190*/  FMNMX.FTZ R15, R55, R6, !PT ;  /* 0x00000006370f7209 */ /* 0x000fe20007810000 */
[--C-:B------:R-:W-:Y:S01]  /*31a0*/  IMAD.MOV.U32 R81, RZ, RZ, R151.reuse ;  /* 0x000000ffff517224 */ /* 0x100fe200078e0097 */
[----:B------:R-:W-:Y:S01]  /*31b0*/  F2FP.SATFINITE.E4M3.F32.PACK_AB_MERGE_C R216, R8, R5, R216 ;  /* 0x0000000508d8723e */ /* 0x000fe200048070d8 */
[----:B------:R-:W-:Y:S01]  /*31c0*/  MUFU.EX2 R90, R45 ;  /* 0x0000002d005a7308 */ /* 0x000fe20000000800 */
[----:B------:R-:W-:Y:S01]  /*31d0*/  FMNMX.FTZ R6, R58, R15, !PT ;  /* 0x0000000f3a067209 */ /* 0x000fe20007810000 */
[----:B------:R-:W-:-:S02]  /*31e0*/  IMAD.MOV.U32 R80, RZ, RZ, R151 ;  /* 0x000000ffff507224 */ /* 0x000fc400078e0097 */
[----:B------:R-:W-:Y:S01]  /*31f0*/  IMAD.MOV.U32 R57, RZ, RZ, R151 ;  /* 0x000000ffff397224 */ /* 0x000fe200078e0097 */
[----:B------:R-:W-:-:S03]  /*3200*/  FMNMX.FTZ R21, R59, R6, !PT ;  /* 0x000000063b157209 */ /* 0x000fc60007810000 */
[----:B------:R0:W2:Y:S01]  /*3210*/  MUFU.EX2 R15, R44 ;  /* 0x0000002c000f7308 */ /* 0x0000a20000000800 */
[----:B------:R-:W-:-:S04]  /*3220*/  FMNMX.FTZ R6, R62, R21, !PT ;  /* 0x000000153e067209 */ /* 0x000fc80007810000 */
[----:B------:R-:W-:-:S03]  /*3230*/  FMNMX.FTZ R21, R63, R6, !PT ;  /* 0x000000063f157209 */ /* 0x000fc60007810000 */
[----:B------:R3:W-:Y:S01]  /*3240*/  MUFU.EX2 R11, R36 ;  /* 0x00000024000b7308 */ /* 0x0007e20000000800 */
[----:B------:R-:W-:Y:S01]  /*3250*/  FMNMX.FTZ R6, R66, R21, !PT ;  /* 0x0000001542067209 */ /* 0x000fe20007810000 */
[----:B0-----:R-:W-:-:S03]  /*3260*/  FADD.FTZ R44, R5, R8 ;  /* 0x00000008052c7221 */ /* 0x001fc60000010000 */
[----:B------:R-:W-:Y:S01]  /*3270*/  FMNMX.FTZ R25, R67, R6, !PT ;  /* 0x0000000643197209 */ /* 0x000fe20007810000 */
[----:B------:R-:W-:-:S02]  /*3280*/  FADD.FTZ R49, R7, R44 ;  /* 0x0000002c07317221 */ /* 0x000fc40000010000 */
[----:B------:R-:W0:Y:S01]  /*3290*/  MUFU.EX2 R14, R14 ;  /* 0x0000000e000e7308 */ /* 0x000e220000000800 */
[----:B------:R-:W-:Y:S01]  /*32a0*/  FMNMX.FTZ R6, R70, R25, !PT ;  /* 0x0000001946067209 */ /* 0x000fe20007810000 */
[----:B---3--:R-:W-:Y:S01]  /*32b0*/  FFMA.FTZ R36, R65, UR38, -R88 ;  /* 0x0000002641247c23 */ /* 0x008fe20008010858 */
[----:B--2---:R-:W-:Y:S01]  /*32c0*/  F2FP.SATFINITE.E4M3.F32.PACK_AB_MERGE_C R220, R90, R15, RZ ;  /* 0x0000000f5adc723e */ /* 0x004fe200048070ff */
[----:B------:R-:W-:Y:S01]  /*32d0*/  IMAD.MOV.U32 R65, RZ, RZ, R151 ;  /* 0x000000ffff417224 */ /* 0x000fe200078e0097 */
[----:B------:R-:W-:-:S03]  /*32e0*/  FMNMX.FTZ R25, R71, R6, !PT ;  /* 0x0000000647197209 */ /* 0x000fc60007810000 */
[----:B------:R2:W-:Y:S01]  /*32f0*/  MUFU.EX2 R21, R48 ;  /* 0x0000003000157308 */ /* 0x0005e20000000800 */
[----:B------:R-:W-:-:S04]  /*3300*/  FMNMX.FTZ R6, R74, R25, !PT ;  /* 0x000000194a067209 */ /* 0x000fc80007810000 */
[----:B------:R-:W-:-:S03]  /*3310*/  FMNMX.FTZ R25, R75, R6, !PT ;  /* 0x000000064b197209 */ /* 0x000fc60007810000 */
[----:B------:R3:W-:Y:S01]  /*3320*/  MUFU.EX2 R13, R40 ;  /* 0x00000028000d7308 */ /* 0x0007e20000000800 */
[----:B------:R-:W-:Y:S01]  /*3330*/  FMNMX.FTZ R6, R78, R25, !PT ;  /* 0x000000194e067209 */ /* 0x000fe20007810000 */
[----:B--2---:R-:W-:Y:S01]  /*3340*/  FADD.FTZ R48, R10, R49 ;  /* 0x000000310a307221 */ /* 0x004fe20000010000 */
[----:B0-----:R-:W-:Y:S02]  /*3350*/  F2FP.SATFINITE.E4M3.F32.PACK_AB_MERGE_C R218, R14, R11, RZ ;  /* 0x0000000b0eda723e */ /* 0x001fe400048070ff */
[----:B------:R-:W-:Y:S01]  /*3360*/  FMNMX.FTZ R25, R79, R6, !PT ;  /* 0x000000064f197209 */ /* 0x000fe20007810000 */
[----:B------:R-:W-:-:S01]  /*3370*/  FADD.FTZ R49, R9, R48 ;  /* 0x0000003009317221 */ /* 0x000fc20000010000 */
[----:B------:R-:W-:Y:S01]  /*3380*/  F2FP.SATFINITE.E4M3.F32.PACK_AB_MERGE_C R218, R12, R9, R218 ;  /* 0x000000090cda723e */ /* 0x000fe200048070da */
[----:B------:R-:W0:Y:S01]  /*3390*/  MUFU.EX2 R20, R20 ;  /* 0x0000001400147308 */ /* 0x000e220000000800 */
[----:B------:R-:W-:Y:S01]  /*33a0*/  FMNMX.FTZ R6, R82, R25, !PT ;  /* 0x0000001952067209 */ /* 0x000fe20007810000 */
[----:B------:R-:W-:Y:S01]  /*33b0*/  FADD.FTZ R48, R12, R49 ;  /* 0x000000310c307221 */ /* 0x000fe20000010000 */
[----:B---3--:R-:W-:-:S01]  /*33c0*/  FFMA.FTZ R40, R85, UR38, -R88 ;  /* 0x0000002655287c23 */ /* 0x008fc20008010858 */
[--C-:B------:R-:W-:Y:S01]  /*33d0*/  IMAD.MOV.U32 R85, RZ, RZ, R151.reuse ;  /* 0x000000ffff557224 */ /* 0x100fe200078e0097 */
[----:B------:R-:W-:Y:S01]  /*33e0*/  FMNMX.FTZ R29, R83, R6, !PT ;  /* 0x00000006531d7209 */ /* 0x000fe20007810000 */
[----:B------:R-:W-:Y:S01]  /*33f0*/  FADD.FTZ R49, R11, R48 ;  /* 0x000000300b317221 */ /* 0x000fe20000010000 */
[--C-:B------:R-:W-:Y:S01]  /*3400*/  IMAD.MOV.U32 R48, RZ, RZ, R151.reuse ;  /* 0x000000ffff307224 */ /* 0x100fe200078e0097 */
[----:B------:R-:W-:Y:S01]  /*3410*/  MUFU.EX2 R24, R24 ;  /* 0x0000001800187308 */ /* 0x000fe20000000800 */
[----:B------:R-:W-:Y:S01]  /*3420*/  FMNMX.FTZ R6, R86, R29, !PT ;  /* 0x0000001d56067209 */ /* 0x000fe20007810000 */
[----:B------:R-:W-:Y:S01]  /*3430*/  FFMA.FTZ R29, R64, UR38, -R88 ;  /* 0x00000026401d7c23 */ /* 0x000fe20008010858 */
[----:B------:R-:W-:-:S02]  /*3440*/  IMAD.MOV.U32 R64, RZ, RZ, R151 ;  /* 0x000000ffff407224 */ /* 0x000fc400078e0097 */
[----:B------:R-:W-:-:S03]  /*3450*/  FMNMX.FTZ R6, R87, R6, !PT ;  /* 0x0000000657067209 */ /* 0x000fc60007810000 */
[----:B------:R-:W-:Y:S01]  /*3460*/  MUFU.EX2 R52, R52 ;  /* 0x0000003400347308 */ /* 0x000fe20000000800 */
[----:B0-----:R-:W-:Y:S01]  /*3470*/  F2FP.SATFINITE.E4M3.F32.PACK_AB_MERGE_C R220, R20, R13, R220 ;  /* 0x0000000d14dc723e */ /* 0x001fe200048070dc */
[----:B------:R-:W0:Y:S06]  /*3480*/  SHFL.BFLY PT, R33, R6, 0x2, 0x1f ;  /* 0x0c401f0006217f89 */ /* 0x000e2c00000e0000 */
[----:B------:R-:W-:Y:S08]  /*3490*/  MUFU.EX2 R53, R53 ;  /* 0x0000003500357308 */ /* 0x000ff00000000800 */
[----:B------:R2:W-:Y:S08]  /*34a0*/  MUFU.EX2 R25, R56 ;  /* 0x0000003800197308 */ /* 0x0005f00000000800 */
[----:B------:R-:W-:Y:S01]  /*34b0*/  MUFU.EX2 R28, R28 ;  /* 0x0000001c001c7308 */ /* 0x000fe20000000800 */
[----:B--2---:R-:W-:Y:S01]  /*34c0*/  IMAD.MOV.U32 R56, RZ, RZ, R151 ;  /* 0x000000ffff387224 */ /* 0x004fe200078e0097 */
[----:B0-----:R-:W-:-:S05]  /*34d0*/  FMNMX.FTZ R33, R6, R33, !PT ;  /* 0x0000002106217209 */ /* 0x001fca0007810000 */
[----:B------:R-:W0:Y:S01]  /*34e0*/  SHFL.BFLY PT, R6, R33, 0x1, 0x1f ;  /* 0x0c201f0021067f89 */ /* 0x000e2200000e0000 */
[----:B------:R-:W-:Y:S08]  /*34f0*/  MUFU.EX2 R60, R60 ;  /* 0x0000003c003c7308 */ /* 0x000ff00000000800 */
[----:B------:R-:W-:Y:S08]  /*3500*/  MUFU.EX2 R61, R61 ;  /* 0x0000003d003d7308 */ /* 0x000ff00000000800 */
[----:B------:R-:W-:Y:S01]  /*3510*/  MUFU.EX2 R29, R29 ;  /* 0x0000001d001d7308 */ /* 0x000fe20000000800 */
[----:B0-----:R-:W-:-:S07]  /*3520*/  FMNMX.FTZ R6, R33, R6, !PT ;  /* 0x0000000621067209 */ /* 0x001fce0007810000 */
[----:B------:R-:W-:Y:S01]  /*3530*/  MUFU.EX2 R36, R36 ;  /* 0x0000002400247308 */ /* 0x000fe20000000800 */
[----:B------:R-:W-:-:S01]  /*3540*/  FFMA.FTZ R33, R84, UR38, -R88 ;  /* 0x0000002654217c23 */ /* 0x000fc20008010858 */
[--C-:B------:R-:W-:Y:S01]  /*3550*/  IMAD.MOV.U32 R88, RZ, RZ, R151.reuse ;  /* 0x000000ffff587224 */ /* 0x100fe200078e0097 */
[C---:B------:R-:W-:Y:S01]  /*3560*/  FSETP.NEU.FTZ.AND P1, PT, R6.reuse, -INF , PT ;  /* 0xff8000000600780b */ /* 0x040fe20003f3d000 */
[----:B------:R-:W-:Y:S01]  /*3570*/  FFMA.FTZ R41, R6, R41, -8 ;  /* 0xc100000006297423 */ /* 0x000fe20000010029 */
[----:B------:R-:W-:-:S03]  /*3580*/  IMAD.MOV.U32 R84, RZ, RZ, R151 ;  /* 0x000000ffff547224 */ /* 0x000fc600078e0097 */
[----:B------:R-:W-:Y:S01]  /*3590*/  MUFU.EX2 R68, R68 ;  /* 0x0000004400447308 */ /* 0x000fe20000000800 */
[----:B------:R-:W-:Y:S02]  /*35a0*/  FSEL R41, R41, RZ, P1 ;  /* 0x000000ff29297208 */ /* 0x000fe40000800000 */
        /* <DEDUP_REMOVED lines=11> */
[--C-:B------:R-:W-:Y:S01]  /*3660*/  FFMA.FTZ R43, R43, UR38, -R41.reuse ;  /* 0x000000262b2b7c23 */ /* 0x100fe20008010829 */
[----:B------:R-:W-:-:S01]  /*3670*/  FFMA.FTZ R46, R46, UR38, -R41 ;  /* 0x000000262e2e7c23 */ /* 0x000fc20008010829 */
[--C-:B------:R-:W-:Y:S01]  /*3680*/  FFMA.FTZ R47, R47, UR38, -R41.reuse ;  /* 0x000000262f2f7c23 */ /* 0x100fe20008010829 */
[----:B------:R-:W-:-:S01]  /*3690*/  FFMA.FTZ R50, R50, UR38, -R41 ;  /* 0x0000002632327c23 */ /* 0x000fc20008010829 */
[----:B------:R-:W0:Y:S01]  /*36a0*/  MUFU.EX2 R27, R27 ;  /* 0x0000001b001b7308 */ /* 0x000e220000000800 */
[----:B------:R-:W-:-:S01]  /*36b0*/  FFMA.FTZ R51, R51, UR38, -R41 ;  /* 0x0000002633337c23 */ /* 0x000fc20008010829 */
[--C-:B------:R-:W-:Y:S01]  /*36c0*/  FFMA.FTZ R54, R54, UR38, -R41.reuse ;  /* 0x0000002636367c23 */ /* 0x100fe20008010829 */
[----:B------:R-:W-:-:S01]  /*36d0*/  FFMA.FTZ R55, R55, UR38, -R41 ;  /* 0x0000002637377c23 */ /* 0x000fc20008010829 */
[--C-:B------:R-:W-:Y:S01]  /*36e0*/  FFMA.FTZ R58, R58, UR38, -R41.reuse ;  /* 0x000000263a3a7c23 */ /* 0x100fe20008010829 */
[----:B------:R-:W-:-:S01]  /*36f0*/  FFMA.FTZ R59, R59, UR38, -R41 ;  /* 0x000000263b3b7c23 */ /* 0x000fc20008010829 */
[--C-:B------:R-:W-:Y:S01]  /*3700*/  FFMA.FTZ R62, R62, UR38, -R41.reuse ;  /* 0x000000263e3e7c23 */ /* 0x100fe20008010829 */
[----:B------:R-:W-:-:S01]  /*3710*/  FFMA.FTZ R63, R63, UR38, -R41 ;  /* 0x000000263f3f7c23 */ /* 0x000fc20008010829 */
[----:B------:R-:W2:Y:S01]  /*3720*/  MUFU.EX2 R30, R30 ;  /* 0x0000001e001e7308 */ /* 0x000ea20000000800 */
        /* <DEDUP_REMOVED lines=8> */
[----:B0-----:R-:W-:-:S01]  /*37b0*/  FADD.FTZ R45, R26, R27 ;  /* 0x0000001b1a2d7221 */ /* 0x001fc20000010000 */
[--C-:B------:R-:W-:Y:S01]  /*37c0*/  FFMA.FTZ R79, R79, UR38, -R41.reuse ;  /* 0x000000264f4f7c23 */ /* 0x100fe20008010829 */
[----:B------:R-:W-:-:S01]  /*37d0*/  FFMA.FTZ R82, R82, UR38, -R41 ;  /* 0x0000002652527c23 */ /* 0x000fc20008010829 */
[--C-:B------:R-:W-:Y:S01]  /*37e0*/  FFMA.FTZ R83, R83, UR38, -R41.reuse ;  /* 0x0000002653537c23 */ /* 0x100fe20008010829 */
[----:B------:R-:W-:-:S01]  /*37f0*/  FFMA.FTZ R86, R86, UR38, -R41 ;  /* 0x0000002656567c23 */ /* 0x000fc20008010829 */
[----:B------:R-:W-:Y:S01]  /*3800*/  FFMA.FTZ R41, R87, UR38, -R41 ;  /* 0x0000002657297c23 */ /* 0x000fe20008010829 */
[----:B------:R-:W-:Y:S01]  /*3810*/  IMAD.MOV.U32 R87, RZ, RZ, R151 ;  /* 0x000000ffff577224 */ /* 0x000fe200078e0097 */
[----:B------:R-:W0:Y:S01]  /*3820*/  MUFU.EX2 R34, R34 ;  /* 0x0000002200227308 */ /* 0x000e220000000800 */
[----:B--2---:R-:W-:-:S07]  /*3830*/  FADD.FTZ R44, R30, R45 ;  /* 0x0000002d1e2c7221 */ /* 0x004fce0000010000 */
[----:B------:R-:W2:Y:S01]  /*3840*/  MUFU.EX2 R35, R35 ;  /* 0x0000002300237308 */ /* 0x000ea20000000800 */
[----:B---3--:R-:W-:-:S01]  /*3850*/  FADD.FTZ R45, R31, R44 ;  /* 0x0000002c1f2d7221 */ /* 0x008fc20000010000 */
[----:B------:R-:W-:Y:S01]  /*3860*/  F2FP.SATFINITE.E4M3.F32.PACK_AB_MERGE_C R30, R31, R30, RZ ;  /* 0x0000001e1f1e723e */ /* 0x000fe200048070ff */
[----:B------:R-:W-:-:S03]  /*3870*/  IMAD.MOV.U32 R31, RZ, RZ, R151 ;  /* 0x000000ffff1f7224 */ /* 0x000fc600078e0097 */
[----:B------:R-:W-:Y:S01]  /*3880*/  F2FP.SATFINITE.E4M3.F32.PACK_AB_MERGE_C R217, R27, R26, R30 ;  /* 0x0000001a1bd9723e */ /* 0x000fe2000480701e */
[----:B------:R-:W-:Y:S01]  /*3890*/  IMAD.MOV.U32 R30, RZ, RZ, R151 ;  /* 0x000000ffff1e7224 */ /* 0x000fe200078e0097 */
[----:B------:R-:W1:Y:S01]  /*38a0*/  MUFU.EX2 R38, R38 ;  /* 0x0000002600267308 */ /* 0x000e620000000800 */
[----:B0-----:R-:W-:-:S01]  /*38b0*/  FADD.FTZ R44, R34, R45 ;  /* 0x0000002d222c7221 */ /* 0x001fc20000010000 */
[--C-:B------:R-:W-:Y:S02]  /*38c0*/  IMAD.MOV.U32 R27, RZ, RZ, R151.reuse ;  /* 0x000000ffff1b7224 */ /* 0x100fe400078e0097 */
[----:B------:R-:W-:-:S04]  /*38d0*/  IMAD.MOV.U32 R26, RZ, RZ, R151 ;  /* 0x000000ffff1a7224 */ /* 0x000fc800078e0097 */
[----:B------:R-:W0:Y:S01]  /*38e0*/  MUFU.EX2 R39, R39 ;  /* 0x0000002700277308 */ /* 0x000e220000000800 */
[----:B--2---:R-:W-:-:S01]  /*38f0*/  FADD.FTZ R45, R35, R44 ;  /* 0x0000002c232d7221 */ /* 0x004fc20000010000 */
[----:B------:R-:W-:-:S04]  /*3900*/  FADD.FTZ R44, R14, R49 ;  /* 0x000000310e2c7221 */ /* 0x000fc80000010000 */
[----:B------:R-:W-:Y:S02]  /*3910*/  FADD.FTZ R49, R13, R44 ;  /* 0x0000002c0d317221 */ /* 0x000fe40000010000 */
[----:B------:R-:W2:Y:S01]  /*3920*/  MUFU.EX2 R42, R42 ;  /* 0x0000002a002a7308 */ /* 0x000ea20000000800 */
[----:B-1----:R-:W-:-:S01]  /*3930*/  FADD.FTZ R4, R38, R45 ;  /* 0x0000002d26047221 */ /* 0x002fc20000010000 */
[----:B------:R-:W-:-:S04]  /*3940*/  FADD.FTZ R44, R20, R49 ;  /* 0x00000031142c7221 */ /* 0x000fc80000010000 */
[----:B------:R-:W-:Y:S02]  /*3950*/  FADD.FTZ R49, R15, R44 ;  /* 0x0000002c0f317221 */ /* 0x000fe40000010000 */
[----:B------:R-:W1:Y:S01]  /*3960*/  MUFU.EX2 R43, R43 ;  /* 0x0000002b002b7308 */ /* 0x000e620000000800 */
[----:B0-----:R-:W-:-:S01]  /*3970*/  FADD.FTZ R45, R39, R4 ;  /* 0x00000004272d7221 */ /* 0x001fc20000010000 */
[----:B------:R-:W-:Y:S01]  /*3980*/  FADD.FTZ R44, R90, R49 ;  /* 0x000000315a2c7221 */ /* 0x000fe20000010000 */
[----:B------:R-:W-:Y:S01]  /*3990*/  F2FP.SATFINITE.E4M3.F32.PACK_AB_MERGE_C R38, R39, R38, RZ ;  /* 0x000000262726723e */ /* 0x000fe200048070ff */
[----:B------:R-:W-:Y:S02]  /*39a0*/  IMAD.MOV.U32 R90, RZ, RZ, R151 ;  /* 0x000000ffff5a7224 */ /* 0x000fe400078e0097 */
[----:B------:R-:W-:-:S01]  /*39b0*/  FADD.FTZ R49, R21, R44 ;  /* 0x0000002c15317221 */ /* 0x000fc20000010000 */
[----:B------:R-:W-:Y:S01]  /*39c0*/  F2FP.SATFINITE.E4M3.F32.PACK_AB_MERGE_C R219, R35, R34, R38 ;  /* 0x0000002223db723e */ /* 0x000fe20004807026 */
[----:B------:R-:W0:Y:S01]  /*39d0*/  MUFU.EX2 R46, R46 ;  /* 0x0000002e002e7308 */ /* 0x000e220000000800 */
[----:B--2---:R-:W-:-:S01]  /*39e0*/  FADD.FTZ R4, R42, R45 ;  /* 0x0000002d2a047221 */ /* 0x004fc20000010000 */
[----:B------:R-:W-:Y:S01]  /*39f0*/  FADD.FTZ R49, R24, R49 ;  /* 0x0000003118317221 */ /* 0x000fe20000010000 */
[----:B------:R-:W-:-:S02]  /*3a00*/  IMAD.MOV.U32 R44, RZ, RZ, R151 ;  /* 0x000000ffff2c7224 */ /* 0x000fc400078e0097 */
[--C-:B------:R-:W-:Y:S02]  /*3a10*/  IMAD.MOV.U32 R39, RZ, RZ, R151.reuse ;  /* 0x000000ffff277224 */ /* 0x100fe400078e0097 */
[----:B------:R-:W-:Y:S01]  /*3a20*/  IMAD.MOV.U32 R38, RZ, RZ, R151 ;  /* 0x000000ffff267224 */ /* 0x000fe200078e0097 */
[----:B------:R-:W2:Y:S01]  /*3a30*/  MUFU.EX2 R47, R47 ;  /* 0x0000002f002f7308 */ /* 0x000ea20000000800 */
[----:B-1----:R-:W-:-:S01]  /*3a40*/  FADD.FTZ R45, R43, R4 ;  /* 0x000000042b2d7221 */ /* 0x002fc20000010000 */
[--C-:B------:R-:W-:Y:S02]  /*3a50*/  IMAD.MOV.U32 R35, RZ, RZ, R151.reuse ;  /* 0x000000ffff237224 */ /* 0x100fe400078e0097 */
[----:B------:R-:W-:-:S04]  /*3a60*/  IMAD.MOV.U32 R34, RZ, RZ, R151 ;  /* 0x000000ffff227224 */ /* 0x000fc800078e0097 */
[----:B------:R-:W1:Y:S01]  /*3a70*/  MUFU.EX2 R50, R50 ;  /* 0x0000003200327308 */ /* 0x000e620000000800 */
[----:B0-----:R-:W-:-:S07]  /*3a80*/  FADD.FTZ R4, R46, R45 ;  /* 0x0000002d2e047221 */ /* 0x001fce0000010000 */
[----:B------:R-:W0:Y:S01]  /*3a90*/  MUFU.EX2 R51, R51 ;  /* 0x0000003300337308 */ /* 0x000e220000000800 */
[----:B--2---:R-:W-:-:S01]  /*3aa0*/  FADD.FTZ R45, R47, R4 ;  /* 0x000000042f2d7221 */ /* 0x004fc20000010000 */
[----:B------:R-:W-:Y:S01]  /*3ab0*/  F2FP.SATFINITE.E4M3.F32.PACK_AB_MERGE_C R46, R47, R46, RZ ;  /* 0x0000002e2f2e723e */ /* 0x000fe200048070ff */
[----:B------:R-:W-:-:S03]  /*3ac0*/  IMAD.MOV.U32 R47, RZ, RZ, R151 ;  /* 0x000000ffff2f7224 */ /* 0x000fc600078e0097 */
[----:B------:R-:W-:Y:S01]  /*3ad0*/  F2FP.SATFINITE.E4M3.F32.PACK_AB_MERGE_C R221, R43, R42, R46 ;  /* 0x0000002a2bdd723e */ /* 0x000fe2000480702e */
[----:B------:R-:W-:Y:S01]  /*3ae0*/  IMAD.MOV.U32 R46, RZ, RZ, R151 ;  /* 0x000000ffff2e7224 */ /* 0x000fe200078e0097 */
[----:B------:R-:W2:Y:S01]  /*3af0*/  MUFU.EX2 R54, R54 ;  /* 0x0000003600367308 */ /* 0x000ea20000000800 */
[----:B-1----:R-:W-:-:S01]  /*3b00*/  FADD.FTZ R4, R50, R45 ;  /* 0x0000002d32047221 */ /* 0x002fc20000010000 */
[--C-:B------:R-:W-:Y:S02]  /*3b10*/  IMAD.MOV.U32 R45, RZ, RZ, R151.reuse ;  /* 0x000000ffff2d7224 */ /* 0x100fe400078e0097 */
[--C-:B------:R-:W-:Y:S02]  /*3b20*/  IMAD.MOV.U32 R43, RZ, RZ, R151.reuse ;  /* 0x000000ffff2b7224 */ /* 0x100fe400078e0097 */
[----:B------:R-:W-:Y:S02]  /*3b30*/  IMAD.MOV.U32 R42, RZ, RZ, R151 ;  /* 0x000000ffff2a7224 */ /* 0x000fe400078e0097 */
[----:B------:R-:W1:Y:S01]  /*3b40*/  MUFU.EX2 R55, R55 ;  /* 0x0000003700377308 */ /* 0x000e620000000800 */
[----:B0-----:R-:W-:-:S01]  /*3b50*/  FADD.FTZ R7, R51, R4 ;  /* 0x0000000433077221 */ /* 0x001fc20000010000 */
[----:B------:R-:W-:Y:S01]  /*3b60*/  FADD.FTZ R4, R52, R49 ;  /* 0x0000003134047221 */ /* 0x000fe20000010000 */
[----:B------:R-:W-:Y:S01]  /*3b70*/  F2FP.SATFINITE.E4M3.F32.PACK_AB_MERGE_C R52, R53, R52, RZ ;  /* 0x000000343534723e */ /* 0x000fe200048070ff */
[----:B------:R-:W-:-:S02]  /*3b80*/  IMAD.MOV.U32 R49, RZ, RZ, R151 ;  /* 0x000000ffff317224 */ /* 0x000fc400078e0097 */
[----:B------:R-:W-:-:S01]  /*3b90*/  FADD.FTZ R4, R53, R4 ;  /* 0x0000000435047221 */ /* 0x000fc20000010000 */
[----:B------:R-:W-:Y:S01]  /*3ba0*/  F2FP.SATFINITE.E4M3.F32.PACK_AB_MERGE_C R222, R24, R21, R52 ;  /* 0x0000001518de723e */ /* 0x000fe20004807034 */
[----:B------:R-:W0:Y:S01]  /*3bb0*/  MUFU.EX2 R58, R58 ;  /* 0x0000003a003a7308 */ /* 0x000e220000000800 */
[----:B--2---:R-:W-:-:S01]  /*3bc0*/  FADD.FTZ R10, R54, R7 ;  /* 0x00000007360a7221 */ /* 0x004fc20000010000 */
[----:B------:R-:W-:Y:S01]  /*3bd0*/  FADD.FTZ R11, R25, R4 ;  /* 0x00000004190b7221 */ /* 0x000fe20000010000 */
[--C-:B------:R-:W-:Y:S02]  /*3be0*/  IMAD.MOV.U32 R53, RZ, RZ, R151.reuse ;  /* 0x000000ffff357224 */ /* 0x100fe400078e0097 */
[----:B------:R-:W-:Y:S02]  /*3bf0*/  IMAD.MOV.U32 R52, RZ, RZ, R151 ;  /* 0x000000ffff347224 */ /* 0x000fe400078e0097 */
[----:B------:R-:W-:-:S01]  /*3c00*/  FADD.FTZ R11, R28, R11 ;  /* 0x0000000b1c0b7221 */ /* 0x000fc20000010000 */
[----:B------:R-:W-:Y:S01]  /*3c10*/  IMAD.MOV.U32 R24, RZ, RZ, R151 ;  /* 0x000000ffff187224 */ /* 0x000fe200078e0097 */
[----:B------:R-:W2:Y:S01]  /*3c20*/  MUFU.EX2 R59, R59 ;  /* 0x0000003b003b7308 */ /* 0x000ea20000000800 */
[----:B-1----:R-:W-:-:S01]  /*3c30*/  FADD.FTZ R7, R55, R10 ;  /* 0x0000000a37077221 */ /* 0x002fc20000010000 */
        /* <DEDUP_REMOVED lines=10> */
[----:B------:R-:W-:Y:S01]  /*3ce0*/  FADD.FTZ R4, R60, R11 ;  /* 0x0000000b3c047221 */ /* 0x000fe20000010000 */
[----:B------:R-:W-:-:S03]  /*3cf0*/  F2FP.SATFINITE.E4M3.F32.PACK_AB_MERGE_C R60, R61, R60, RZ ;  /* 0x0000003c3d3c723e */ /* 0x000fc600048070ff */
[----:B------:R-:W-:Y:S01]  /*3d00*/  FADD.FTZ R4, R61, R4 ;  /* 0x000000043d047221 */ /* 0x000fe20000010000 */
[----:B------:R-:W-:Y:S01]  /*3d10*/  F2FP.SATFINITE.E4M3.F32.PACK_AB_MERGE_C R224, R28, R25, R60 ;  /* 0x000000191ce0723e */ /* 0x000fe2000480703c */
[----:B------:R-:W2:Y:S01]  /*3d20*/  MUFU.EX2 R66, R66 ;  /* 0x0000004200427308 */ /* 0x000ea20000000800 */
[----:B-1----:R-:W-:-:S01]  /*3d30*/  FADD.FTZ R8, R62, R7 ;  /* 0x000000073e087221 */ /* 0x002fc20000010000 */
[----:B------:R-:W-:Y:S01]  /*3d40*/  FADD.FTZ R5, R29, R4 ;  /* 0x000000041d057221 */ /* 0x000fe20000010000 */
[--C-:B------:R-:W-:Y:S02]  /*3d50*/  IMAD.MOV.U32 R61, RZ, RZ, R151.reuse ;  /* 0x000000ffff3d7224 */ /* 0x100fe400078e0097 */
[----:B------:R-:W-:Y:S02]  /*3d60*/  IMAD.MOV.U32 R60, RZ, RZ, R151 ;  /* 0x000000ffff3c7224 */ /* 0x000fe400078e0097 */
[----:B------:R-:W-:-:S01]  /*3d70*/  FADD.FTZ R5, R36, R5 ;  /* 0x0000000524057221 */ /* 0x000fc20000010000 */
[--C-:B------:R-:W-:Y:S01]  /*3d80*/  IMAD.MOV.U32 R28, RZ, RZ, R151.reuse ;  /* 0x000000ffff1c7224 */ /* 0x100fe200078e0097 */
[----:B------:R-:W1:Y:S01]  /*3d90*/  MUFU.EX2 R67, R67 ;  /* 0x0000004300437308 */ /* 0x000e620000000800 */
[C---:B0-----:R-:W-:Y:S01]  /*3da0*/  F2FP.SATFINITE.E4M3.F32.PACK_AB_MERGE_C R62, R63.reuse, R62, RZ ;  /* 0x0000003e3f3e723e */ /* 0x041fe200048070ff */
[----:B------:R-:W-:Y:S01]  /*3db0*/  FADD.FTZ R63, R63, R8 ;  /* 0x000000083f3f7221 */ /* 0x000fe20000010000 */
[----:B------:R-:W-:-:S02]  /*3dc0*/  IMAD.MOV.U32 R25, RZ, RZ, R151 ;  /* 0x000000ffff197224 */ /* 0x000fc400078e0097 */
[----:B------:R-:W-:Y:S01]  /*3dd0*/  F2FP.SATFINITE.E4M3.F32.PACK_AB_MERGE_C R225, R59, R58, R62 ;  /* 0x0000003a3be1723e */ /* 0x000fe2000480703e */
[----:B------:R-:W-:Y:S02]  /*3de0*/  IMAD.MOV.U32 R62, RZ, RZ, R151 ;  /* 0x000000ffff3e7224 */ /* 0x000fe400078e0097 */
[----:B------:R-:W0:Y:S01]  /*3df0*/  MUFU.EX2 R70, R70 ;  /* 0x0000004600467308 */ /* 0x000e220000000800 */
[----:B--2---:R-:W-:-:S01]  /*3e00*/  FADD.FTZ R4, R66, R63 ;  /* 0x0000003f42047221 */ /* 0x004fc20000010000 */
[--C-:B------:R-:W-:Y:S02]  /*3e10*/  IMAD.MOV.U32 R63, RZ, RZ, R151.reuse ;  /* 0x000000ffff3f7224 */ /* 0x100fe400078e0097 */
[--C-:B------:R-:W-:Y:S02]  /*3e20*/  IMAD.MOV.U32 R59, RZ, RZ, R151.reuse ;  /* 0x000000ffff3b7224 */ /* 0x100fe400078e0097 */
[----:B------:R-:W-:Y:S02]  /*3e30*/  IMAD.MOV.U32 R58, RZ, RZ, R151 ;  /* 0x000000ffff3a7224 */ /* 0x000fe400078e0097 */
[----:B------:R-:W2:Y:S01]  /*3e40*/  MUFU.EX2 R69, R69 ;  /* 0x0000004500457308 */ /* 0x000ea20000000800 */
[----:B-1----:R-:W-:-:S01]  /*3e50*/  FADD.FTZ R7, R67, R4 ;  /* 0x0000000443077221 */ /* 0x002fc20000010000 */
[----:B------:R-:W-:-:S06]  /*3e60*/  FADD.FTZ R4, R68, R5 ;  /* 0x0000000544047221 */ /* 0x000fcc0000010000 */
[----:B------:R-:W1:Y:S01]  /*3e70*/  MUFU.EX2 R71, R71 ;  /* 0x0000004700477308 */ /* 0x000e620000000800 */
[----:B0-----:R-:W-:-:S07]  /*3e80*/  FADD.FTZ R8, R70, R7 ;  /* 0x0000000746087221 */ /* 0x001fce0000010000 */
[----:B------:R-:W-:Y:S01]  /*3e90*/  MUFU.EX2 R76, R76 ;  /* 0x0000004c004c7308 */ /* 0x000fe20000000800 */
[C---:B--2---:R-:W-:Y:S01]  /*3ea0*/  F2FP.SATFINITE.E4M3.F32.PACK_AB_MERGE_C R68, R69.reuse, R68, RZ ;  /* 0x000000444544723e */ /* 0x044fe200048070ff */
[----:B------:R-:W-:-:S03]  /*3eb0*/  FADD.FTZ R69, R69, R4 ;  /* 0x0000000445457221 */ /* 0x000fc60000010000 */
[----:B------:R-:W-:Y:S01]  /*3ec0*/  F2FP.SATFINITE.E4M3.F32.PACK_AB_MERGE_C R226, R36, R29, R68 ;  /* 0x0000001d24e2723e */ /* 0x000fe20004807044 */
[--C-:B------:R-:W-:Y:S02]  /*3ed0*/  IMAD.MOV.U32 R68, RZ, RZ, R151.reuse ;  /* 0x000000ffff447224 */ /* 0x100fe400078e0097 */
[----:B------:R-:W0:Y:S01]  /*3ee0*/  MUFU.EX2 R77, R77 ;  /* 0x0000004d004d7308 */ /* 0x000e220000000800 */
[C---:B-1----:R-:W-:Y:S01]  /*3ef0*/  F2FP.SATFINITE.E4M3.F32.PACK_AB_MERGE_C R70, R71.reuse, R70, RZ ;  /* 0x000000464746723e */ /* 0x042fe200048070ff */
[----:B------:R-:W-:Y:S01]  /*3f00*/  FADD.FTZ R71, R71, R8 ;  /* 0x0000000847477221 */ /* 0x000fe20000010000 */
[--C-:B------:R-:W-:Y:S02]  /*3f10*/  IMAD.MOV.U32 R36, RZ, RZ, R151.reuse ;  /* 0x000000ffff247224 */ /* 0x100fe400078e0097 */
[----:B------:R-:W-:Y:S01]  /*3f20*/  F2FP.SATFINITE.E4M3.F32.PACK_AB_MERGE_C R227, R67, R66, R70 ;  /* 0x0000004243e3723e */ /* 0x000fe20004807046 */
[--C-:B------:R-:W-:Y:S02]  /*3f30*/  IMAD.MOV.U32 R70, RZ, RZ, R151.reuse ;  /* 0x000000ffff467224 */ /* 0x100fe400078e0097 */
[----:B------:R-:W1:Y:S01]  /*3f40*/  MUFU.EX2 R72, R72 ;  /* 0x0000004800487308 */ /* 0x000e620000000800 */
[----:B------:R-:W-:-:S02]  /*3f50*/  IMAD.MOV.U32 R67, RZ, RZ, R151 ;  /* 0x000000ffff437224 */ /* 0x000fc400078e0097 */
[--C-:B------:R-:W-:Y:S02]  /*3f60*/  IMAD.MOV.U32 R66, RZ, RZ, R151.reuse ;  /* 0x000000ffff427224 */ /* 0x100fe400078e0097 */
[----:B------:R-:W-:-:S03]  /*3f70*/  IMAD.MOV.U32 R29, RZ, RZ, R151 ;  /* 0x000000ffff1d7224 */ /* 0x000fc600078e0097 */
[----:B------:R-:W2:Y:S01]  /*3f80*/  MUFU.EX2 R74, R74 ;  /* 0x0000004a004a7308 */ /* 0x000ea20000000800 */
[----:B0-----:R-:W-:-:S07]  /*3f90*/  F2FP.SATFINITE.E4M3.F32.PACK_AB_MERGE_C R5, R77, R76, RZ ;  /* 0x0000004c4d05723e */ /* 0x001fce00048070ff */
[----:B------:R-:W0:Y:S01]  /*3fa0*/  MUFU.EX2 R73, R73 ;  /* 0x0000004900497308 */ /* 0x000e220000000800 */
[----:B-1----:R-:W-:-:S01]  /*3fb0*/  FADD.FTZ R4, R72, R69 ;  /* 0x0000004548047221 */ /* 0x002fc20000010000 */
[----:B------:R-:W-:-:S06]  /*3fc0*/  IMAD.MOV.U32 R69, RZ, RZ, R151 ;  /* 0x000000ffff457224 */ /* 0x000fcc00078e0097 */
[----:B------:R-:W1:Y:S01]  /*3fd0*/  MUFU.EX2 R75, R75 ;  /* 0x0000004b004b7308 */ /* 0x000e620000000800 */
[----:B--2---:R-:W-:-:S01]  /*3fe0*/  FADD.FTZ R8, R74, R71 ;  /* 0x000000474a087221 */ /* 0x004fc20000010000 */
[----:B------:R-:W-:-:S06]  /*3ff0*/  IMAD.MOV.U32 R71, RZ, RZ, R151 ;  /* 0x000000ffff477224 */ /* 0x000fcc00078e0097 */
[----:B------:R-:W2:Y:S01]  /*4000*/  MUFU.EX2 R78, R78 ;  /* 0x0000004e004e7308 */ /* 0x000ea20000000800 */
[C---:B0-----:R-:W-:Y:S01]  /*4010*/  F2FP.SATFINITE.E4M3.F32.PACK_AB_MERGE_C R228, R73.reuse, R72, R5 ;  /* 0x0000004849e4723e */ /* 0x041fe20004807005 */
[----:B------:R-:W-:Y:S01]  /*4020*/  FADD.FTZ R73, R73, R4 ;  /* 0x0000000449497221 */ /* 0x000fe20000010000 */
[----:B------:R-:W-:-:S03]  /*4030*/  IMAD.MOV.U32 R72, RZ, RZ, R151 ;  /* 0x000000ffff487224 */ /* 0x000fc600078e0097 */
[----:B------:R-:W-:Y:S01]  /*4040*/  FADD.FTZ R76, R76, R73 ;  /* 0x000000494c4c7221 */ /* 0x000fe20000010000 */
[----:B------:R-:W-:Y:S01]  /*4050*/  IMAD.MOV.U32 R73, RZ, RZ, R151 ;  /* 0x000000ffff497224 */ /* 0x000fe200078e0097 */
[----:B------:R-:W0:Y:S01]  /*4060*/  MUFU.EX2 R79, R79 ;  /* 0x0000004f004f7308 */ /* 0x000e220000000800 */
[----:B-1----:R-:W-:-:S01]  /*4070*/  FADD.FTZ R5, R75, R8 ;  /* 0x000000084b057221 */ /* 0x002fc20000010000 */
[----:B------:R-:W-:Y:S01]  /*4080*/  FADD.FTZ R77, R77, R76 ;  /* 0x0000004c4d4d7221 */ /* 0x000fe20000010000 */
[----:B------:R-:W-:-:S05]  /*4090*/  IMAD.MOV.U32 R76, RZ, RZ, R151 ;  /* 0x000000ffff4c7224 */ /* 0x000fca00078e0097 */
[----:B------:R-:W1:Y:S01]  /*40a0*/  MUFU.EX2 R32, R32 ;  /* 0x0000002000207308 */ /* 0x000e620000000800 */
[----:B--2---:R-:W-:-:S07]  /*40b0*/  FADD.FTZ R4, R78, R5 ;  /* 0x000000054e047221 */ /* 0x004fce0000010000 */
[----:B------:R-:W-:Y:S01]  /*40c0*/  MUFU.EX2 R33, R33 ;  /* 0x0000002100217308 */ /* 0x000fe20000000800 */
[C---:B0-----:R-:W-:Y:S01]  /*40d0*/  F2FP.SATFINITE.E4M3.F32.PACK_AB_MERGE_C R78, R79.reuse, R78, RZ ;  /* 0x0000004e4f4e723e */ /* 0x041fe200048070ff */
[----:B------:R-:W-:-:S03]  /*40e0*/  FADD.FTZ R79, R79, R4 ;  /* 0x000000044f4f7221 */ /* 0x000fc60000010000 */
[----:B------:R-:W-:Y:S01]  /*40f0*/  F2FP.SATFINITE.E4M3.F32.PACK_AB_MERGE_C R229, R75, R74, R78 ;  /* 0x0000004a4be5723e */ /* 0x000fe2000480704e */
[----:B------:R-:W-:Y:S02]  /*4100*/  IMAD.MOV.U32 R78, RZ, RZ, R151 ;  /* 0x000000ffff4e7224 */ /* 0x000fe400078e0097 */
[----:B------:R-:W0:Y:S01]  /*4110*/  MUFU.EX2 R40, R40 ;  /* 0x0000002800287308 */ /* 0x000e220000000800 */
[----:B-1----:R-:W-:-:S01]  /*4120*/  FADD.FTZ R4, R32, R77 ;  /* 0x0000004d20047221 */ /* 0x002fc20000010000 */
[--C-:B------:R-:W-:Y:S02]  /*4130*/  IMAD.MOV.U32 R77, RZ, RZ, R151.reuse ;  /* 0x000000ffff4d7224 */ /* 0x100fe400078e0097 */
[--C-:B------:R-:W-:Y:S02]  /*4140*/  IMAD.MOV.U32 R75, RZ, RZ, R151.reuse ;  /* 0x000000ffff4b7224 */ /* 0x100fe400078e0097 */
[----:B------:R-:W-:Y:S02]  /*4150*/  IMAD.MOV.U32 R74, RZ, RZ, R151 ;  /* 0x000000ffff4a7224 */ /* 0x000fe400078e0097 */
[----:B------:R-:W1:Y:S08]  /*4160*/  MUFU.EX2 R82, R82 ;  /* 0x0000005200527308 */ /* 0x000e700000000800 */
[----:B------:R-:W2:Y:S01]  /*4170*/  MUFU.EX2 R37, R37 ;  /* 0x0000002500257308 */ /* 0x000ea20000000800 */
[----:B0-----:R-:W-:-:S07]  /*4180*/  F2FP.SATFINITE.E4M3.F32.PACK_AB_MERGE_C R5, R40, R33, RZ ;  /* 0x000000212805723e */ /* 0x001fce00048070ff */
[----:B------:R-:W0:Y:S01]  /*4190*/  MUFU.EX2 R83, R83 ;  /* 0x0000005300537308 */ /* 0x000e220000000800 */
[----:B-1----:R-:W-:-:S01]  /*41a0*/  FADD.FTZ R8, R82, R79 ;  /* 0x0000004f52087221 */ /* 0x002fc20000010000 */
[----:B------:R-:W-:-:S06]  /*41b0*/  IMAD.MOV.U32 R79, RZ, RZ, R151 ;  /* 0x000000ffff4f7224 */ /* 0x000fcc00078e0097 */
[----:B------:R-:W1:Y:S01]  /*41c0*/  MUFU.EX2 R86, R86 ;  /* 0x0000005600567308 */ /* 0x000e620000000800 */
[C---:B--2---:R-:W-:Y:S01]  /*41d0*/  F2FP.SATFINITE.E4M3.F32.PACK_AB_MERGE_C R230, R37.reuse, R32, R5 ;  /* 0x0000002025e6723e */ /* 0x044fe20004807005 */
[----:B------:R-:W-:Y:S01]  /*41e0*/  FADD.FTZ R4, R37, R4 ;  /* 0x0000000425047221 */ /* 0x000fe20000010000 */
[--C-:B------:R-:W-:Y:S02]  /*41f0*/  IMAD.MOV.U32 R37, RZ, RZ, R151.reuse ;  /* 0x000000ffff257224 */ /* 0x100fe400078e0097 */
[----:B------:R-:W-:Y:S02]  /*4200*/  IMAD.MOV.U32 R32, RZ, RZ, R151 ;  /* 0x000000ffff207224 */ /* 0x000fe400078e0097 */
[----:B------:R-:W-:-:S01]  /*4210*/  FADD.FTZ R33, R33, R4 ;  /* 0x0000000421217221 */ /* 0x000fc20000010000 */
[----:B------:R-:W2:Y:S01]  /*4220*/  MUFU.EX2 R41, R41 ;  /* 0x0000002900297308 */ /* 0x000ea20000000800 */
[----:B0-----:R-:W-:-:S04]  /*4230*/  FADD.FTZ R5, R83, R8 ;  /* 0x0000000853057221 */ /* 0x001fc80000010000 */
[----:B-1----:R-:W-:Y:S01]  /*4240*/  FADD.FTZ R4, R86, R5 ;  /* 0x0000000556047221 */ /* 0x002fe20000010000 */
[----:B------:R-:W-:-:S01]  /*4250*/  FADD.FTZ R5, R40, R33 ;  /* 0x0000002128057221 */ /* 0x000fc20000010000 */
[--C-:B------:R-:W-:Y:S02]  /*4260*/  IMAD.MOV.U32 R40, RZ, RZ, R151.reuse ;  /* 0x000000ffff287224 */ /* 0x100fe400078e0097 */
[----:B------:R-:W-:Y:S01]  /*4270*/  IMAD.MOV.U32 R33, RZ, RZ, R151 ;  /* 0x000000ffff217224 */ /* 0x000fe200078e0097 */
[C---:B--2---:R-:W-:Y:S01]  /*4280*/  F2FP.SATFINITE.E4M3.F32.PACK_AB_MERGE_C R7, R41.reuse, R86, RZ ;  /* 0x000000562907723e */ /* 0x044fe200048070ff */
[----:B------:R-:W-:-:S01]  /*4290*/  FADD.FTZ R4, R41, R4 ;  /* 0x0000000429047221 */ /* 0x000fc20000010000 */
[----:B------:R-:W-:Y:S02]  /*42a0*/  IMAD.MOV.U32 R86, RZ, RZ, R151 ;  /* 0x000000ffff567224 */ /* 0x000fe400078e0097 */
[----:B------:R-:W-:Y:S01]  /*42b0*/  F2FP.SATFINITE.E4M3.F32.PACK_AB_MERGE_C R231, R83, R82, R7 ;  /* 0x0000005253e7723e */ /* 0x000fe20004807007 */
[----:B------:R-:W-:-:S02]  /*42c0*/  IMAD.MOV.U32 R83, RZ, RZ, R151 ;  /* 0x000000ffff537224 */ /* 0x000fc400078e0097 */
        /* <DEDUP_REMOVED lines=72> */
.L_x_140:
[----:B------:R-:W-:Y:S01]  /*4750*/  ISETP.NE.AND P2, PT, RZ, UR41, PT ;  /* 0x00000029ff007c0c */ /* 0x000fe2000bf45270 */
[----:B------:R-:W-:-:S04]  /*4760*/  UISETP.NE.AND UP0, UPT, UR49, 0x1, UPT ;  /* 0x000000013100788c */ /* 0x000fc8000bf05270 */
[----:B------:R-:W-:-:S04]  /*4770*/  USEL UR43, URZ, 0x1, UP0 ;  /* 0x000000013f2b7887 */ /* 0x000fc80008000000 */
[----:B------:R-:W-:-:S04]  /*4780*/  ULOP3.LUT UR43, UR52, UR43, URZ, 0x3c, !UPT ;  /* 0x0000002b342b7292 */ /* 0x000fc8000f8e3c3f */
[----:B------:R-:W-:Y:S08]  /*4790*/  @P2 BRA `(.L_x_131) ;  /* 0x0000000000442947 */ /* 0x000ff00003800000 */
[----:B------:R-:W-:Y:S05]  /*47a0*/  @!P0 BRA `(.L_x_132) ;  /* 0x0000000000048947 */ /* 0x000fea0003800000 */
[----:B------:R-:W-:Y:S01]  /*47b0*/  BPT.TRAP 0x1 ;  /* 0x000000040000795c */ /* 0x000fe20000300000 */
.L_x_132:
[----:B------:R-:W0:Y:S01]  /*47c0*/  S2UR UR10, SR_CgaCtaId ;  /* 0x00000000000a79c3 */ /* 0x000e220000008800 */
[----:B------:R-:W-:Y:S01]  /*47d0*/  UIADD3 UR6, UR49, 0x1, URZ ;  /* 0x0000000131067890 */ /* 0x000fe2000fffe03f */
[----:B------:R-:W-:Y:S01]  /*47e0*/  IMAD.U32 R0, RZ, RZ, UR43 ;  /* 0x0000002bff007e24 */ /* 0x000fe2000f8e00ff */
[----:B------:R-:W-:Y:S02]  /*47f0*/  UMOV UR7, 0x400 ;  /* 0x0000040000077882 */ /* 0x000fe40000000000 */
[----:B------:R-:W-:Y:S02]  /*4800*/  UISETP.NE.AND UP0, UPT, UR6, 0x2, UPT ;  /* 0x000000020600788c */ /* 0x000fe4000bf05270 */
[----:B------:R-:W-:Y:S02]  /*4810*/  SHF.L.U32 R0, R0, 0x1f, RZ ;  /* 0x0000001f00007819 */ /* 0x000fe400000006ff */
[----:B------:R-:W-:Y:S02]  /*4820*/  USEL UR6, UR6, URZ, UP0 ;  /* 0x0000003f06067287 */ /* 0x000fe40008000000 */
[----:B0-----:R-:W-:-:S04]  /*4830*/  ULEA UR7, UR10, UR7, 0x18 ;  /* 0x000000070a077291 */ /* 0x001fc8000f8ec03f */
[----:B------:R-:W-:-:S09]  /*4840*/  ULEA UR6, UR6, UR7, 0x3 ;  /* 0x0000000706067291 */ /* 0x000fd2000f8e183f */
[----:B------:R0:W1:Y:S01]  /*4850*/  SYNCS.PHASECHK.TRANS64.TRYWAIT P1, [UR6+0x38830], R0 ;  /* 0x03883000ff0075a7 */ /* 0x0000620008020146 */
[----:B------:R-:W-:Y:S05]  /*4860*/  @!P0 BRA `(.L_x_133) ;  /* 0x0000000000048947 */ /* 0x000fea0003800000 */
[----:B------:R-:W-:Y:S01]  /*4870*/  BPT.TRAP 0x1 ;  /* 0x000000040000795c */ /* 0x000fe20000300000 */
.L_x_133:
[----:B-1----:R-:W-:Y:S05]  /*4880*/  @P1 BRA `(.L_x_131) ;  /* 0x0000000000081947 */ /* 0x002fea0003800000 */
[----:B------:R-:W1:Y:S02]  /*4890*/  SYNCS.PHASECHK.TRANS64.TRYWAIT P1, [UR6+0x38830], R0 ;  /* 0x03883000ff0075a7 */ /* 0x000e640008020146 */
[----:B-1----:R-:W-:Y:S05]  /*48a0*/  @!P1 BRA `(.L_x_134) ;  /* 0x000000b800489947 */ /* 0x002fea0003800000 */
.L_x_131:
[----:B01----:R-:W-:Y:S01]  /*48b0*/  VIADD R0, R23, 0x8 ;  /* 0x0000000817007836 */ /* 0x003fe20000000000 */
        /* <DEDUP_REMOVED lines=44> */
[----:B0-----:R-:W-:Y:S05]  /*4b80*/  @P2 BRA `(.L_x_135) ;  /* 0x0000000000382947 */ /* 0x001fea0003800000 */
[----:B------:R-:W-:Y:S05]  /*4b90*/  @!P0 BRA `(.L_x_136) ;  /* 0x0000000000048947 */ /* 0x000fea0003800000 */
[----:B------:R-:W-:Y:S01]  /*4ba0*/  BPT.TRAP 0x1 ;  /* 0x000000040000795c */ /* 0x000fe20000300000 */
.L_x_136:
[----:B------:R-:W0:Y:S01]  /*4bb0*/  S2UR UR7, SR_CgaCtaId ;  /* 0x00000000000779c3 */ /* 0x000e220000008800 */
[----:B------:R-:W-:Y:S01]  /*4bc0*/  UMOV UR6, 0x400 ;  /* 0x0000040000067882 */ /* 0x000fe20000000000 */
[----:B------:R-:W-:-:S05]  /*4bd0*/  IMAD.U32 R0, RZ, RZ, UR52 ;  /* 0x00000034ff007e24 */ /* 0x000fca000f8e00ff */
[----:B------:R-:W-:Y:S01]  /*4be0*/  SHF.L.U32 R0, R0, 0x1f, RZ ;  /* 0x0000001f00007819 */ /* 0x000fe200000006ff */
[----:B0-----:R-:W-:-:S04]  /*4bf0*/  ULEA UR6, UR7, UR6, 0x18 ;  /* 0x0000000607067291 */ /* 0x001fc8000f8ec03f */
[----:B------:R-:W-:-:S09]  /*4c00*/  ULEA UR6, UR49, UR6, 0x3 ;  /* 0x0000000631067291 */ /* 0x000fd2000f8e183f */
[----:B------:R0:W1:Y:S01]  /*4c10*/  SYNCS.PHASECHK.TRANS64.TRYWAIT P1, [UR6+0x38850], R0 ;  /* 0x03885000ff0075a7 */ /* 0x0000620008020146 */
[----:B------:R-:W-:Y:S05]  /*4c20*/  @!P0 BRA `(.L_x_137) ;  /* 0x0000000000048947 */ /* 0x000fea0003800000 */
[----:B------:R-:W-:Y:S01]  /*4c30*/  BPT.TRAP 0x1 ;  /* 0x000000040000795c */ /* 0x000fe20000300000 */
.L_x_137:
[----:B-1----:R-:W-:Y:S05]  /*4c40*/  @P1 BRA `(.L_x_135) ;  /* 0x0000000000081947 */ /* 0x002fea0003800000 */
[----:B------:R-:W1:Y:S02]  /*4c50*/  SYNCS.PHASECHK.TRANS64.TRYWAIT P1, [UR6+0x38850], R0 ;  /* 0x03885000ff0075a7 */ /* 0x000e640008020146 */
[----:B-1----:R-:W-:Y:S05]  /*4c60*/  @!P1 BRA `(.L_x_138) ;  /* 0x000000b400709947 */ /* 0x002fea0003800000 */
.L_x_135:
[----:B------:R-:W2:Y:S01]  /*4c70*/  S2UR UR6, SR_CgaCtaId ;  /* 0x00000000000679c3 */ /* 0x000ea20000008800 */
[----:B-1----:R-:W-:Y:S01]  /*4c80*/  MOV R3, 0x400 ;  /* 0x0000040000037802 */ /* 0x002fe20000000f00 */
[----:B------:R-:W-:Y:S01]  /*4c90*/  WARPGROUP.ARRIVE ;  /* 0x00000000000079c5 */ /* 0x000fe20000000000 */
[----:B------:R-:W-:Y:S01]  /*4ca0*/  UMOV UR7, 0x40000040 ;  /* 0x4000004000077882 */ /* 0x000fe20000000000 */
[----:B------:R-:W-:Y:S02]  /*4cb0*/  FMNMX.FTZ R6, R152, R7, !PT ;  /* 0x0000000798067209 */ /* 0x000fe40007810000 */
[----:B------:R-:W-:-:S04]  /*4cc0*/  FMNMX.FTZ R8, R154, R9, !PT ;  /* 0x000000099a087209 */ /* 0x000fc80007810000 */
[----:B------:R-:W-:-:S04]  /*4cd0*/  FMNMX.FTZ R11, R155, R8, !PT ;  /* 0x000000089b0b7209 */ /* 0x000fc80007810000 */
[----:B------:R-:W-:-:S04]  /*4ce0*/  FMNMX.FTZ R8, R158, R11, !PT ;  /* 0x0000000b9e087209 */ /* 0x000fc80007810000 */
[----:B------:R-:W-:-:S04]  /*4cf0*/  FMNMX.FTZ R11, R159, R8, !PT ;  /* 0x000000089f0b7209 */ /* 0x000fc80007810000 */
[----:B------:R-:W-:Y:S01]  /*4d00*/  FMNMX.FTZ R8, R162, R11, !PT ;  /* 0x0000000ba2087209 */ /* 0x000fe20007810000 */
[----:B--2---:R-:W-:-:S03]  /*4d10*/  IMAD.U32 R2, RZ, RZ, UR6 ;  /* 0x00000006ff027e24 */ /* 0x004fc6000f8e00ff */
[----:B------:R-:W-:Y:S02]  /*4d20*/  FMNMX.FTZ R11, R163, R8, !PT ;  /* 0x00000008a30b7209 */ /* 0x000fe40007810000 */
[----:B0-----:R-:W-:Y:S02]  /*4d30*/  LEA R0, R2, R3, 0x18 ;  /* 0x0000000302007211 */ /* 0x001fe400078ec0ff */
[----:B------:R-:W-:Y:S02]  /*4d40*/  FMNMX.FTZ R3, R153, R6, !PT ;  /* 0x0000000699037209 */ /* 0x000fe40007810000 */
[----:B------:R-:W-:Y:S02]  /*4d50*/  R2UR UR6, R0 ;  /* 0x00000000000672ca */ /* 0x000fe400000e0000 */
[----:B------:R-:W-:Y:S02]  /*4d60*/  FMNMX.FTZ R6, R156, R3, !PT ;  /* 0x000000039c067209 */ /* 0x000fe40007810000 */
[----:B------:R-:W-:-:S02]  /*4d70*/  FMNMX.FTZ R8, R166, R11, !PT ;  /* 0x0000000ba6087209 */ /* 0x000fc40007810000 */
[----:B------:R-:W-:Y:S02]  /*4d80*/  FMNMX.FTZ R3, R157, R6, !PT ;  /* 0x000000069d037209 */ /* 0x000fe40007810000 */
[----:B------:R-:W-:Y:S02]  /*4d90*/  FMNMX.FTZ R11, R167, R8, !PT ;  /* 0x00000008a70b7209 */ /* 0x000fe40007810000 */
[----:B------:R-:W-:Y:S02]  /*4da0*/  FMNMX.FTZ R6, R160, R3, !PT ;  /* 0x00000003a0067209 */ /* 0x000fe40007810000 */
[----:B------:R-:W-:Y:S01]  /*4db0*/  FMNMX.FTZ R8, R170, R11, !PT ;  /* 0x0000000baa087209 */ /* 0x000fe20007810000 */
[----:B------:R-:W-:Y:S01]  /*4dc0*/  UIADD3 UR6, UR6, 0x400, URZ ;  /* 0x0000040006067890 */ /* 0x000fe2000fffe03f */
[----:B------:R-:W-:Y:S02]  /*4dd0*/  FMNMX.FTZ R3, R161, R6, !PT ;  /* 0x00000006a1037209 */ /* 0x000fe40007810000 */
[----:B------:R-:W-:Y:S01]  /*4de0*/  FMNMX.FTZ R11, R171, R8, !PT ;  /* 0x00000008ab0b7209 */ /* 0x000fe20007810000 */
[----:B------:R-:W-:Y:S01]  /*4df0*/  USHF.R.U32.HI UR6, URZ, 0x4, UR6 ;  /* 0x000000043f067899 */ /* 0x000fe20008011606 */
[----:B------:R-:W-:-:S02]  /*4e00*/  FMNMX.FTZ R6, R164, R3, !PT ;  /* 0x00000003a4067209 */ /* 0x000fc40007810000 */
[----:B------:R-:W-:Y:S01]  /*4e10*/  FMNMX.FTZ R8, R174, R11, !PT ;  /* 0x0000000bae087209 */ /* 0x000fe20007810000 */
[----:B------:R-:W-:Y:S01]  /*4e20*/  ULOP3.LUT UR6, UR6, 0x3fff, URZ, 0xc0, !UPT ;  /* 0x00003fff06067892 */ /* 0x000fe2000f8ec03f */
[----:B------:R-:W-:Y:S02]  /*4e30*/  FMNMX.FTZ R3, R165, R6, !PT ;  /* 0x00000006a5037209 */ /* 0x000fe40007810000 */
[----:B------:R-:W-:Y:S01]  /*4e40*/  FMNMX.FTZ R11, R175, R8, !PT ;  /* 0x00000008af0b7209 */ /* 0x000fe20007810000 */
[----:B------:R-:W-:Y:S01]  /*4e50*/  ULOP3.LUT UR6, UR6, 0x10000, URZ, 0xfc, !UPT ;  /* 0x0001000006067892 */ /* 0x000fe2000f8efc3f */
[----:B------:R-:W-:Y:S02]  /*4e60*/  FMNMX.FTZ R6, R168, R3, !PT ;  /* 0x00000003a8067209 */ /* 0x000fe40007810000 */
[----:B------:R-:W-:Y:S01]  /*4e70*/  FMNMX.FTZ R8, R178, R11, !PT ;  /* 0x0000000bb2087209 */ /* 0x000fe20007810000 */
[----:B------:R-:W-:Y:S01]  /*4e80*/  ULEA UR10, UR49, UR6, 0xb ;  /* 0x00000006310a7291 */ /* 0x000fe2000f8e583f */
[----:B------:R-:W-:-:S02]  /*4e90*/  FMNMX.FTZ R3, R169, R6, !PT ;  /* 0x00000006a9037209 */ /* 0x000fc40007810000 */
        /* <DEDUP_REMOVED lines=41> */
[----:B------:R-:W-:-:S04]  /*5130*/  FMNMX.FTZ R6, R208, R3, !PT ;  /* 0x00000003d0067209 */ /* 0x000fc80007810000 */
[----:B------:R-:W-:-:S04]  /*5140*/  FMNMX.FTZ R3, R209, R6, !PT ;  /* 0x00000006d1037209 */ /* 0x000fc80007810000 */
[----:B------:R-:W-:-:S04]  /*5150*/  FMNMX.FTZ R6, R212, R3, !PT ;  /* 0x00000003d4067209 */ /* 0x000fc80007810000 */
[----:B------:R-:W-:Y:S02]  /*5160*/  FMNMX.FTZ R10, R213, R6, !PT ;  /* 0x00000006d50a7209 */ /* 0x000fe40007810000 */
[----:B------:R-:W0:Y:S04]  /*5170*/  SHFL.BFLY PT, R6, R11, 0x2, 0x1f ;  /* 0x0c401f000b067f89 */ /* 0x000e2800000e0000 */
[----:B------:R-:W1:Y:S01]  /*5180*/  SHFL.BFLY PT, R3, R10, 0x2, 0x1f ;  /* 0x0c401f000a037f89 */ /* 0x000e6200000e0000 */
[----:B0-----:R-:W-:Y:S02]  /*5190*/  FMNMX.FTZ R13, R11, R6, !PT ;  /* 0x000000060b0d7209 */ /* 0x001fe40007810000 */
[----:B-1----:R-:W-:-:S03]  /*51a0*/  FMNMX.FTZ R12, R10, R3, !PT ;  /* 0x000000030a0c7209 */ /* 0x002fc60007810000 */
[----:B------:R-:W0:Y:S01]  /*51b0*/  SHFL.BFLY PT, R6, R13, 0x1, 0x1f ;  /* 0x0c201f000d067f89 */ /* 0x000e2200000e0000 */
[----:B------:R-:W-:-:S03]  /*51c0*/  IMAD.U32 R10, RZ, RZ, UR38 ;  /* 0x00000026ff0a7e24 */ /* 0x000fc6000f8e00ff */
[----:B------:R-:W1:Y:S01]  /*51d0*/  SHFL.BFLY PT, R3, R12, 0x1, 0x1f ;  /* 0x0c201f000c037f89 */ /* 0x000e6200000e0000 */
[----:B0-----:R-:W-:Y:S02]  /*51e0*/  FMNMX.FTZ R6, R13, R6, !PT ;  /* 0x000000060d067209 */ /* 0x001fe40007810000 */
[----:B-1----:R-:W-:-:S05]  /*51f0*/  FMNMX.FTZ R3, R12, R3, !PT ;  /* 0x000000030c037209 */ /* 0x002fca0007810000 */
[----:B------:R-:W-:-:S04]  /*5200*/  FADD.FTZ R7, -R3, R7 ;  /* 0x0000000703077221 */ /* 0x000fc80000010100 */
[----:B------:R-:W-:Y:S01]  /*5210*/  FMUL.FTZ R8, R7, UR38 ;  /* 0x0000002607087c20 */ /* 0x000fe20008410000 */
[----:B------:R-:W-:-:S01]  /*5220*/  FADD.FTZ R7, -R6, R9 ;  /* 0x0000000906077221 */ /* 0x000fc20000010100 */
[----:B------:R-:W-:-:S03]  /*5230*/  FFMA.FTZ R9, R3, R10, -8 ;  /* 0xc100000003097423 */ /* 0x000fc6000001000a */
[----:B------:R-:W-:Y:S01]  /*5240*/  FMUL.FTZ R7, R7, UR38 ;  /* 0x0000002607077c20 */ /* 0x000fe20008410000 */
[----:B------:R-:W-:-:S01]  /*5250*/  FFMA.FTZ R21, R165, UR38, -R9 ;  /* 0x00000026a5157c23 */ /* 0x000fc20008010809 */
[--C-:B------:R-:W-:Y:S01]  /*5260*/  FFMA.FTZ R165, R181, UR38, -R9.reuse ;  /* 0x00000026b5a57c23 */ /* 0x100fe20008010809 */
[----:B------:R-:W-:-:S01]  /*5270*/  FFMA.FTZ R181, R197, UR38, -R9 ;  /* 0x00000026c5b57c23 */ /* 0x000fc20008010809 */
[----:B------:R-:W-:Y:S02]  /*5280*/  IMAD.U32 R197, RZ, RZ, UR38 ;  /* 0x00000026ffc57e24 */ /* 0x000fe4000f8e00ff */
[----:B------:R-:W-:-:S01]  /*5290*/  FFMA.FTZ R11, R152, UR38, -R9 ;  /* 0x00000026980b7c23 */ /* 0x000fc20008010809 */
[----:B------:R-:W-:Y:S01]  /*52a0*/  FFMA.FTZ R10, R153, UR38, -R9 ;  /* 0x00000026990a7c23 */ /* 0x000fe20008010809 */
[----:B------:R-:W-:Y:S01]  /*52b0*/  MUFU.EX2 R8, R8 ;  /* 0x0000000800087308 */ /* 0x000fe20000000800 */
[----:B------:R-:W-:-:S01]  /*52c0*/  FFMA.FTZ R197, R6, R197, -8 ;  /* 0xc100000006c57423 */ /* 0x000fc200000100c5 */
[--C-:B------:R-:W-:Y:S01]  /*52d0*/  FFMA.FTZ R12, R156, UR38, -R9.reuse ;  /* 0x000000269c0c7c23 */ /* 0x100fe20008010809 */
[----:B------:R-:W-:-:S01]  /*52e0*/  FFMA.FTZ R13, R157, UR38, -R9 ;  /* 0x000000269d0d7c23 */ /* 0x000fc20008010809 */
[----:B------:R-:W-:Y:S01]  /*52f0*/  FFMA.FTZ R14, R160, UR38, -R9 ;  /* 0x00000026a00e7c23 */ /* 0x000fe20008010809 */
[----:B------:R-:W-:-:S01]  /*5300*/  FFMA.FTZ R154, R154, UR38, -R197 ;  /* 0x000000269a9a7c23 */ /* 0x000fc200080108c5 */
[--C-:B------:R-:W-:Y:S01]  /*5310*/  FFMA.FTZ R155, R155, UR38, -R197.reuse ;  /* 0x000000269b9b7c23 */ /* 0x100fe200080108c5 */
[----:B------:R-:W-:-:S01]  /*5320*/  FFMA.FTZ R158, R158, UR38, -R197 ;  /* 0x000000269e9e7c23 */ /* 0x000fc200080108c5 */
[----:B------:R-:W0:Y:S01]  /*5330*/  MUFU.EX2 R11, R11 ;  /* 0x0000000b000b7308 */ /* 0x000e220000000800 */
[----:B------:R-:W-:-:S01]  /*5340*/  FFMA.FTZ R159, R159, UR38, -R197 ;  /* 0x000000269f9f7c23 */ /* 0x000fc200080108c5 */
[----:B------:R-:W-:Y:S01]  /*5350*/  FFMA.FTZ R162, R162, UR38, -R197 ;  /* 0x00000026a2a27c23 */ /* 0x000fe200080108c5 */
[----:B------:R-:W-:-:S01]  /*5360*/  FFMA.FTZ R15, R161, UR38, -R9 ;  /* 0x00000026a10f7c23 */ /* 0x000fc20008010809 */
[----:B------:R-:W-:Y:S01]  /*5370*/  FFMA.FTZ R163, R163, UR38, -R197 ;  /* 0x00000026a3a37c23 */ /* 0x000fe200080108c5 */
[----:B------:R-:W-:-:S01]  /*5380*/  FFMA.FTZ R20, R164, UR38, -R9 ;  /* 0x00000026a4147c23 */ /* 0x000fc20008010809 */
[----:B------:R-:W-:Y:S01]  /*5390*/  FFMA.FTZ R153, R169, UR38, -R9 ;  /* 0x00000026a9997c23 */ /* 0x000fe20008010809 */
[----:B------:R-:W-:-:S01]  /*53a0*/  FFMA.FTZ R166, R166, UR38, -R197 ;  /* 0x00000026a6a67c23 */ /* 0x000fc200080108c5 */
[----:B------:R-:W-:Y:S01]  /*53b0*/  MUFU.EX2 R7, R7 ;  /* 0x0000000700077308 */ /* 0x000fe20000000800 */
[----:B------:R-:W-:-:S01]  /*53c0*/  FFMA.FTZ R169, R185, UR38, -R9 ;  /* 0x00000026b9a97c23 */ /* 0x000fc20008010809 */
[--C-:B------:R-:W-:Y:S01]  /*53d0*/  FFMA.FTZ R185, R201, UR38, -R9.reuse ;  /* 0x00000026c9b97c23 */ /* 0x100fe20008010809 */
[----:B------:R-:W-:-:S01]  /*53e0*/  FFMA.FTZ R152, R168, UR38, -R9 ;  /* 0x00000026a8987c23 */ /* 0x000fc20008010809 */
[----:B------:R-:W-:Y:S01]  /*53f0*/  FFMA.FTZ R167, R167, UR38, -R197 ;  /* 0x00000026a7a77c23 */ /* 0x000fe200080108c5 */
[----:B------:R-:W-:-:S01]  /*5400*/  FFMA.FTZ R168, R184, UR38, -R9 ;  /* 0x00000026b8a87c23 */ /* 0x000fc20008010809 */
[----:B------:R-:W-:Y:S01]  /*5410*/  FFMA.FTZ R184, R200, UR38, -R9 ;  /* 0x00000026c8b87c23 */ /* 0x000fe20008010809 */
[----:B------:R-:W-:-:S01]  /*5420*/  FFMA.FTZ R170, R170, UR38, -R197 ;  /* 0x00000026aaaa7c23 */ /* 0x000fc200080108c5 */
[----:B------:R-:W1:Y:S01]  /*5430*/  MUFU.EX2 R154, R154 ;  /* 0x0000009a009a7308 */ /* 0x000e620000000800 */
[----:B0-----:R-:W-:-:S01]  /*5440*/  FFMA.FTZ R5, R8, R5, R11 ;  /* 0x0000000508057223 */ /* 0x001fc2000001000b */
[----:B------:R-:W-:Y:S01]  /*5450*/  FFMA.FTZ R171, R171, UR38, -R197 ;  /* 0x00000026abab7c23 */ /* 0x000fe200080108c5 */
[----:B------:R-:W-:-:S01]  /*5460*/  FFMA.FTZ R156, R172, UR38, -R9 ;  /* 0x00000026ac9c7c23 */ /* 0x000fc20008010809 */
[----:B------:R-:W-:Y:S01]  /*5470*/  FFMA.FTZ R174, R174, UR38, -R197 ;  /* 0x00000026aeae7c23 */ /* 0x000fe200080108c5 */
[----:B------:R-:W-:-:S01]  /*5480*/  FFMA.FTZ R157, R173, UR38, -R9 ;  /* 0x00000026ad9d7c23 */ /* 0x000fc20008010809 */
[----:B------:R-:W-:Y:S01]  /*5490*/  FFMA.FTZ R175, R175, UR38, -R197 ;  /* 0x00000026afaf7c23 */ /* 0x000fe200080108c5 */
[----:B------:R-:W-:-:S01]  /*54a0*/  FFMA.FTZ R160, R176, UR38, -R9 ;  /* 0x00000026b0a07c23 */ /* 0x000fc20008010809 */
[----:B------:R-:W0:Y:S01]  /*54b0*/  MUFU.EX2 R10, R10 ;  /* 0x0000000a000a7308 */ /* 0x000e220000000800 */
[----:B------:R-:W-:-:S01]  /*54c0*/  FFMA.FTZ R178, R178, UR38, -R197 ;  /* 0x00000026b2b27c23 */ /* 0x000fc200080108c5 */
[----:B------:R-:W-:Y:S01]  /*54d0*/  FFMA.FTZ R161, R177, UR38, -R9 ;  /* 0x00000026b1a17c23 */ /* 0x000fe20008010809 */
[----:B------:R-:W-:-:S01]  /*54e0*/  FFMA.FTZ R179, R179, UR38, -R197 ;  /* 0x00000026b3b37c23 */ /* 0x000fc200080108c5 */
[----:B------:R-:W-:Y:S01]  /*54f0*/  FFMA.FTZ R164, R180, UR38, -R9 ;  /* 0x00000026b4a47c23 */ /* 0x000fe20008010809 */
[----:B------:R-:W-:-:S01]  /*5500*/  FFMA.FTZ R182, R182, UR38, -R197 ;  /* 0x00000026b6b67c23 */ /* 0x000fc200080108c5 */
[--C-:B------:R-:W-:Y:S01]  /*5510*/  FFMA.FTZ R183, R183, UR38, -R197.reuse ;  /* 0x00000026b7b77c23 */ /* 0x100fe200080108c5 */
[----:B------:R-:W-:-:S01]  /*5520*/  FFMA.FTZ R186, R186, UR38, -R197 ;  /* 0x00000026baba7c23 */ /* 0x000fc200080108c5 */
[----:B------:R-:W2:Y:S01]  /*5530*/  MUFU.EX2 R155, R155 ;  /* 0x0000009b009b7308 */ /* 0x000ea20000000800 */
[----:B-1----:R-:W-:-:S01]  /*5540*/  FFMA.FTZ R4, R7, R4, R154 ;  /* 0x0000000407047223 */ /* 0x002fc2000001009a */
[----:B------:R-:W-:Y:S01]  /*5550*/  FFMA.FTZ R187, R187, UR38, -R197 ;  /* 0x00000026bbbb7c23 */ /* 0x000fe200080108c5 */
[----:B------:R-:W-:-:S01]  /*5560*/  FFMA.FTZ R172, R188, UR38, -R9 ;  /* 0x00000026bcac7c23 */ /* 0x000fc20008010809 */
[----:B------:R-:W-:Y:S01]  /*5570*/  FFMA.FTZ R190, R190, UR38, -R197 ;  /* 0x00000026bebe7c23 */ /* 0x000fe200080108c5 */
[----:B------:R-:W-:-:S01]  /*5580*/  FFMA.FTZ R173, R189, UR38, -R9 ;  /* 0x00000026bdad7c23 */ /* 0x000fc20008010809 */
[----:B------:R-:W-:Y:S01]  /*5590*/  FFMA.FTZ R189, R205, UR38, -R9 ;  /* 0x00000026cdbd7c23 */ /* 0x000fe20008010809 */
[----:B------:R-:W-:-:S01]  /*55a0*/  FFMA.FTZ R191, R191, UR38, -R197 ;  /* 0x00000026bfbf7c23 */ /* 0x000fc200080108c5 */
[----:B------:R-:W1:Y:S01]  /*55b0*/  MUFU.EX2 R12, R12 ;  /* 0x0000000c000c7308 */ /* 0x000e620000000800 */
[----:B0-----:R-:W-:-:S01]  /*55c0*/  FADD.FTZ R5, R10, R5 ;  /* 0x000000050a057221 */ /* 0x001fc20000010000 */
[----:B------:R-:W-:Y:S01]  /*55d0*/  FFMA.FTZ R176, R192, UR38, -R9 ;  /* 0x00000026c0b07c23 */ /* 0x000fe20008010809 */
[----:B------:R-:W-:-:S01]  /*55e0*/  FFMA.FTZ R194, R194, UR38, -R197 ;  /* 0x00000026c2c27c23 */ /* 0x000fc200080108c5 */
[----:B------:R-:W-:Y:S01]  /*55f0*/  FFMA.FTZ R177, R193, UR38, -R9 ;  /* 0x00000026c1b17c23 */ /* 0x000fe20008010809 */
[----:B------:R-:W-:-:S01]  /*5600*/  FFMA.FTZ R195, R195, UR38, -R197 ;  /* 0x00000026c3c37c23 */ /* 0x000fc200080108c5 */
[--C-:B------:R-:W-:Y:S01]  /*5610*/  FFMA.FTZ R188, R204, UR38, -R9.reuse ;  /* 0x00000026ccbc7c23 */ /* 0x100fe20008010809 */
[----:B------:R-:W-:-:S01]  /*5620*/  FFMA.FTZ R180, R196, UR38, -R9 ;  /* 0x00000026c4b47c23 */ /* 0x000fc20008010809 */
[----:B------:R-:W0:Y:S01]  /*5630*/  MUFU.EX2 R158, R158 ;  /* 0x0000009e009e7308 */ /* 0x000e220000000800 */
[----:B--2---:R-:W-:-:S01]  /*5640*/  FADD.FTZ R201, R155, R4 ;  /* 0x000000049bc97221 */ /* 0x004fc20000010000 */
[--C-:B------:R-:W-:Y:S01]  /*5650*/  FFMA.FTZ R198, R198, UR38, -R197.reuse ;  /* 0x00000026c6c67c23 */ /* 0x100fe200080108c5 */
[----:B------:R-:W-:-:S01]  /*5660*/  FFMA.FTZ R199, R199, UR38, -R197 ;  /* 0x00000026c7c77c23 */ /* 0x000fc200080108c5 */
[--C-:B------:R-:W-:Y:S01]  /*5670*/  FFMA.FTZ R192, R208, UR38, -R9.reuse ;  /* 0x00000026d0c07c23 */ /* 0x100fe20008010809 */
[----:B------:R-:W-:-:S01]  /*5680*/  FFMA.FTZ R193, R209, UR38, -R9 ;  /* 0x00000026d1c17c23 */ /* 0x000fc20008010809 */
[----:B------:R-:W-:-:S02]  /*5690*/  IMAD.U32 R209, RZ, RZ, UR51 ;  /* 0x00000033ffd17e24 */ /* 0x000fc4000f8e00ff */
[----:B------:R-:W-:-:S01]  /*56a0*/  FFMA.FTZ R196, R212, UR38, -R9 ;  /* 0x00000026d4c47c23 */ /* 0x000fc20008010809 */
[----:B------:R-:W2:Y:S01]  /*56b0*/  MUFU.EX2 R13, R13 ;  /* 0x0000000d000d7308 */ /* 0x000ea20000000800 */
[----:B-1----:R-:W-:-:S01]  /*56c0*/  FADD.FTZ R4, R12, R5 ;  /* 0x000000050c047221 */ /* 0x002fc20000010000 */
[----:B------:R-:W-:-:S06]  /*56d0*/  FFMA.FTZ R9, R213, UR38, -R9 ;  /* 0x00000026d5097c23 */ /* 0x000fcc0008010809 */
[----:B------:R-:W1:Y:S01]  /*56e0*/  MUFU.EX2 R159, R159 ;  /* 0x0000009f009f7308 */ /* 0x000e620000000800 */
[----:B0-----:R-:W-:-:S07]  /*56f0*/  FADD.FTZ R200, R158, R201 ;  /* 0x000000c99ec87221 */ /* 0x001fce0000010000 */
[----:B------:R-:W0:Y:S01]  /*5700*/  MUFU.EX2 R14, R14 ;  /* 0x0000000e000e7308 */ /* 0x000e220000000800 */
[----:B--2---:R-:W-:-:S07]  /*5710*/  FADD.FTZ R5, R13, R4 ;  /* 0x000000040d057221 */ /* 0x004fce0000010000 */
[----:B------:R-:W2:Y:S01]  /*5720*/  MUFU.EX2 R162, R162 ;  /* 0x000000a200a27308 */ /* 0x000ea20000000800 */
[----:B-1----:R-:W-:-:S07]  /*5730*/  FADD.FTZ R201, R159, R200 ;  /* 0x000000c89fc97221 */ /* 0x002fce0000010000 */
[----:B------:R-:W1:Y:S01]  /*5740*/  MUFU.EX2 R15, R15 ;  /* 0x0000000f000f7308 */ /* 0x000e620000000800 */
[----:B0-----:R-:W-:-:S07]  /*5750*/  FADD.FTZ R4, R14, R5 ;  /* 0x000000050e047221 */ /* 0x001fce0000010000 */
[----:B------:R-:W0:Y:S01]  /*5760*/  MUFU.EX2 R163, R163 ;  /* 0x000000a300a37308 */ /* 0x000e220000000800 */
[----:B--2---:R-:W-:-:S01]  /*5770*/  FADD.FTZ R200, R162, R201 ;  /* 0x000000c9a2c87221 */ /* 0x004fc20000010000 */
[----:B------:R-:W-:Y:S02]  /*5780*/  WARPGROUP.DEPBAR.LE gsb0, 0x0 ;  /* 0x00008000000079c5 */ /* 0x000fe40000010000 */
[----:B------:R-:W-:-:S06]  /*5790*/  WARPGROUP.ARRIVE ;  /* 0x00000000000079c5 */ /* 0x000fcc0000000000 */
[----:B------:R-:W2:Y:S01]  /*57a0*/  S2R R219, SR_TID.X ;  /* 0x0000000000db7919 */ /* 0x000ea20000002100 */
[----:B------:R-:W3:Y:S01]  /*57b0*/  MUFU.EX2 R20, R20 ;  /* 0x0000001400147308 */ /* 0x000ee20000000800 */
[----:B-1----:R-:W-:-:S01]  /*57c0*/  FADD.FTZ R5, R15, R4 ;  /* 0x000000040f057221 */ /* 0x002fc20000010000 */
[----:B------:R-:W-:Y:S01]  /*57d0*/  QGMMA.64x256x32.F32.E4M3.E4M3 R24, R220, gdesc[UR4], R24, gsb0 ;  /* 0x03e00004dc187df3 */ /* 0x000fe20008000818 */
[----:B------:R-:W-:Y:S01]  /*57e0*/  UIADD3 UR6, UR10, 0x4, URZ ;  /* 0x000000040a067890 */ /* 0x000fe2000fffe03f */
[----:B------:R-:W-:-:S04]  /*57f0*/  UMOV UR7, 0x40000040 ;  /* 0x4000004000077882 */ /* 0x000fc80000000000 */
[----:B------:R-:W1:Y:S01]  /*5800*/  MUFU.EX2 R166, R166 ;  /* 0x000000a600a67308 */ /* 0x000e620000000800 */
[----:B0-----:R-:W-:-:S07]  /*5810*/  FADD.FTZ R201, R163, R200 ;  /* 0x000000c8a3c97221 */ /* 0x001fce0000010000 */
[----:B------:R-:W0:Y:S01]  /*5820*/  MUFU.EX2 R21, R21 ;  /* 0x0000001500157308 */ /* 0x000e220000000800 */
[----:B---3--:R-:W-:-:S07]  /*5830*/  FADD.FTZ R4, R20, R5 ;  /* 0x0000000514047221 */ /* 0x008fce0000010000 */
[----:B------:R-:W3:Y:S01]  /*5840*/  MUFU.EX2 R167, R167 ;  /* 0x000000a700a77308 */ /* 0x000ee20000000800 */
[----:B-1----:R-:W-:-:S01]  /*5850*/  FADD.FTZ R200, R166, R201 ;  /* 0x000000c9a6c87221 */ /* 0x002fc20000010000 */
[----:B--2---:R-:W-:-:S06]  /*5860*/  LOP3.LUT P1, RZ, R219, 0x7f, RZ, 0xc0, !PT ;  /* 0x0000007fdbff7812 */ /* 0x004fcc000782c0ff */
[----:B------:R-:W1:Y:S01]  /*5870*/  MUFU.EX2 R152, R152 ;  /* 0x0000009800987308 */ /* 0x000e620000000800 */
[----:B0-----:R-:W-:-:S07]  /*5880*/  FADD.FTZ R5, R21, R4 ;  /* 0x0000000415057221 */ /* 0x001fce0000010000 */
[----:B------:R-:W0:Y:S01]  /*5890*/  MUFU.EX2 R170, R170 ;  /* 0x000000aa00aa7308 */ /* 0x000e220000000800 */
[----:B---3--:R-:W-:-:S01]  /*58a0*/  FADD.FTZ R201, R167, R200 ;  /* 0x000000c8a7c97221 */ /* 0x008fc20000010000 */
[----:B------:R-:W-:-:S06]  /*58b0*/  @!P1 IMAD R209, R209, 0x8, R0 ;  /* 0x00000008d1d19824 */ /* 0x000fcc00078e0200 */
[----:B------:R-:W2:Y:S01]  /*58c0*/  MUFU.EX2 R153, R153 ;  /* 0x0000009900997308 */ /* 0x000ea20000000800 */
[----:B-1----:R-:W-:-:S07]  /*58d0*/  FADD.FTZ R4, R152, R5 ;  /* 0x0000000598047221 */ /* 0x002fce0000010000 */
        /* <DEDUP_REMOVED lines=13> */
[----:B0-----:R-:W-:-:S01]  /*59b0*/  FADD.FTZ R201, R175, R200 ;  /* 0x000000c8afc97221 */ /* 0x001fc20000010000 */
[----:B------:R-:W-:-:S06]  /*59c0*/  FFMA.FTZ R200, R202, UR38, -R197 ;  /* 0x00000026cac87c23 */ /* 0x000fcc00080108c5 */
[----:B------:R-:W0:Y:S01]  /*59d0*/  MUFU.EX2 R161, R161 ;  /* 0x000000a100a17308 */ /* 0x000e220000000800 */
[----:B--2---:R-:W-:-:S07]  /*59e0*/  FADD.FTZ R4, R160, R5 ;  /* 0x00000005a0047221 */ /* 0x004fce0000010000 */
        /* <DEDUP_REMOVED lines=19> */
[----:B--2---:R-:W-:-:S01]  /*5b20*/  FADD.FTZ R204, R186, R203 ;  /* 0x000000cbbacc7221 */ /* 0x004fc20000010000 */
[----:B------:R-:W-:-:S06]  /*5b30*/  FFMA.FTZ R203, R207, UR38, -R197 ;  /* 0x00000026cfcb7c23 */ /* 0x000fcc00080108c5 */
        /* <DEDUP_REMOVED lines=10> */
[----:B------:R-:W-:-:S06]  /*5be0*/  IADD3 R4, -R23, 0xb, RZ ;  /* 0x0000000b17047810 */ /* 0x000fcc0007ffe1ff */
[----:B------:R-:W0:Y:S01]  /*5bf0*/  MUFU.EX2 R194, R194 ;  /* 0x000000c200c27308 */ /* 0x000e220000000800 */
[----:B--2---:R-:W-:-:S01]  /*5c00*/  FADD.FTZ R205, R191, R204 ;  /* 0x000000ccbfcd7221 */ /* 0x004fc20000010000 */
[----:B------:R-:W-:-:S06]  /*5c10*/  FFMA.FTZ R204, R210, UR38, -R197 ;  /* 0x00000026d2cc7c23 */ /* 0x000fcc00080108c5 */
        /* <DEDUP_REMOVED lines=8> */
[----:B-1----:R-:W-:-:S07]  /*5ca0*/  FADD.FTZ R207, R195, R208 ;  /* 0x000000d0c3cf7221 */ /* 0x002fce0000010000 */
[----:B------:R-:W1:Y:S01]  /*5cb0*/  MUFU.EX2 R181, R181 ;  /* 0x000000b500b57308 */ /* 0x000e620000000800 */
[----:B0-----:R-:W-:-:S01]  /*5cc0*/  FADD.FTZ R206, R180, R5 ;  /* 0x00000005b4ce7221 */ /* 0x001fc20000010000 */
[----:B------:R-:W-:Y:S02]  /*5cd0*/  WARPGROUP.DEPBAR.LE gsb0, 0x0 ;  /* 0x00008000000079c5 */ /* 0x000fe40000010000 */
[----:B------:R-:W-:-:S04]  /*5ce0*/  WARPGROUP.ARRIVE ;  /* 0x00000000000079c5 */ /* 0x000fc80000000000 */
[----:B------:R-:W0:Y:S01]  /*5cf0*/  MUFU.EX2 R199, R199 ;  /* 0x000000c700c77308 */ /* 0x000e220000000800 */
[----:B--2---:R-:W-:-:S01]  /*5d00*/  FADD.FTZ R208, R198, R207 ;  /* 0x000000cfc6d07221 */ /* 0x004fc20000010000 */
[----:B------:R-:W-:Y:S01]  /*5d10*/  QGMMA.64x256x32.F32.E4M3.E4M3 R24, R224, gdesc[UR4], R24, gsb0 ;  /* 0x03e00004e0187df3 */ /* 0x000fe20008000818 */
[----:B------:R-:W-:Y:S01]  /*5d20*/  UIADD3 UR6, UR10, 0x6, URZ ;  /* 0x000000060a067890 */ /* 0x000fe2000fffe03f */
[----:B------:R-:W-:-:S04]  /*5d30*/  UMOV UR7, 0x40000040 ;  /* 0x4000004000077882 */ /* 0x000fc80000000000 */
[----:B------:R-:W2:Y:S01]  /*5d40*/  MUFU.EX2 R184, R184 ;  /* 0x000000b800b87308 */ /* 0x000ea20000000800 */
[----:B-1----:R-:W-:-:S01]  /*5d50*/  FADD.FTZ R5, R181, R206 ;  /* 0x000000ceb5057221 */ /* 0x002fc20000010000 */
[--C-:B------:R-:W-:Y:S01]  /*5d60*/  FFMA.FTZ R206, R214, UR38, -R197.reuse ;  /* 0x00000026d6ce7c23 */ /* 0x100fe200080108c5 */
[----:B------:R-:W-:-:S05]  /*5d70*/  FFMA.FTZ R197, R215, UR38, -R197 ;  /* 0x00000026d7c57c23 */ /* 0x000fca00080108c5 */
        /* <DEDUP_REMOVED lines=14> */
[----:B------:R-:W-:Y:S01]  /*5e60*/  MUFU.EX2 R192, R192 ;  /* 0x000000c000c07308 */ /* 0x000fe20000000800 */
[----:B--2---:R-:W-:-:S07]  /*5e70*/  FADD.FTZ R5, R189, R208 ;  /* 0x000000d0bd057221 */ /* 0x004fce0000010000 */
[----:B------:R-:W0:Y:S01]  /*5e80*/  MUFU.EX2 R204, R204 ;  /* 0x000000cc00cc7308 */ /* 0x000e220000000800 */
[----:B-1----:R-:W-:-:S07]  /*5e90*/  FADD.FTZ R207, R203, R210 ;  /* 0x000000d2cbcf7221 */ /* 0x002fce0000010000 */
[----:B------:R-:W-:Y:S08]  /*5ea0*/  MUFU.EX2 R193, R193 ;  /* 0x000000c100c17308 */ /* 0x000ff00000000800 */
[----:B------:R-:W1:Y:S01]  /*5eb0*/  MUFU.EX2 R205, R205 ;  /* 0x000000cd00cd7308 */ /* 0x000e620000000800 */
[----:B0-----:R-:W-:-:S07]  /*5ec0*/  FADD.FTZ R208, R204, R207 ;  /* 0x000000cfccd07221 */ /* 0x001fce0000010000 */
[----:B------:R-:W-:Y:S08]  /*5ed0*/  MUFU.EX2 R196, R196 ;  /* 0x000000c400c47308 */ /* 0x000ff00000000800 */
[----:B------:R-:W0:Y:S01]  /*5ee0*/  MUFU.EX2 R206, R206 ;  /* 0x000000ce00ce7308 */ /* 0x000e220000000800 */
[----:B-1----:R-:W-:-:S07]  /*5ef0*/  FADD.FTZ R207, R205, R208 ;  /* 0x000000d0cdcf7221 */ /* 0x002fce0000010000 */
[----:B------:R-:W1:Y:S08]  /*5f00*/  MUFU.EX2 R9, R9 ;  /* 0x0000000900097308 */ /* 0x000e700000000800 */
[----:B------:R-:W2:Y:S01]  /*5f10*/  MUFU.EX2 R197, R197 ;  /* 0x000000c500c57308 */ /* 0x000ea20000000800 */
[----:B0-----:R-:W-:-:S01]  /*5f20*/  FADD.FTZ R207, R206, R207 ;  /* 0x000000cfcecf7221 */ /* 0x001fc20000010000 */
[----:B------:R-:W-:-:S02]  /*5f30*/  WARPGROUP.DEPBAR.LE gsb0, 0x0 ;  /* 0x00008000000079c5 */ /* 0x000fc40000010000 */
[----:B------:R-:W-:-:S06]  /*5f40*/  WARPGROUP.ARRIVE ;  /* 0x00000000000079c5 */ /* 0x000fcc0000000000 */
[----:B------:R-:W-:Y:S03]  /*5f50*/  QGMMA.64x256x32.F32.E4M3.E4M3 R24, R228, gdesc[UR4], R24, gsb0 ;  /* 0x03e00004e4187df3 */ /* 0x000fe60008000818 */
[----:B------:R-:W-:Y:S02]  /*5f60*/  WARPGROUP.DEPBAR.LE gsb0, 0x0 ;  /* 0x00008000000079c5 */ /* 0x000fe40000010000 */
[----:B------:R0:W-:Y:S06]  /*5f70*/  BAR.ARV R4, 0x100 ;  /* 0x000400040000751d */ /* 0x0001ec0000002000 */
[----:B0-----:R-:W-:-:S05]  /*5f80*/  @!P1 VIADD R4, R209, 0x38840 ;  /* 0x00038840d1049836 */ /* 0x001fca0000000000 */
[----:B------:R-:W-:-:S04]  /*5f90*/  @!P1 PRMT R4, RZ, 0x654, R4 ;  /* 0x00000654ff049816 */ /* 0x000fc80000000004 */
[----:B------:R0:W-:Y:S02]  /*5fa0*/  @!P1 SYNCS.ARRIVE.TRANS64.RED.A1T0 RZ, [R4+URZ], RZ ;  /* 0x000000ff04ff99a7 */ /* 0x0001e4000810043f */
[----:B0-----:R-:W-:-:S04]  /*5fb0*/  FADD.FTZ R4, R192, R5 ;  /* 0x00000005c0047221 */ /* 0x001fc80000010000 */
[----:B------:R-:W-:-:S04]  /*5fc0*/  FADD.FTZ R5, R193, R4 ;  /* 0x00000004c1057221 */ /* 0x000fc80000010000 */
[----:B------:R-:W-:-:S04]  /*5fd0*/  FADD.FTZ R4, R196, R5 ;  /* 0x00000005c4047221 */ /* 0x000fc80000010000 */
[----:B-1----:R-:W-:Y:S01]  /*5fe0*/  FADD.FTZ R5, R9, R4 ;  /* 0x0000000409057221 */ /* 0x002fe20000010000 */
[----:B--2---:R-:W-:-:S01]  /*5ff0*/  FADD.FTZ R4, R197, R207 ;  /* 0x000000cfc5047221 */ /* 0x004fc20000010000 */
[----:B------:R-:W-:Y:S06]  /*6000*/  @!P0 BRA `(.L_x_139) ;  /* 0x0000000000048947 */ /* 0x000fec0003800000 */
[----:B------:R-:W-:Y:S01]  /*6010*/  BPT.TRAP 0x1 ;  /* 0x000000040000795c */ /* 0x000fe20000300000 */
.L_x_139:
[----:B------:R-:W-:Y:S01]  /*6020*/  F2FP.SATFINITE.E4M3.F32.PACK_AB_MERGE_C R196, R9, R196, RZ ;  /* 0x000000c409c4723e */ /* 0x000fe200048070ff */
[----:B------:R-:W-:Y:S01]  /*6030*/  IMAD.U32 R9, RZ, RZ, UR49 ;  /* 0x00000031ff097e24 */ /* 0x000fe2000f8e00ff */
[----:B------:R-:W-:Y:S01]  /*6040*/  ISETP.LT.AND P1, PT, RZ, UR48, PT ;  /* 0x00000030ff007c0c */ /* 0x000fe2000bf21270 */
[----:B------:R-:W-:Y:S01]  /*6050*/  UIADD3 UR6, UR48, -0x1, URZ ;  /* 0xffffffff30067890 */ /* 0x000fe2000fffe03f */
[----:B------:R-:W-:Y:S01]  /*6060*/  F2FP.SATFINITE.E4M3.F32.PACK_AB_MERGE_C R12, R13, R12, RZ ;  /* 0x0000000c0d0c723e */ /* 0x000fe200048070ff */
[----:B------:R-:W-:Y:S01]  /*6070*/  IMAD R9, R9, 0x8, R0 ;  /* 0x0000000809097824 */ /* 0x000fe200078e0200 */
[----:B------:R-:W-:Y:S01]  /*6080*/  F2FP.SATFINITE.E4M3.F32.PACK_AB_MERGE_C R158, R159, R158, RZ ;  /* 0x0000009e9f9e723e */ /* 0x000fe200048070ff */
[----:B------:R-:W-:Y:S01]  /*6090*/  UMOV UR52, UR43 ;  /* 0x0000002b00347c82 */ /* 0x000fe20008000000 */
[----:B------:R-:W-:Y:S01]  /*60a0*/  F2FP.SATFINITE.E4M3.F32.PACK_AB_MERGE_C R20, R21, R20, RZ ;  /* 0x000000141514723e */ /* 0x000fe200048070ff */
[----:B------:R-:W-:Y:S01]  /*60b0*/  VIADD R9, R9, 0x38860 ;  /* 0x0003886009097836 */ /* 0x000fe20000000000 */
[----:B------:R-:W-:Y:S01]  /*60c0*/  F2FP.SATFINITE.E4M3.F32.PACK_AB_MERGE_C R166, R167, R166, RZ ;  /* 0x000000a6a7a6723e */ /* 0x000fe200048070ff */
[----:B------:R-:W-:Y:S01]  /*60d0*/  UMOV UR48, UR6 ;  /* 0x0000000600307c82 */ /* 0x000fe20008000000 */
[----:B------:R-:W-:Y:S01]  /*60e0*/  F2FP.SATFINITE.E4M3.F32.PACK_AB_MERGE_C R156, R157, R156, RZ ;  /* 0x0000009c9d9c723e */ /* 0x000fe200048070ff */
[----:B------:R-:W-:Y:S01]  /*60f0*/  UMOV UR49, UR51 ;  /* 0x0000003300317c82 */ /* 0x000fe20008000000 */
[----:B------:R-:W-:Y:S01]  /*6100*/  PRMT R9, R2, 0x654, R9 ;  /* 0x0000065402097816 */ /* 0x000fe20000000009 */
[-C--:B------:R-:W-:Y:S01]  /*6110*/  FMUL.FTZ R26, R26, R7.reuse ;  /* 0x000000071a1a7220 */ /* 0x080fe20000410000 */
[----:B------:R-:W-:Y:S01]  /*6120*/  F2FP.SATFINITE.E4M3.F32.PACK_AB_MERGE_C R174, R175, R174, RZ ;  /* 0x000000aeafae723e */ /* 0x000fe200048070ff */
[-C--:B------:R-:W-:Y:S01]  /*6130*/  FMUL.FTZ R27, R27, R7.reuse ;  /* 0x000000071b1b7220 */ /* 0x080fe20000410000 */
[----:B------:R-:W-:Y:S01]  /*6140*/  F2FP.SATFINITE.E4M3.F32.PACK_AB_MERGE_C R164, R165, R164, RZ ;  /* 0x000000a4a5a4723e */ /* 0x000fe200048070ff */
[----:B------:R0:W-:Y:S01]  /*6150*/  SYNCS.ARRIVE.TRANS64.RED.A1T0 RZ, [R9+URZ], RZ ;  /* 0x000000ff09ff79a7 */ /* 0x0001e2000810043f */
[----:B------:R-:W-:Y:S01]  /*6160*/  F2FP.SATFINITE.E4M3.F32.PACK_AB_MERGE_C R182, R183, R182, RZ ;  /* 0x000000b6b7b6723e */ /* 0x000fe200048070ff */
[-C--:B------:R-:W-:Y:S01]  /*6170*/  FMUL.FTZ R30, R30, R7.reuse ;  /* 0x000000071e1e7220 */ /* 0x080fe20000410000 */
        /* <DEDUP_REMOVED lines=148> */
[----:B0-----:R-:W-:-:S02]  /*6ac0*/  IMAD.MOV.U32 R9, RZ, RZ, R6 ;  /* 0x000000ffff097224 */ /* 0x001fc400078e0006 */
[----:B------:R-:W-:Y:S01]  /*6ad0*/  IMAD.MOV.U32 R7, RZ, RZ, R3 ;  /* 0x000000ffff077224 */ /* 0x000fe200078e0003 */
[----:B------:R-:W-:Y:S06]  /*6ae0*/  @P1 BRA `(.L_x_140) ;  /* 0xffffffdc00181947 */ /* 0x000fec000383ffff */
.L_x_130:
[----:B------:R-:W-:Y:S06]  /*6af0*/  BAR.ARV 0x8, 0x120 ;  /* 0x0204800000007b1d */ /* 0x000fec0000002000 */
[----:B------:R-:W-:Y:S05]  /*6b00*/  @!P0 BRA `(.L_x_141) ;  /* 0x0000000000048947 */ /* 0x000fea0003800000 */
[----:B------:R-:W-:Y:S01]  /*6b10*/  BPT.TRAP 0x1 ;  /* 0x000000040000795c */ /* 0x000fe20000300000 */
.L_x_141:
[----:B------:R-:W-:Y:S02]  /*6b20*/  IMAD.U32 R7, RZ, RZ, UR51 ;  /* 0x00000033ff077e24 */ /* 0x000fe4000f8e00ff */
[----:B------:R-:W-:Y:S02]  /*6b30*/  IMAD.U32 R8, RZ, RZ, UR43 ;  /* 0x0000002bff087e24 */ /* 0x000fe4000f8e00ff */
[----:B------:R-:W-:-:S03]  /*6b40*/  IMAD R14, R7, 0x8, R0 ;  /* 0x00000008070e7824 */ /* 0x000fc600078e0200 */
[----:B------:R-:W-:-:S04]  /*6b50*/  SHF.L.U32 R7, R8, 0x1f, RZ ;  /* 0x0000001f08077819 */ /* 0x000fc800000006ff */
[----:B------:R0:W1:Y:S01]  /*6b60*/  SYNCS.PHASECHK.TRANS64.TRYWAIT P1, [R14+URZ+0x38850], R7 ;  /* 0x038850070e0075a7 */ /* 0x000062000802017f */
[----:B------:R-:W-:Y:S05]  /*6b70*/  @!P0 BRA `(.L_x_142) ;  /* 0x0000000000048947 */ /* 0x000fea0003800000 */
[----:B------:R-:W-:Y:S01]  /*6b80*/  BPT.TRAP 0x1 ;  /* 0x000000040000795c */ /* 0x000fe20000300000 */
.L_x_142:
[----:B------:R-:W-:Y:S02]  /*6b90*/  VIADD R0, R0, 0x400 ;  /* 0x0000040000007836 */ /* 0x000fe40000000000 */
[----:B------:R-:W-:-:S03]  /*6ba0*/  IMAD.U32 R9, RZ, RZ, UR51 ;  /* 0x00000033ff097e24 */ /* 0x000fc6000f8e00ff */
[----:B------:R-:W-:-:S04]  /*6bb0*/  SHF.R.U32.HI R0, RZ, 0x4, R0 ;  /* 0x00000004ff007819 */ /* 0x000fc80000011600 */
[----:B------:R-:W-:-:S04]  /*6bc0*/  LOP3.LUT R0, R0, 0x3fff, RZ, 0xc0, !PT ;  /* 0x00003fff00007812 */ /* 0x000fc800078ec0ff */
[----:B------:R-:W-:Y:S01]  /*6bd0*/  LOP3.LUT R0, R0, 0x10000, RZ, 0xfc, !PT ;  /* 0x0001000000007812 */ /* 0x000fe200078efcff */
[----:B-1----:R-:W-:Y:S06]  /*6be0*/  @P1 BRA `(.L_x_143) ;  /* 0x0000000000081947 */ /* 0x002fec0003800000 */
[----:B------:R-:W1:Y:S02]  /*6bf0*/  SYNCS.PHASECHK.TRANS64.TRYWAIT P1, [R14+URZ+0x38850], R7 ;  /* 0x038850070e0075a7 */ /* 0x000e64000802017f */
[----:B-1----:R-:W-:Y:S05]  /*6c00*/  @!P1 BRA `(.L_x_144) ;  /* 0x0000009400a09947 */ /* 0x002fea0003800000 */
.L_x_143:
[----:B------:R-:W-:Y:S01]  /*6c10*/  IMAD R8, R9, 0x800, R0 ;  /* 0x0000080009087824 */ /* 0x000fe200078e0200 */
[----:B------:R-:W-:Y:S05]  /*6c20*/  WARPSYNC.ALL ;  /* 0x0000000000007948 */ /* 0x000fea0003800000 */
[----:B------:R-:W-:Y:S01]  /*6c30*/  IMAD.MOV.U32 R9, RZ, RZ, 0x40000040 ;  /* 0x40000040ff097424 */ /* 0x000fe200078e00ff */
[C---:B------:R-:W-:Y:S01]  /*6c40*/  R2UR UR6, R8.reuse ;  /* 0x00000000080672ca */ /* 0x040fe200000e0000 */
[----:B------:R-:W-:Y:S01]  /*6c50*/  WARPGROUP.ARRIVE ;  /* 0x00000000000079c5 */ /* 0x000fe20000000000 */
[----:B------:R-:W-:Y:S01]  /*6c60*/  VIADD R10, R8, 0x2 ;  /* 0x00000002080a7836 */ /* 0x000fe20000000000 */
[----:B------:R-:W-:Y:S01]  /*6c70*/  ULDC.64 UR10, c[0x0][0x9a0] ;  /* 0x00026800000a7ab9 */ /* 0x000fe20000000a00 */
[----:B------:R-:W-:Y:S01]  /*6c80*/  R2UR UR7, R9 ;  /* 0x00000000090772ca */ /* 0x000fe200000e0000 */
[----:B------:R-:W-:Y:S01]  /*6c90*/  IMAD.MOV.U32 R11, RZ, RZ, 0x40000040 ;  /* 0x40000040ff0b7424 */ /* 0x000fe200078e00ff */
[----:B------:R-:W-:Y:S01]  /*6ca0*/  UISETP.NE.U32.AND UP0, UPT, UR10, URZ, UPT ;  /* 0x0000003f0a00728c */ /* 0x000fe2000bf05070 */
[----:B------:R-:W-:-:S03]  /*6cb0*/  IMAD.MOV.U32 R15, RZ, RZ, 0x3f800000 ;  /* 0x3f800000ff0f7424 */ /* 0x000fc600078e00ff */
[----:B------:R-:W-:-:S06]  /*6cc0*/  UISETP.NE.AND.EX UP0, UPT, UR11, URZ, UPT, UP0 ;  /* 0x0000003f0b00728c */ /* 0x000fcc000bf05300 */
[----:B------:R-:W-:Y:S01]  /*6cd0*/  PLOP3.LUT P1, PT, PT, PT, UP0, 0x80, 0x0 ;  /* 0x000000000000781c */ /* 0x000fe20003f2f008 */
[----:B------:R-:W-:Y:S01]  /*6ce0*/  QGMMA.64x256x32.F32.E4M3.E4M3 R24, R216, gdesc[UR4], R24, gsb0 ;  /* 0x03e00004d8187df3 */ /* 0x000fe20008000818 */
[----:B------:R-:W-:Y:S01]  /*6cf0*/  R2UR UR6, R10 ;  /* 0x000000000a0672ca */ /* 0x000fe200000e0000 */
[----:B------:R-:W-:Y:S01]  /*6d00*/  VIADD R10, R8, 0x4 ;  /* 0x00000004080a7836 */ /* 0x000fe20000000000 */
[----:B------:R-:W-:Y:S01]  /*6d10*/  R2UR UR7, R11 ;  /* 0x000000000b0772ca */ /* 0x000fe200000e0000 */
[----:B------:R-:W-:Y:S01]  /*6d20*/  @UP0 ULDC.64 UR8, c[0x0][0x9c8] ;  /* 0x0002720000080ab9 */ /* 0x000fe20000000a00 */
[----:B------:R-:W-:Y:S01]  /*6d30*/  IMAD.MOV.U32 R11, RZ, RZ, 0x40000040 ;  /* 0x40000040ff0b7424 */ /* 0x000fe200078e00ff */
[----:B------:R-:W-:Y:S01]  /*6d40*/  @UP0 UIMAD.WIDE.U32 UR4, UR36, UR8, URZ ;  /* 0x00000008240402a5 */ /* 0x000fe2000f8e003f */
[----:B------:R-:W-:Y:S01]  /*6d50*/  @UP0 ULDC.64 UR12, c[0x0][0x9d0] ;  /* 0x00027400000c0ab9 */ /* 0x000fe20000000a00 */
[----:B------:R-:W-:Y:S02]  /*6d60*/  WARPGROUP.DEPBAR.LE gsb0, 0x0 ;  /* 0x00008000000079c5 */ /* 0x000fe40000010000 */
[----:B------:R-:W-:-:S15]  /*6d70*/  WARPGROUP.ARRIVE ;  /* 0x00000000000079c5 */ /* 0x000fde0000000000 */
[----:B------:R-:W-:-:S03]  /*6d80*/  NOP ;  /* 0x0000000000007918 */ /* 0x000fc60000000000 */
[----:B------:R-:W-:Y:S01]  /*6d90*/  QGMMA.64x256x32.F32.E4M3.E4M3 R24, R220, gdesc[UR4], R24, gsb0 ;  /* 0x03e00004dc187df3 */ /* 0x000fe20008000818 */
[----:B------:R-:W-:Y:S01]  /*6da0*/  @UP0 UIMAD UR6, UR37, UR8, URZ ;  /* 0x00000008250602a4 */ /* 0x000fe2000f8e023f */
[----:B------:R-:W-:Y:S01]  /*6db0*/  R2UR UR7, R11 ;  /* 0x000000000b0772ca */ /* 0x000fe200000e0000 */
[----:B------:R-:W-:Y:S02]  /*6dc0*/  @UP0 USHF.R.S32.HI UR8, URZ, 0x1f, UR42 ;  /* 0x0000001f3f080899 */ /* 0x000fe4000801142a */
[----:B------:R-:W-:Y:S02]  /*6dd0*/  @UP0 UIMAD UR6, UR36, UR9, UR6 ;  /* 0x00000009240602a4 */ /* 0x000fe4000f8e0206 */
[----:B------:R-:W-:Y:S02]  /*6de0*/  @UP0 UIMAD UR8, UR8, UR12, URZ ;  /* 0x0000000c080802a4 */ /* 0x000fe4000f8e023f */
[----:B------:R-:W-:Y:S02]  /*6df0*/  @UP0 UIADD3 UR5, UR5, UR6, URZ ;  /* 0x0000000605050290 */ /* 0x000fe4000fffe03f */
[----:B------:R-:W-:Y:S01]  /*6e00*/  @UP0 UIMAD UR8, UR42, UR13, UR8 ;  /* 0x0000000d2a0802a4 */ /* 0x000fe2000f8e0208 */
[----:B------:R-:W-:Y:S01]  /*6e10*/  R2UR UR6, R10 ;  /* 0x000000000a0672ca */ /* 0x000fe200000e0000 */
[----:B------:R-:W-:-:S04]  /*6e20*/  @UP0 UIMAD.WIDE.U32 UR4, UR42, UR12, UR4 ;  /* 0x0000000c2a0402a5 */ /* 0x000fc8000f8e0004 */
[----:B------:R-:W-:Y:S02]  /*6e30*/  @UP0 UIADD3 UR5, UR5, UR8, URZ ;  /* 0x0000000805050290 */ /* 0x000fe4000fffe03f */
[----:B------:R-:W-:-:S04]  /*6e40*/  @UP0 ULEA UR8, UP1, UR4, UR10, 0x2 ;  /* 0x0000000a04080291 */ /* 0x000fc8000f82103f */
[----:B------:R-:W-:-:S03]  /*6e50*/  @UP0 ULEA.HI.X UR5, UR4, UR11, UR5, 0x2, UP1 ;  /* 0x0000000b04050291 */ /* 0x000fc600088f1405 */
[----:B------:R-:W-:Y:S02]  /*6e60*/  @UP0 UMOV UR4, UR8 ;  /* 0x0000000800040c82 */ /* 0x000fe40008000000 */
[----:B------:R-:W-:Y:S02]  /*6e70*/  IMAD.U32 R10, RZ, RZ, UR4 ;  /* 0x00000004ff0a7e24 */ /* 0x000fe4000f8e00ff */
[----:B------:R-:W-:-:S05]  /*6e80*/  IMAD.U32 R11, RZ, RZ, UR5 ;  /* 0x00000005ff0b7e24 */ /* 0x000fca000f8e00ff */
[----:B------:R2:W3:Y:S01]  /*6e90*/  @P1 LDG.E R15, desc[UR46][R10.64] ;  /* 0x0000002e0a0f1981 */ /* 0x0004e2000c1e1900 */
[----:B------:R-:W-:Y:S02]  /*6ea0*/  VIADD R8, R8, 0x6 ;  /* 0x0000000608087836 */ /* 0x000fe40000000000 */
[----:B------:R-:W-:Y:S01]  /*6eb0*/  IMAD.MOV.U32 R9, RZ, RZ, 0x40000040 ;  /* 0x40000040ff097424 */ /* 0x000fe200078e00ff */
[----:B------:R-:W-:Y:S02]  /*6ec0*/  WARPGROUP.DEPBAR.LE gsb0, 0x0 ;  /* 0x00008000000079c5 */ /* 0x000fe40000010000 */
[----:B------:R-:W-:-:S06]  /*6ed0*/  WARPGROUP.ARRIVE ;  /* 0x00000000000079c5 */ /* 0x000fcc0000000000 */
[----:B------:R-:W-:Y:S01]  /*6ee0*/  QGMMA.64x256x32.F32.E4M3.E4M3 R24, R224, gdesc[UR4], R24, gsb0 ;  /* 0x03e00004e0187df3 */ /* 0x000fe20008000818 */
[----:B------:R-:W-:Y:S02]  /*6ef0*/  R2UR UR6, R8 ;  /* 0x00000000080672ca */ /* 0x000fe400000e0000 */
[----:B------:R-:W-:Y:S01]  /*6f00*/  R2UR UR7, R9 ;  /* 0x00000000090772ca */ /* 0x000fe200000e0000 */
[----:B------:R-:W4:Y:S04]  /*6f10*/  SHFL.BFLY PT, R0, R5, 0x2, 0x1f ;  /* 0x0c401f0005007f89 */ /* 0x000f2800000e0000 */
[----:B------:R-:W5:Y:S01]  /*6f20*/  SHFL.BFLY PT, R9, R4, 0x2, 0x1f ;  /* 0x0c401f0004097f89 */ /* 0x000f6200000e0000 */
[----:B----4-:R-:W-:-:S01]  /*6f30*/  FADD.FTZ R0, R0, R5 ;  /* 0x0000000500007221 */ /* 0x010fc20000010000 */
[----:B-----5:R-:W-:-:S04]  /*6f40*/  FADD.FTZ R9, R9, R4 ;  /* 0x0000000409097221 */ /* 0x020fc80000010000 */
[----:B01----:R-:W2:Y:S04]  /*6f50*/  SHFL.BFLY PT, R7, R0, 0x1, 0x1f ;  /* 0x0c201f0000077f89 */ /* 0x003ea800000e0000 */
[----:B------:R-:W0:Y:S01]  /*6f60*/  SHFL.BFLY PT, R8, R9, 0x1, 0x1f ;  /* 0x0c201f0009087f89 */ /* 0x000e2200000e0000 */
[----:B--2---:R-:W-:-:S01]  /*6f70*/  FADD.FTZ R10, R0, R7 ;  /* 0x00000007000a7221 */ /* 0x004fc20000010000 */
[----:B0-----:R-:W-:-:S04]  /*6f80*/  FADD.FTZ R11, R9, R8 ;  /* 0x00000008090b7221 */ /* 0x001fc80000010000 */
[C---:B------:R-:W-:Y:S01]  /*6f90*/  FSETP.NE.FTZ.AND P1, PT, R10.reuse, RZ, PT ;  /* 0x000000ff0a00720b */ /* 0x040fe20003f35000 */
[----:B------:R-:W-:Y:S01]  /*6fa0*/  FMUL.FTZ R13, R10, 0.00390625 ;  /* 0x3b8000000a0d7820 */ /* 0x000fe20000410000 */
[----:B------:R-:W-:Y:S01]  /*6fb0*/  FMUL.FTZ R20, R11, 0.00390625 ;  /* 0x3b8000000b147820 */ /* 0x000fe20000410000 */
[----:B------:R-:W-:-:S03]  /*6fc0*/  IMAD.MOV.U32 R8, RZ, RZ, RZ ;  /* 0x000000ffff087224 */ /* 0x000fc600078e00ff */
[----:B------:R-:W-:Y:S02]  /*6fd0*/  FSETP.NE.FTZ.AND P2, PT, R13, RZ, PT ;  /* 0x000000ff0d00720b */ /* 0x000fe40003f55000 */
[----:B------:R-:W-:-:S05]  /*6fe0*/  FSETP.NE.FTZ.AND P3, PT, R20, RZ, PT ;  /* 0x000000ff1400720b */ /* 0x000fca0003f75000 */
[----:B------:R-:W-:Y:S01]  /*6ff0*/  @P1 MUFU.RCP R8, R10 ;  /* 0x0000000a00081308 */ /* 0x000fe20000001000 */
[----:B------:R-:W-:Y:S01]  /*7000*/  FSETP.NE.FTZ.AND P1, PT, R11, RZ, PT ;  /* 0x000000ff0b00720b */ /* 0x000fe20003f35000 */
[----:B------:R-:W-:-:S06]  /*7010*/  IMAD.MOV.U32 R12, RZ, RZ, RZ ;  /* 0x000000ffff0c7224 */ /* 0x000fcc00078e00ff */
[----:B------:R-:W0:Y:S08]  /*7020*/  @P3 MUFU.LG2 R7, R20 ;  /* 0x0000001400073308 */ /* 0x000e300000000c00 */
[----:B------:R-:W1:Y:S01]  /*7030*/  @P2 MUFU.LG2 R5, R13 ;  /* 0x0000000d00052308 */ /* 0x000e620000000c00 */
[----:B------:R-:W-:-:S07]  /*7040*/  IMAD.U32 R152, RZ, RZ, UR38 ;  /* 0x00000026ff987e24 */ /* 0x000fce000f8e00ff */
[----:B------:R-:W2:Y:S01]  /*7050*/  @P1 MUFU.RCP R12, R11 ;  /* 0x0000000b000c1308 */ /* 0x000ea20000001000 */
[----:B------:R-:W-:Y:S02]  /*7060*/  IMAD.U32 R9, RZ, RZ, UR38 ;  /* 0x00000026ff097e24 */ /* 0x000fe4000f8e00ff */
[----:B------:R-:W-:Y:S01]  /*7070*/  @P3 FMUL.FTZ R152, R152, 0.69314718246459960938 ;  /* 0x3f31721898983820 */ /* 0x000fe20000410000 */
[----:B0-----:R-:W-:Y:S01]  /*7080*/  @P3 FMUL.FTZ R7, R7, 0.69314718246459960938 ;  /* 0x3f31721807073820 */ /* 0x001fe20000410000 */
[----:B------:R-:W-:Y:S02]  /*7090*/  WARPGROUP.DEPBAR.LE gsb0, 0x0 ;  /* 0x00008000000079c5 */ /* 0x000fe40000010000 */
[----:B------:R-:W-:-:S06]  /*70a0*/  WARPGROUP.ARRIVE ;  /* 0x00000000000079c5 */ /* 0x000fcc0000000000 */
[----:B------:R-:W-:Y:S01]  /*70b0*/  QGMMA.64x256x32.F32.E4M3.E4M3 R24, R228, gdesc[UR4], R24, gsb0 ;  /* 0x03e00004e4187df3 */ /* 0x000fe20008000818 */
[----:B------:R-:W-:Y:S01]  /*70c0*/  @P2 FMUL.FTZ R10, R9, 0.69314718246459960938 ;  /* 0x3f317218090a2820 */ /* 0x000fe20000410000 */
[----:B-1----:R-:W-:Y:S01]  /*70d0*/  @P2 FMUL.FTZ R5, R5, 0.69314718246459960938 ;  /* 0x3f31721805052820 */ /* 0x002fe20000410000 */
[----:B------:R-:W-:Y:S02]  /*70e0*/  IMAD.MOV.U32 R0, RZ, RZ, -0x800000 ;  /* 0xff800000ff007424 */ /* 0x000fe400078e00ff */
[----:B------:R-:W-:Y:S01]  /*70f0*/  @P3 FFMA.FTZ R0, R152, R6, R7 ;  /* 0x0000000698003223 */ /* 0x000fe20000010007 */
[----:B------:R-:W-:Y:S02]  /*7100*/  IMAD.MOV.U32 R4, RZ, RZ, -0x800000 ;  /* 0xff800000ff047424 */ /* 0x000fe400078e00ff */
[----:B---3--:R-:W-:Y:S01]  /*7110*/  FMUL.FTZ R152, R8, R15 ;  /* 0x0000000f08987220 */ /* 0x008fe20000410000 */
[----:B------:R-:W-:-:S01]  /*7120*/  @P2 FFMA.FTZ R4, R10, R3, R5 ;  /* 0x000000030a042223 */ /* 0x000fc20000010005 */
[----:B--2---:R-:W-:Y:S01]  /*7130*/  FMUL.FTZ R15, R12, R15 ;  /* 0x0000000f0c0f7220 */ /* 0x004fe20000410000 */
[----:B------:R-:W-:-:S02]  /*7140*/  WARPGROUP.DEPBAR.LE gsb0, 0x0 ;  /* 0x00008000000079c5 */ /* 0x000fc40000010000 */
[----:B------:R-:W-:Y:S05]  /*7150*/  @!P0 BRA `(.L_x_145) ;  /* 0x0000000000048947 */ /* 0x000fea0003800000 */
[----:B------:R-:W-:Y:S01]  /*7160*/  BPT.TRAP 0x1 ;  /* 0x000000040000795c */ /* 0x000fe20000300000 */
.L_x_145:
[----:B------:R-:W-:Y:S01]  /*7170*/  VIADD R7, R14, 0x38860 ;  /* 0x000388600e077836 */ /* 0x000fe20000000000 */
[----:B------:R-:W-:Y:S01]  /*7180*/  UIADD3 UR51, UR51, 0x1, URZ ;  /* 0x0000000133337890 */ /* 0x000fe2000fffe03f */
[-C--:B------:R-:W-:Y:S01]  /*7190*/  FMUL.FTZ R5, R24, R152.reuse ;  /* 0x0000009818057220 */ /* 0x080fe20000410000 */
[-C--:B------:R-:W-:Y:S01]  /*71a0*/  FMUL.FTZ R10, R28, R152.reuse ;  /* 0x000000981c0a7220 */ /* 0x080fe20000410000 */
[-C--:B------:R-:W-:Y:S01]  /*71b0*/  FMUL.FTZ R9, R37, R152.reuse ;  /* 0x0000009825097220 */ /* 0x080fe20000410000 */
[----:B------:R-:W-:Y:S01]  /*71c0*/  PRMT R2, R2, 0x654, R7 ;  /* 0x0000065402027816 */ /* 0x000fe20000000007 */
[-C--:B------:R-:W-:Y:S01]  /*71d0*/  FMUL.FTZ R7, R36, R152.reuse ;  /* 0x0000009824077220 */ /* 0x080fe20000410000 */
[-C--:B------:R-:W-:Y:S01]  /*71e0*/  FMUL.FTZ R12, R32, R152.reuse ;  /* 0x00000098200c7220 */ /* 0x080fe20000410000 */
[-C--:B------:R-:W-:Y:S01]  /*71f0*/  FMUL.FTZ R6, R33, R152.reuse ;  /* 0x0000009821067220 */ /* 0x080fe20000410000 */
[----:B------:R0:W-:Y:S01]  /*7200*/  SYNCS.ARRIVE.TRANS64.RED.A1T0 RZ, [R2+URZ], RZ ;  /* 0x000000ff02ff79a7 */ /* 0x0001e2000810043f */
        /* <DEDUP_REMOVED lines=33> */
[----:B------:R-:W-:Y:S01]  /*7420*/  UISETP.NE.AND UP0, UPT, UR51, 0x2, UPT ;  /* 0x000000023300788c */ /* 0x000fe2000bf05270 */
        /* <DEDUP_REMOVED lines=83> */
[----:B------:R-:W-:Y:S01]  /*7960*/  USEL UR4, URZ, 0x1, UP0 ;  /* 0x000000013f047887 */ /* 0x000fe20008000000 */
[-C--:B------:R-:W-:Y:S01]  /*7970*/  FMUL.FTZ R39, R142, R15.reuse ;  /* 0x0000000f8e277220 */ /* 0x080fe20000410000 */
[-C--:B------:R-:W-:Y:S01]  /*7980*/  FMUL.FTZ R35, R143, R15.reuse ;  /* 0x0000000f8f237220 */ /* 0x080fe20000410000 */
[-C--:B------:R-:W-:Y:S01]  /*7990*/  FMUL.FTZ R34, R146, R15.reuse ;  /* 0x0000000f92227220 */ /* 0x080fe20000410000 */
[-C--:B------:R-:W-:Y:S01]  /*79a0*/  FMUL.FTZ R30, R147, R15.reuse ;  /* 0x0000000f931e7220 */ /* 0x080fe20000410000 */
[-C--:B------:R-:W-:Y:S01]  /*79b0*/  FMUL.FTZ R31, R150, R15.reuse ;  /* 0x0000000f961f7220 */ /* 0x080fe20000410000 */
[----:B------:R-:W-:Y:S01]  /*79c0*/  PLOP3.LUT P0, PT, PT, PT, PT, 0x8, 0x0 ;  /* 0x000000000000781c */ /* 0x000fe20003f0e170 */
[----:B------:R-:W-:Y:S01]  /*79d0*/  FMUL.FTZ R15, R151, R15 ;  /* 0x0000000f970f7220 */ /* 0x000fe20000410000 */
[----:B------:R-:W-:-:S02]  /*79e0*/  UIADD3 UR44, UR44, 0x1, URZ ;  /* 0x000000012c2c7890 */ /* 0x000fc4000fffe03f */
[----:B------:R-:W-:Y:S02]  /*79f0*/  USEL UR51, UR51, URZ, UP0 ;  /* 0x0000003f33337287 */ /* 0x000fe40008000000 */
[----:B0-----:R-:W-:-:S12]  /*7a00*/  ULOP3.LUT UR43, UR43, UR4, URZ, 0x3c, !UPT ;  /* 0x000000042b2b7292 */ /* 0x001fd8000f8e3c3f */
.L_x_123:
[----:B------:R-:W0:Y:S01]  /*7a10*/  S2R R27, SR_CgaCtaId ;  /* 0x00000000001b7919 */ /* 0x000e220000008800 */
[----:B------:R-:W-:Y:S01]  /*7a20*/  MOV R2, 0x400 ;  /* 0x0000040000027802 */ /* 0x000fe20000000f00 */
[----:B------:R-:W-:Y:S01]  /*7a30*/  BSSY B0, `(.L_x_146) ;  /* 0x000036e000007945 */ /* 0x000fe20003800000 */
[----:B------:R-:W-:Y:S02]  /*7a40*/  BAR.SYNC.DEFER_BLOCKING 0x5, 0x180 ;  /* 0x0146000000007b1d */ /* 0x000fe40000010000 */
[----:B0-----:R-:W-:-:S05]  /*7a50*/  LEA R2, R27, R2, 0x18 ;  /* 0x000000021b027211 */ /* 0x001fca00078ec0ff */
[----:B------:R-:W0:Y:S02]  /*7a60*/  LDS.128 R80, [R2+0x388d0] ;  /* 0x0388d00002507984 */ /* 0x000e240000000c00 */
[----:B0-----:R-:W-:Y:S01]  /*7a70*/  R2UR UR5, R82 ;  /* 0x00000000520572ca */ /* 0x001fe200000e0000 */
[----:B------:R-:W-:Y:S06]  /*7a80*/  BAR.ARV 0x4, 0x180 ;  /* 0x0106000000007b1d */ /* 0x000fec0000002000 */
[----:B------:R-:W-:Y:S08]  /*7a90*/  @P0 BRA `(.L_x_147) ;  /* 0x00000028009c0947 */ /* 0x000ff00003800000 */
[----:B------:R-:W0:Y:S01]  /*7aa0*/  S2R R94, SR_TID.X ;  /* 0x00000000005e7919 */ /* 0x000e220000002100 */
[----:B------:R-:W-:Y:S01]  /*7ab0*/  ULDC.64 UR6, c[0x4][0x38] ;  /* 0x01000e0000067ab9 */ /* 0x000fe20000000a00 */
[----:B0-----:R-:W-:-:S05]  /*7ac0*/  IMAD.SHL.U32 R26, R94, 0x4, RZ ;  /* 0x000000045e1a7824 */ /* 0x001fca00078e00ff */
[----:B------:R-:W-:-:S04]  /*7ad0*/  LOP3.LUT R26, R26, 0xc, RZ, 0xc0, !PT ;  /* 0x0000000c1a1a7812 */ /* 0x000fc800078ec0ff */
[----:B------:R-:W-:-:S05]  /*7ae0*/  IADD3 R26, P0, R26, UR6, RZ ;  /* 0x000000061a1a7c10 */ /* 0x000fca000ff1e0ff */
[----:B------:R-:W-:Y:S01]  /*7af0*/  IMAD.X R27, RZ, RZ, UR7, P0 ;  /* 0x00000007ff1b7e24 */ /* 0x000fe200080e06ff */
[----:B------:R-:W-:Y:S02]  /*7b00*/  F2FP.BF16.F32.PACK_AB R11, R14, R11 ;  /* 0x0000000b0e0b723e */ /* 0x000fe400000010ff */
[----:B------:R-:W-:Y:S02]  /*7b10*/  F2FP.BF16.F32.PACK_AB R20, R20, R13 ;  /* 0x0000000d1414723e */ /* 0x000fe400000010ff */
[----:B------:R-:W-:Y:S01]  /*7b20*/  F2FP.BF16.F32.PACK_AB R86, R79, R86 ;  /* 0x000000564f56723e */ /* 0x000fe200000010ff */
[----:B------:R-:W2:Y:S01]  /*7b30*/  LDG.E.CONSTANT R26, desc[UR46][R26.64] ;  /* 0x0000002e1a1a7981 */ /* 0x000ea2000c1e9900 */
[----:B------:R-:W-:Y:S01]  /*7b40*/  LOP3.LUT P0, R14, R94, 0x3, RZ, 0xc0, !PT ;  /* 0x000000035e0e7812 */ /* 0x000fe2000780c0ff */
[----:B------:R-:W-:Y:S01]  /*7b50*/  USHF.L.U32 UR8, UR36, 0x2, URZ ;  /* 0x0000000224087899 */ /* 0x000fe2000800063f */
[----:B------:R-:W-:Y:S01]  /*7b60*/  F2FP.BF16.F32.PACK_AB R30, R15, R30 ;  /* 0x0000001e0f1e723e */ /* 0x000fe200000010ff */
[----:B------:R-:W-:Y:S01]  /*7b70*/  ULDC.64 UR6, c[0x0][0xbd8] ;  /* 0x0002f60000067ab9 */ /* 0x000fe20000000a00 */
[----:B------:R-:W-:Y:S01]  /*7b80*/  ISETP.EQ.OR P0, PT, R14, 0x3, !P0 ;  /* 0x000000030e00780c */ /* 0x000fe20004702670 */
[----:B------:R-:W-:Y:S01]  /*7b90*/  USHF.L.U64.HI UR9, UR36, 0x2, UR37 ;  /* 0x0000000224097899 */ /* 0x000fe20008010225 */
[----:B------:R-:W-:Y:S01]  /*7ba0*/  F2FP.BF16.F32.PACK_AB R7, R7, R12 ;  /* 0x0000000c0707723e */ /* 0x000fe200000010ff */
[----:B------:R-:W-:Y:S01]  /*7bb0*/  UIADD3 UR4, UP1, UR8, UR6, URZ ;  /* 0x0000000608047290 */ /* 0x000fe2000ff3e03f */
[----:B------:R-:W-:Y:S01]  /*7bc0*/  SEL R79, R11, R20, P0 ;  /* 0x000000140b4f7207 */ /* 0x000fe20000000000 */
[----:B------:R-:W-:Y:S01]  /*7bd0*/  UISETP.NE.U32.AND UP0, UPT, UR6, URZ, UPT ;  /* 0x0000003f0600728c */ /* 0x000fe2000bf05070 */
[----:B------:R-:W-:Y:S01]  /*7be0*/  SEL R15, R20, R11, P0 ;  /* 0x0000000b140f7207 */ /* 0x000fe20000000000 */
[----:B------:R-:W-:Y:S01]  /*7bf0*/  UIADD3.X UR6, UR9, UR7, URZ, UP1, !UPT ;  /* 0x0000000709067290 */ /* 0x000fe20008ffe43f */
[----:B------:R-:W0:Y:S01]  /*7c00*/  S2R R11, SR_SWINHI ;  /* 0x00000000000b7919 */ /* 0x000e220000002f00 */
[----:B------:R-:W-:Y:S01]  /*7c10*/  F2FP.BF16.F32.PACK_AB R6, R9, R6 ;  /* 0x000000060906723e */ /* 0x000fe200000010ff */
[----:B------:R-:W-:Y:S01]  /*7c20*/  UISETP.NE.AND.EX UP0, UPT, UR7, URZ, UPT, UP0 ;  /* 0x0000003f0700728c */ /* 0x000fe2000bf05300 */
[----:B------:R-:W-:-:S02]  /*7c30*/  F2FP.BF16.F32.PACK_AB R88, R88, R77 ;  /* 0x0000004d5858723e */ /* 0x000fc400000010ff */
[----:B------:R-:W-:Y:S02]  /*7c40*/  SEL R77, R7, R6, P0 ;  /* 0x00000006074d7207 */ /* 0x000fe40000000000 */
[----:B------:R-:W-:Y:S02]  /*7c50*/  SEL R14, R6, R7, P0 ;  /* 0x00000007060e7207 */ /* 0x000fe40000000000 */
[----:B------:R-:W-:Y:S02]  /*7c60*/  F2FP.BF16.F32.PACK_AB R61, R68, R61 ;  /* 0x0000003d443d723e */ /* 0x000fe400000010ff */
[----:B------:R-:W-:Y:S02]  /*7c70*/  F2FP.BF16.F32.PACK_AB R64, R65, R64 ;  /* 0x000000404140723e */ /* 0x000fe400000010ff */
[----:B------:R-:W-:Y:S02]  /*7c80*/  F2FP.BF16.F32.PACK_AB R37, R44, R37 ;  /* 0x000000252c25723e */ /* 0x000fe400000010ff */
[----:B------:R-:W-:-:S02]  /*7c90*/  F2FP.BF16.F32.PACK_AB R53, R60, R53 ;  /* 0x000000353c35723e */ /* 0x000fc400000010ff */
[----:B------:R-:W-:Y:S02]  /*7ca0*/  SEL R95, R61, R64, P0 ;  /* 0x000000403d5f7207 */ /* 0x000fe40000000000 */
[----:B------:R-:W-:Y:S02]  /*7cb0*/  SEL R44, R64, R61, P0 ;  /* 0x0000003d402c7207 */ /* 0x000fe40000000000 */
[----:B------:R-:W-:Y:S02]  /*7cc0*/  F2FP.BF16.F32.PACK_AB R3, R8, R3 ;  /* 0x000000030803723e */ /* 0x000fe400000010ff */
[----:B------:R-:W-:Y:S02]  /*7cd0*/  F2FP.BF16.F32.PACK_AB R71, R71, R74 ;  /* 0x0000004a4747723e */ /* 0x000fe400000010ff */
[----:B------:R-:W-:Y:S02]  /*7ce0*/  F2FP.BF16.F32.PACK_AB R8, R67, R70 ;  /* 0x000000464308723e */ /* 0x000fe400000010ff */
[----:B------:R-:W-:-:S02]  /*7cf0*/  F2FP.BF16.F32.PACK_AB R10, R10, R5 ;  /* 0x000000050a0a723e */ /* 0x000fc400000010ff */
[----:B------:R-:W-:Y:S02]  /*7d00*/  F2FP.BF16.F32.PACK_AB R152, R145, R152 ;  /* 0x000000989198723e */ /* 0x000fe400000010ff */
[----:B------:R-:W-:Y:S02]  /*7d10*/  SEL R131, R71, R8, P0 ;  /* 0x0000000847837207 */ /* 0x000fe40000000000 */
[----:B------:R-:W-:Y:S02]  /*7d20*/  MOV R6, R2 ;  /* 0x0000000200067202 */ /* 0x000fe40000000f00 */
[----:B0-----:R-:W-:Y:S02]  /*7d30*/  MOV R7, R11 ;  /* 0x0000000b00077202 */ /* 0x001fe40000000f00 */
[----:B------:R-:W-:Y:S02]  /*7d40*/  F2FP.BF16.F32.PACK_AB R121, R128, R121 ;  /* 0x000000798079723e */ /* 0x000fe400000010ff */
[----:B------:R-:W-:Y:S01]  /*7d50*/  F2FP.BF16.F32.PACK_AB R124, R125, R124 ;  /* 0x0000007c7d7c723e */ /* 0x000fe200000010ff */
[----:B------:R-:W-:Y:S01]  /*7d60*/  IMAD.WIDE R60, R235, 0x2, R6 ;  /* 0x00000002eb3c7825 */ /* 0x000fe200078e0206 */
[----:B------:R-:W-:-:S02]  /*7d70*/  SEL R71, R8, R71, P0 ;  /* 0x0000004708477207 */ /* 0x000fc40000000000 */
[----:B------:R-:W-:Y:S02]  /*7d80*/  F2FP.BF16.F32.PACK_AB R149, R149, R154 ;  /* 0x0000009a9595723e */ /* 0x000fe400000010ff */
[C---:B------:R-:W-:Y:S02]  /*7d90*/  IADD3 R143, P2, R60.reuse, 0x20, RZ ;  /* 0x000000203c8f7810 */ /* 0x040fe40007f5e0ff */
[----:B------:R-:W-:Y:S02]  /*7da0*/  IADD3 R145, P3, R60, 0x40, RZ ;  /* 0x000000403c917810 */ /* 0x000fe40007f7e0ff */
[----:B------:R-:W-:Y:S02]  /*7db0*/  F2FP.BF16.F32.PACK_AB R13, R75, R78 ;  /* 0x0000004e4b0d723e */ /* 0x000fe400000010ff */
[----:B------:R-:W-:Y:S02]  /*7dc0*/  LOP3.LUT R8, R143, 0x380, RZ, 0xc0, !PT ;  /* 0x000003808f087812 */ /* 0x000fe400078ec0ff */
[----:B------:R-:W-:-:S02]  /*7dd0*/  F2FP.BF16.F32.PACK_AB R32, R33, R32 ;  /* 0x000000202120723e */ /* 0x000fc400000010ff */
[----:B------:R-:W-:Y:S02]  /*7de0*/  SEL R75, R10, R3, P0 ;  /* 0x000000030a4b7207 */ /* 0x000fe40000000000 */
[----:B------:R-:W-:Y:S02]  /*7df0*/  F2FP.BF16.F32.PACK_AB R33, R59, R62 ;  /* 0x0000003e3b21723e */ /* 0x000fe400000010ff */
[----:B------:R-:W-:Y:S02]  /*7e00*/  F2FP.BF16.F32.PACK_AB R108, R109, R108 ;  /* 0x0000006c6d6c723e */ /* 0x000fe400000010ff */
[----:B------:R-:W-:Y:S02]  /*7e10*/  SEL R3, R3, R10, P0 ;  /* 0x0000000a03037207 */ /* 0x000fe40000000000 */
[----:B------:R-:W-:Y:S01]  /*7e20*/  F2FP.BF16.F32.PACK_AB R56, R57, R56 ;  /* 0x000000383938723e */ /* 0x000fe200000010ff */
[----:B------:R-:W-:Y:S01]  /*7e30*/  IMAD.X R57, RZ, RZ, R61, P2 ;  /* 0x000000ffff397224 */ /* 0x000fe200010e063d */
[----:B------:R-:W-:-:S02]  /*7e40*/  SEL R109, R121, R124, P0 ;  /* 0x0000007c796d7207 */ /* 0x000fc40000000000 */
[----:B------:R-:W-:Y:S02]  /*7e50*/  SEL R59, R124, R121, P0 ;  /* 0x000000797c3b7207 */ /* 0x000fe40000000000 */
[----:B------:R-:W-:Y:S02]  /*7e60*/  LOP3.LUT R10, R145, 0x380, RZ, 0xc0, !PT ;  /* 0x00000380910a7812 */ /* 0x000fe400078ec0ff */
[----:B------:R-:W-:Y:S02]  /*7e70*/  F2FP.BF16.F32.PACK_AB R45, R52, R45 ;  /* 0x0000002d342d723e */ /* 0x000fe400000010ff */
[----:B------:R-:W-:Y:S02]  /*7e80*/  F2FP.BF16.F32.PACK_AB R48, R49, R48 ;  /* 0x000000303130723e */ /* 0x000fe400000010ff */
[----:B------:R-:W-:Y:S02]  /*7e90*/  SEL R121, R149, R152, P0 ;  /* 0x0000009895797207 */ /* 0x000fe40000000000 */
[----:B------:R-:W-:-:S02]  /*7ea0*/  SEL R65, R152, R149, P0 ;  /* 0x0000009598417207 */ /* 0x000fc40000000000 */
[----:B------:R-:W-:Y:S02]  /*7eb0*/  SHF.R.U64 R8, R8, 0x3, RZ ;  /* 0x0000000308087819 */ /* 0x000fe400000012ff */
[----:B------:R-:W-:Y:S02]  /*7ec0*/  F2FP.BF16.F32.PACK_AB R133, R133, R140 ;  /* 0x0000008c8585723e */ /* 0x000fe400000010ff */
[----:B------:R-:W-:Y:S02]  /*7ed0*/  F2FP.BF16.F32.PACK_AB R136, R129, R136 ;  /* 0x000000888188723e */ /* 0x000fe400000010ff */
[----:B------:R-:W-:Y:S02]  /*7ee0*/  F2FP.BF16.F32.PACK_AB R69, R76, R69 ;  /* 0x000000454c45723e */ /* 0x000fe400000010ff */
[----:B------:R-:W-:Y:S02]  /*7ef0*/  F2FP.BF16.F32.PACK_AB R72, R73, R72 ;  /* 0x000000484948723e */ /* 0x000fe400000010ff */
[----:B------:R-:W-:-:S02]  /*7f00*/  IADD3 R149, P5, R60, 0x4000, RZ ;  /* 0x000040003c957810 */ /* 0x000fc40007fbe0ff */
[----:B------:R-:W-:Y:S02]  /*7f10*/  F2FP.BF16.F32.PACK_AB R40, R41, R40 ;  /* 0x000000282928723e */ /* 0x000fe400000010ff */
[----:B------:R-:W-:Y:S02]  /*7f20*/  F2FP.BF16.F32.PACK_AB R12, R63, R66 ;  /* 0x000000423f0c723e */ /* 0x000fe400000010ff */
[----:B------:R-:W-:Y:S02]  /*7f30*/  F2FP.BF16.F32.PACK_AB R49, R93, R92 ;  /* 0x0000005c5d31723e */ /* 0x000fe400000010ff */
[----:B------:R-:W-:Y:S02]  /*7f40*/  F2FP.BF16.F32.PACK_AB R42, R39, R42 ;  /* 0x0000002a272a723e */ /* 0x000fe400000010ff */
[----:B------:R-:W-:Y:S02]  /*7f50*/  F2FP.BF16.F32.PACK_AB R132, R91, R132 ;  /* 0x000000845b84723e */ /* 0x000fe400000010ff */
[----:B------:R-:W-:-:S02]  /*7f60*/  F2FP.BF16.F32.PACK_AB R41, R35, R38 ;  /* 0x000000262329723e */ /* 0x000fc400000010ff */
[----:B------:R-:W-:Y:S02]  /*7f70*/  SEL R93, R53, R56, P0 ;  /* 0x00000038355d7207 */ /* 0x000fe40000000000 */
[----:B------:R-:W-:Y:S01]  /*7f80*/  SEL R39, R56, R53, P0 ;  /* 0x0000003538277207 */ /* 0x000fe20000000000 */
[----:B------:R-:W-:Y:S01]  /*7f90*/  IMAD.X R53, RZ, RZ, R61, P3 ;  /* 0x000000ffff357224 */ /* 0x000fe200018e063d */
[----:B------:R-:W-:Y:S02]  /*7fa0*/  IADD3 R147, P4, R60, 0x60, RZ ;  /* 0x000000603c937810 */ /* 0x000fe40007f9e0ff */
[----:B------:R-:W-:Y:S02]  /*7fb0*/  SHF.R.U64 R10, R10, 0x3, RZ ;  /* 0x000000030a0a7819 */ /* 0x000fe400000012ff */
[----:B------:R-:W-:Y:S02]  /*7fc0*/  F2FP.BF16.F32.PACK_AB R155, R155, R158 ;  /* 0x0000009e9b9b723e */ /* 0x000fe400000010ff */
[----:B------:R-:W-:-:S02]  /*7fd0*/  F2FP.BF16.F32.PACK_AB R156, R153, R156 ;  /* 0x0000009c999c723e */ /* 0x000fc400000010ff */
[----:B------:R-:W-:Y:S02]  /*7fe0*/  SEL R91, R45, R48, P0 ;  /* 0x000000302d5b7207 */ /* 0x000fe40000000000 */
[----:B------:R-:W-:Y:S02]  /*7ff0*/  SEL R38, R48, R45, P0 ;  /* 0x0000002d30267207 */ /* 0x000fe40000000000 */
[----:B------:R-:W-:Y:S02]  /*8000*/  IADD3 R151, P6, R60, 0x4020, RZ ;  /* 0x000040203c977810 */ /* 0x000fe40007fde0ff */
[----:B------:R-:W-:Y:S02]  /*8010*/  LOP3.LUT R56, R8, R143, RZ, 0x3c, !PT ;  /* 0x0000008f08387212 */ /* 0x000fe400078e3cff */
[----:B------:R-:W-:Y:S02]  /*8020*/  SEL R99, R69, R72, P0 ;  /* 0x0000004845637207 */ /* 0x000fe40000000000 */
[----:B------:R-:W-:-:S02]  /*8030*/  SEL R45, R72, R69, P0 ;  /* 0x00000045482d7207 */ /* 0x000fc40000000000 */
[----:B------:R-:W-:Y:S02]  /*8040*/  SEL R125, R133, R136, P0 ;  /* 0x00000088857d7207 */ /* 0x000fe40000000000 */
[----:B------:R-:W-:Y:S02]  /*8050*/  SEL R68, R136, R133, P0 ;  /* 0x0000008588447207 */ /* 0x000fe40000000000 */
[----:B------:R-:W-:Y:S02]  /*8060*/  LOP3.LUT R8, R149, 0x380, RZ, 0xc0, !PT ;  /* 0x0000038095087812 */ /* 0x000fe400078ec0ff */
[----:B------:R-:W-:Y:S02]  /*8070*/  SEL R133, R12, R33, P0 ;  /* 0x000000210c857207 */ /* 0x000fe40000000000 */
[----:B------:R-:W-:Y:S02]  /*8080*/  SEL R72, R33, R12, P0 ;  /* 0x0000000c21487207 */ /* 0x000fe40000000000 */
[----:B------:R-:W-:-:S02]  /*8090*/  LOP3.LUT R12, R147, 0x380, RZ, 0xc0, !PT ;  /* 0x00000380930c7812 */ /* 0x000fc400078ec0ff */
[----:B------:R-:W-:Y:S02]  /*80a0*/  LOP3.LUT R52, R10, R145, RZ, 0x3c, !PT ;  /* 0x000000910a347212 */ /* 0x000fe400078e3cff */
[----:B------:R-:W-:Y:S02]  /*80b0*/  F2FP.BF16.F32.PACK_AB R159, R159, R162 ;  /* 0x000000a29f9f723e */ /* 0x000fe400000010ff */
[----:B------:R-:W-:Y:S02]  /*80c0*/  F2FP.BF16.F32.PACK_AB R160, R157, R160 ;  /* 0x000000a09da0723e */ /* 0x000fe400000010ff */
[----:B------:R-:W-:Y:S02]  /*80d0*/  F2FP.BF16.F32.PACK_AB R47, R47, R50 ;  /* 0x000000322f2f723e */ /* 0x000fe400000010ff */
[----:B------:R-:W-:Y:S01]  /*80e0*/  F2FP.BF16.F32.PACK_AB R46, R43, R46 ;  /* 0x0000002e2b2e723e */ /* 0x000fe200000010ff */
[----:B------:R-:W-:Y:S01]  /*80f0*/  IMAD.X R43, RZ, RZ, R61, P6 ;  /* 0x000000ffff2b7224 */ /* 0x000fe200030e063d */
[----:B------:R-:W-:-:S02]  /*8100*/  SEL R119, R155, R156, P0 ;  /* 0x0000009c9b777207 */ /* 0x000fc40000000000 */
[----:B------:R-:W-:Y:S02]  /*8110*/  SEL R64, R156, R155, P0 ;  /* 0x0000009b9c407207 */ /* 0x000fe40000000000 */
[----:B------:R-:W-:Y:S02]  /*8120*/  LOP3.LUT R10, R151, 0x380, RZ, 0xc0, !PT ;  /* 0x00000380970a7812 */ /* 0x000fe400078ec0ff */
[----:B------:R-:W-:Y:S02]  /*8130*/  IADD3 R155, P2, R60, 0x4060, RZ ;  /* 0x000040603c9b7810 */ /* 0x000fe40007f5e0ff */
[----:B------:R-:W-:Y:S02]  /*8140*/  SHF.R.U64 R8, R8, 0x3, RZ ;  /* 0x0000000308087819 */ /* 0x000fe400000012ff */
[----:B------:R-:W-:Y:S02]  /*8150*/  F2FP.BF16.F32.PACK_AB R21, R28, R21 ;  /* 0x000000151c15723e */ /* 0x000fe400000010ff */
[----:B------:R-:W-:-:S02]  /*8160*/  IADD3 R157, P3, R60, 0x8000, RZ ;  /* 0x000080003c9d7810 */ /* 0x000fc40007f7e0ff */
[----:B------:R-:W-:Y:S02]  /*8170*/  F2FP.BF16.F32.PACK_AB R144, R137, R144 ;  /* 0x000000908990723e */ /* 0x000fe400000010ff */
[----:B------:R-:W-:Y:S01]  /*8180*/  F2FP.BF16.F32.PACK_AB R28, R51, R54 ;  /* 0x00000036331c723e */ /* 0x000fe200000010ff */
[--C-:B------:R-:W-:Y:S01]  /*8190*/  IMAD.X R51, RZ, RZ, R61.reuse, P4 ;  /* 0x000000ffff337224 */ /* 0x100fe200020e063d */
[----:B------:R-:W-:Y:S01]  /*81a0*/  F2FP.BF16.F32.PACK_AB R116, R117, R116 ;  /* 0x000000747574723e */ /* 0x000fe200000010ff */
[----:B------:R-:W-:Y:S01]  /*81b0*/  IMAD.X R33, RZ, RZ, R61, P3 ;  /* 0x000000ffff217224 */ /* 0x000fe200018e063d */
[----:B------:R-:W-:Y:S02]  /*81c0*/  SHF.R.U64 R12, R12, 0x3, RZ ;  /* 0x000000030c0c7819 */ /* 0x000fe400000012ff */
[----:B------:R-:W-:Y:S02]  /*81d0*/  F2FP.BF16.F32.PACK_AB R5, R171, R174 ;  /* 0x000000aeab05723e */ /* 0x000fe400000010ff */
[----:B------:R-:W-:-:S02]  /*81e0*/  F2FP.BF16.F32.PACK_AB R172, R169, R172 ;  /* 0x000000aca9ac723e */ /* 0x000fc400000010ff */
[----:B------:R-:W-:Y:S02]  /*81f0*/  SEL R117, R159, R160, P0 ;  /* 0x000000a09f757207 */ /* 0x000fe40000000000 */
[----:B------:R-:W-:Y:S02]  /*8200*/  SEL R62, R160, R159, P0 ;  /* 0x0000009fa03e7207 */ /* 0x000fe40000000000 */
[----:B------:R-:W-:Y:S02]  /*8210*/  SEL R137, R47, R46, P0 ;  /* 0x0000002e2f897207 */ /* 0x000fe40000000000 */
[----:B------:R-:W-:Y:S01]  /*8220*/  SEL R74, R46, R47, P0 ;  /* 0x0000002f2e4a7207 */ /* 0x000fe20000000000 */
[----:B------:R-:W-:Y:S01]  /*8230*/  IMAD.X R47, RZ, RZ, R61, P5 ;  /* 0x000000ffff2f7224 */ /* 0x000fe200028e063d */
[----:B------:R-:W-:Y:S02]  /*8240*/  IADD3 R153, P1, R60, 0x4040, RZ ;  /* 0x000040403c997810 */ /* 0x000fe40007f3e0ff */
[----:B------:R-:W-:-:S02]  /*8250*/  SHF.R.U64 R10, R10, 0x3, RZ ;  /* 0x000000030a0a7819 */ /* 0x000fc400000012ff */
[----:B------:R-:W-:Y:S02]  /*8260*/  F2FP.BF16.F32.PACK_AB R163, R163, R166 ;  /* 0x000000a6a3a3723e */ /* 0x000fe400000010ff */
[----:B------:R-:W-:Y:S02]  /*8270*/  F2FP.BF16.F32.PACK_AB R164, R161, R164 ;  /* 0x000000a4a1a4723e */ /* 0x000fe400000010ff */
[----:B------:R-:W-:Y:S02]  /*8280*/  IADD3 R159, P4, R60, 0x8020, RZ ;  /* 0x000080203c9f7810 */ /* 0x000fe40007f9e0ff */
[----:B------:R-:W-:Y:S02]  /*8290*/  LOP3.LUT R20, R155, 0x380, RZ, 0xc0, !PT ;  /* 0x000003809b147812 */ /* 0x000fe400078ec0ff */
[----:B------:R-:W-:Y:S02]  /*82a0*/  LOP3.LUT R46, R8, R149, RZ, 0x3c, !PT ;  /* 0x00000095082e7212 */ /* 0x000fe400078e3cff */
[----:B------:R-:W-:-:S02]  /*82b0*/  F2FP.BF16.F32.PACK_AB R97, R104, R97 ;  /* 0x000000616861723e */ /* 0x000fc400000010ff */
[----:B------:R-:W-:Y:S02]  /*82c0*/  F2FP.BF16.F32.PACK_AB R100, R101, R100 ;  /* 0x000000646564723e */ /* 0x000fe400000010ff */
[----:B------:R-:W-:Y:S02]  /*82d0*/  LOP3.LUT R8, R157, 0x380, RZ, 0xc0, !PT ;  /* 0x000003809d087812 */ /* 0x000fe400078ec0ff */
[----:B------:R-:W-:Y:S02]  /*82e0*/  F2FP.BF16.F32.PACK_AB R105, R112, R105 ;  /* 0x000000697069723e */ /* 0x000fe400000010ff */
[----:B------:R-:W-:Y:S02]  /*82f0*/  SEL R139, R42, R41, P0 ;  /* 0x000000292a8b7207 */ /* 0x000fe40000000000 */
[----:B------:R-:W-:Y:S01]  /*8300*/  SEL R76, R41, R42, P0 ;  /* 0x0000002a294c7207 */ /* 0x000fe20000000000 */
[----:B------:R-:W-:Y:S01]  /*8310*/  IMAD.X R41, RZ, RZ, R61, P1 ;  /* 0x000000ffff297224 */ /* 0x000fe200008e063d */
[----:B------:R-:W-:-:S02]  /*8320*/  LOP3.LUT R50, R12, R147, RZ, 0x3c, !PT ;  /* 0x000000930c327212 */ /* 0x000fc400078e3cff */
[----:B------:R-:W-:Y:S02]  /*8330*/  F2FP.BF16.F32.PACK_AB R113, R120, R113 ;  /* 0x000000717871723e */ /* 0x000fe400000010ff */
[----:B------:R-:W-:Y:S02]  /*8340*/  SEL R111, R5, R172, P0 ;  /* 0x000000ac056f7207 */ /* 0x000fe40000000000 */
[----:B------:R-:W-:Y:S02]  /*8350*/  SEL R66, R172, R5, P0 ;  /* 0x00000005ac427207 */ /* 0x000fe40000000000 */
[----:B------:R-:W-:Y:S02]  /*8360*/  LOP3.LUT R12, R153, 0x380, RZ, 0xc0, !PT ;  /* 0x00000380990c7812 */ /* 0x000fe400078ec0ff */
[----:B------:R-:W-:Y:S02]  /*8370*/  LOP3.LUT R42, R10, R151, RZ, 0x3c, !PT ;  /* 0x000000970a2a7212 */ /* 0x000fe400078e3cff */
[----:B------:R-:W-:-:S02]  /*8380*/  F2FP.BF16.F32.PACK_AB R167, R167, R170 ;  /* 0x000000aaa7a7723e */ /* 0x000fc400000010ff */
[----:B------:R-:W-:Y:S02]  /*8390*/  F2FP.BF16.F32.PACK_AB R168, R165, R168 ;  /* 0x000000a8a5a8723e */ /* 0x000fe400000010ff */
[----:B------:R-:W-:Y:S02]  /*83a0*/  F2FP.BF16.F32.PACK_AB R29, R36, R29 ;  /* 0x0000001d241d723e */ /* 0x000fe400000010ff */
[----:B------:R-:W-:Y:S02]  /*83b0*/  SEL R115, R163, R164, P0 ;  /* 0x000000a4a3737207 */ /* 0x000fe40000000000 */
[----:B------:R-:W-:Y:S02]  /*83c0*/  SEL R5, R164, R163, P0 ;  /* 0x000000a3a4057207 */ /* 0x000fe40000000000 */
[----:B------:R-:W-:Y:S02]  /*83d0*/  SHF.R.U64 R20, R20, 0x3, RZ ;  /* 0x0000000314147819 */ /* 0x000fe400000012ff */
[----:B------:R-:W-:-:S02]  /*83e0*/  LOP3.LUT R10, R159, 0x380, RZ, 0xc0, !PT ;  /* 0x000003809f0a7812 */ /* 0x000fc400078ec0ff */
[----:B------:R-:W-:Y:S02]  /*83f0*/  F2FP.BF16.F32.PACK_AB R73, R55, R58 ;  /* 0x0000003a3749723e */ /* 0x000fe400000010ff */
[----:B------:R-:W-:Y:S02]  /*8400*/  SEL R107, R97, R100, P0 ;  /* 0x00000064616b7207 */ /* 0x000fe40000000000 */
[----:B------:R-:W-:Y:S02]  /*8410*/  SEL R54, R100, R97, P0 ;  /* 0x0000006164367207 */ /* 0x000fe40000000000 */
[----:B------:R-:W-:Y:S02]  /*8420*/  IADD3 R163, P6, R60, 0x8060, RZ ;  /* 0x000080603ca37810 */ /* 0x000fe40007fde0ff */
[----:B------:R-:W-:Y:S02]  /*8430*/  SHF.R.U64 R8, R8, 0x3, RZ ;  /* 0x0000000308087819 */ /* 0x000fe400000012ff */
[----:B------:R-:W-:-:S02]  /*8440*/  F2FP.BF16.F32.PACK_AB R96, R96, R89 ;  /* 0x000000596060723e */ /* 0x000fc400000010ff */
[----:B------:R-:W-:Y:S02]  /*8450*/  SEL R97, R105, R108, P0 ;  /* 0x0000006c69617207 */ /* 0x000fe40000000000 */
[----:B------:R-:W-:Y:S02]  /*8460*/  SEL R55, R108, R105, P0 ;  /* 0x000000696c377207 */ /* 0x000fe40000000000 */
[----:B------:R-:W-:Y:S02]  /*8470*/  IADD3 R165, P1, R60, 0xc000, RZ ;  /* 0x0000c0003ca57810 */ /* 0x000fe40007f3e0ff */
[----:B------:R-:W-:Y:S02]  /*8480*/  F2FP.BF16.F32.PACK_AB R9, R87, R90 ;  /* 0x0000005a5709723e */ /* 0x000fe400000010ff */
[----:B------:R-:W-:Y:S02]  /*8490*/  F2FP.BF16.F32.PACK_AB R31, R31, R34 ;  /* 0x000000221f1f723e */ /* 0x000fe400000010ff */
[----:B------:R-:W-:-:S02]  /*84a0*/  SEL R89, R37, R40, P0 ;  /* 0x0000002825597207 */ /* 0x000fc40000000000 */
[----:B------:R-:W-:Y:S01]  /*84b0*/  SEL R35, R40, R37, P0 ;  /* 0x0000002528237207 */ /* 0x000fe20000000000 */
[--C-:B------:R-:W-:Y:S01]  /*84c0*/  IMAD.X R37, RZ, RZ, R61.reuse, P2 ;  /* 0x000000ffff257224 */ /* 0x100fe200010e063d */
[----:B------:R-:W-:Y:S02]  /*84d0*/  SEL R105, R113, R116, P0 ;  /* 0x0000007471697207 */ /* 0x000fe40000000000 */
[----:B------:R-:W-:Y:S02]  /*84e0*/  SEL R58, R116, R113, P0 ;  /* 0x00000071743a7207 */ /* 0x000fe40000000000 */
[----:B------:R-:W-:Y:S02]  /*84f0*/  SHF.R.U64 R12, R12, 0x3, RZ ;  /* 0x000000030c0c7819 */ /* 0x000fe400000012ff */
[----:B------:R-:W-:Y:S02]  /*8500*/  SEL R87, R29, R32, P0 ;  /* 0x000000201d577207 */ /* 0x000fe40000000000 */
[----:B------:R-:W-:Y:S01]  /*8510*/  SEL R34, R32, R29, P0 ;  /* 0x0000001d20227207 */ /* 0x000fe20000000000 */
[----:B------:R-:W-:Y:S01]  /*8520*/  IMAD.X R29, RZ, RZ, R61, P4 ;  /* 0x000000ffff1d7224 */ /* 0x000fe200020e063d */
[----:B------:R-:W-:-:S02]  /*8530*/  SEL R113, R167, R168, P0 ;  /* 0x000000a8a7717207 */ /* 0x000fc40000000000 */
[----:B------:R-:W-:Y:S02]  /*8540*/  SEL R63, R168, R167, P0 ;  /* 0x000000a7a83f7207 */ /* 0x000fe40000000000 */
[----:B------:R-:W-:Y:S02]  /*8550*/  IADD3 R161, P5, R60, 0x8040, RZ ;  /* 0x000080403ca17810 */ /* 0x000fe40007fbe0ff */
[----:B------:R-:W-:Y:S02]  /*8560*/  LOP3.LUT R36, R20, R155, RZ, 0x3c, !PT ;  /* 0x0000009b14247212 */ /* 0x000fe400078e3cff */
[----:B------:R-:W-:Y:S02]  /*8570*/  SHF.R.U64 R10, R10, 0x3, RZ ;  /* 0x000000030a0a7819 */ /* 0x000fe400000012ff */
[----:B------:R-:W-:Y:S02]  /*8580*/  IADD3 R167, P2, R60, 0xc020, RZ ;  /* 0x0000c0203ca77810 */ /* 0x000fe40007f5e0ff */
[----:B------:R-:W-:-:S02]  /*8590*/  LOP3.LUT R20, R163, 0x380, RZ, 0xc0, !PT ;  /* 0x00000380a3147812 */ /* 0x000fc400078ec0ff */
[----:B------:R-:W-:Y:S02]  /*85a0*/  LOP3.LUT R32, R8, R157, RZ, 0x3c, !PT ;  /* 0x0000009d08207212 */ /* 0x000fe400078e3cff */
[----:B------:R-:W-:Y:S02]  /*85b0*/  SEL R135, R73, R28, P0 ;  /* 0x0000001c49877207 */ /* 0x000fe40000000000 */
[----:B------:R-:W-:Y:S01]  /*85c0*/  IADD3 R171, P4, R60, 0xc060, RZ ;  /* 0x0000c0603cab7810 */ /* 0x000fe20007f9e0ff */
[----:B--2---:R-:W-:Y:S01]  /*85d0*/  SHFL.IDX PT, R75, R75, R26, 0x1c1f ;  /* 0x001c1f1a4b4b7589 */ /* 0x004fe200000e0000 */
[----:B------:R-:W-:Y:S02]  /*85e0*/  LOP3.LUT R8, R165, 0x380, RZ, 0xc0, !PT ;  /* 0x00000380a5087812 */ /* 0x000fe400078ec0ff */
[----:B------:R-:W-:Y:S01]  /*85f0*/  SEL R73, R28, R73, P0 ;  /* 0x000000491c497207 */ /* 0x000fe20000000000 */
[----:B------:R-:W-:Y:S01]  /*8600*/  SHFL.IDX PT, R77, R77, R26, 0x1c1f ;  /* 0x001c1f1a4d4d7589 */ /* 0x000fe200000e0000 */
[----:B------:R-:W-:-:S02]  /*8610*/  LOP3.LUT R40, R12, R153, RZ, 0x3c, !PT ;  /* 0x000000990c287212 */ /* 0x000fc400078e3cff */
[----:B------:R-:W-:Y:S01]  /*8620*/  F2FP.BF16.F32.PACK_AB R24, R25, R24 ;  /* 0x000000181918723e */ /* 0x000fe200000010ff */
[----:B------:R-:W-:Y:S01]  /*8630*/  SHFL.IDX PT, R111, R111, R26, 0x1c1f ;  /* 0x001c1f1a6f6f7589 */ /* 0x000fe200000e0000 */
[----:B------:R-:W-:Y:S02]  /*8640*/  LOP3.LUT R12, R161, 0x380, RZ, 0xc0, !PT ;  /* 0x00000380a10c7812 */ /* 0x000fe400078ec0ff */
[----:B------:R-:W-:Y:S01]  /*8650*/  LOP3.LUT R28, R10, R159, RZ, 0x3c, !PT ;  /* 0x0000009f0a1c7212 */ /* 0x000fe200078e3cff */
[----:B------:R-:W-:Y:S01]  /*8660*/  SHFL.IDX PT, R113, R113, R26, 0x1c1f ;  /* 0x001c1f1a71717589 */ /* 0x000fe200000e0000 */
[----:B------:R-:W-:Y:S02]  /*8670*/  LOP3.LUT R11, R60, 0x380, RZ, 0xc0, !PT ;  /* 0x000003803c0b7812 */ /* 0x000fe400078ec0ff */
[----:B------:R-:W-:Y:S01]  /*8680*/  SHF.R.U64 R20, R20, 0x3, RZ ;  /* 0x0000000314147819 */ /* 0x000fe200000012ff */
[----:B------:R-:W-:Y:S01]  /*8690*/  SHFL.IDX PT, R79, R79, R26, 0x1c1f ;  /* 0x001c1f1a4f4f7589 */ /* 0x000fe200000e0000 */
[----:B------:R-:W-:-:S02]  /*86a0*/  LOP3.LUT R10, R167, 0x380, RZ, 0xc0, !PT ;  /* 0x00000380a70a7812 */ /* 0x000fc400078ec0ff */
[----:B------:R-:W-:Y:S01]  /*86b0*/  F2FP.BF16.F32.PACK_AB R141, R141, R148 ;  /* 0x000000948d8d723e */ /* 0x000fe200000010ff */
[----:B------:R-:W-:Y:S01]  /*86c0*/  SHFL.IDX PT, R115, R115, R26, 0x1c1f ;  /* 0x001c1f1a73737589 */ /* 0x000fe200000e0000 */
[----:B------:R-:W-:Y:S02]  /*86d0*/  LOP3.LUT R82, R171, 0x380, RZ, 0xc0, !PT ;  /* 0x00000380ab527812 */ /* 0x000fe400078ec0ff */
[----:B------:R-:W-:Y:S01]  /*86e0*/  SHF.R.U64 R8, R8, 0x3, RZ ;  /* 0x0000000308087819 */ /* 0x000fe200000012ff */
[----:B------:R-:W-:Y:S01]  /*86f0*/  SHFL.IDX PT, R87, R87, R26, 0x1c1f ;  /* 0x001c1f1a57577589 */ /* 0x000fe200000e0000 */
[----:B------:R-:W-:Y:S02]  /*8700*/  F2FP.BF16.F32.PACK_AB R25, R85, R84 ;  /* 0x000000545519723e */ /* 0x000fe400000010ff */
[----:B------:R-:W-:Y:S01]  /*8710*/  SEL R85, R21, R24, P0 ;  /* 0x0000001815557207 */ /* 0x000fe20000000000 */
[----:B------:R-:W-:Y:S01]  /*8720*/  SHFL.IDX PT, R117, R117, R26, 0x1c1f ;  /* 0x001c1f1a75757589 */ /* 0x000fe200000e0000 */
[----:B------:R-:W-:Y:S01]  /*8730*/  SEL R27, R24, R21, P0 ;  /* 0x00000015181b7207 */ /* 0x000fe20000000000 */
[----:B------:R-:W-:Y:S01]  /*8740*/  IMAD.X R21, RZ, RZ, R61, P1 ;  /* 0x000000ffff157224 */ /* 0x000fe200008e063d */
[----:B------:R-:W-:Y:S01]  /*8750*/  SHF.R.U64 R12, R12, 0x3, RZ ;  /* 0x000000030c0c7819 */ /* 0x000fe200000012ff */
[----:B------:R-:W-:Y:S01]  /*8760*/  SHFL.IDX PT, R119, R119, R26, 0x1c1f ;  /* 0x001c1f1a77777589 */ /* 0x000fe200000e0000 */
[----:B------:R-:W-:-:S02]  /*8770*/  SHF.R.U64 R11, R11, 0x3, RZ ;  /* 0x000000030b0b7819 */ /* 0x000fc400000012ff */
[----:B------:R-:W-:Y:S01]  /*8780*/  LOP3.LUT R24, R20, R163, RZ, 0x3c, !PT ;  /* 0x000000a314187212 */ /* 0x000fe200078e3cff */
[----:B------:R-:W-:Y:S01]  /*8790*/  SHFL.IDX PT, R85, R85, R26, 0x1c1f ;  /* 0x001c1f1a55557589 */ /* 0x000fe200000e0000 */
[----:B------:R-:W-:Y:S02]  /*87a0*/  SHF.R.U64 R10, R10, 0x3, RZ ;  /* 0x000000030a0a7819 */ /* 0x000fe400000012ff */
[----:B------:R-:W-:Y:S01]  /*87b0*/  SEL R123, R141, R144, P0 ;  /* 0x000000908d7b7207 */ /* 0x000fe20000000000 */
[----:B------:R-:W-:Y:S01]  /*87c0*/  SHFL.IDX PT, R89, R89, R26, 0x1c1f ;  /* 0x001c1f1a59597589 */ /* 0x000fe200000e0000 */
[----:B------:R-:W-:Y:S02]  /*87d0*/  SEL R67, R144, R141, P0 ;  /* 0x0000008d90437207 */ /* 0x000fe40000000000 */
[----:B------:R-:W-:Y:S01]  /*87e0*/  SHF.R.U64 R82, R82, 0x3, RZ ;  /* 0x0000000352527819 */ /* 0x000fe200000012ff */
[----:B------:R-:W-:Y:S01]  /*87f0*/  SHFL.IDX PT, R121, R121, R26, 0x1c1f ;  /* 0x001c1f1a79797589 */ /* 0x000fe200000e0000 */
[----:B------:R-:W-:-:S02]  /*8800*/  LOP3.LUT R20, R8, R165, RZ, 0x3c, !PT ;  /* 0x000000a508147212 */ /* 0x000fc400078e3cff */
[----:B------:R-:W-:Y:S01]  /*8810*/  SEL R141, R31, R30, P0 ;  /* 0x0000001e1f8d7207 */ /* 0x000fe20000000000 */
[----:B------:R-:W-:Y:S01]  /*8820*/  SHFL.IDX PT, R91, R91, R26, 0x1c1f ;  /* 0x001c1f1a5b5b7589 */ /* 0x000fe200000e0000 */
[----:B------:R-:W-:Y:S01]  /*8830*/  SEL R78, R30, R31, P0 ;  /* 0x0000001f1e4e7207 */ /* 0x000fe20000000000 */
[--C-:B------:R-:W-:Y:S01]  /*8840*/  IMAD.X R31, RZ, RZ, R61.reuse, P5 ;  /* 0x000000ffff1f7224 */ /* 0x100fe200028e063d */
[----:B------:R-:W-:Y:S01]  /*8850*/  IADD3 R169, P3, R60, 0xc040, RZ ;  /* 0x0000c0403ca97810 */ /* 0x000fe20007f7e0ff */
[----:B------:R-:W-:Y:S01]  /*8860*/  SHFL.IDX PT, R123, R123, R26, 0x1c1f ;  /* 0x001c1f1a7b7b7589 */ /* 0x000fe200000e0000 */
[----:B------:R-:W-:Y:S02]  /*8870*/  LOP3.LUT R30, R12, R161, RZ, 0x3c, !PT ;  /* 0x000000a10c1e7212 */ /* 0x000fe400078e3cff */
[----:B------:R-:W-:Y:S01]  /*8880*/  LOP3.LUT R60, R11, R60, RZ, 0x3c, !PT ;  /* 0x0000003c0b3c7212 */ /* 0x000fe200078e3cff */
[----:B------:R-:W-:Y:S01]  /*8890*/  IMAD.X R11, RZ, RZ, R61, P4 ;  /* 0x000000ffff0b7224 */ /* 0x000fe200020e063d */
[----:B------:R-:W-:Y:S01]  /*88a0*/  LOP3.LUT R12, R10, R167, RZ, 0x3c, !PT ;  /* 0x000000a70a0c7212 */ /* 0x000fe200078e3cff */
[----:B------:R-:W-:Y:S01]  /*88b0*/  SHFL.IDX PT, R93, R93, R26, 0x1c1f ;  /* 0x001c1f1a5d5d7589 */ /* 0x000fe200000e0000 */
[----:B------:R-:W-:-:S02]  /*88c0*/  MOV R98, R46 ;  /* 0x0000002e00627202 */ /* 0x000fc40000000f00 */
[----:B------:R-:W-:Y:S01]  /*88d0*/  SEL R101, R88, R25, P0 ;  /* 0x0000001958657207 */ /* 0x000fe20000000000 */
[----:B------:R-:W-:Y:S01]  /*88e0*/  SHFL.IDX PT, R125, R125, R26, 0x1c1f ;  /* 0x001c1f1a7d7d7589 */ /* 0x000fe200000e0000 */
[----:B------:R-:W-:Y:S01]  /*88f0*/  SEL R48, R25, R88, P0 ;  /* 0x0000005819307207 */ /* 0x000fe20000000000 */
[----:B------:R-:W-:Y:S01]  /*8900*/  IMAD.X R25, RZ, RZ, R61, P6 ;  /* 0x000000ffff197224 */ /* 0x000fe200030e063d */
[----:B------:R-:W-:Y:S01]  /*8910*/  LOP3.LUT R10, R82, R171, RZ, 0x3c, !PT ;  /* 0x000000ab520a7212 */ /* 0x000fe200078e3cff */
[----:B------:R-:W-:Y:S01]  /*8920*/  SHFL.IDX PT, R95, R95, R26, 0x1c1f ;  /* 0x001c1f1a5f5f7589 */ /* 0x000fe200000e0000 */
[----:B------:R-:W-:Y:S02]  /*8930*/  MOV R47, R20 ;  /* 0x00000014002f7202 */ /* 0x000fe40000000f00 */
[----:B------:R-:W-:Y:S01]  /*8940*/  LOP3.LUT R20, R26, 0x2, RZ, 0x3c, !PT ;  /* 0x000000021a147812 */ /* 0x000fe200078e3cff */
[----:B------:R-:W-:Y:S01]  /*8950*/  SHFL.IDX PT, R99, R99, R26, 0x1c1f ;  /* 0x001c1f1a63637589 */ /* 0x000fe200000e0000 */
[----:B------:R-:W-:-:S02]  /*8960*/  MOV R102, R56 ;  /* 0x0000003800667202 */ /* 0x000fc40000000f00 */
[----:B------:R-:W-:Y:S01]  /*8970*/  MOV R21, R10 ;  /* 0x0000000a00157202 */ /* 0x000fe20000000f00 */
[----:B------:R-:W-:Y:S01]  /*8980*/  SHFL.IDX PT, R14, R14, R20, 0x1c1f ;  /* 0x001c1f140e0e7589 */ /* 0x000fe200000e0000 */
[----:B------:R-:W-:Y:S02]  /*8990*/  SEL R127, R132, R9, P0 ;  /* 0x00000009847f7207 */ /* 0x000fe40000000000 */
[----:B------:R-:W-:Y:S01]  /*89a0*/  SEL R69, R9, R132, P0 ;  /* 0x0000008409457207 */ /* 0x000fe20000000000 */
[----:B------:R-:W-:Y:S01]  /*89b0*/  SHFL.IDX PT, R10, R3, R20, 0x1c1f ;  /* 0x001c1f14030a7589 */ /* 0x000fe200000e0000 */
[----:B------:R-:W-:Y:S01]  /*89c0*/  SEL R129, R86, R13, P0 ;  /* 0x0000000d56817207 */ /* 0x000fe20000000000 */
[--C-:B------:R-:W-:Y:S01]  /*89d0*/  IMAD.X R9, RZ, RZ, R61.reuse, P3 ;  /* 0x000000ffff097224 */ /* 0x100fe200018e063d */
[----:B------:R-:W-:Y:S01]  /*89e0*/  SEL R70, R13, R86, P0 ;  /* 0x000000560d467207 */ /* 0x000fe20000000000 */
[----:B------:R-:W-:Y:S01]  /*89f0*/  IMAD.X R13, RZ, RZ, R61, P2 ;  /* 0x000000ffff0d7224 */ /* 0x000fe200010e063d */
[----:B------:R-:W-:Y:S01]  /*8a00*/  MOV R57, R24 ;  /* 0x0000001800397202 */ /* 0x000fe20000000f00 */
[----:B------:R-:W0:Y:S01]  /*8a10*/  SHFL.IDX PT, R66, R66, R20, 0x1c1f ;  /* 0x001c1f1442427589 */ /* 0x000e2200000e0000 */
[----:B------:R-:W-:-:S02]  /*8a20*/  MOV R104, R60 ;  /* 0x0000003c00687202 */ /* 0x000fc40000000f00 */
[----:B------:R-:W-:Y:S01]  /*8a30*/  MOV R100, R52 ;  /* 0x0000003400647202 */ /* 0x000fe20000000f00 */
[----:B------:R-:W1:Y:S01]  /*8a40*/  SHFL.IDX PT, R24, R63, R20, 0x1c1f ;  /* 0x001c1f143f187589 */ /* 0x000e6200000e0000 */
[----:B------:R-:W-:Y:S02]  /*8a50*/  MOV R90, R28 ;  /* 0x0000001c005a7202 */ /* 0x000fe40000000f00 */
[----:B------:R-:W-:Y:S01]  /*8a60*/  MOV R53, R32 ;  /* 0x0000002000357202 */ /* 0x000fe20000000f00 */
[----:B------:R2:W3:Y:S01]  /*8a70*/  SHFL.IDX PT, R28, R15, R20, 0x1c1f ;  /* 0x001c1f140f1c7589 */ /* 0x0004e200000e0000 */
[----:B------:R-:W-:Y:S02]  /*8a80*/  MOV R61, R30 ;  /* 0x0000001e003d7202 */ /* 0x000fe40000000f00 */
[----:B------:R-:W-:Y:S01]  /*8a90*/  SEL R103, R96, R49, P0 ;  /* 0x0000003160677207 */ /* 0x000fe20000000000 */
[----:B------:R-:W-:Y:S01]  /*8aa0*/  SHFL.IDX PT, R30, R27, R20, 0x1c1f ;  /* 0x001c1f141b1e7589 */ /* 0x000fe200000e0000 */
[----:B------:R-:W-:-:S02]  /*8ab0*/  SEL R49, R49, R96, P0 ;  /* 0x0000006031317207 */ /* 0x000fc40000000000 */
[----:B------:R-:W-:Y:S01]  /*8ac0*/  MOV R94, R40 ;  /* 0x00000028005e7202 */ /* 0x000fe20000000f00 */
[----:B------:R-:W4:Y:S01]  /*8ad0*/  SHFL.IDX PT, R32, R5, R20, 0x1c1f ;  /* 0x001c1f1405207589 */ /* 0x000f2200000e0000 */
[----:B------:R-:W-:Y:S02]  /*8ae0*/  MOV R96, R42 ;  /* 0x0000002a00607202 */ /* 0x000fe40000000f00 */
[----:B------:R-:W-:Y:S01]  /*8af0*/  MOV R51, R50 ;  /* 0x0000003200337202 */ /* 0x000fe20000000f00 */
[----:B------:R-:W-:Y:S01]  /*8b00*/  SHFL.IDX PT, R34, R34, R20, 0x1c1f ;  /* 0x001c1f1422227589 */ /* 0x000fe200000e0000 */
[----:B------:R-:W-:Y:S02]  /*8b10*/  LOP3.LUT R80, R169, 0x380, RZ, 0xc0, !PT ;  /* 0x00000380a9507812 */ /* 0x000fe400078ec0ff */
[----:B------:R-:W-:Y:S01]  /*8b20*/  MOV R43, R12 ;  /* 0x0000000c002b7202 */ /* 0x000fe20000000f00 */
[----:B------:R-:W4:Y:S01]  /*8b30*/  SHFL.IDX PT, R62, R62, R20, 0x1c1f ;  /* 0x001c1f143e3e7589 */ /* 0x000f2200000e0000 */
[----:B------:R-:W-:-:S02]  /*8b40*/  SHF.R.U64 R80, R80, 0x3, RZ ;  /* 0x0000000350507819 */ /* 0x000fc400000012ff */
[----:B0-----:R-:W-:Y:S01]  /*8b50*/  SEL R11, R66, R111, P0 ;  /* 0x0000006f420b7207 */ /* 0x001fe20000000000 */
[----:B------:R-:W0:Y:S01]  /*8b60*/  SHFL.IDX PT, R64, R64, R20, 0x1c1f ;  /* 0x001c1f1440407589 */ /* 0x000e2200000e0000 */
[----:B------:R-:W-:Y:S02]  /*8b70*/  LOP3.LUT R8, R80, R169, RZ, 0x3c, !PT ;  /* 0x000000a950087212 */ /* 0x000fe400078e3cff */
[----:B------:R-:W-:Y:S01]  /*8b80*/  SEL R12, R77, R14, P0 ;  /* 0x0000000e4d0c7207 */ /* 0x000fe20000000000 */
[----:B------:R0:W0:Y:S01]  /*8b90*/  SHFL.IDX PT, R40, R35, R20, 0x1c1f ;  /* 0x001c1f1423287589 */ /* 0x00002200000e0000 */
[----:B------:R-:W-:Y:S02]  /*8ba0*/  MOV R41, R8 ;  /* 0x0000000800297202 */ /* 0x000fe40000000f00 */
[----:B------:R-:W-:Y:S01]  /*8bb0*/  SEL R8, R75, R10, P0 ;  /* 0x0000000a4b087207 */ /* 0x000fe20000000000 */
[----:B------:R-:W-:Y:S01]  /*8bc0*/  SHFL.IDX PT, R52, R48, R20, 0x1c1f ;  /* 0x001c1f1430347589 */ /* 0x000fe200000e0000 */
[----:B------:R-:W-:-:S02]  /*8bd0*/  SEL R10, R10, R75, P0 ;  /* 0x0000004b0a0a7207 */ /* 0x000fc40000000000 */
[----:B------:R-:W-:Y:S01]  /*8be0*/  SEL R9, R111, R66, P0 ;  /* 0x000000426f097207 */ /* 0x000fe20000000000 */
[----:B------:R-:W0:Y:S01]  /*8bf0*/  SHFL.IDX PT, R82, R65, R20, 0x1c1f ;  /* 0x001c1f1441527589 */ /* 0x000e2200000e0000 */
[----:B-1----:R-:W-:Y:S02]  /*8c00*/  SEL R13, R113, R24, P0 ;  /* 0x00000018710d7207 */ /* 0x002fe40000000000 */
[----:B--2---:R-:W-:Y:S01]  /*8c10*/  SEL R15, R24, R113, P0 ;  /* 0x00000071180f7207 */ /* 0x004fe20000000000 */
[----:B------:R-:W-:Y:S01]  /*8c20*/  BAR.SYNC.DEFER_BLOCKING 0x1, 0x100 ;  /* 0x0044000000007b1d */ /* 0x000fe20000010000 */
[----:B------:R-:W-:Y:S02]  /*8c30*/  SEL R14, R14, R77, P0 ;  /* 0x0000004d0e0e7207 */ /* 0x000fe40000000000 */
[----:B---3--:R-:W-:Y:S02]  /*8c40*/  SEL R24, R79, R28, P0 ;  /* 0x0000001c4f187207 */ /* 0x008fe40000000000 */
[----:B----4-:R-:W-:-:S02]  /*8c50*/  SEL R25, R115, R32, P0 ;  /* 0x0000002073197207 */ /* 0x010fc40000000000 */
[----:B------:R-:W-:Y:S01]  /*8c60*/  SEL R27, R32, R115, P0 ;  /* 0x00000073201b7207 */ /* 0x000fe20000000000 */
[----:B------:R1:W-:Y:S01]  /*8c70*/  SHFL.IDX PT, R42, R38, R20, 0x1c1f ;  /* 0x001c1f14262a7589 */ /* 0x0003e200000e0000 */
[----:B------:R-:W-:Y:S02]  /*8c80*/  SEL R29, R117, R62, P0 ;  /* 0x0000003e751d7207 */ /* 0x000fe40000000000 */
[----:B------:R-:W-:Y:S01]  /*8c90*/  SEL R31, R62, R117, P0 ;  /* 0x000000753e1f7207 */ /* 0x000fe20000000000 */
[----:B------:R-:W-:Y:S01]  /*8ca0*/  SHFL.IDX PT, R48, R67, R20, 0x1c1f ;  /* 0x001c1f1443307589 */ /* 0x000fe200000e0000 */
[----:B------:R-:W-:Y:S02]  /*8cb0*/  SEL R32, R87, R34, P0 ;  /* 0x0000002257207207 */ /* 0x000fe40000000000 */
[----:B------:R-:W-:Y:S01]  /*8cc0*/  MOV R92, R36 ;  /* 0x00000024005c7202 */ /* 0x000fe20000000f00 */
[----:B------:R2:W-:Y:S01]  /*8cd0*/  SHFL.IDX PT, R46, R39, R20, 0x1c1f ;  /* 0x001c1f14272e7589 */ /* 0x0005e200000e0000 */
[----:B------:R-:W-:-:S02]  /*8ce0*/  SEL R34, R34, R87, P0 ;  /* 0x0000005722227207 */ /* 0x000fc40000000000 */
[----:B0-----:R-:W-:Y:S01]  /*8cf0*/  SEL R33, R119, R64, P0 ;  /* 0x0000004077217207 */ /* 0x001fe20000000000 */
[----:B------:R-:W-:Y:S01]  /*8d00*/  SHFL.IDX PT, R68, R68, R20, 0x1c1f ;  /* 0x001c1f1444447589 */ /* 0x000fe200000e0000 */
[----:B------:R-:W-:Y:S02]  /*8d10*/  SEL R35, R64, R119, P0 ;  /* 0x0000007740237207 */ /* 0x000fe40000000000 */
[----:B------:R-:W-:Y:S01]  /*8d20*/  SEL R36, R89, R40, P0 ;  /* 0x0000002859247207 */ /* 0x000fe20000000000 */
[----:B------:R-:W-:Y:S01]  /*8d30*/  SHFL.IDX PT, R127, R127, R26, 0x1c1f ;  /* 0x001c1f1a7f7f7589 */ /* 0x000fe200000e0000 */
[----:B-1----:R-:W-:Y:S02]  /*8d40*/  SEL R38, R40, R89, P0 ;  /* 0x0000005928267207 */ /* 0x002fe40000000000 */
[----:B------:R-:W-:Y:S01]  /*8d50*/  SEL R37, R121, R82, P0 ;  /* 0x0000005279257207 */ /* 0x000fe20000000000 */
[----:B------:R-:W-:Y:S01]  /*8d60*/  SHFL.IDX PT, R44, R44, R20, 0x1c1f ;  /* 0x001c1f142c2c7589 */ /* 0x000fe200000e0000 */
[----:B--2---:R-:W-:-:S02]  /*8d70*/  SEL R39, R82, R121, P0 ;  /* 0x0000007952277207 */ /* 0x004fc40000000000 */
[----:B------:R-:W-:Y:S01]  /*8d80*/  PLOP3.LUT P1, PT, PT, PT, UP0, 0x80, 0x0 ;  /* 0x000000000000781c */ /* 0x000fe20003f2f008 */
[----:B------:R-:W-:Y:S04]  /*8d90*/  SHFL.IDX PT, R50, R45, R20, 0x1c1f ;  /* 0x001c1f142d327589 */ /* 0x000fe800000e0000 */
[----:B------:R-:W-:Y:S04]  /*8da0*/  SHFL.IDX PT, R84, R69, R20, 0x1c1f ;  /* 0x001c1f1445547589 */ /* 0x000fe800000e0000 */
[----:B------:R-:W-:Y:S04]  /*8db0*/  SHFL.IDX PT, R129, R129, R26, 0x1c1f ;  /* 0x001c1f1a81817589 */ /* 0x000fe800000e0000 */
[----:B------:R-:W0:Y:S04]  /*8dc0*/  SHFL.IDX PT, R70, R70, R20, 0x1c1f ;  /* 0x001c1f1446467589 */ /* 0x000e2800000e0000 */
[----:B------:R-:W-:Y:S04]  /*8dd0*/  SHFL.IDX PT, R101, R101, R26, 0x1c1f ;  /* 0x001c1f1a65657589 */ /* 0x000fe800000e0000 */
[----:B------:R-:W-:Y:S04]  /*8de0*/  SHFL.IDX PT, R131, R131, R26, 0x1c1f ;  /* 0x001c1f1a83837589 */ /* 0x000fe800000e0000 */
[----:B------:R-:W-:Y:S04]  /*8df0*/  SHFL.IDX PT, R86, R71, R20, 0x1c1f ;  /* 0x001c1f1447567589 */ /* 0x000fe800000e0000 */
[----:B------:R-:W-:Y:S04]  /*8e00*/  SHFL.IDX PT, R103, R103, R26, 0x1c1f ;  /* 0x001c1f1a67677589 */ /* 0x000fe800000e0000 */
[----:B------:R-:W-:Y:S04]  /*8e10*/  SHFL.IDX PT, R133, R133, R26, 0x1c1f ;  /* 0x001c1f1a85857589 */ /* 0x000fe800000e0000 */
[----:B------:R0:W-:Y:S04]  /*8e20*/  SHFL.IDX PT, R56, R49, R20, 0x1c1f ;  /* 0x001c1f1431387589 */ /* 0x0001e800000e0000 */
[----:B------:R-:W-:Y:S04]  /*8e30*/  SHFL.IDX PT, R72, R72, R20, 0x1c1f ;  /* 0x001c1f1448487589 */ /* 0x000fe800000e0000 */
[----:B------:R-:W-:Y:S01]  /*8e40*/  SHFL.IDX PT, R107, R107, R26, 0x1c1f ;  /* 0x001c1f1a6b6b7589 */ /* 0x000fe200000e0000 */
[----:B0-----:R-:W-:-:S03]  /*8e50*/  SEL R49, R129, R70, P0 ;  /* 0x0000004681317207 */ /* 0x001fc60000000000 */
[----:B------:R-:W-:Y:S04]  /*8e60*/  SHFL.IDX PT, R54, R54, R20, 0x1c1f ;  /* 0x001c1f1436367589 */ /* 0x000fe800000e0000 */
[----:B------:R-:W-:Y:S04]  /*8e70*/  SHFL.IDX PT, R135, R135, R26, 0x1c1f ;  /* 0x001c1f1a87877589 */ /* 0x000fe800000e0000 */
[----:B------:R-:W0:Y:S04]  /*8e80*/  SHFL.IDX PT, R88, R73, R20, 0x1c1f ;  /* 0x001c1f1449587589 */ /* 0x000e2800000e0000 */
        /* <DEDUP_REMOVED lines=8> */
[----:B------:R-:W0:Y:S04]  /*8f10*/  SHFL.IDX PT, R76, R76, R20, 0x1c1f ;  /* 0x001c1f144c4c7589 */ /* 0x000e2800000e0000 */
[----:B------:R-:W-:Y:S04]  /*8f20*/  SHFL.IDX PT, R109, R109, R26, 0x1c1f ;  /* 0x001c1f1a6d6d7589 */ /* 0x000fe800000e0000 */
[----:B------:R1:W-:Y:S04]  /*8f30*/  SHFL.IDX PT, R141, R141, R26, 0x1c1f ;  /* 0x001c1f1a8d8d7589 */ /* 0x0003e800000e0000 */
[----:B------:R0:W-:Y:S04]  /*8f40*/  SHFL.IDX PT, R80, R59, R20, 0x1c1f ;  /* 0x001c1f143b507589 */ /* 0x0001e800000e0000 */
[----:B------:R-:W2:Y:S01]  /*8f50*/  SHFL.IDX PT, R78, R78, R20, 0x1c1f ;  /* 0x001c1f144e4e7589 */ /* 0x000ea200000e0000 */
[----:B-1----:R-:W-:-:S02]  /*8f60*/  SEL R26, R28, R79, P0 ;  /* 0x0000004f1c1a7207 */ /* 0x002fc40000000000 */
[----:B------:R-:W-:Y:S01]  /*8f70*/  SEL R28, R85, R30, P0 ;  /* 0x0000001e551c7207 */ /* 0x000fe20000000000 */
[----:B------:R1:W-:Y:S01]  /*8f80*/  STSM.16.M88.4 [R104], R8 ;  /* 0x0000000868007844 */ /* 0x0003e20000000200 */
[----:B------:R-:W-:Y:S02]  /*8f90*/  SEL R30, R30, R85, P0 ;  /* 0x000000551e1e7207 */ /* 0x000fe40000000000 */
[----:B0-----:R-:W-:Y:S01]  /*8fa0*/  SEL R59, R76, R139, P0 ;  /* 0x0000008b4c3b7207 */ /* 0x001fe20000000000 */
[----:B------:R0:W-:Y:S04]  /*8fb0*/  STSM.16.M88.4 [R102], R12 ;  /* 0x0000000c66007844 */ /* 0x0001e80000000200 */
[----:B------:R3:W-:Y:S04]  /*8fc0*/  STSM.16.M88.4 [R100], R24 ;  /* 0x0000001864007844 */ /* 0x0007e80000000200 */
[----:B------:R4:W-:Y:S01]  /*8fd0*/  STSM.16.M88.4 [R51], R28 ;  /* 0x0000001c33007844 */ /* 0x0009e20000000200 */
[----:B-1----:R-:W-:-:S03]  /*8fe0*/  SEL R8, R91, R42, P0 ;  /* 0x0000002a5b087207 */ /* 0x002fc60000000000 */
[----:B------:R-:W-:Y:S01]  /*8ff0*/  STSM.16.M88.4 [R98], R32 ;  /* 0x0000002062007844 */ /* 0x000fe20000000200 */
[----:B------:R-:W-:Y:S02]  /*9000*/  SEL R10, R42, R91, P0 ;  /* 0x0000005b2a0a7207 */ /* 0x000fe40000000000 */
[----:B------:R-:W-:Y:S01]  /*9010*/  SEL R9, R123, R48, P0 ;  /* 0x000000307b097207 */ /* 0x000fe20000000000 */
[----:B------:R-:W-:Y:S01]  /*9020*/  STSM.16.M88.4 [R96], R36 ;  /* 0x0000002460007844 */ /* 0x000fe20000000200 */
[----:B------:R-:W-:Y:S02]  /*9030*/  SEL R11, R48, R123, P0 ;  /* 0x0000007b300b7207 */ /* 0x000fe40000000000 */
[----:B0-----:R-:W-:Y:S02]  /*9040*/  SEL R12, R93, R46, P0 ;  /* 0x0000002e5d0c7207 */ /* 0x001fe40000000000 */
[----:B------:R-:W-:Y:S01]  /*9050*/  SEL R14, R46, R93, P0 ;  /* 0x0000005d2e0e7207 */ /* 0x000fe20000000000 */
[----:B------:R0:W-:Y:S01]  /*9060*/  STSM.16.M88.4 [R94], R8 ;  /* 0x000000085e007844 */ /* 0x0001e20000000200 */
[----:B------:R-:W-:-:S02]  /*9070*/  SEL R13, R125, R68, P0 ;  /* 0x000000447d0d7207 */ /* 0x000fc40000000000 */
[----:B------:R-:W-:Y:S02]  /*9080*/  SEL R15, R68, R125, P0 ;  /* 0x0000007d440f7207 */ /* 0x000fe40000000000 */
[----:B---3--:R-:W-:Y:S02]  /*9090*/  SEL R24, R95, R44, P0 ;  /* 0x0000002c5f187207 */ /* 0x008fe40000000000 */
[----:B------:R-:W-:Y:S01]  /*90a0*/  SEL R26, R44, R95, P0 ;  /* 0x0000005f2c1a7207 */ /* 0x000fe20000000000 */
[----:B------:R-:W-:Y:S01]  /*90b0*/  STSM.16.M88.4 [R92], R12 ;  /* 0x0000000c5c007844 */ /* 0x000fe20000000200 */
[----:B------:R-:W-:Y:S02]  /*90c0*/  SEL R25, R127, R84, P0 ;  /* 0x000000547f197207 */ /* 0x000fe40000000000 */
[----:B------:R-:W-:Y:S02]  /*90d0*/  SEL R27, R84, R127, P0 ;  /* 0x0000007f541b7207 */ /* 0x000fe40000000000 */
[----:B------:R-:W-:-:S02]  /*90e0*/  SEL R48, R99, R50, P0 ;  /* 0x0000003263307207 */ /* 0x000fc40000000000 */
[----:B------:R-:W-:Y:S01]  /*90f0*/  SEL R50, R50, R99, P0 ;  /* 0x0000006332327207 */ /* 0x000fe20000000000 */
[----:B------:R1:W-:Y:S01]  /*9100*/  STSM.16.M88.4 [R53], R24 ;  /* 0x0000001835007844 */ /* 0x0003e20000000200 */
[----:B----4-:R-:W-:Y:S02]  /*9110*/  SEL R51, R70, R129, P0 ;  /* 0x0000008146337207 */ /* 0x010fe40000000000 */
[----:B------:R-:W-:Y:S02]  /*9120*/  SEL R28, R101, R52, P0 ;  /* 0x00000034651c7207 */ /* 0x000fe40000000000 */
[----:B------:R-:W-:Y:S01]  /*9130*/  SEL R30, R52, R101, P0 ;  /* 0x00000065341e7207 */ /* 0x000fe20000000000 */
[----:B------:R-:W-:Y:S01]  /*9140*/  STSM.16.M88.4 [R90], R48 ;  /* 0x000000305a007844 */ /* 0x000fe20000000200 */
[----:B------:R-:W-:Y:S02]  /*9150*/  SEL R29, R131, R86, P0 ;  /* 0x00000056831d7207 */ /* 0x000fe40000000000 */
[----:B------:R-:W-:-:S02]  /*9160*/  SEL R31, R86, R131, P0 ;  /* 0x00000083561f7207 */ /* 0x000fc40000000000 */
[----:B0-----:R-:W-:Y:S02]  /*9170*/  SEL R8, R103, R56, P0 ;  /* 0x0000003867087207 */ /* 0x001fe40000000000 */
[----:B------:R-:W-:Y:S01]  /*9180*/  SEL R10, R56, R103, P0 ;  /* 0x00000067380a7207 */ /* 0x000fe20000000000 */
[----:B------:R-:W-:Y:S01]  /*9190*/  STSM.16.M88.4 [R61], R28 ;  /* 0x0000001c3d007844 */ /* 0x000fe20000000200 */
[----:B------:R-:W-:Y:S02]  /*91a0*/  SEL R9, R133, R72, P0 ;  /* 0x0000004885097207 */ /* 0x000fe40000000000 */
[----:B------:R-:W-:Y:S02]  /*91b0*/  SEL R11, R72, R133, P0 ;  /* 0x00000085480b7207 */ /* 0x000fe40000000000 */
[----:B------:R-:W-:Y:S02]  /*91c0*/  SEL R52, R107, R54, P0 ;  /* 0x000000366b347207 */ /* 0x000fe40000000000 */
[----:B------:R-:W-:Y:S01]  /*91d0*/  SEL R54, R54, R107, P0 ;  /* 0x0000006b36367207 */ /* 0x000fe20000000000 */
[----:B------:R0:W-:Y:S01]  /*91e0*/  STSM.16.M88.4 [R57], R8 ;  /* 0x0000000839007844 */ /* 0x0001e20000000200 */
[----:B-1----:R-:W-:-:S02]  /*91f0*/  SEL R53, R135, R88, P0 ;  /* 0x0000005887357207 */ /* 0x002fc40000000000 */
[----:B------:R-:W-:Y:S02]  /*9200*/  SEL R12, R97, R60, P0 ;  /* 0x0000003c610c7207 */ /* 0x000fe40000000000 */
[----:B------:R-:W-:Y:S01]  /*9210*/  SEL R14, R60, R97, P0 ;  /* 0x000000613c0e7207 */ /* 0x000fe20000000000 */
[----:B------:R-:W-:Y:S01]  /*9220*/  STSM.16.M88.4 [R47], R52 ;  /* 0x000000342f007844 */ /* 0x000fe20000000200 */
[----:B------:R-:W-:Y:S02]  /*9230*/  SEL R13, R137, R74, P0 ;  /* 0x0000004a890d7207 */ /* 0x000fe40000000000 */
[----:B------:R-:W-:Y:S02]  /*9240*/  SEL R15, R74, R137, P0 ;  /* 0x000000894a0f7207 */ /* 0x000fe40000000000 */
[----:B------:R-:W-:Y:S02]  /*9250*/  SEL R56, R105, R58, P0 ;  /* 0x0000003a69387207 */ /* 0x000fe40000000000 */
[----:B------:R-:W-:Y:S01]  /*9260*/  SEL R58, R58, R105, P0 ;  /* 0x000000693a3a7207 */ /* 0x000fe20000000000 */
[----:B------:R-:W-:Y:S01]  /*9270*/  STSM.16.M88.4 [R43], R12 ;  /* 0x0000000c2b007844 */ /* 0x000fe20000000200 */
[----:B--2---:R-:W-:Y:S01]  /*9280*/  SEL R25, R141, R78, P0 ;  /* 0x0000004e8d197207 */ /* 0x004fe20000000000 */
[----:B0-----:R-:W-:Y:S01]  /*9290*/  IMAD.U32 R9, RZ, RZ, UR6 ;  /* 0x00000006ff097e24 */ /* 0x001fe2000f8e00ff */
[----:B------:R-:W-:Y:S01]  /*92a0*/  SEL R57, R139, R76, P0 ;  /* 0x0000004c8b397207 */ /* 0x000fe20000000000 */
[----:B------:R-:W-:Y:S01]  /*92b0*/  ULDC.64 UR6, c[0x0][0xbe0] ;  /* 0x0002f80000067ab9 */ /* 0x000fe20000000a00 */
[----:B------:R-:W-:Y:S01]  /*92c0*/  SEL R27, R78, R141, P0 ;  /* 0x0000008d4e1b7207 */ /* 0x000fe20000000000 */
[----:B------:R-:W-:Y:S01]  /*92d0*/  IMAD.U32 R8, RZ, RZ, UR4 ;  /* 0x00000004ff087e24 */ /* 0x000fe2000f8e00ff */
[----:B------:R-:W-:Y:S01]  /*92e0*/  SEL R24, R109, R80, P0 ;  /* 0x000000506d187207 */ /* 0x000fe20000000000 */
[----:B------:R-:W-:Y:S01]  /*92f0*/  STSM.16.M88.4 [R41], R56 ;  /* 0x0000003829007844 */ /* 0x000fe20000000200 */
[----:B------:R-:W-:Y:S01]  /*9300*/  SEL R26, R80, R109, P0 ;  /* 0x0000006d501a7207 */ /* 0x000fe20000000000 */
[----:B------:R-:W-:-:S04]  /*9310*/  UISETP.NE.U32.AND UP1, UPT, UR6, URZ, UPT ;  /* 0x0000003f0600728c */ /* 0x000fc8000bf25070 */
[----:B------:R0:W-:Y:S01]  /*9320*/  STSM.16.M88.4 [R21], R24 ;  /* 0x0000001815007844 */ /* 0x0001e20000000200 */
[----:B------:R-:W-:Y:S01]  /*9330*/  BAR.SYNC.DEFER_BLOCKING 0x1, 0x100 ;  /* 0x0044000000007b1d */ /* 0x000fe20000010000 */
[----:B------:R-:W-:-:S07]  /*9340*/  UISETP.NE.AND.EX UP1, UPT, UR7, URZ, UPT, UP1 ;  /* 0x0000003f0700728c */ /* 0x000fce000bf25310 */
[----:B------:R-:W1:Y:S01]  /*9350*/  LDC R78, c[0x0][0xa88] ;  /* 0x0002a200ff4e7b82 */ /* 0x000e620000000800 */
[----:B------:R-:W-:-:S03]  /*9360*/  PLOP3.LUT P2, PT, PT, PT, UP1, 0x80, 0x0 ;  /* 0x000000000000781c */ /* 0x000fc60003f4f018 */
[----:B------:R-:W-:-:S04]  /*9370*/  @UP1 UIADD3 UR6, UP2, UR8, UR6, URZ ;  /* 0x0000000608061290 */ /* 0x000fc8000ff5e03f */
[----:B------:R-:W-:Y:S02]  /*9380*/  @UP1 UIADD3.X UR7, UR9, UR7, URZ, UP2, !UPT ;  /* 0x0000000709071290 */ /* 0x000fe400097fe43f */
[----:B------:R-:W-:-:S04]  /*9390*/  IMAD.U32 R10, RZ, RZ, UR6 ;  /* 0x00000006ff0a7e24 */ /* 0x000fc8000f8e00ff */
[----:B------:R-:W-:Y:S01]  /*93a0*/  IMAD.U32 R11, RZ, RZ, UR7 ;  /* 0x00000007ff0b7e24 */ /* 0x000fe2000f8e00ff */
[----:B------:R-:W2:Y:S01]  /*93b0*/  @P1 LDG.E R3, desc[UR46][R8.64] ;  /* 0x0000002e08031981 */ /* 0x000ea2000c1e1900 */
[----:B------:R-:W-:Y:S01]  /*93c0*/  IMAD R5, R18, 0x40, R16 ;  /* 0x0000004012057824 */ /* 0x000fe200078e0210 */
[----:B------:R-:W-:-:S03]  /*93d0*/  UMOV UR4, URZ ;  /* 0x0000003f00047c82 */ /* 0x000fc60008000000 */
[----:B------:R-:W-:Y:S01]  /*93e0*/  IMAD.WIDE R6, R5, 0x2, R6 ;  /* 0x0000000205067825 */ /* 0x000fe200078e0206 */
[----:B-1----:R1:W5:Y:S02]  /*93f0*/  @P2 LDG.E R78, desc[UR46][R10.64] ;  /* 0x0000002e0a4e2981 */ /* 0x002364000c1e1900 */
[----:B0-----:R-:W-:Y:S02]  /*9400*/  IADD3 R25, P0, R6, 0x1000, RZ ;  /* 0x0000100006197810 */ /* 0x001fe40007f1e0ff */
[----:B--2---:R-:W-:Y:S01]  /*9410*/  @P1 R2UR UR4, R3 ;  /* 0x00000000030412ca */ /* 0x004fe200000e0000 */
[----:B-1----:R-:W-:-:S14]  /*9420*/  @P2 BRA `(.L_x_148) ;  /* 0x0000000000102947 */ /* 0x002fdc0003800000 */
[----:B------:R-:W-:Y:S05]  /*9430*/  @!P1 BRA `(.L_x_148) ;  /* 0x00000000000c9947 */ /* 0x000fea0003800000 */
[----:B------:R-:W2:Y:S04]  /*9440*/  LDG.E R3, desc[UR46][R8.64] ;  /* 0x0000002e08037981 */ /* 0x000ea8000c1e1900 */
[----:B-----5:R-:W2:Y:S02]  /*9450*/  LDG.E R78, desc[UR46][R8.64+0x4] ;  /* 0x0000042e084e7981 */ /* 0x020ea4000c1e1900 */
[----:B--2---:R-:W-:-:S07]  /*9460*/  IMAD.IADD R78, R78, 0x1, -R3 ;  /* 0x000000014e4e7824 */ /* 0x004fce00078e0a03 */
.L_x_148:
[----:B------:R-:W-:Y:S01]  /*9470*/  USHF.R.S32.HI UR11, URZ, 0x1f, UR39 ;  /* 0x0000001f3f0b7899 */ /* 0x000fe20008011427 */
[----:B------:R-:W-:Y:S01]  /*9480*/  IMAD R11, R17, 0x80, R234 ;  /* 0x00000080110b7824 */ /* 0x000fe200078e02ea */
[----:B------:R-:W-:Y:S01]  /*9490*/  ULDC.64 UR12, c[0x0][0xb70] ;  /* 0x0002dc00000c7ab9 */ /* 0x000fe20000000a00 */
[----:B------:R-:W-:Y:S01]  /*94a0*/  USHF.R.S32.HI UR9, URZ, 0x1f, UR4 ;  /* 0x0000001f3f097899 */ /* 0x000fe20008011404 */
[----:B------:R-:W-:Y:S01]  /*94b0*/  LOP3.LUT R24, R25, 0x380, RZ, 0xc0, !PT ;  /* 0x0000038019187812 */ /* 0x000fe200078ec0ff */
[----:B------:R-:W-:Y:S01]  /*94c0*/  UIMAD UR10, UR11, UR12, URZ ;  /* 0x0000000c0b0a72a4 */ /* 0x000fe2000f8e023f */
[C---:B------:R-:W-:Y:S01]  /*94d0*/  IADD3 R13, P1, R6.reuse, 0x2000, RZ ;  /* 0x00002000060d7810 */ /* 0x040fe20007f3e0ff */
[----:B------:R-:W-:Y:S01]  /*94e0*/  UMOV UR8, UR4 ;  /* 0x0000000400087c82 */ /* 0x000fe20008000000 */
[----:B------:R-:W-:Y:S01]  /*94f0*/  USEL UR37, UR37, URZ, !UP0 ;  /* 0x0000003f25257287 */ /* 0x000fe2000c000000 */
[----:B------:R-:W-:Y:S01]  /*9500*/  IADD3 R9, P2, R6, 0x3000, RZ ;  /* 0x0000300006097810 */ /* 0x000fe20007f5e0ff */
[----:B------:R-:W-:Y:S01]  /*9510*/  UIMAD.WIDE.U32 UR6, UR39, UR12, UR8 ;  /* 0x0000000c270672a5 */ /* 0x000fe2000f8e0008 */
[----:B------:R-:W-:Y:S01]  /*9520*/  SHF.R.S32.HI R3, RZ, 0x1f, R11 ;  /* 0x0000001fff037819 */ /* 0x000fe2000001140b */
[----:B------:R-:W-:Y:S01]  /*9530*/  UIMAD UR10, UR39, UR13, UR10 ;  /* 0x0000000d270a72a4 */ /* 0x000fe2000f8e020a */
[----:B------:R-:W-:Y:S01]  /*9540*/  SHF.R.U64 R24, R24, 0x3, RZ ;  /* 0x0000000318187819 */ /* 0x000fe200000012ff */
[----:B------:R-:W-:Y:S01]  /*9550*/  USEL UR36, UR36, URZ, !UP0 ;  /* 0x0000003f24247287 */ /* 0x000fe2000c000000 */
[----:B------:R-:W-:Y:S01]  /*9560*/  LOP3.LUT R12, R13, 0x380, RZ, 0xc0, !PT ;  /* 0x000003800d0c7812 */ /* 0x000fe200078ec0ff */
[----:B------:R-:W-:Y:S01]  /*9570*/  ULDC.64 UR12, c[0x0][0xb78] ;  /* 0x0002de00000c7ab9 */ /* 0x000fe20000000a00 */
[----:B------:R-:W-:Y:S01]  /*9580*/  UIADD3 UR7, UR7, UR10, URZ ;  /* 0x0000000a07077290 */ /* 0x000fe2000fffe03f */
[----:B------:R-:W-:Y:S01]  /*9590*/  LOP3.LUT R8, R9, 0x380, RZ, 0xc0, !PT ;  /* 0x0000038009087812 */ /* 0x000fe200078ec0ff */
[----:B------:R-:W-:Y:S01]  /*95a0*/  UIMAD UR8, UR37, UR12, URZ ;  /* 0x0000000c250872a4 */ /* 0x000fe2000f8e023f */
[----:B------:R-:W-:Y:S01]  /*95b0*/  LOP3.LUT R24, R24, R25, RZ, 0x3c, !PT ;  /* 0x0000001918187212 */ /* 0x000fe200078e3cff */
[----:B------:R-:W-:Y:S01]  /*95c0*/  UIMAD.WIDE.U32 UR6, UR36, UR12, UR6 ;  /* 0x0000000c240672a5 */ /* 0x000fe2000f8e0006 */
[----:B------:R-:W-:Y:S01]  /*95d0*/  SHF.R.U64 R12, R12, 0x3, RZ ;  /* 0x000000030c0c7819 */ /* 0x000fe200000012ff */
[----:B------:R-:W-:Y:S01]  /*95e0*/  UIMAD UR8, UR36, UR13, UR8 ;  /* 0x0000000d240872a4 */ /* 0x000fe2000f8e0208 */
[----:B------:R-:W-:Y:S01]  /*95f0*/  SHF.R.U64 R8, R8, 0x3, RZ ;  /* 0x0000000308087819 */ /* 0x000fe200000012ff */
[--C-:B------:R-:W-:Y:S01]  /*9600*/  IMAD.X R25, RZ, RZ, R7.reuse, P0 ;  /* 0x000000ffff197224 */ /* 0x100fe200000e0607 */
[----:B------:R-:W-:Y:S01]  /*9610*/  IADD3 R69, P0, R6, 0x8000, RZ ;  /* 0x0000800006457810 */ /* 0x000fe20007f1e0ff */
[----:B------:R-:W-:Y:S01]  /*9620*/  ULDC.64 UR12, c[0x0][0xaa0] ;  /* 0x0002a800000c7ab9 */ /* 0x000fe20000000a00 */
[----:B------:R-:W-:Y:S01]  /*9630*/  IADD3 R5, P3, R11, UR6, RZ ;  /* 0x000000060b057c10 */ /* 0x000fe2000ff7e0ff */
[----:B------:R-:W-:Y:S01]  /*9640*/  IMAD.U32 R10, RZ, RZ, UR8 ;  /* 0x00000008ff0a7e24 */ /* 0x000fe2000f8e00ff */
[----:B------:R-:W-:Y:S01]  /*9650*/  LOP3.LUT R12, R12, R13, RZ, 0x3c, !PT ;  /* 0x0000000d0c0c7212 */ /* 0x000fe200078e3cff */
[--C-:B------:R-:W-:Y:S01]  /*9660*/  IMAD.X R13, RZ, RZ, R7.reuse, P1 ;  /* 0x000000ffff0d7224 */ /* 0x100fe200008e0607 */
[----:B------:R-:W-:Y:S01]  /*9670*/  LOP3.LUT R8, R8, R9, RZ, 0x3c, !PT ;  /* 0x0000000908087212 */ /* 0x000fe200078e3cff */
[----:B------:R-:W-:Y:S01]  /*9680*/  IMAD.X R9, RZ, RZ, R7, P2 ;  /* 0x000000ffff097224 */ /* 0x000fe200010e0607 */
[----:B------:R-:W-:Y:S01]  /*9690*/  IADD3.X R10, R3, UR7, R10, P3, !PT ;  /* 0x00000007030a7c10 */ /* 0x000fe20009ffe40a */
[----:B------:R-:W-:Y:S01]  /*96a0*/  ULDC.64 UR6, c[0x0][0xb40] ;  /* 0x0002d00000067ab9 */ /* 0x000fe20000000a00 */
[----:B------:R-:W-:Y:S01]  /*96b0*/  IADD3 R61, P6, R6, 0x4000, RZ ;  /* 0x00004000063d7810 */ /* 0x000fe20007fde0ff */
[----:B------:R-:W-:Y:S01]  /*96c0*/  VIADD R3, R11, 0x8 ;  /* 0x000000080b037836 */ /* 0x000fe20000000000 */
[----:B------:R-:W-:-:S02]  /*96d0*/  LEA R42, P3, R5, UR6, 0x2 ;  /* 0x00000006052a7c11 */ /* 0x000fc4000f8610ff */
[C---:B------:R-:W-:Y:S02]  /*96e0*/  IADD3 R57, P1, R6.reuse, 0x9000, RZ ;  /* 0x0000900006397810 */ /* 0x040fe40007f3e0ff */
[----:B------:R-:W-:Y:S02]  /*96f0*/  LEA.HI.X R43, R5, UR7, R10, 0x2, P3 ;  /* 0x00000007052b7c11 */ /* 0x000fe400098f140a */
[C---:B------:R-:W-:Y:S02]  /*9700*/  IADD3 R45, P2, R6.reuse, 0xa000, RZ ;  /* 0x0000a000062d7810 */ /* 0x040fe40007f5e0ff */
[----:B------:R-:W-:Y:S02]  /*9710*/  LOP3.LUT R68, R69, 0x380, RZ, 0xc0, !PT ;  /* 0x0000038045447812 */ /* 0x000fe400078ec0ff */
[C---:B------:R-:W-:Y:S02]  /*9720*/  IADD3 R49, P5, R6.reuse, 0x5000, RZ ;  /* 0x0000500006317810 */ /* 0x040fe40007fbe0ff */
[----:B------:R-:W-:-:S02]  /*9730*/  IADD3 R37, P4, R6, 0x6000, RZ ;  /* 0x0000600006257810 */ /* 0x000fc40007f9e0ff */
[----:B------:R-:W-:Y:S02]  /*9740*/  IADD3 R29, P3, R6, 0x7000, RZ ;  /* 0x00007000061d7810 */ /* 0x000fe40007f7e0ff */
[----:B------:R-:W-:Y:S02]  /*9750*/  LOP3.LUT R60, R61, 0x380, RZ, 0xc0, !PT ;  /* 0x000003803d3c7812 */ /* 0x000fe400078ec0ff */
[----:B------:R-:W-:Y:S02]  /*9760*/  LOP3.LUT R56, R57, 0x380, RZ, 0xc0, !PT ;  /* 0x0000038039387812 */ /* 0x000fe400078ec0ff */
[----:B------:R-:W-:Y:S02]  /*9770*/  LOP3.LUT R44, R45, 0x380, RZ, 0xc0, !PT ;  /* 0x000003802d2c7812 */ /* 0x000fe400078ec0ff */
[----:B------:R-:W-:Y:S02]  /*9780*/  SHF.R.U64 R68, R68, 0x3, RZ ;  /* 0x0000000344447819 */ /* 0x000fe400000012ff */
[----:B------:R-:W-:-:S02]  /*9790*/  LOP3.LUT R48, R49, 0x380, RZ, 0xc0, !PT ;  /* 0x0000038031307812 */ /* 0x000fc400078ec0ff */
[----:B------:R-:W-:Y:S02]  /*97a0*/  LOP3.LUT R36, R37, 0x380, RZ, 0xc0, !PT ;  /* 0x0000038025247812 */ /* 0x000fe400078ec0ff */
[----:B------:R-:W-:Y:S02]  /*97b0*/  LOP3.LUT R28, R29, 0x380, RZ, 0xc0, !PT ;  /* 0x000003801d1c7812 */ /* 0x000fe400078ec0ff */
[----:B------:R-:W-:Y:S02]  /*97c0*/  SHF.R.U64 R60, R60, 0x3, RZ ;  /* 0x000000033c3c7819 */ /* 0x000fe400000012ff */
[----:B------:R-:W-:Y:S02]  /*97d0*/  SHF.R.U64 R56, R56, 0x3, RZ ;  /* 0x0000000338387819 */ /* 0x000fe400000012ff */
[----:B------:R-:W-:Y:S02]  /*97e0*/  SHF.R.U64 R44, R44, 0x3, RZ ;  /* 0x000000032c2c7819 */ /* 0x000fe400000012ff */
[----:B------:R-:W-:Y:S01]  /*97f0*/  LOP3.LUT R68, R68, R69, RZ, 0x3c, !PT ;  /* 0x0000004544447212 */ /* 0x000fe200078e3cff */
[----:B------:R-:W-:Y:S01]  /*9800*/  IMAD.X R69, RZ, RZ, R7, P0 ;  /* 0x000000ffff457224 */ /* 0x000fe200000e0607 */
[----:B------:R-:W-:-:S02]  /*9810*/  SHF.R.U64 R48, R48, 0x3, RZ ;  /* 0x0000000330307819 */ /* 0x000fc400000012ff */
[----:B------:R-:W-:Y:S02]  /*9820*/  SHF.R.U64 R36, R36, 0x3, RZ ;  /* 0x0000000324247819 */ /* 0x000fe400000012ff */
[----:B------:R-:W-:Y:S02]  /*9830*/  SHF.R.U64 R28, R28, 0x3, RZ ;  /* 0x000000031c1c7819 */ /* 0x000fe400000012ff */
[----:B------:R-:W-:Y:S01]  /*9840*/  LOP3.LUT R60, R60, R61, RZ, 0x3c, !PT ;  /* 0x0000003d3c3c7212 */ /* 0x000fe200078e3cff */
[--C-:B------:R-:W-:Y:S01]  /*9850*/  IMAD.X R61, RZ, RZ, R7.reuse, P6 ;  /* 0x000000ffff3d7224 */ /* 0x100fe200030e0607 */
[----:B------:R-:W-:Y:S02]  /*9860*/  LOP3.LUT P0, RZ, R22, 0x3, RZ, 0xc0, !PT ;  /* 0x0000000316ff7812 */ /* 0x000fe4000780c0ff */
[----:B------:R-:W-:Y:S01]  /*9870*/  LOP3.LUT R56, R56, R57, RZ, 0x3c, !PT ;  /* 0x0000003938387212 */ /* 0x000fe200078e3cff */
[--C-:B------:R-:W-:Y:S01]  /*9880*/  IMAD.X R57, RZ, RZ, R7.reuse, P1 ;  /* 0x000000ffff397224 */ /* 0x100fe200008e0607 */
[----:B------:R-:W-:Y:S01]  /*9890*/  LOP3.LUT R44, R44, R45, RZ, 0x3c, !PT ;  /* 0x0000002d2c2c7212 */ /* 0x000fe200078e3cff */
[----:B------:R-:W-:Y:S01]  /*98a0*/  IMAD.X R45, RZ, RZ, R7, P2 ;  /* 0x000000ffff2d7224 */ /* 0x000fe200010e0607 */
[----:B------:R-:W-:-:S02]  /*98b0*/  IADD3 R21, P6, R6, 0xb000, RZ ;  /* 0x0000b00006157810 */ /* 0x000fc40007fde0ff */
[----:B------:R-:W-:Y:S01]  /*98c0*/  LOP3.LUT R48, R48, R49, RZ, 0x3c, !PT ;  /* 0x0000003130307212 */ /* 0x000fe200078e3cff */
[--C-:B------:R-:W-:Y:S01]  /*98d0*/  IMAD.X R49, RZ, RZ, R7.reuse, P5 ;  /* 0x000000ffff317224 */ /* 0x100fe200028e0607 */
[----:B------:R-:W-:Y:S01]  /*98e0*/  LOP3.LUT R36, R36, R37, RZ, 0x3c, !PT ;  /* 0x0000002524247212 */ /* 0x000fe200078e3cff */
[--C-:B------:R-:W-:Y:S01]  /*98f0*/  IMAD.X R37, RZ, RZ, R7.reuse, P4 ;  /* 0x000000ffff257224 */ /* 0x100fe200020e0607 */
[----:B------:R-:W-:Y:S01]  /*9900*/  LOP3.LUT R28, R28, R29, RZ, 0x3c, !PT ;  /* 0x0000001d1c1c7212 */ /* 0x000fe200078e3cff */
[----:B------:R-:W-:Y:S01]  /*9910*/  IMAD.X R29, RZ, RZ, R7, P3 ;  /* 0x000000ffff1d7224 */ /* 0x000fe200018e0607 */
[----:B-----5:R-:W-:Y:S02]  /*9920*/  ISETP.GE.OR P1, PT, R11, R78, P0 ;  /* 0x0000004e0b00720c */ /* 0x020fe40000726670 */
[C---:B------:R-:W-:Y:S02]  /*9930*/  IADD3 R10, P2, R6.reuse, 0xf000, RZ ;  /* 0x0000f000060a7810 */ /* 0x040fe40007f5e0ff */
[----:B------:R-:W-:-:S02]  /*9940*/  IADD3 R73, P5, R6, 0xc000, RZ ;  /* 0x0000c00006497810 */ /* 0x000fc40007fbe0ff */
[C---:B------:R-:W-:Y:S01]  /*9950*/  IADD3 R65, P4, R6.reuse, 0xd000, RZ ;  /* 0x0000d00006417810 */ /* 0x040fe20007f9e0ff */
[----:B------:R-:W-:Y:S01]  /*9960*/  UIMAD UR6, UR9, UR12, URZ ;  /* 0x0000000c090672a4 */ /* 0x000fe2000f8e023f */
[C---:B------:R-:W-:Y:S01]  /*9970*/  IADD3 R53, P3, R6.reuse, 0xe000, RZ ;  /* 0x0000e00006357810 */ /* 0x040fe20007f7e0ff */
[----:B------:R-:W-:Y:S01]  /*9980*/  IMAD.MOV.U32 R76, RZ, RZ, R16 ;  /* 0x000000ffff4c7224 */ /* 0x000fe200078e0010 */
[----:B------:R-:W-:Y:S01]  /*9990*/  ISETP.GE.OR P0, PT, R3, R78, P0 ;  /* 0x0000004e0300720c */ /* 0x000fe20000706670 */
[----:B------:R-:W-:Y:S01]  /*99a0*/  IMAD.X R41, RZ, RZ, R7, P2 ;  /* 0x000000ffff297224 */ /* 0x000fe200010e0607 */
[----:B------:R-:W-:Y:S01]  /*99b0*/  LOP3.LUT R20, R21, 0x380, RZ, 0xc0, !PT ;  /* 0x0000038015147812 */ /* 0x000fe200078ec0ff */
[----:B------:R0:W-:Y:S01]  /*99c0*/  @!P1 STG.E desc[UR46][R42.64], R4 ;  /* 0x000000042a009986 */ /* 0x0001e2000c10192e */
[----:B------:R-:W-:Y:S02]  /*99d0*/  LOP3.LUT R5, R6, 0x380, RZ, 0xc0, !PT ;  /* 0x0000038006057812 */ /* 0x000fe400078ec0ff */
[----:B------:R-:W-:-:S02]  /*99e0*/  LOP3.LUT R3, R10, 0x380, RZ, 0xc0, !PT ;  /* 0x000003800a037812 */ /* 0x000fc400078ec0ff */
[----:B------:R-:W-:Y:S02]  /*99f0*/  LOP3.LUT R72, R73, 0x380, RZ, 0xc0, !PT ;  /* 0x0000038049487812 */ /* 0x000fe400078ec0ff */
[----:B------:R-:W-:Y:S02]  /*9a00*/  LOP3.LUT R64, R65, 0x380, RZ, 0xc0, !PT ;  /* 0x0000038041407812 */ /* 0x000fe400078ec0ff */
[----:B------:R-:W-:Y:S01]  /*9a10*/  LOP3.LUT R52, R53, 0x380, RZ, 0xc0, !PT ;  /* 0x0000038035347812 */ /* 0x000fe200078ec0ff */
[----:B------:R1:W-:Y:S01]  /*9a20*/  @!P0 STG.E desc[UR46][R42.64+0x20], R0 ;  /* 0x000020002a008986 */ /* 0x0003e2000c10192e */
[----:B------:R-:W-:Y:S02]  /*9a30*/  SHF.R.U64 R20, R20, 0x3, RZ ;  /* 0x0000000314147819 */ /* 0x000fe400000012ff */
[----:B------:R-:W-:Y:S02]  /*9a40*/  SHF.R.U64 R5, R5, 0x3, RZ ;  /* 0x0000000305057819 */ /* 0x000fe400000012ff */
[----:B------:R-:W-:Y:S01]  /*9a50*/  SHF.R.S32.HI R77, RZ, 0x1f, R16 ;  /* 0x0000001fff4d7819 */ /* 0x000fe20000011410 */
[----:B------:R-:W-:Y:S01]  /*9a60*/  UIMAD UR6, UR4, UR13, UR6 ;  /* 0x0000000d040672a4 */ /* 0x000fe2000f8e0206 */
[----:B------:R-:W-:Y:S01]  /*9a70*/  SHF.R.U64 R3, R3, 0x3, RZ ;  /* 0x0000000303037819 */ /* 0x000fe200000012ff */
[----:B------:R-:W5:Y:S01]  /*9a80*/  LD.E.128 R24, desc[UR46][R24.64] ;  /* 0x0000002e18187980 */ /* 0x000f62000c101d00 */
[----:B------:R-:W-:-:S02]  /*9a90*/  SHF.R.U64 R72, R72, 0x3, RZ ;  /* 0x0000000348487819 */ /* 0x000fc400000012ff */
[----:B------:R-:W-:Y:S01]  /*9aa0*/  SHF.R.U64 R64, R64, 0x3, RZ ;  /* 0x0000000340407819 */ /* 0x000fe200000012ff */
[----:B------:R-:W5:Y:S01]  /*9ab0*/  LD.E.128 R12, desc[UR46][R12.64] ;  /* 0x0000002e0c0c7980 */ /* 0x000f62000c101d00 */
[----:B------:R-:W-:Y:S02]  /*9ac0*/  SHF.R.U64 R52, R52, 0x3, RZ ;  /* 0x0000000334347819 */ /* 0x000fe400000012ff */
[----:B------:R-:W-:Y:S01]  /*9ad0*/  LOP3.LUT R20, R20, R21, RZ, 0x3c, !PT ;  /* 0x0000001514147212 */ /* 0x000fe200078e3cff */
[--C-:B------:R-:W-:Y:S01]  /*9ae0*/  IMAD.X R21, RZ, RZ, R7.reuse, P6 ;  /* 0x000000ffff157224 */ /* 0x100fe200030e0607 */
[----:B------:R-:W-:Y:S01]  /*9af0*/  LOP3.LUT R6, R5, R6, RZ, 0x3c, !PT ;  /* 0x0000000605067212 */ /* 0x000fe200078e3cff */
[----:B------:R-:W5:Y:S01]  /*9b00*/  LD.E.128 R60, desc[UR46][R60.64] ;  /* 0x0000002e3c3c7980 */ /* 0x000f62000c101d00 */
[----:B------:R-:W-:Y:S01]  /*9b10*/  LOP3.LUT R40, R3, R10, RZ, 0x3c, !PT ;  /* 0x0000000a03287212 */ /* 0x000fe200078e3cff */
[----:B------:R-:W-:Y:S01]  /*9b20*/  IMAD.U32 R3, RZ, RZ, UR12 ;  /* 0x0000000cff037e24 */ /* 0x000fe2000f8e00ff */
[----:B------:R-:W-:Y:S01]  /*9b30*/  LOP3.LUT R72, R72, R73, RZ, 0x3c, !PT ;  /* 0x0000004948487212 */ /* 0x000fe200078e3cff */
[--C-:B------:R-:W-:Y:S01]  /*9b40*/  IMAD.X R73, RZ, RZ, R7.reuse, P5 ;  /* 0x000000ffff497224 */ /* 0x100fe200028e0607 */
[----:B------:R-:W-:Y:S01]  /*9b50*/  LOP3.LUT R64, R64, R65, RZ, 0x3c, !PT ;  /* 0x0000004140407212 */ /* 0x000fe200078e3cff */
[--C-:B------:R-:W-:Y:S01]  /*9b60*/  IMAD.X R65, RZ, RZ, R7.reuse, P4 ;  /* 0x000000ffff417224 */ /* 0x100fe200020e0607 */
[----:B------:R-:W-:Y:S01]  /*9b70*/  LOP3.LUT R52, R52, R53, RZ, 0x3c, !PT ;  /* 0x0000003534347212 */ /* 0x000fe200078e3cff */
[----:B------:R-:W-:Y:S01]  /*9b80*/  IMAD.X R53, RZ, RZ, R7, P3 ;  /* 0x000000ffff357224 */ /* 0x000fe200018e0607 */
[----:B------:R-:W5:Y:S04]  /*9b90*/  LD.E.128 R32, desc[UR46][R6.64] ;  /* 0x0000002e06207980 */ /* 0x000f68000c101d00 */
[----:B------:R-:W5:Y:S04]  /*9ba0*/  LD.E.128 R8, desc[UR46][R8.64] ;  /* 0x0000002e08087980 */ /* 0x000f68000c101d00 */
[----:B------:R-:W5:Y:S04]  /*9bb0*/  LD.E.128 R48, desc[UR46][R48.64] ;  /* 0x0000002e30307980 */ /* 0x000f68000c101d00 */
[----:B0-----:R0:W5:Y:S04]  /*9bc0*/  LD.E.128 R4, desc[UR46][R20.64] ;  /* 0x0000002e14047980 */ /* 0x001168000c101d00 */
[----:B------:R-:W5:Y:S04]  /*9bd0*/  LD.E.128 R36, desc[UR46][R36.64] ;  /* 0x0000002e24247980 */ /* 0x000f68000c101d00 */
[----:B------:R-:W5:Y:S01]  /*9be0*/  LD.E.128 R28, desc[UR46][R28.64] ;  /* 0x0000002e1c1c7980 */ /* 0x000f62000c101d00 */
[----:B0-----:R-:W-:-:S03]  /*9bf0*/  IMAD.WIDE.U32 R20, R3, UR4, R76 ;  /* 0x0000000403147c25 */ /* 0x001fc6000f8e004c */
[----:B------:R-:W5:Y:S01]  /*9c00*/  LD.E.128 R68, desc[UR46][R68.64] ;  /* 0x0000002e44447980 */ /* 0x000f62000c101d00 */
[----:B------:R-:W-:Y:S01]  /*9c10*/  VIADD R21, R21, UR6 ;  /* 0x0000000615157c36 */ /* 0x000fe20008000000 */
[----:B------:R-:W-:Y:S02]  /*9c20*/  ULDC.64 UR6, c[0x0][0xae0] ;  /* 0x0002b80000067ab9 */ /* 0x000fe40000000a00 */
[----:B------:R-:W5:Y:S04]  /*9c30*/  LD.E.128 R56, desc[UR46][R56.64] ;  /* 0x0000002e38387980 */ /* 0x000f68000c101d00 */
[----:B------:R-:W5:Y:S04]  /*9c40*/  LD.E.128 R44, desc[UR46][R44.64] ;  /* 0x0000002e2c2c7980 */ /* 0x000f68000c101d00 */
[----:B------:R-:W5:Y:S04]  /*9c50*/  LD.E.128 R72, desc[UR46][R72.64] ;  /* 0x0000002e48487980 */ /* 0x000f68000c101d00 */
[----:B------:R-:W5:Y:S04]  /*9c60*/  LD.E.128 R64, desc[UR46][R64.64] ;  /* 0x0000002e40407980 */ /* 0x000f68000c101d00 */
[----:B------:R-:W5:Y:S04]  /*9c70*/  LD.E.128 R52, desc[UR46][R52.64] ;  /* 0x0000002e34347980 */ /* 0x000f68000c101d00 */
[----:B-1----:R-:W5:Y:S01]  /*9c80*/  LD.E.128 R40, desc[UR46][R40.64] ;  /* 0x0000002e28287980 */ /* 0x002f62000c101d00 */
[----:B------:R-:W-:Y:S01]  /*9c90*/  UIMAD UR4, UR11, UR6, URZ ;  /* 0x000000060b0472a4 */ /* 0x000fe2000f8e023f */
[----:B------:R-:W-:Y:S01]  /*9ca0*/  @!PT LDS RZ, [RZ] ;  /* 0x00000000fffff984 */ /* 0x000fe20000000800 */
[----:B------:R-:W-:Y:S01]  /*9cb0*/  @!PT LDS RZ, [RZ] ;  /* 0x00000000fffff984 */ /* 0x000fe20000000800 */
[----:B------:R-:W-:Y:S01]  /*9cc0*/  @!PT LDS RZ, [RZ] ;  /* 0x00000000fffff984 */ /* 0x000fe20000000800 */
[----:B------:R-:W-:Y:S01]  /*9cd0*/  @!PT LDS RZ, [RZ] ;  /* 0x00000000fffff984 */ /* 0x000fe20000000800 */
[----:B------:R0:W-:Y:S06]  /*9ce0*/  MEMBAR.ALL.CTA ;  /* 0x0000000000007992 */ /* 0x0001ec0000008000 */
[----:B0-----:R-:W0:Y:S01]  /*9cf0*/  FENCE.VIEW.ASYNC.S ;  /* 0x00000000000073c6 */ /* 0x001e220000000000 */
[----:B------:R-:W-:Y:S01]  /*9d00*/  IMAD.U32 R77, RZ, RZ, UR6 ;  /* 0x00000006ff4d7e24 */ /* 0x000fe2000f8e00ff */
[----:B------:R-:W-:Y:S01]  /*9d10*/  UIMAD UR4, UR39, UR7, UR4 ;  /* 0x00000007270472a4 */ /* 0x000fe2000f8e0204 */
[----:B------:R-:W-:-:S02]  /*9d20*/  IMAD R19, R17, -0x80, R78 ;  /* 0xffffff8011137824 */ /* 0x000fc400078e024e */
[----:B------:R-:W-:Y:S01]  /*9d30*/  IMAD.WIDE.U32 R20, R77, UR39, R20 ;  /* 0x000000274d147c25 */ /* 0x000fe2000f8e0014 */
[----:B------:R-:W-:-:S03]  /*9d40*/  ULDC.64 UR6, c[0x0][0xae8] ;  /* 0x0002ba0000067ab9 */ /* 0x000fc60000000a00 */
[C---:B------:R-:W-:Y:S01]  /*9d50*/  VIADD R0, R18.reuse, 0x20 ;  /* 0x0000002012007836 */ /* 0x040fe20000000000 */
[-C--:B------:R-:W-:Y:S01]  /*9d60*/  ISETP.GE.AND P3, PT, R18, R19.reuse, PT ;  /* 0x000000131200720c */ /* 0x080fe20003f66270 */
[----:B------:R-:W-:Y:S01]  /*9d70*/  VIADD R21, R21, UR4 ;  /* 0x0000000415157c36 */ /* 0x000fe20008000000 */
[----:B------:R-:W-:Y:S01]  /*9d80*/  UIMAD UR4, UR37, UR6, URZ ;  /* 0x00000006250472a4 */ /* 0x000fe2000f8e023f */
[----:B------:R-:W-:Y:S01]  /*9d90*/  VIADD R2, R2, 0x38820 ;  /* 0x0003882002027836 */ /* 0x000fe20000000000 */
[----:B------:R-:W-:Y:S01]  /*9da0*/  ISETP.GE.AND P0, PT, R0, R19, PT ;  /* 0x000000130000720c */ /* 0x000fe20003f06270 */
[C---:B------:R-:W-:Y:S02]  /*9db0*/  VIADD R0, R18.reuse, 0x40 ;  /* 0x0000004012007836 */ /* 0x040fe40000000000 */
[----:B------:R-:W-:Y:S02]  /*9dc0*/  VIADD R3, R18, 0x60 ;  /* 0x0000006012037836 */ /* 0x000fe40000000000 */
[----:B------:R-:W-:Y:S01]  /*9dd0*/  IMAD.U32 R77, RZ, RZ, UR6 ;  /* 0x00000006ff4d7e24 */ /* 0x000fe2000f8e00ff */
[----:B------:R-:W-:Y:S01]  /*9de0*/  UIMAD UR4, UR36, UR7, UR4 ;  /* 0x00000007240472a4 */ /* 0x000fe2000f8e0204 */
[----:B------:R-:W-:-:S02]  /*9df0*/  PRMT R2, RZ, 0x654, R2 ;  /* 0x00000654ff027816 */ /* 0x000fc40000000002 */
[----:B------:R-:W-:Y:S01]  /*9e00*/  IMAD.WIDE.U32 R76, R77, UR36, R20 ;  /* 0x000000244d4c7c25 */ /* 0x000fe2000f8e0014 */
[-C--:B------:R-:W-:Y:S01]  /*9e10*/  ISETP.GE.AND P1, PT, R0, R19.reuse, PT ;  /* 0x000000130000720c */ /* 0x080fe20003f26270 */
[----:B0-----:R0:W-:Y:S01]  /*9e20*/  SYNCS.ARRIVE.TRANS64.RED.A1T0 RZ, [R2+URZ], RZ ;  /* 0x000000ff02ff79a7 */ /* 0x0011e2000810043f */
[----:B------:R-:W-:Y:S02]  /*9e30*/  ISETP.GE.AND P2, PT, R3, R19, PT ;  /* 0x000000130300720c */ /* 0x000fe40003f46270 */
[--C-:B------:R-:W-:Y:S01]  /*9e40*/  SHF.R.S32.HI R19, RZ, 0x1f, R18.reuse ;  /* 0x0000001fff137819 */ /* 0x100fe20000011412 */
[----:B------:R-:W-:Y:S01]  /*9e50*/  VIADD R85, R77, UR4 ;  /* 0x000000044d557c36 */ /* 0x000fe20008000000 */
[----:B------:R-:W-:Y:S01]  /*9e60*/  BSSY B1, `(.L_x_149) ;  /* 0x0000019000017945 */ /* 0x000fe20003800000 */
[----:B------:R-:W-:-:S03]  /*9e70*/  IMAD.WIDE R20, R17, 0x80, R18 ;  /* 0x0000008011147825 */ /* 0x000fc600078e0212 */
[----:B0-----:R-:W-:Y:S05]  /*9e80*/  @P3 BRA `(.L_x_150) ;  /* 0x0000000000583947 */ /* 0x001fea0003800000 */
[----:B------:R-:W-:Y:S01]  /*9e90*/  ULDC.64 UR6, c[0x0][0xad8] ;  /* 0x0002b60000067ab9 */ /* 0x000fe20000000a00 */
[----:B------:R-:W-:Y:S01]  /*9ea0*/  IMAD.MOV.U32 R2, RZ, RZ, R76 ;  /* 0x000000ffff027224 */ /* 0x000fe200078e004c */
[----:B------:R-:W-:Y:S01]  /*9eb0*/  ULDC UR4, c[0x0][0xa8c] ;  /* 0x0002a30000047ab9 */ /* 0x000fe20000000800 */
[----:B------:R-:W-:Y:S01]  /*9ec0*/  IMAD R17, R21, UR6, RZ ;  /* 0x0000000615117c24 */ /* 0x000fe2000f8e02ff */
[C---:B------:R-:W-:Y:S01]  /*9ed0*/  ISETP.GE.AND P4, PT, R16.reuse, UR4, PT ;  /* 0x0000000410007c0c */ /* 0x040fe2000bf86270 */
[----:B------:R-:W-:Y:S02]  /*9ee0*/  IMAD.MOV.U32 R3, RZ, RZ, R85 ;  /* 0x000000ffff037224 */ /* 0x000fe400078e0055 */
[----:B------:R-:W-:Y:S02]  /*9ef0*/  VIADD R0, R16, 0x40 ;  /* 0x0000004010007836 */ /* 0x000fe40000000000 */
[----:B------:R-:W-:-:S03]  /*9f00*/  IMAD.WIDE.U32 R2, R20, UR6, R2 ;  /* 0x0000000614027c25 */ /* 0x000fc6000f8e0002 */
[----:B------:R-:W-:Y:S01]  /*9f10*/  ISETP.GE.AND P3, PT, R0, UR4, PT ;  /* 0x0000000400007c0c */ /* 0x000fe2000bf66270 */
[----:B------:R-:W-:Y:S01]  /*9f20*/  IMAD R17, R20, UR7, R17 ;  /* 0x0000000714117c24 */ /* 0x000fe2000f8e0211 */
[----:B------:R-:W-:Y:S01]  /*9f30*/  ULDC.64 UR6, c[0x0][0xa80] ;  /* 0x0002a00000067ab9 */ /* 0x000fe20000000a00 */
[----:B------:R-:W-:Y:S01]  /*9f40*/  VIADD R0, R16, 0x80 ;  /* 0x0000008010007836 */ /* 0x000fe20000000000 */
[----:B------:R-:W-:Y:S01]  /*9f50*/  LEA R78, P6, R2, UR6, 0x1 ;  /* 0x00000006024e7c11 */ /* 0x000fe2000f8c08ff */
[----:B------:R-:W-:Y:S02]  /*9f60*/  IMAD.IADD R3, R3, 0x1, R17 ;  /* 0x0000000103037824 */ /* 0x000fe400078e0211 */
[----:B------:R-:W-:Y:S01]  /*9f70*/  VIADD R17, R16, 0xc0 ;  /* 0x000000c010117836 */ /* 0x000fe20000000000 */
[----:B------:R-:W-:Y:S02]  /*9f80*/  ISETP.GE.AND P5, PT, R0, UR4, PT ;  /* 0x0000000400007c0c */ /* 0x000fe4000bfa6270 */
[----:B------:R-:W-:-:S02]  /*9f90*/  LEA.HI.X R79, R2, UR7, R3, 0x1, P6 ;  /* 0x00000007024f7c11 */ /* 0x000fc4000b0f0c03 */
[----:B------:R-:W-:-:S03]  /*9fa0*/  ISETP.GE.AND P6, PT, R17, UR4, PT ;  /* 0x0000000411007c0c */ /* 0x000fc6000bfc6270 */
[----:B-----5:R0:W-:Y:S04]  /*9fb0*/  @!P4 STG.E.128 desc[UR46][R78.64], R32 ;  /* 0x000000204e00c986 */ /* 0x0201e8000c101d2e */
[----:B------:R0:W-:Y:S04]  /*9fc0*/  @!P3 STG.E.128 desc[UR46][R78.64+0x80], R60 ;  /* 0x0000803c4e00b986 */ /* 0x0001e8000c101d2e */
[----:B------:R0:W-:Y:S04]  /*9fd0*/  @!P5 STG.E.128 desc[UR46][R78.64+0x100], R68 ;  /* 0x000100444e00d986 */ /* 0x0001e8000c101d2e */
[----:B------:R0:W-:Y:S02]  /*9fe0*/  @!P6 STG.E.128 desc[UR46][R78.64+0x180], R72 ;  /* 0x000180484e00e986 */ /* 0x0001e4000c101d2e */
.L_x_150:
[----:B------:R-:W-:Y:S05]  /*9ff0*/  BSYNC B1 ;  /* 0x0000000000017941 */ /* 0x000fea0003800000 */
.L_x_149:
[----:B------:R-:W-:Y:S04]  /*a000*/  BSSY B1, `(.L_x_151) ;  /* 0x000001a000017945 */ /* 0x000fe80003800000 */
[----:B------:R-:W-:Y:S05]  /*a010*/  @P0 BRA `(.L_x_152) ;  /* 0x0000000000600947 */ /* 0x000fea0003800000 */
[----:B------:R-:W-:Y:S01]  /*a020*/  IADD3 R17, P0, R20, 0x20, RZ ;  /* 0x0000002014117810 */ /* 0x000fe20007f1e0ff */
[C---:B------:R-:W-:Y:S01]  /*a030*/  VIADD R2, R16.reuse, 0x40 ;  /* 0x0000004010027836 */ /* 0x040fe20000000000 */
[----:B------:R-:W-:Y:S01]  /*a040*/  ULDC UR4, c[0x0][0xa8c] ;  /* 0x0002a30000047ab9 */ /* 0x000fe20000000800 */
[----:B------:R-:W-:Y:S01]  /*a050*/  VIADD R3, R16, 0x80 ;  /* 0x0000008010037836 */ /* 0x000fe20000000000 */
[----:B------:R-:W-:Y:S01]  /*a060*/  ULDC.64 UR6, c[0x0][0xad8] ;  /* 0x0002b60000067ab9 */ /* 0x000fe20000000a00 */
[----:B------:R-:W-:Y:S01]  /*a070*/  IMAD.X R0, RZ, RZ, R21, P0 ;  /* 0x000000ffff007224 */ /* 0x000fe200000e0615 */
[----:B------:R-:W-:Y:S01]  /*a080*/  ISETP.GE.AND P4, PT, R2, UR4, PT ;  /* 0x0000000402007c0c */ /* 0x000fe2000bf86270 */
[----:B------:R-:W-:Y:S01]  /*a090*/  IMAD.MOV.U32 R2, RZ, RZ, R76 ;  /* 0x000000ffff027224 */ /* 0x000fe200078e004c */
[----:B------:R-:W-:Y:S01]  /*a0a0*/  ISETP.GE.AND P5, PT, R3, UR4, PT ;  /* 0x0000000403007c0c */ /* 0x000fe2000bfa6270 */
[----:B------:R-:W-:Y:S01]  /*a0b0*/  IMAD.MOV.U32 R3, RZ, RZ, R85 ;  /* 0x000000ffff037224 */ /* 0x000fe200078e0055 */
[----:B------:R-:W-:Y:S01]  /*a0c0*/  ISETP.GE.AND P3, PT, R16, UR4, PT ;  /* 0x0000000410007c0c */ /* 0x000fe2000bf66270 */
[----:B------:R-:W-:-:S02]  /*a0d0*/  IMAD R0, R0, UR6, RZ ;  /* 0x0000000600007c24 */ /* 0x000fc4000f8e02ff */
[----:B0----5:R-:W-:Y:S02]  /*a0e0*/  VIADD R32, R16, 0xc0 ;  /* 0x000000c010207836 */ /* 0x021fe40000000000 */
[----:B------:R-:W-:-:S03]  /*a0f0*/  IMAD.WIDE.U32 R2, R17, UR6, R2 ;  /* 0x0000000611027c25 */ /* 0x000fc6000f8e0002 */
[----:B------:R-:W-:Y:S01]  /*a100*/  ISETP.GE.AND P6, PT, R32, UR4, PT ;  /* 0x0000000420007c0c */ /* 0x000fe2000bfc6270 */
[----:B------:R-:W-:Y:S01]  /*a110*/  IMAD R17, R17, UR7, R0 ;  /* 0x0000000711117c24 */ /* 0x000fe2000f8e0200 */
[----:B------:R-:W-:Y:S02]  /*a120*/  ULDC.64 UR6, c[0x0][0xa80] ;  /* 0x0002a00000067ab9 */ /* 0x000fe40000000a00 */
[----:B------:R-:W-:Y:S01]  /*a130*/  LEA R32, P0, R2, UR6, 0x1 ;  /* 0x0000000602207c11 */ /* 0x000fe2000f8008ff */
[----:B------:R-:W-:-:S05]  /*a140*/  IMAD.IADD R3, R3, 0x1, R17 ;  /* 0x0000000103037824 */ /* 0x000fca00078e0211 */
[----:B------:R-:W-:-:S05]  /*a150*/  LEA.HI.X R33, R2, UR7, R3, 0x1, P0 ;  /* 0x0000000702217c11 */ /* 0x000fca00080f0c03 */
[----:B------:R1:W-:Y:S04]  /*a160*/  @!P3 STG.E.128 desc[UR46][R32.64], R24 ;  /* 0x000000182000b986 */ /* 0x0003e8000c101d2e */
[----:B------:R1:W-:Y:S04]  /*a170*/  @!P4 STG.E.128 desc[UR46][R32.64+0x80], R48 ;  /* 0x000080302000c986 */ /* 0x0003e8000c101d2e */
[----:B------:R1:W-:Y:S04]  /*a180*/  @!P5 STG.E.128 desc[UR46][R32.64+0x100], R56 ;  /* 0x000100382000d986 */ /* 0x0003e8000c101d2e */
[----:B------:R1:W-:Y:S02]  /*a190*/  @!P6 STG.E.128 desc[UR46][R32.64+0x180], R64 ;  /* 0x000180402000e986 */ /* 0x0003e4000c101d2e */
.L_x_152:
[----:B------:R-:W-:Y:S05]  /*a1a0*/  BSYNC B1 ;  /* 0x0000000000017941 */ /* 0x000fea0003800000 */
.L_x_151:
        /* <DEDUP_REMOVED lines=14> */
[----:B-1---5:R-:W-:Y:S02]  /*a290*/  VIADD R24, R16, 0xc0 ;  /* 0x000000c010187836 */ /* 0x022fe40000000000 */
        /* <DEDUP_REMOVED lines=11> */
.L_x_154:
[----:B------:R-:W-:Y:S05]  /*a350*/  BSYNC B1 ;  /* 0x0000000000017941 */ /* 0x000fea0003800000 */
.L_x_153:
[----:B------:R-:W-:Y:S05]  /*a360*/  @P2 BRA `(.L_x_155) ;  /* 0x0000000c00682947 */ /* 0x000fea0003800000 */
[----:B--2--5:R-:W-:Y:S01]  /*a370*/  IADD3 R13, P0, R20, 0x60, RZ ;  /* 0x00000060140d7810 */ /* 0x024fe20007f1e0ff */
[C---:B------:R-:W-:Y:S01]  /*a380*/  VIADD R0, R16.reuse, 0x40 ;  /* 0x0000004010007836 */ /* 0x040fe20000000000 */
[----:B------:R-:W-:Y:S01]  /*a390*/  ULDC UR4, c[0x0][0xa8c] ;  /* 0x0002a30000047ab9 */ /* 0x000fe20000000800 */
[----:B------:R-:W-:Y:S01]  /*a3a0*/  ULDC.64 UR6, c[0x0][0xad8] ;  /* 0x0002b60000067ab9 */ /* 0x000fe20000000a00 */
[----:B------:R-:W-:Y:S01]  /*a3b0*/  IMAD.MOV.U32 R2, RZ, RZ, R76 ;  /* 0x000000ffff027224 */ /* 0x000fe200078e004c */
[----:B------:R-:W-:Y:S01]  /*a3c0*/  ISETP.GE.AND P1, PT, R16, UR4, PT ;  /* 0x0000000410007c0c */ /* 0x000fe2000bf26270 */
[----:B------:R-:W-:Y:S01]  /*a3d0*/  IMAD.X R20, RZ, RZ, R21, P0 ;  /* 0x000000ffff147224 */ /* 0x000fe200000e0615 */
[----:B------:R-:W-:Y:S01]  /*a3e0*/  ISETP.GE.AND P2, PT, R0, UR4, PT ;  /* 0x0000000400007c0c */ /* 0x000fe2000bf46270 */
[----:B------:R-:W-:Y:S02]  /*a3f0*/  IMAD.MOV.U32 R3, RZ, RZ, R85 ;  /* 0x000000ffff037224 */ /* 0x000fe400078e0055 */
[----:B------:R-:W-:-:S02]  /*a400*/  IMAD R20, R20, UR6, RZ ;  /* 0x0000000614147c24 */ /* 0x000fc4000f8e02ff */
[----:B------:R-:W-:Y:S02]  /*a410*/  VIADD R0, R16, 0x80 ;  /* 0x0000008010007836 */ /* 0x000fe40000000000 */
[----:B------:R-:W-:-:S03]  /*a420*/  IMAD.WIDE.U32 R2, R13, UR6, R2 ;  /* 0x000000060d027c25 */ /* 0x000fc6000f8e0002 */
[----:B------:R-:W-:Y:S01]  /*a430*/  ISETP.GE.AND P3, PT, R0, UR4, PT ;  /* 0x0000000400007c0c */ /* 0x000fe2000bf66270 */
[----:B------:R-:W-:Y:S01]  /*a440*/  IMAD R13, R13, UR7, R20 ;  /* 0x000000070d0d7c24 */ /* 0x000fe2000f8e0214 */
[----:B------:R-:W-:Y:S01]  /*a450*/  ULDC.64 UR6, c[0x0][0xa80] ;  /* 0x0002a00000067ab9 */ /* 0x000fe20000000a00 */
[----:B------:R-:W-:Y:S01]  /*a460*/  VIADD R0, R16, 0xc0 ;  /* 0x000000c010007836 */ /* 0x000fe20000000000 */
[----:B------:R-:W-:Y:S01]  /*a470*/  LEA R12, P0, R2, UR6, 0x1 ;  /* 0x00000006020c7c11 */ /* 0x000fe2000f8008ff */
[----:B------:R-:W-:-:S05]  /*a480*/  IMAD.IADD R3, R3, 0x1, R13 ;  /* 0x0000000103037824 */ /* 0x000fca00078e020d */
[----:B------:R-:W-:Y:S02]  /*a490*/  LEA.HI.X R13, R2, UR7, R3, 0x1, P0 ;  /* 0x00000007020d7c11 */ /* 0x000fe400080f0c03 */
[----:B------:R-:W-:-:S03]  /*a4a0*/  ISETP.GE.AND P0, PT, R0, UR4, PT ;  /* 0x0000000400007c0c */ /* 0x000fc6000bf06270 */
[----:B------:R4:W-:Y:S04]  /*a4b0*/  @!P1 STG.E.128 desc[UR46][R12.64], R8 ;  /* 0x000000080c009986 */ /* 0x0009e8000c101d2e */
[----:B------:R4:W-:Y:S04]  /*a4c0*/  @!P2 STG.E.128 desc[UR46][R12.64+0x80], R28 ;  /* 0x0000801c0c00a986 */ /* 0x0009e8000c101d2e */
[----:B------:R4:W-:Y:S02]  /*a4d0*/  @!P3 STG.E.128 desc[UR46][R12.64+0x100], R4 ;  /* 0x000100040c00b986 */ /* 0x0009e4000c101d2e */
[----:B------:R-:W-:Y:S05]  /*a4e0*/  @P0 BRA `(.L_x_155) ;  /* 0x0000000c00080947 */ /* 0x000fea0003800000 */
[----:B------:R2:W-:Y:S01]  /*a4f0*/  STG.E.128 desc[UR46][R12.64+0x180], R40 ;  /* 0x000180280c007986 */ /* 0x0005e2000c101d2e */
[----:B------:R-:W-:Y:S05]  /*a500*/  BRA `(.L_x_155) ;  /* 0x0000000c00007947 */ /* 0x000fea0003800000 */
.L_x_147:
[----:B------:R-:W-:Y:S01]  /*a510*/  ULDC.64 UR6, c[0x0][0xbd8] ;  /* 0x0002f60000067ab9 */ /* 0x000fe20000000a00 */
[----:B------:R-:W-:Y:S01]  /*a520*/  IMAD.MOV.U32 R7, RZ, RZ, RZ ;  /* 0x000000ffff077224 */ /* 0x000fe200078e00ff */
[----:B------:R-:W-:-:S04]  /*a530*/  UISETP.NE.U32.AND UP0, UPT, UR6, URZ, UPT ;  /* 0x0000003f0600728c */ /* 0x000fc8000bf05070 */
[----:B------:R-:W-:-:S03]  /*a540*/  UISETP.NE.AND.EX UP0, UPT, UR7, URZ, UPT, UP0 ;  /* 0x0000003f0700728c */ /* 0x000fc6000bf05300 */
[----:B------:R-:W-:Y:S02]  /*a550*/  ULDC.64 UR6, c[0x0][0xbd8] ;  /* 0x0002f60000067ab9 */ /* 0x000fe40000000a00 */
[----:B------:R-:W-:Y:S01]  /*a560*/  UIMAD.WIDE UR6, UR36, 0x4, UR6 ;  /* 0x00000004240678a5 */ /* 0x000fe2000f8e0206 */
[----:B------:R-:W0:Y:S01]  /*a570*/  LDC R0, c[0x0][0xa88] ;  /* 0x0002a200ff007b82 */ /* 0x000e220000000800 */
[----:B------:R-:W-:-:S04]  /*a580*/  PLOP3.LUT P1, PT, PT, PT, UP0, 0x80, 0x0 ;  /* 0x000000000000781c */ /* 0x000fc80003f2f008 */
[----:B------:R-:W-:Y:S02]  /*a590*/  IMAD.U32 R2, RZ, RZ, UR6 ;  /* 0x00000006ff027e24 */ /* 0x000fe4000f8e00ff */
[----:B------:R-:W-:Y:S01]  /*a5a0*/  IMAD.U32 R3, RZ, RZ, UR7 ;  /* 0x00000007ff037e24 */ /* 0x000fe2000f8e00ff */
[----:B------:R-:W-:Y:S02]  /*a5b0*/  ULDC.64 UR6, c[0x0][0xbe0] ;  /* 0x0002f80000067ab9 */ /* 0x000fe40000000a00 */
[----:B------:R-:W-:-:S04]  /*a5c0*/  UISETP.NE.U32.AND UP1, UPT, UR6, URZ, UPT ;  /* 0x0000003f0600728c */ /* 0x000fc8000bf25070 */
[----:B------:R-:W-:Y:S01]  /*a5d0*/  UISETP.NE.AND.EX UP1, UPT, UR7, URZ, UPT, UP1 ;  /* 0x0000003f0700728c */ /* 0x000fe2000bf25310 */
[----:B------:R1:W5:Y:S05]  /*a5e0*/  @P1 LDG.E R7, desc[UR46][R2.64] ;  /* 0x0000002e02071981 */ /* 0x00036a000c1e1900 */
[----:B------:R-:W-:-:S05]  /*a5f0*/  PLOP3.LUT P2, PT, PT, PT, UP1, 0x80, 0x0 ;  /* 0x000000000000781c */ /* 0x000fca0003f4f018 */
[----:B------:R-:W-:Y:S02]  /*a600*/  @UP1 ULDC.64 UR6, c[0x0][0xbe0] ;  /* 0x0002f80000061ab9 */ /* 0x000fe40000000a00 */
[----:B------:R-:W-:-:S06]  /*a610*/  @UP1 UIMAD.WIDE UR6, UR36, 0x4, UR6 ;  /* 0x00000004240618a5 */ /* 0x000fcc000f8e0206 */
[----:B------:R-:W-:Y:S02]  /*a620*/  IMAD.U32 R4, RZ, RZ, UR6 ;  /* 0x00000006ff047e24 */ /* 0x000fe4000f8e00ff */
[----:B------:R-:W-:-:S05]  /*a630*/  IMAD.U32 R5, RZ, RZ, UR7 ;  /* 0x00000007ff057e24 */ /* 0x000fca000f8e00ff */
[----:B0-----:R1:W5:Y:S01]  /*a640*/  @P2 LDG.E R0, desc[UR46][R4.64] ;  /* 0x0000002e04002981 */ /* 0x001362000c1e1900 */
[----:B------:R-:W-:Y:S01]  /*a650*/  ISETP.GE.AND P0, PT, R236, 0x80, PT ;  /* 0x00000080ec00780c */ /* 0x000fe20003f06270 */
[----:B------:R-:W-:-:S12]  /*a660*/  @P2 BRA `(.L_x_156) ;  /* 0x0000000000102947 */ /* 0x000fd80003800000 */
[----:B------:R-:W-:Y:S05]  /*a670*/  @!P1 BRA `(.L_x_156) ;  /* 0x00000000000c9947 */ /* 0x000fea0003800000 */
[----:B-1----:R-:W2:Y:S04]  /*a680*/  LDG.E R5, desc[UR46][R2.64] ;  /* 0x0000002e02057981 */ /* 0x002ea8000c1e1900 */
[----:B-----5:R-:W2:Y:S02]  /*a690*/  LDG.E R0, desc[UR46][R2.64+0x4] ;  /* 0x0000042e02007981 */ /* 0x020ea4000c1e1900 */
[----:B--2---:R-:W-:-:S07]  /*a6a0*/  IMAD.IADD R0, R0, 0x1, -R5 ;  /* 0x0000000100007824 */ /* 0x004fce00078e0a05 */
.L_x_156:
[----:B------:R-:W-:Y:S01]  /*a6b0*/  USHF.R.S32.HI UR7, URZ, 0x1f, UR39 ;  /* 0x0000001f3f077899 */ /* 0x000fe20008011427 */
[----:B------:R-:W-:Y:S01]  /*a6c0*/  BSSY B1, `(.L_x_157) ;  /* 0x000001e000017945 */ /* 0x000fe20003800000 */
[----:B------:R-:W-:Y:S01]  /*a6d0*/  USEL UR36, UR36, URZ, !UP0 ;  /* 0x0000003f24247287 */ /* 0x000fe2000c000000 */
[----:B------:R-:W-:Y:S01]  /*a6e0*/  SHF.R.S32.HI R9, RZ, 0x1f, R16 ;  /* 0x0000001fff097819 */ /* 0x000fe20000011410 */
[----:B------:R-:W-:Y:S01]  /*a6f0*/  USEL UR37, UR37, URZ, !UP0 ;  /* 0x0000003f25257287 */ /* 0x000fe2000c000000 */
[----:B-----5:R-:W-:Y:S01]  /*a700*/  SHF.R.S32.HI R6, RZ, 0x1f, R7 ;  /* 0x0000001fff067819 */ /* 0x020fe20000011407 */
[----:B------:R-:W-:Y:S10]  /*a710*/  @P0 BRA `(.L_x_158) ;  /* 0x0000000000600947 */ /* 0x000ff40003800000 */
[----:B-1----:R-:W0:Y:S02]  /*a720*/  S2R R2, SR_TID.X ;  /* 0x0000000000027919 */ /* 0x002e240000002100 */
[----:B0-----:R-:W-:-:S04]  /*a730*/  IMAD R2, R17, 0x80, R2 ;  /* 0x0000008011027824 */ /* 0x001fc800078e0202 */
[----:B------:R-:W-:-:S05]  /*a740*/  VIADD R3, R2, 0xffffff80 ;  /* 0xffffff8002037836 */ /* 0x000fca0000000000 */
[----:B------:R-:W-:-:S13]  /*a750*/  ISETP.GE.AND P0, PT, R3, R0, PT ;  /* 0x000000000300720c */ /* 0x000fda0003f06270 */
[----:B------:R-:W-:Y:S05]  /*a760*/  @P0 BRA `(.L_x_158) ;  /* 0x00000000004c0947 */ /* 0x000fea0003800000 */
[C---:B------:R-:W-:Y:S01]  /*a770*/  IADD3 R2, P0, R3.reuse, R7, RZ ;  /* 0x0000000703027210 */ /* 0x040fe20007f1e0ff */
[----:B------:R-:W-:Y:S02]  /*a780*/  ULDC.64 UR8, c[0x0][0xb70] ;  /* 0x0002dc0000087ab9 */ /* 0x000fe40000000a00 */
[----:B------:R-:W-:Y:S01]  /*a790*/  UIMAD UR4, UR7, UR8, URZ ;  /* 0x00000008070472a4 */ /* 0x000fe2000f8e023f */
[----:B------:R-:W-:Y:S01]  /*a7a0*/  LEA.HI.X.SX32 R3, R3, R6, 0x1, P0 ;  /* 0x0000000603037211 */ /* 0x000fe200000f0eff */
[----:B------:R-:W-:Y:S02]  /*a7b0*/  IMAD.U32 R5, RZ, RZ, UR8 ;  /* 0x00000008ff057e24 */ /* 0x000fe4000f8e00ff */
[----:B------:R-:W-:Y:S02]  /*a7c0*/  UIMAD UR4, UR39, UR9, UR4 ;  /* 0x00000009270472a4 */ /* 0x000fe4000f8e0204 */
[----:B------:R-:W-:Y:S01]  /*a7d0*/  IMAD.WIDE.U32 R2, R5, UR39, R2 ;  /* 0x0000002705027c25 */ /* 0x000fe2000f8e0002 */
[----:B------:R-:W-:-:S02]  /*a7e0*/  ULDC.64 UR8, c[0x0][0xb78] ;  /* 0x0002de0000087ab9 */ /* 0x000fc40000000a00 */
[----:B------:R-:W-:Y:S01]  /*a7f0*/  UIMAD UR6, UR37, UR8, URZ ;  /* 0x00000008250672a4 */ /* 0x000fe2000f8e023f */
[----:B------:R-:W-:Y:S02]  /*a800*/  VIADD R3, R3, UR4 ;  /* 0x0000000403037c36 */ /* 0x000fe40008000000 */
[----:B------:R-:W-:Y:S01]  /*a810*/  IMAD.U32 R5, RZ, RZ, UR8 ;  /* 0x00000008ff057e24 */ /* 0x000fe2000f8e00ff */
[----:B------:R-:W-:-:S03]  /*a820*/  UIMAD UR6, UR36, UR9, UR6 ;  /* 0x00000009240672a4 */ /* 0x000fc6000f8e0206 */
[----:B------:R-:W-:Y:S01]  /*a830*/  IMAD.WIDE.U32 R2, R5, UR36, R2 ;  /* 0x0000002405027c25 */ /* 0x000fe2000f8e0002 */
[----:B------:R-:W-:-:S03]  /*a840*/  ULDC.64 UR8, c[0x0][0xb40] ;  /* 0x0002d00000087ab9 */ /* 0x000fc60000000a00 */
[----:B------:R-:W-:Y:S01]  /*a850*/  VIADD R3, R3, UR6 ;  /* 0x0000000603037c36 */ /* 0x000fe20008000000 */
[----:B------:R-:W-:-:S04]  /*a860*/  LEA R4, P0, R2, UR8, 0x2 ;  /* 0x0000000802047c11 */ /* 0x000fc8000f8010ff */
[----:B------:R-:W-:Y:S01]  /*a870*/  LEA.HI.X R5, R2, UR9, R3, 0x2, P0 ;  /* 0x0000000902057c11 */ /* 0x000fe200080f1403 */
[----:B------:R-:W-:-:S05]  /*a880*/  IMAD.MOV.U32 R3, RZ, RZ, -0x800000 ;  /* 0xff800000ff037424 */ /* 0x000fca00078e00ff */
[----:B------:R0:W-:Y:S03]  /*a890*/  STG.E desc[UR46][R4.64], R3 ;  /* 0x0000000304007986 */ /* 0x0001e6000c10192e */
.L_x_158:
[----:B------:R-:W-:Y:S05]  /*a8a0*/  BSYNC B1 ;  /* 0x0000000000017941 */ /* 0x000fea0003800000 */
.L_x_157:
[----:B------:R-:W-:Y:S01]  /*a8b0*/  ULDC.64 UR8, c[0x0][0xaa0] ;  /* 0x0002a80000087ab9 */ /* 0x000fe20000000a00 */
[----:B-1----:R-:W-:Y:S01]  /*a8c0*/  IMAD.MOV.U32 R2, RZ, RZ, R16 ;  /* 0x000000ffff027224 */ /* 0x002fe200078e0010 */
[----:B------:R-:W-:Y:S01]  /*a8d0*/  BSSY B1, `(.L_x_159) ;  /* 0x0000033000017945 */ /* 0x000fe20003800000 */
[----:B0-----:R-:W-:Y:S02]  /*a8e0*/  IMAD.MOV.U32 R3, RZ, RZ, R9 ;  /* 0x000000ffff037224 */ /* 0x001fe400078e0009 */
[----:B------:R-:W-:Y:S02]  /*a8f0*/  IMAD R4, R6, UR8, RZ ;  /* 0x0000000806047c24 */ /* 0x000fe4000f8e02ff */
[----:B------:R-:W-:-:S04]  /*a900*/  IMAD.WIDE.U32 R2, R7, UR8, R2 ;  /* 0x0000000807027c25 */ /* 0x000fc8000f8e0002 */
[----:B------:R-:W-:Y:S01]  /*a910*/  IMAD R7, R7, UR9, R4 ;  /* 0x0000000907077c24 */ /* 0x000fe2000f8e0204 */
[----:B------:R-:W-:Y:S01]  /*a920*/  ULDC.64 UR8, c[0x0][0xae0] ;  /* 0x0002b80000087ab9 */ /* 0x000fe20000000a00 */
[----:B------:R-:W-:Y:S01]  /*a930*/  IMAD R11, R17, -0x80, R0 ;  /* 0xffffff80110b7824 */ /* 0x000fe200078e0200 */
[----:B------:R-:W-:Y:S01]  /*a940*/  UIMAD UR4, UR7, UR8, URZ ;  /* 0x00000008070472a4 */ /* 0x000fe2000f8e023f */
[----:B------:R-:W-:Y:S01]  /*a950*/  IMAD.IADD R3, R3, 0x1, R7 ;  /* 0x0000000103037824 */ /* 0x000fe200078e0207 */
[----:B------:R-:W-:Y:S01]  /*a960*/  SHF.R.S32.HI R7, RZ, 0x1f, R18 ;  /* 0x0000001fff077819 */ /* 0x000fe20000011412 */
[----:B------:R-:W-:Y:S01]  /*a970*/  IMAD.U32 R5, RZ, RZ, UR8 ;  /* 0x00000008ff057e24 */ /* 0x000fe2000f8e00ff */
[----:B------:R-:W-:Y:S01]  /*a980*/  UIMAD UR4, UR39, UR9, UR4 ;  /* 0x00000009270472a4 */ /* 0x000fe2000f8e0204 */
[----:B------:R-:W-:Y:S01]  /*a990*/  ISETP.GE.AND P2, PT, R18, R11, PT ;  /* 0x0000000b1200720c */ /* 0x000fe20003f46270 */
[----:B------:R-:W-:Y:S01]  /*a9a0*/  ULDC.64 UR6, c[0x0][0xae8] ;  /* 0x0002ba0000067ab9 */ /* 0x000fe20000000a00 */
[----:B------:R-:W-:-:S04]  /*a9b0*/  IMAD.WIDE.U32 R2, R5, UR39, R2 ;  /* 0x0000002705027c25 */ /* 0x000fc8000f8e0002 */
[----:B------:R-:W-:Y:S01]  /*a9c0*/  VIADD R3, R3, UR4 ;  /* 0x0000000403037c36 */ /* 0x000fe20008000000 */
[----:B------:R-:W-:Y:S01]  /*a9d0*/  UIMAD UR4, UR37, UR6, URZ ;  /* 0x00000006250472a4 */ /* 0x000fe2000f8e023f */
[C---:B------:R-:W-:Y:S02]  /*a9e0*/  VIADD R4, R18.reuse, 0x40 ;  /* 0x0000004012047836 */ /* 0x040fe40000000000 */
[----:B------:R-:W-:Y:S01]  /*a9f0*/  IMAD.U32 R5, RZ, RZ, UR6 ;  /* 0x00000006ff057e24 */ /* 0x000fe2000f8e00ff */
[----:B------:R-:W-:Y:S01]  /*aa00*/  UIMAD UR4, UR36, UR7, UR4 ;  /* 0x00000007240472a4 */ /* 0x000fe2000f8e0204 */
[----:B------:R-:W-:Y:S01]  /*aa10*/  VIADD R0, R18, 0x20 ;  /* 0x0000002012007836 */ /* 0x000fe20000000000 */
[----:B------:R-:W-:Y:S01]  /*aa20*/  ISETP.GE.AND P0, PT, R4, R11, PT ;  /* 0x0000000b0400720c */ /* 0x000fe20003f06270 */
[----:B------:R-:W-:-:S03]  /*aa30*/  IMAD.WIDE.U32 R4, R5, UR36, R2 ;  /* 0x0000002405047c25 */ /* 0x000fc6000f8e0002 */
[----:B------:R-:W-:Y:S01]  /*aa40*/  ISETP.GE.AND P1, PT, R0, R11, PT ;  /* 0x0000000b0000720c */ /* 0x000fe20003f26270 */
[----:B------:R-:W-:Y:S02]  /*aa50*/  IMAD.MOV.U32 R6, RZ, RZ, R18 ;  /* 0x000000ffff067224 */ /* 0x000fe400078e0012 */
[----:B------:R-:W-:Y:S02]  /*aa60*/  VIADD R13, R5, UR4 ;  /* 0x00000004050d7c36 */ /* 0x000fe40008000000 */
[----:B------:R-:W-:-:S04]  /*aa70*/  IMAD.WIDE R6, R17, 0x80, R6 ;  /* 0x0000008011067825 */ /* 0x000fc800078e0206 */
[----:B------:R-:W-:Y:S01]  /*aa80*/  VIADD R0, R18, 0x60 ;  /* 0x0000006012007836 */ /* 0x000fe20000000000 */
[----:B------:R-:W-:Y:S06]  /*aa90*/  @P2 BRA `(.L_x_160) ;  /* 0x0000000000582947 */ /* 0x000fec0003800000 */
[C---:B------:R-:W-:Y:S01]  /*aaa0*/  VIADD R2, R16.reuse, 0x40 ;  /* 0x0000004010027836 */ /* 0x040fe20000000000 */
[----:B------:R-:W-:Y:S01]  /*aab0*/  ULDC UR4, c[0x0][0xa8c] ;  /* 0x0002a30000047ab9 */ /* 0x000fe20000000800 */
[C---:B------:R-:W-:Y:S01]  /*aac0*/  VIADD R3, R16.reuse, 0x80 ;  /* 0x0000008010037836 */ /* 0x040fe20000000000 */
[----:B------:R-:W-:Y:S01]  /*aad0*/  ULDC.64 UR6, c[0x0][0xad8] ;  /* 0x0002b60000067ab9 */ /* 0x000fe20000000a00 */
[----:B------:R-:W-:Y:S01]  /*aae0*/  VIADD R8, R16, 0xc0 ;  /* 0x000000c010087836 */ /* 0x000fe20000000000 */
[----:B------:R-:W-:Y:S01]  /*aaf0*/  ISETP.GE.AND P4, PT, R2, UR4, PT ;  /* 0x0000000402007c0c */ /* 0x000fe2000bf86270 */
[----:B------:R-:W-:Y:S01]  /*ab00*/  IMAD R9, R7, UR6, RZ ;  /* 0x0000000607097c24 */ /* 0x000fe2000f8e02ff */
[----:B------:R-:W-:Y:S01]  /*ab10*/  ISETP.GE.AND P5, PT, R3, UR4, PT ;  /* 0x0000000403007c0c */ /* 0x000fe2000bfa6270 */
[----:B------:R-:W-:Y:S01]  /*ab20*/  IMAD.MOV.U32 R2, RZ, RZ, R4 ;  /* 0x000000ffff027224 */ /* 0x000fe200078e0004 */
[----:B------:R-:W-:Y:S01]  /*ab30*/  ISETP.GE.AND P3, PT, R16, UR4, PT ;  /* 0x0000000410007c0c */ /* 0x000fe2000bf66270 */
[----:B------:R-:W-:Y:S01]  /*ab40*/  IMAD.MOV.U32 R3, RZ, RZ, R13 ;  /* 0x000000ffff037224 */ /* 0x000fe200078e000d */
[----:B------:R-:W-:Y:S01]  /*ab50*/  ISETP.GE.AND P6, PT, R8, UR4, PT ;  /* 0x0000000408007c0c */ /* 0x000fe2000bfc6270 */
[----:B------:R-:W-:-:S02]  /*ab60*/  IMAD R9, R6, UR7, R9 ;  /* 0x0000000706097c24 */ /* 0x000fc4000f8e0209 */
[----:B------:R-:W-:Y:S01]  /*ab70*/  IMAD.WIDE.U32 R2, R6, UR6, R2 ;  /* 0x0000000606027c25 */ /* 0x000fe2000f8e0002 */
[----:B------:R-:W-:-:S03]  /*ab80*/  ULDC.64 UR6, c[0x0][0xa80] ;  /* 0x0002a00000067ab9 */ /* 0x000fc60000000a00 */
[----:B------:R-:W-:Y:S01]  /*ab90*/  IMAD.IADD R3, R3, 0x1, R9 ;  /* 0x0000000103037824 */ /* 0x000fe200078e0209 */
[----:B------:R-:W-:-:S04]  /*aba0*/  LEA R8, P2, R2, UR6, 0x1 ;  /* 0x0000000602087c11 */ /* 0x000fc8000f8408ff */
[----:B------:R-:W-:-:S05]  /*abb0*/  LEA.HI.X R9, R2, UR7, R3, 0x1, P2 ;  /* 0x0000000702097c11 */ /* 0x000fca00090f0c03 */
[----:B------:R0:W-:Y:S04]  /*abc0*/  @!P3 STG.E.128 desc[UR46][R8.64], RZ ;  /* 0x000000ff0800b986 */ /* 0x0001e8000c101d2e */
[----:B------:R0:W-:Y:S04]  /*abd0*/  @!P4 STG.E.128 desc[UR46][R8.64+0x80], RZ ;  /* 0x000080ff0800c986 */ /* 0x0001e8000c101d2e */
[----:B------:R0:W-:Y:S04]  /*abe0*/  @!P5 STG.E.128 desc[UR46][R8.64+0x100], RZ ;  /* 0x000100ff0800d986 */ /* 0x0001e8000c101d2e */
[----:B------:R0:W-:Y:S02]  /*abf0*/  @!P6 STG.E.128 desc[UR46][R8.64+0x180], RZ ;  /* 0x000180ff0800e986 */ /* 0x0001e4000c101d2e */
.L_x_160:
[----:B------:R-:W-:Y:S05]  /*ac00*/  BSYNC B1 ;  /* 0x0000000000017941 */ /* 0x000fea0003800000 */
.L_x_159:
[----:B------:R-:W-:Y:S01]  /*ac10*/  BSSY B1, `(.L_x_161) ;  /* 0x000001b000017945 */ /* 0x000fe20003800000 */
[----:B------:R-:W-:-:S03]  /*ac20*/  ISETP.GE.AND P2, PT, R0, R11, PT ;  /* 0x0000000b0000720c */ /* 0x000fc60003f46270 */
[----:B------:R-:W-:Y:S10]  /*ac30*/  @P1 BRA `(.L_x_162) ;  /* 0x0000000000601947 */ /* 0x000ff40003800000 */
[----:B0-----:R-:W-:Y:S01]  /*ac40*/  IADD3 R9, P1, R6, 0x20, RZ ;  /* 0x0000002006097810 */ /* 0x001fe20007f3e0ff */
        /* <DEDUP_REMOVED lines=11> */
[----:B------:R-:W-:Y:S02]  /*ad00*/  VIADD R8, R16, 0xc0 ;  /* 0x000000c010087836 */ /* 0x000fe40000000000 */
[----:B------:R-:W-:-:S03]  /*ad10*/  IMAD.WIDE.U32 R2, R9, UR6, R2 ;  /* 0x0000000609027c25 */ /* 0x000fc6000f8e0002 */
[----:B------:R-:W-:Y:S01]  /*ad20*/  ISETP.GE.AND P6, PT, R8, UR4, PT ;  /* 0x0000000408007c0c */ /* 0x000fe2000bfc6270 */
[----:B------:R-:W-:Y:S01]  /*ad30*/  IMAD R9, R9, UR7, R0 ;  /* 0x0000000709097c24 */ /* 0x000fe2000f8e0200 */
[----:B------:R-:W-:Y:S02]  /*ad40*/  ULDC.64 UR6, c[0x0][0xa80] ;  /* 0x0002a00000067ab9 */ /* 0x000fe40000000a00 */
[----:B------:R-:W-:Y:S01]  /*ad50*/  LEA R8, P1, R2, UR6, 0x1 ;  /* 0x0000000602087c11 */ /* 0x000fe2000f8208ff */
[----:B------:R-:W-:-:S05]  /*ad60*/  IMAD.IADD R3, R3, 0x1, R9 ;  /* 0x0000000103037824 */ /* 0x000fca00078e0209 */
[----:B------:R-:W-:-:S05]  /*ad70*/  LEA.HI.X R9, R2, UR7, R3, 0x1, P1 ;  /* 0x0000000702097c11 */ /* 0x000fca00088f0c03 */
[----:B------:R1:W-:Y:S04]  /*ad80*/  @!P3 STG.E.128 desc[UR46][R8.64], RZ ;  /* 0x000000ff0800b986 */ /* 0x0003e8000c101d2e */
[----:B------:R1:W-:Y:S04]  /*ad90*/  @!P4 STG.E.128 desc[UR46][R8.64+0x80], RZ ;  /* 0x000080ff0800c986 */ /* 0x0003e8000c101d2e */
[----:B------:R1:W-:Y:S04]  /*ada0*/  @!P5 STG.E.128 desc[UR46][R8.64+0x100], RZ ;  /* 0x000100ff0800d986 */ /* 0x0003e8000c101d2e */
[----:B------:R1:W-:Y:S02]  /*adb0*/  @!P6 STG.E.128 desc[UR46][R8.64+0x180], RZ ;  /* 0x000180ff0800e986 */ /* 0x0003e4000c101d2e */
.L_x_162:
[----:B------:R-:W-:Y:S05]  /*adc0*/  BSYNC B1 ;  /* 0x0000000000017941 */ /* 0x000fea0003800000 */
.L_x_161:
[----:B------:R-:W-:Y:S04]  /*add0*/  BSSY B1, `(.L_x_163) ;  /* 0x000001a000017945 */ /* 0x000fe80003800000 */
[----:B------:R-:W-:Y:S05]  /*ade0*/  @P0 BRA `(.L_x_164) ;  /* 0x0000000000600947 */ /* 0x000fea0003800000 */
[----:B01----:R-:W-:Y:S01]  /*adf0*/  IADD3 R9, P0, R6, 0x40, RZ ;  /* 0x0000004006097810 */ /* 0x003fe20007f1e0ff */
        /* <DEDUP_REMOVED lines=23> */
.L_x_164:
[----:B------:R-:W-:Y:S05]  /*af70*/  BSYNC B1 ;  /* 0x0000000000017941 */ /* 0x000fea0003800000 */
.L_x_163:
[----:B------:R-:W-:Y:S05]  /*af80*/  @P2 BRA `(.L_x_155) ;  /* 0x0000000000602947 */ /* 0x000fea0003800000 */
[----:B------:R-:W-:Y:S01]  /*af90*/  IADD3 R5, P0, R6, 0x60, RZ ;  /* 0x0000006006057810 */ /* 0x000fe20007f1e0ff */
        /* <DEDUP_REMOVED lines=8> */
[----:B------:R-:W-:-:S02]  /*b020*/  VIADD R4, R16, 0x80 ;  /* 0x0000008010047836 */ /* 0x000fc40000000000 */
[----:B------:R-:W-:Y:S02]  /*b030*/  IMAD R6, R6, UR6, RZ ;  /* 0x0000000606067c24 */ /* 0x000fe4000f8e02ff */
[----:B------:R-:W-:Y:S01]  /*b040*/  VIADD R0, R16, 0xc0 ;  /* 0x000000c010007836 */ /* 0x000fe20000000000 */
[----:B------:R-:W-:Y:S01]  /*b050*/  ISETP.GE.AND P3, PT, R4, UR4, PT ;  /* 0x0000000404007c0c */ /* 0x000fe2000bf66270 */
        /* <DEDUP_REMOVED lines=11> */
.L_x_155:
[----:B------:R-:W-:Y:S05]  /*b110*/  BSYNC B0 ;  /* 0x0000000000007941 */ /* 0x000fea0003800000 */
.L_x_146:
[----:B------:R-:W-:Y:S02]  /*b120*/  ULDC UR4, c[0x0][0xc14] ;  /* 0x0003050000047ab9 */ /* 0x000fe40000000800 */
[----:B------:R-:W-:-:S13]  /*b130*/  ISETP.GE.AND P0, PT, R83, UR4, PT ;  /* 0x0000000453007c0c */ /* 0x000fda000bf06270 */
[----:B------:R-:W-:Y:S05]  /*b140*/  @!P0 BRA `(.L_x_165) ;  /* 0xffffff5c00148947 */ /* 0x000fea000383ffff */
[----:B------:R-:W-:Y:S05]  /*b150*/  EXIT ;  /* 0x000000000000794d */ /* 0x000fea0003800000 */
.L_x_120:
[----:B------:R-:W-:-:S08]  /*b160*/  NOP ;  /* 0x0000000000007918 */ /* 0x000fd00000000000 */
[----:B------:R-:W0:-:S00]  /*b170*/  USETMAXREG.DEALLOC.CTAPOOL 0x18 ;  /* 0x00000018000079c8 */ /* 0x000e0000080e0500 */
[----:B0-----:R-:W2:Y:S01]  /*b180*/  LDL.LU R2, [R1+0x34] ;  /* 0x0000340001027983 */ /* 0x001ea20000300800 */
[----:B------:R-:W-:-:S06]  /*b190*/  LOP3.LUT R0, R0, 0x3, RZ, 0xc0, !PT ;  /* 0x0000000300007812 */ /* 0x000fcc00078ec0ff */
[----:B------:R-:W0:Y:S02]  /*b1a0*/  SHFL.IDX PT, R0, R0, RZ, 0x1f ;  /* 0x00001fff00007589 */ /* 0x000e2400000e0000 */
[----:B0-----:R-:W-:Y:S01]  /*b1b0*/  ISETP.NE.AND P0, PT, R0, RZ, PT ;  /* 0x000000ff0000720c */ /* 0x001fe20003f05270 */
[----:B------:R-:W-:Y:S01]  /*b1c0*/  IMAD.MOV.U32 R0, RZ, RZ, RZ ;  /* 0x000000ffff007224 */ /* 0x000fe200078e00ff */
[----:B--2---:R-:W-:-:S11]  /*b1d0*/  LOP3.LUT R2, R2, 0xfffffffd, RZ, 0xc0, !PT ;  /* 0xfffffffd02027812 */ /* 0x004fd600078ec0ff */
[----:B------:R-:W-:-:S05]  /*b1e0*/  @P0 LOP3.LUT R2, R2, 0x2, RZ, 0xfc, !PT ;  /* 0x0000000202020812 */ /* 0x000fca00078efcff */
[----:B------:R0:W-:Y:S01]  /*b1f0*/  STL [R1+0x34], R2 ;  /* 0x0000340201007387 */ /* 0x0001e20000100800 */
[----:B------:R-:W-:Y:S05]  /*b200*/  @!P0 BRA `(.L_x_166) ;  /* 0x00000000002c8947 */ /* 0x000fea0003800000 */
[----:B------:R-:W1:Y:S08]  /*b210*/  S2UR UR5, SR_CgaCtaId ;  /* 0x00000000000579c3 */ /* 0x000e700000008800 */
[----:B------:R-:W-:Y:S06]  /*b220*/  BAR.SYNC.DEFER_BLOCKING 0x5, 0x180 ;  /* 0x0146000000007b1d */ /* 0x000fec0000010000 */
[----:B------:R-:W-:-:S02]  /*b230*/  UMOV UR4, 0x400 ;  /* 0x0000040000047882 */ /* 0x000fc40000000000 */
[----:B-1----:R-:W-:-:S09]  /*b240*/  ULEA UR4, UR5, UR4, 0x18 ;  /* 0x0000000405047291 */ /* 0x002fd2000f8ec03f */
[----:B------:R-:W1:Y:S04]  /*b250*/  LDS.128 R4, [UR4+0x388d0] ;  /* 0x0388d004ff047984 */ /* 0x000e680008000c00 */
[----:B-1----:R1:W-:Y:S01]  /*b260*/  STL [R1+0x24], R5 ;  /* 0x0000240501007387 */ /* 0x0023e20000100800 */
[----:B------:R-:W-:Y:S02]  /*b270*/  R2UR UR52, R7 ;  /* 0x00000000073472ca */ /* 0x000fe400000e0000 */
[----:B------:R-:W-:Y:S01]  /*b280*/  R2UR UR38, R6 ;  /* 0x00000000062672ca */ /* 0x000fe200000e0000 */
[----:B------:R1:W-:Y:S01]  /*b290*/  STL [R1+0x20], R4 ;  /* 0x0000200401007387 */ /* 0x0003e20000100800 */
[----:B------:R-:W-:Y:S06]  /*b2a0*/  BAR.ARV 0x4, 0x180 ;  /* 0x0106000000007b1d */ /* 0x000fec0000002000 */
[----:B------:R-:W-:Y:S07]  /*b2b0*/  BRA `(.L_x_167) ;  /* 0x0000000800247947 */ /* 0x000fee0003800000 */
.L_x_166:
[----:B0-----:R-:W0:Y:S01]  /*b2c0*/  S2R R2, SR_TID.X ;  /* 0x0000000000027919 */ /* 0x001e220000002100 */
[----:B------:R-:W-:Y:S01]  /*b2d0*/  ULDC UR4, c[0x0][0xc14] ;  /* 0x0003050000047ab9 */ /* 0x000fe20000000800 */
[----:B------:R-:W1:Y:S01]  /*b2e0*/  LDC R9, c[0x0][0xc10] ;  /* 0x00030400ff097b82 */ /* 0x000e620000000800 */
[----:B0-----:R-:W-:-:S04]  /*b2f0*/  LOP3.LUT R5, R2, 0x1f, RZ, 0xc0, !PT ;  /* 0x0000001f02057812 */ /* 0x001fc800078ec0ff */
[----:B------:R-:W-:-:S04]  /*b300*/  ISETP.NE.AND P0, PT, R5, 0x1f, PT ;  /* 0x0000001f0500780c */ /* 0x000fc80003f05270 */
[----:B------:R-:W-:-:S13]  /*b310*/  ISETP.GE.OR P1, PT, R5, UR4, !P0 ;  /* 0x0000000405007c0c */ /* 0x000fda000c726670 */
[----:B------:R-:W0:Y:S02]  /*b320*/  @!P1 LDC.64 R2, c[0x0][0xc58] ;  /* 0x00031600ff029b82 */ /* 0x000e240000000a00 */
[----:B0-----:R-:W-:-:S05]  /*b330*/  @!P1 IMAD.WIDE.U32 R2, R5, 0x4, R2 ;  /* 0x0000000405029825 */ /* 0x001fca00078e0002 */
[----:B------:R-:W2:Y:S01]  /*b340*/  @!P1 LDG.E R0, desc[UR46][R2.64] ;  /* 0x0000002e02009981 */ /* 0x000ea2000c1e1900 */
[C---:B------:R-:W-:Y:S01]  /*b350*/  ISETP.NE.AND P1, PT, R5.reuse, RZ, PT ;  /* 0x000000ff0500720c */ /* 0x040fe20003f25270 */
[----:B------:R-:W-:Y:S01]  /*b360*/  UMOV UR52, URZ ;  /* 0x0000003f00347c82 */ /* 0x000fe20008000000 */
[C---:B------:R-:W-:Y:S02]  /*b370*/  ISETP.GE.U32.AND P2, PT, R5.reuse, 0x2, PT ;  /* 0x000000020500780c */ /* 0x040fe40003f46070 */
[C---:B------:R-:W-:Y:S02]  /*b380*/  ISETP.GE.U32.AND P3, PT, R5.reuse, 0x4, PT ;  /* 0x000000040500780c */ /* 0x040fe40003f66070 */
[C---:B------:R-:W-:Y:S02]  /*b390*/  ISETP.GE.U32.AND P4, PT, R5.reuse, 0x8, PT ;  /* 0x000000080500780c */ /* 0x040fe40003f86070 */
[----:B------:R-:W-:Y:S01]  /*b3a0*/  ISETP.GE.U32.AND P5, PT, R5, 0x10, PT ;  /* 0x000000100500780c */ /* 0x000fe20003fa6070 */
[----:B--2---:R-:W0:Y:S02]  /*b3b0*/  SHFL.UP PT, R4, R0, 0x1, RZ ;  /* 0x0420000000047989 */ /* 0x004e2400000e00ff */
[----:B0-----:R-:W-:-:S05]  /*b3c0*/  SEL R7, R4, RZ, P1 ;  /* 0x000000ff04077207 */ /* 0x001fca0000800000 */
[----:B------:R-:W-:-:S05]  /*b3d0*/  IMAD.IADD R7, R0, 0x1, R7 ;  /* 0x0000000100077824 */ /* 0x000fca00078e0207 */
[----:B------:R-:W0:Y:S02]  /*b3e0*/  SHFL.UP PT, R4, R7, 0x2, RZ ;  /* 0x0440000007047989 */ /* 0x000e2400000e00ff */
[----:B0-----:R-:W-:-:S05]  /*b3f0*/  SEL R4, R4, RZ, P2 ;  /* 0x000000ff04047207 */ /* 0x001fca0001000000 */
[----:B------:R-:W-:-:S05]  /*b400*/  IMAD.IADD R4, R7, 0x1, R4 ;  /* 0x0000000107047824 */ /* 0x000fca00078e0204 */
[----:B------:R-:W0:Y:S02]  /*b410*/  SHFL.UP PT, R6, R4, 0x4, RZ ;  /* 0x0480000004067989 */ /* 0x000e2400000e00ff */
[----:B0-----:R-:W-:-:S05]  /*b420*/  SEL R3, R6, RZ, P3 ;  /* 0x000000ff06037207 */ /* 0x001fca0001800000 */
[----:B------:R-:W-:Y:S02]  /*b430*/  IMAD.IADD R3, R4, 0x1, R3 ;  /* 0x0000000104037824 */ /* 0x000fe400078e0203 */
[----:B------:R-:W0:Y:S03]  /*b440*/  S2R R4, SR_CTAID.X ;  /* 0x0000000000047919 */ /* 0x000e260000002500 */
[----:B------:R-:W2:Y:S02]  /*b450*/  SHFL.UP PT, R2, R3, 0x8, RZ ;  /* 0x0500000003027989 */ /* 0x000ea400000e00ff */
[----:B--2---:R-:W-:-:S05]  /*b460*/  SEL R2, R2, RZ, P4 ;  /* 0x000000ff02027207 */ /* 0x004fca0002000000 */
[----:B------:R-:W-:-:S05]  /*b470*/  IMAD.IADD R8, R3, 0x1, R2 ;  /* 0x0000000103087824 */ /* 0x000fca00078e0202 */
[----:B------:R-:W2:Y:S02]  /*b480*/  SHFL.UP PT, R2, R8, 0x10, RZ ;  /* 0x0600000008027989 */ /* 0x000ea400000e00ff */
[----:B--2---:R-:W-:-:S05]  /*b490*/  SEL R7, R2, RZ, P5 ;  /* 0x000000ff02077207 */ /* 0x004fca0002800000 */
[----:B------:R-:W-:-:S05]  /*b4a0*/  IMAD.IADD R2, R8, 0x1, R7 ;  /* 0x0000000108027824 */ /* 0x000fca00078e0207 */
[----:B------:R-:W1:Y:S02]  /*b4b0*/  SHFL.IDX PT, R6, R2, 0x1f, 0x1f ;  /* 0x03e01f0002067f89 */ /* 0x000e6400000e0000 */
[----:B-1----:R-:W-:Y:S02]  /*b4c0*/  IMAD R7, R6, R9, RZ ;  /* 0x0000000906077224 */ /* 0x002fe400078e02ff */
[----:B------:R-:W-:Y:S02]  /*b4d0*/  IMAD.MOV.U32 R6, RZ, RZ, RZ ;  /* 0x000000ffff067224 */ /* 0x000fe400078e00ff */
[----:B------:R-:W-:Y:S01]  /*b4e0*/  IMAD.MOV.U32 R10, RZ, RZ, R7 ;  /* 0x000000ffff0a7224 */ /* 0x000fe200078e0007 */
[----:B0-----:R-:W-:-:S13]  /*b4f0*/  ISETP.GT.AND P6, PT, R7, R4, PT ;  /* 0x000000040700720c */ /* 0x001fda0003fc4270 */
[----:B------:R-:W-:Y:S05]  /*b500*/  @P6 BRA `(.L_x_168) ;  /* 0x0000000000a46947 */ /* 0x000fea0003800000 */
[----:B------:R-:W-:Y:S01]  /*b510*/  IMAD.MOV.U32 R7, RZ, RZ, R10 ;  /* 0x000000ffff077224 */ /* 0x000fe200078e000a */
[----:B------:R-:W-:Y:S01]  /*b520*/  UMOV UR52, URZ ;  /* 0x0000003f00347c82 */ /* 0x000fe20008000000 */
[----:B------:R-:W-:Y:S01]  /*b530*/  ULDC UR6, c[0x0][0xc14] ;  /* 0x0003050000067ab9 */ /* 0x000fe20000000800 */
[----:B------:R-:W-:-:S05]  /*b540*/  ULDC UR5, c[0x0][0xc14] ;  /* 0x0003050000057ab9 */ /* 0x000fca0000000800 */
.L_x_172:
[----:B------:R-:W-:-:S03]  /*b550*/  UIADD3 UR4, UR52, 0x1f, URZ ;  /* 0x0000001f34047890 */ /* 0x000fc6000fffe03f */
[----:B------:R-:W-:Y:S01]  /*b560*/  UMOV UR52, UR5 ;  /* 0x0000000500347c82 */ /* 0x000fe20008000000 */
[----:B------:R-:W-:-:S06]  /*b570*/  UISETP.GE.AND UP0, UPT, UR4, UR6, UPT ;  /* 0x000000060400728c */ /* 0x000fcc000bf06270 */
[----:B------:R-:W-:-:S13]  /*b580*/  PLOP3.LUT P6, PT, PT, PT, UP0, 0x40, 0x0 ;  /* 0x000000000000781c */ /* 0x000fda0003fce808 */
[----:B------:R-:W-:Y:S05]  /*b590*/  @!P6 BRA `(.L_x_169) ;  /* 0x000000040034e947 */ /* 0x000fea0003800000 */
[----:B------:R-:W-:Y:S01]  /*b5a0*/  UMOV UR52, UR4 ;  /* 0x0000000400347c82 */ /* 0x000fe20008000000 */
[----:B------:R-:W-:Y:S01]  /*b5b0*/  BSSY B0, `(.L_x_170) ;  /* 0x0000008000007945 */ /* 0x000fe20003800000 */
[----:B------:R-:W-:Y:S02]  /*b5c0*/  VIADD R9, R5, UR52 ;  /* 0x0000003405097c36 */ /* 0x000fe40008000000 */
[----:B------:R-:W-:-:S03]  /*b5d0*/  IMAD.MOV.U32 R0, RZ, RZ, RZ ;  /* 0x000000ffff007224 */ /* 0x000fc600078e00ff */
[----:B------:R-:W-:-:S13]  /*b5e0*/  ISETP.GE.OR P6, PT, R9, UR6, !P0 ;  /* 0x0000000609007c0c */ /* 0x000fda000c7c6670 */
[----:B------:R-:W-:Y:S05]  /*b5f0*/  @P6 BRA `(.L_x_171) ;  /* 0x00000000000c6947 */ /* 0x000fea0003800000 */
[----:B------:R-:W0:Y:S02]  /*b600*/  LDC.64 R2, c[0x0][0xc58] ;  /* 0x00031600ff027b82 */ /* 0x000e240000000a00 */
[----:B0-----:R-:W-:-:S05]  /*b610*/  IMAD.WIDE R2, R9, 0x4, R2 ;  /* 0x0000000409027825 */ /* 0x001fca00078e0202 */
[----:B------:R0:W5:Y:S02]  /*b620*/  LDG.E R0, desc[UR46][R2.64] ;  /* 0x0000002e02007981 */ /* 0x000164000c1e1900 */
.L_x_171:
[----:B------:R-:W-:Y:S05]  /*b630*/  BSYNC B0 ;  /* 0x0000000000007941 */ /* 0x000fea0003800000 */
.L_x_170:
[----:B0----5:R-:W0:Y:S02]  /*b640*/  SHFL.UP PT, R2, R0, 0x1, RZ ;  /* 0x0420000000027989 */ /* 0x021e2400000e00ff */
[----:B0-----:R-:W-:-:S05]  /*b650*/  SEL R3, R2, RZ, P1 ;  /* 0x000000ff02037207 */ /* 0x001fca0000800000 */
[----:B------:R-:W-:-:S05]  /*b660*/  IMAD.IADD R3, R0, 0x1, R3 ;  /* 0x0000000100037824 */ /* 0x000fca00078e0203 */
[----:B------:R-:W0:Y:S02]  /*b670*/  SHFL.UP PT, R2, R3, 0x2, RZ ;  /* 0x0440000003027989 */ /* 0x000e2400000e00ff */
        /* <DEDUP_REMOVED lines=11> */
[----:B------:R-:W0:Y:S03]  /*b730*/  LDC R9, c[0x0][0xc10] ;  /* 0x00030400ff097b82 */ /* 0x000e260000000800 */
[----:B------:R-:W0:Y:S02]  /*b740*/  SHFL.IDX PT, R12, R2, 0x1f, 0x1f ;  /* 0x03e01f00020c7f89 */ /* 0x000e2400000e0000 */
[----:B0-----:R-:W-:-:S04]  /*b750*/  IMAD R12, R12, R9, RZ ;  /* 0x000000090c0c7224 */ /* 0x001fc800078e02ff */
[----:B------:R-:W-:-:S05]  /*b760*/  IMAD.IADD R7, R12, 0x1, R7 ;  /* 0x000000010c077824 */ /* 0x000fca00078e0207 */
[----:B------:R-:W-:-:S13]  /*b770*/  ISETP.GT.AND P6, PT, R7, R4, PT ;  /* 0x000000040700720c */ /* 0x000fda0003fc4270 */
[----:B------:R-:W-:Y:S05]  /*b780*/  @!P6 BRA `(.L_x_172) ;  /* 0xfffffffc0070e947 */ /* 0x000fea000383ffff */
[----:B------:R-:W-:-:S07]  /*b790*/  IMAD.MOV.U32 R10, RZ, RZ, R12 ;  /* 0x000000ffff0a7224 */ /* 0x000fce00078e000c */
.L_x_168:
[----:B------:R-:W-:-:S04]  /*b7a0*/  IMAD.IADD R8, R7, 0x1, -R10 ;  /* 0x0000000107087824 */ /* 0x000fc800078e0a0a */
[----:B------:R-:W-:-:S05]  /*b7b0*/  IMAD R3, R2, R9, R8 ;  /* 0x0000000902037224 */ /* 0x000fca00078e0208 */
[----:B------:R-:W-:-:S13]  /*b7c0*/  ISETP.GT.AND P0, PT, R3, R4, PT ;  /* 0x000000040300720c */ /* 0x000fda0003f04270 */
[----:B------:R-:W-:Y:S02]  /*b7d0*/  VOTEU.ANY UR5, UPT, !P0 ;  /* 0x0000000000057886 */ /* 0x000fe400040e0100 */
[----:B------:R-:W-:Y:S02]  /*b7e0*/  UPOPC UR4, UR5 ;  /* 0x00000005000472bf */ /* 0x000fe40008000000 */
[----:B------:R-:W-:-:S04]  /*b7f0*/  ISETP.NE.AND P0, PT, RZ, UR5, PT ;  /* 0x00000005ff007c0c */ /* 0x000fc8000bf05270 */
[----:B------:R-:W-:-:S05]  /*b800*/  IMAD.U32 R11, RZ, RZ, UR4 ;  /* 0x00000004ff0b7e24 */ /* 0x000fca000f8e00ff */
[----:B------:R-:W0:Y:S02]  /*b810*/  SHFL.IDX PT, R0, R0, R11, 0x1f ;  /* 0x00001f0b00007589 */ /* 0x000e2400000e0000 */
[----:B0-----:R-:W-:-:S04]  /*b820*/  IABS R7, R0 ;  /* 0x0000000000077213 */ /* 0x001fc80000000000 */
[----:B------:R-:W0:Y:S08]  /*b830*/  I2F.RP R10, R7 ;  /* 0x00000007000a7306 */ /* 0x000e300000209400 */
[----:B0-----:R-:W0:Y:S02]  /*b840*/  MUFU.RCP R10, R10 ;  /* 0x0000000a000a7308 */ /* 0x001e240000001000 */
[----:B0-----:R-:W-:-:S06]  /*b850*/  VIADD R3, R10, 0xffffffe ;  /* 0x0ffffffe0a037836 */ /* 0x001fcc0000000000 */
[----:B------:R-:W0:Y:S01]  /*b860*/  F2I.FTZ.U32.TRUNC.NTZ R3, R3 ;  /* 0x0000000300037305 */ /* 0x000e22000021f000 */
[----:B------:R-:W-:Y:S05]  /*b870*/  @!P0 BRA `(.L_x_173) ;  /* 0x00000000000c8947 */ /* 0x000fea0003800000 */
[----:B------:R-:W-:-:S06]  /*b880*/  UIADD3 UR5, UR4, -0x1, URZ ;  /* 0xffffffff04057890 */ /* 0x000fcc000fffe03f */
[----:B------:R-:W-:-:S05]  /*b890*/  IMAD.U32 R11, RZ, RZ, UR5 ;  /* 0x00000005ff0b7e24 */ /* 0x000fca000f8e00ff */
[----:B------:R1:W2:Y:S02]  /*b8a0*/  SHFL.IDX PT, R6, R2, R11, 0x1f ;  /* 0x00001f0b02067589 */ /* 0x0002a400000e0000 */
.L_x_173:
[--C-:B01----:R-:W-:Y:S01]  /*b8b0*/  IMAD.MOV R2, RZ, RZ, -R3.reuse ;  /* 0x000000ffff027224 */ /* 0x103fe200078e0a03 */
[----:B------:R-:W-:Y:S01]  /*b8c0*/  UIADD3 UR52, UR4, UR52, URZ ;  /* 0x0000003404347290 */ /* 0x000fe2000fffe03f */
[----:B--2---:R-:W-:Y:S02]  /*b8d0*/  IMAD R6, R6, R9, R8 ;  /* 0x0000000906067224 */ /* 0x004fe400078e0208 */
[----:B------:R-:W-:Y:S02]  /*b8e0*/  IMAD R9, R2, R7, RZ ;  /* 0x0000000702097224 */ /* 0x000fe400078e02ff */
[----:B------:R-:W-:Y:S01]  /*b8f0*/  IMAD.MOV.U32 R2, RZ, RZ, RZ ;  /* 0x000000ffff027224 */ /* 0x000fe200078e00ff */
[----:B------:R1:W-:Y:S03]  /*b900*/  STL [R1+0x20], R6 ;  /* 0x0000200601007387 */ /* 0x0003e60000100800 */
[----:B------:R-:W-:-:S04]  /*b910*/  IMAD.HI.U32 R2, R3, R9, R2 ;  /* 0x0000000903027227 */ /* 0x000fc800078e0002 */
[----:B------:R-:W-:Y:S01]  /*b920*/  IMAD.IADD R9, R4, 0x1, -R6 ;  /* 0x0000000104097824 */ /* 0x000fe200078e0a06 */
[----:B------:R-:W-:-:S04]  /*b930*/  IABS R4, R0 ;  /* 0x0000000000047213 */ /* 0x000fc80000000000 */
[----:B------:R-:W-:Y:S01]  /*b940*/  IABS R3, R9 ;  /* 0x0000000900037213 */ /* 0x000fe20000000000 */
[----:B------:R-:W-:-:S04]  /*b950*/  IMAD.MOV R4, RZ, RZ, -R4 ;  /* 0x000000ffff047224 */ /* 0x000fc800078e0a04 */
[----:B------:R-:W-:-:S04]  /*b960*/  IMAD.HI.U32 R2, R2, R3, RZ ;  /* 0x0000000302027227 */ /* 0x000fc800078e00ff */
[----:B------:R-:W-:Y:S01]  /*b970*/  IMAD R4, R2, R4, R3 ;  /* 0x0000000402047224 */ /* 0x000fe200078e0203 */
[----:B------:R-:W-:-:S04]  /*b980*/  LOP3.LUT R3, R9, R0, RZ, 0x3c, !PT ;  /* 0x0000000009037212 */ /* 0x000fc800078e3cff */
[----:B------:R-:W-:Y:S02]  /*b990*/  ISETP.GT.U32.AND P1, PT, R7, R4, PT ;  /* 0x000000040700720c */ /* 0x000fe40003f24070 */
[----:B------:R-:W-:-:S11]  /*b9a0*/  ISETP.GE.AND P2, PT, R3, RZ, PT ;  /* 0x000000ff0300720c */ /* 0x000fd60003f46270 */
[----:B------:R-:W-:Y:S02]  /*b9b0*/  @!P1 IMAD.IADD R4, R4, 0x1, -R7 ;  /* 0x0000000104049824 */ /* 0x000fe400078e0a07 */
[----:B------:R-:W-:Y:S01]  /*b9c0*/  @!P1 VIADD R2, R2, 0x1 ;  /* 0x0000000102029836 */ /* 0x000fe20000000000 */
[----:B------:R-:W-:Y:S02]  /*b9d0*/  ISETP.NE.AND P1, PT, R0, RZ, PT ;  /* 0x000000ff0000720c */ /* 0x000fe40003f25270 */
[----:B------:R-:W-:-:S13]  /*b9e0*/  ISETP.GE.U32.AND P0, PT, R4, R7, PT ;  /* 0x000000070400720c */ /* 0x000fda0003f06070 */
[----:B------:R-:W-:-:S04]  /*b9f0*/  @P0 VIADD R2, R2, 0x1 ;  /* 0x0000000102020836 */ /* 0x000fc80000000000 */
[----:B------:R-:W-:Y:S01]  /*ba00*/  @!P2 IMAD.MOV R2, RZ, RZ, -R2 ;  /* 0x000000ffff02a224 */ /* 0x000fe200078e0a02 */
[----:B------:R-:W-:-:S04]  /*ba10*/  @!P1 LOP3.LUT R2, RZ, R0, RZ, 0x33, !PT ;  /* 0x00000000ff029212 */ /* 0x000fc800078e33ff */
[----:B------:R-:W-:Y:S01]  /*ba20*/  R2UR UR38, R2 ;  /* 0x00000000022672ca */ /* 0x000fe200000e0000 */
[----:B------:R-:W-:-:S04]  /*ba30*/  IMAD.MOV R3, RZ, RZ, -R2 ;  /* 0x000000ffff037224 */ /* 0x000fc800078e0a02 */
[----:B------:R-:W-:-:S05]  /*ba40*/  IMAD R0, R0, R3, R9 ;  /* 0x0000000300007224 */ /* 0x000fca00078e0209 */
[----:B------:R1:W-:Y:S01]  /*ba50*/  STL [R1+0x24], R0 ;  /* 0x0000240001007387 */ /* 0x0003e20000100800 */
[----:B------:R-:W-:Y:S05]  /*ba60*/  BRA `(.L_x_174) ;  /* 0x00000000000c7947 */ /* 0x000fea0003800000 */
.L_x_169:
[----:B------:R0:W-:Y:S01]  /*ba70*/  STL [R1+0x20], R4 ;  /* 0x0000200401007387 */ /* 0x0001e20000100800 */
[----:B------:R-:W-:-:S03]  /*ba80*/  UMOV UR38, URZ ;  /* 0x0000003f00267c82 */ /* 0x000fc60008000000 */
[----:B------:R0:W-:Y:S02]  /*ba90*/  STL [R1+0x24], RZ ;  /* 0x000024ff01007387 */ /* 0x0001e40000100800 */
.L_x_174:
[----:B------:R-:W2:Y:S04]  /*baa0*/  LDL R2, [R1+0x24] ;  /* 0x0000240001027983 */ /* 0x000ea80000100800 */
[----:B0-----:R-:W3:Y:S01]  /*bab0*/  LDL R4, [R1+0x20] ;  /* 0x0000200001047983 */ /* 0x001ee20000100800 */
[----:B------:R-:W-:-:S13]  /*bac0*/  ISETP.NE.AND P0, PT, R5, RZ, PT ;  /* 0x000000ff0500720c */ /* 0x000fda0003f05270 */
[----:B------:R-:W0:Y:S01]  /*bad0*/  @!P0 S2R R3, SR_CgaCtaId ;  /* 0x0000000000038919 */ /* 0x000e220000008800 */
[----:B-1----:R-:W-:Y:S01]  /*bae0*/  @!P0 MOV R0, 0x400 ;  /* 0x0000040000008802 */ /* 0x002fe20000000f00 */
[----:B------:R-:W-:Y:S02]  /*baf0*/  IMAD.U32 R6, RZ, RZ, UR38 ;  /* 0x00000026ff067e24 */ /* 0x000fe4000f8e00ff */
[----:B------:R-:W-:Y:S01]  /*bb00*/  IMAD.U32 R7, RZ, RZ, UR52 ;  /* 0x00000034ff077e24 */ /* 0x000fe2000f8e00ff */
[----:B0-----:R-:W-:Y:S01]  /*bb10*/  @!P0 LEA R0, R3, R0, 0x18 ;  /* 0x0000000003008211 */ /* 0x001fe200078ec0ff */
[----:B--2---:R-:W-:-:S05]  /*bb20*/  IMAD.MOV.U32 R5, RZ, RZ, R2 ;  /* 0x000000ffff057224 */ /* 0x004fca00078e0002 */
[----:B---3--:R2:W-:Y:S01]  /*bb30*/  @!P0 STS.128 [R0+0x388d0], R4 ;  /* 0x0388d00400008388 */ /* 0x0085e20000000c00 */
[----:B------:R-:W-:Y:S06]  /*bb40*/  BAR.ARV 0x5, 0x180 ;  /* 0x0146000000007b1d */ /* 0x000fec0000002000 */
.L_x_167:
[----:B--2---:R-:W-:Y:S01]  /*bb50*/  IMAD.MOV.U32 R0, RZ, RZ, 0x1 ;  /* 0x00000001ff007424 */ /* 0x004fe200078e00ff */
[----:B------:R-:W-:Y:S01]  /*bb60*/  ULDC UR4, c[0x0][0xc14] ;  /* 0x0003050000047ab9 */ /* 0x000fe20000000800 */
[----:B------:R2:W-:Y:S01]  /*bb70*/  STL [R1+0x38], RZ ;  /* 0x000038ff01007387 */ /* 0x0005e20000100800 */
[----:B------:R-:W-:-:S03]  /*bb80*/  UISETP.GE.AND UP0, UPT, UR52, UR4, UPT ;  /* 0x000000043400728c */ /* 0x000fc6000bf06270 */
[----:B------:R2:W-:Y:S03]  /*bb90*/  STL [R1+0xc], R0 ;  /* 0x00000c0001007387 */ /* 0x0005e60000100800 */
[----:B------:R-:W-:Y:S01]  /*bba0*/  PLOP3.LUT P0, PT, PT, PT, UP0, 0x80, 0x0 ;  /* 0x000000000000781c */ /* 0x000fe20003f0f008 */
[----:B------:R2:W-:-:S12]  /*bbb0*/  STL [R1+0x8], RZ ;  /* 0x000008ff01007387 */ /* 0x0005d80000100800 */
[----:B--2---:R-:W-:Y:S05]  /*bbc0*/  @P0 BRA `(.L_x_175) ;  /* 0x0000004000480947 */ /* 0x004fea0003800000 */
[----:B------:R-:W0:Y:S01]  /*bbd0*/  S2R R0, SR_TID.X ;  /* 0x0000000000007919 */ /* 0x000e220000002100 */
[----:B------:R-:W-:Y:S01]  /*bbe0*/  ULDC UR50, c[0x0][0xc] ;  /* 0x0000030000327ab9 */ /* 0x000fe20000000800 */
[----:B------:R-:W-:Y:S01]  /*bbf0*/  ULOP3.LUT UR42, UR40, 0x1, URZ, 0xfc, !UPT ;  /* 0x00000001282a7892 */ /* 0x000fe2000f8efc3f */
[----:B------:R-:W2:Y:S01]  /*bc00*/  S2R R6, SR_TID.X ;  /* 0x0000000000067919 */ /* 0x000ea20000002100 */
[----:B------:R-:W-:Y:S01]  /*bc10*/  ULOP3.LUT UR51, UR40, 0x2, URZ, 0xfc, !UPT ;  /* 0x0000000228337892 */ /* 0x000fe2000f8efc3f */
[----:B------:R-:W-:Y:S01]  /*bc20*/  ULDC.64 UR54, c[0x0][0x198] ;  /* 0x0000660000367ab9 */ /* 0x000fe20000000a00 */
[----:B0-----:R-:W-:Y:S01]  /*bc30*/  LOP3.LUT R2, R0, 0x7f, RZ, 0xc0, !PT ;  /* 0x0000007f00027812 */ /* 0x001fe200078ec0ff */
[----:B--2---:R-:W-:-:S03]  /*bc40*/  IMAD.SHL.U32 R0, R6, 0x80, RZ ;  /* 0x0000008006007824 */ /* 0x004fc600078e00ff */
[----:B------:R-:W-:Y:S01]  /*bc50*/  SHF.R.U32.HI R3, RZ, 0x5, R2 ;  /* 0x00000005ff037819 */ /* 0x000fe20000011602 */
[C---:B-1----:R-:W-:Y:S01]  /*bc60*/  IMAD.SHL.U32 R4, R6.reuse, 0x10, RZ ;  /* 0x0000001006047824 */ /* 0x042fe200078e00ff */
[----:B------:R-:W-:Y:S02]  /*bc70*/  R2P PR, R6, 0x6 ;  /* 0x0000000606007804 */ /* 0x000fe40000000000 */
[----:B------:R-:W-:Y:S02]  /*bc80*/  LOP3.LUT R2, R0, 0x380, RZ, 0xc0, !PT ;  /* 0x0000038000027812 */ /* 0x000fe400078ec0ff */
        /* <DEDUP_REMOVED lines=12> */
[----:B------:R-:W-:Y:S01]  /*bd50*/  SEL R2, R2, 0xffffffe0, !P1 ;  /* 0xffffffe002027807 */ /* 0x000fe20004800000 */
[----:B0-----:R-:W-:-:S05]  /*bd60*/  IMAD.MOV.U32 R0, RZ, RZ, 0x40 ;  /* 0x00000040ff007424 */ /* 0x001fca00078e00ff */
[----:B------:R-:W-:Y:S01]  /*bd70*/  SEL R3, R0, 0xffffffc0, !P2 ;  /* 0xffffffc000037807 */ /* 0x000fe20005000000 */
[----:B------:R-:W-:-:S04]  /*bd80*/  IMAD.MOV.U32 R0, RZ, RZ, 0x1 ;  /* 0x00000001ff007424 */ /* 0x000fc800078e00ff */
[----:B------:R0:W-:Y:S04]  /*bd90*/  STL [R1+0x18], R3 ;  /* 0x0000180301007387 */ /* 0x0001e80000100800 */
[----:B------:R0:W-:Y:S04]  /*bda0*/  STL [R1+0x14], R2 ;  /* 0x0000140201007387 */ /* 0x0001e80000100800 */
[----:B------:R0:W-:Y:S04]  /*bdb0*/  STL [R1+0x8], RZ ;  /* 0x000008ff01007387 */ /* 0x0001e80000100800 */
[----:B------:R0:W-:Y:S04]  /*bdc0*/  STL [R1+0xc], R0 ;  /* 0x00000c0001007387 */ /* 0x0001e80000100800 */
[----:B------:R0:W-:Y:S02]  /*bdd0*/  STL [R1+0x38], RZ ;  /* 0x000038ff01007387 */ /* 0x0001e40000100800 */
.L_x_235:
[----:B------:R-:W-:Y:S01]  /*bde0*/  ULDC.64 UR4, c[0x0][0xc60] ;  /* 0x0003180000047ab9 */ /* 0x000fe20000000a00 */
[----:B------:R-:W-:Y:S01]  /*bdf0*/  ULDC.64 UR6, c[0x0][0xa28] ;  /* 0x00028a0000067ab9 */ /* 0x000fe20000000a00 */
[----:B------:R-:W-:Y:S01]  /*be00*/  UIMAD.WIDE UR4, UR52, 0x4, UR4 ;  /* 0x00000004340478a5 */ /* 0x000fe2000f8e0204 */
[----:B------:R-:W-:Y:S01]  /*be10*/  ULDC.64 UR10, c[0x0][0xa20] ;  /* 0x00028800000a7ab9 */ /* 0x000fe20000000a00 */
[----:B------:R-:W-:Y:S01]  /*be20*/  IMAD.MOV.U32 R17, RZ, RZ, RZ ;  /* 0x000000ffff117224 */ /* 0x000fe200078e00ff */
[----:B------:R-:W-:-:S03]  /*be30*/  ULDC UR44, c[0x0][0x2e0] ;  /* 0x0000b800002c7ab9 */ /* 0x000fc60000000800 */
[----:B0-----:R-:W-:Y:S02]  /*be40*/  IMAD.U32 R2, RZ, RZ, UR4 ;  /* 0x00000004ff027e24 */ /* 0x001fe4000f8e00ff */
[----:B------:R-:W-:Y:S01]  /*be50*/  IMAD.U32 R3, RZ, RZ, UR5 ;  /* 0x00000005ff037e24 */ /* 0x000fe2000f8e00ff */
[----:B------:R-:W-:-:S04]  /*be60*/  ULDC.64 UR4, c[0x0][0xa00] ;  /* 0x0002800000047ab9 */ /* 0x000fc80000000a00 */
[----:B--2---:R-:W2:Y:S01]  /*be70*/  LDG.E R2, desc[UR46][R2.64] ;  /* 0x0000002e02027981 */ /* 0x004ea2000c1e1900 */
[----:B------:R-:W-:Y:S02]  /*be80*/  UISETP.NE.U32.AND UP0, UPT, UR4, URZ, UPT ;  /* 0x0000003f0400728c */ /* 0x000fe4000bf05070 */
[----:B------:R-:W-:Y:S02]  /*be90*/  UISETP.NE.U32.AND UP1, UPT, UR6, URZ, UPT ;  /* 0x0000003f0600728c */ /* 0x000fe4000bf25070 */
[----:B------:R-:W-:Y:S02]  /*bea0*/  UISETP.NE.AND.EX UP0, UPT, UR5, URZ, UPT, UP0 ;  /* 0x0000003f0500728c */ /* 0x000fe4000bf05300 */
[----:B------:R-:W-:-:S04]  /*beb0*/  UISETP.NE.AND.EX UP1, UPT, UR7, URZ, UPT, UP1 ;  /* 0x0000003f0700728c */ /* 0x000fc8000bf25310 */
[----:B------:R-:W-:Y:S02]  /*bec0*/  PLOP3.LUT P0, PT, PT, PT, UP0, 0x80, 0x0 ;  /* 0x000000000000781c */ /* 0x000fe40003f0f008 */
[----:B------:R-:W-:Y:S01]  /*bed0*/  PLOP3.LUT P1, PT, PT, PT, UP1, 0x80, 0x0 ;  /* 0x000000000000781c */ /* 0x000fe20003f2f018 */
[----:B-1----:R-:W-:Y:S01]  /*bee0*/  IMAD.MOV.U32 R4, RZ, RZ, RZ ;  /* 0x000000ffff047224 */ /* 0x002fe200078e00ff */
[----:B--2---:R-:W-:-:S13]  /*bef0*/  R2UR UR49, R2 ;  /* 0x00000000023172ca */ /* 0x004fda00000e0000 */
[----:B------:R-:W-:Y:S02]  /*bf00*/  USHF.R.S32.HI UR8, URZ, 0x1f, UR49 ;  /* 0x0000001f3f087899 */ /* 0x000fe40008011431 */
[----:B------:R-:W-:-:S04]  /*bf10*/  @UP0 ULEA UR4, UP2, UR49, UR4, 0x2 ;  /* 0x0000000431040291 */ /* 0x000fc8000f84103f */
[----:B------:R-:W-:Y:S02]  /*bf20*/  @UP0 ULEA.HI.X UR5, UR49, UR5, UR8, 0x2, UP2 ;  /* 0x0000000531050291 */ /* 0x000fe400090f1408 */
[----:B------:R-:W-:Y:S01]  /*bf30*/  UISETP.NE.U32.AND UP0, UPT, UR10, URZ, UPT ;  /* 0x0000003f0a00728c */ /* 0x000fe2000bf05070 */
[----:B------:R-:W-:-:S03]  /*bf40*/  IMAD.U32 R2, RZ, RZ, UR4 ;  /* 0x00000004ff027e24 */ /* 0x000fc6000f8e00ff */
[----:B------:R-:W-:Y:S01]  /*bf50*/  UISETP.NE.AND.EX UP0, UPT, UR11, URZ, UPT, UP0 ;  /* 0x0000003f0b00728c */ /* 0x000fe2000bf05300 */
[----:B------:R-:W-:Y:S01]  /*bf60*/  IMAD.U32 R3, RZ, RZ, UR5 ;  /* 0x00000005ff037e24 */ /* 0x000fe2000f8e00ff */
[----:B------:R-:W-:Y:S02]  /*bf70*/  @UP1 ULEA UR4, UP2, UR49, UR6, 0x2 ;  /* 0x0000000631041291 */ /* 0x000fe4000f84103f */
[----:B------:R-:W-:Y:S02]  /*bf80*/  USHF.L.U32 UR45, UR49, 0x2, URZ ;  /* 0x00000002312d7899 */ /* 0x000fe4000800063f */
[----:B------:R-:W-:Y:S02]  /*bf90*/  @UP1 ULEA.HI.X UR5, UR49, UR7, UR8, 0x2, UP2 ;  /* 0x0000000731051291 */ /* 0x000fe400090f1408 */
[----:B------:R-:W-:Y:S01]  /*bfa0*/  USHF.L.U64.HI UR48, UR49, 0x2, UR8 ;  /* 0x0000000231307899 */ /* 0x000fe20008010208 */
[----:B------:R-:W-:Y:S01]  /*bfb0*/  PLOP3.LUT P2, PT, PT, PT, UP0, 0x80, 0x0 ;  /* 0x000000000000781c */ /* 0x000fe20003f4f008 */
[----:B------:R0:W5:Y:S01]  /*bfc0*/  @P0 LDG.E R17, desc[UR46][R2.64] ;  /* 0x0000002e02110981 */ /* 0x000162000c1e1900 */
[----:B------:R-:W-:Y:S01]  /*bfd0*/  @UP0 UIADD3 UR6, UP3, UR45, UR10, URZ ;  /* 0x0000000a2d060290 */ /* 0x000fe2000ff7e03f */
[----:B------:R-:W-:-:S03]  /*bfe0*/  ULDC.64 UR8, c[0x0][0xa08] ;  /* 0x0002820000087ab9 */ /* 0x000fc60000000a00 */
[----:B------:R-:W-:Y:S01]  /*bff0*/  @UP0 UIADD3.X UR7, UR48, UR11, URZ, UP3, !UPT ;  /* 0x0000000b30070290 */ /* 0x000fe20009ffe43f */
[----:B------:R-:W-:Y:S01]  /*c000*/  ISETP.NE.U32.AND P0, PT, RZ, UR8, PT ;  /* 0x00000008ff007c0c */ /* 0x000fe2000bf05070 */
[----:B------:R-:W-:Y:S01]  /*c010*/  UIADD3 UR8, UP0, UR45, UR8, URZ ;  /* 0x000000082d087290 */ /* 0x000fe2000ff1e03f */
[----:B0-----:R-:W-:Y:S02]  /*c020*/  IMAD.U32 R2, RZ, RZ, UR4 ;  /* 0x00000004ff027e24 */ /* 0x001fe4000f8e00ff */
[----:B------:R-:W-:Y:S01]  /*c030*/  IMAD.U32 R3, RZ, RZ, UR5 ;  /* 0x00000005ff037e24 */ /* 0x000fe2000f8e00ff */
[----:B------:R-:W-:Y:S01]  /*c040*/  ISETP.NE.AND.EX P0, PT, RZ, UR9, PT, P0 ;  /* 0x00000009ff007c0c */ /* 0x000fe2000bf05300 */
[----:B------:R-:W-:-:S03]  /*c050*/  UIADD3.X UR4, UR48, UR9, URZ, UP0, !UPT ;  /* 0x0000000930047290 */ /* 0x000fc600087fe43f */
[----:B------:R0:W2:Y:S02]  /*c060*/  @P1 LDG.E R0, desc[UR46][R2.64] ;  /* 0x0000002e02001981 */ /* 0x0000a4000c1e1900 */
[----:B0-----:R-:W-:Y:S02]  /*c070*/  IMAD.U32 R2, RZ, RZ, UR6 ;  /* 0x00000006ff027e24 */ /* 0x001fe4000f8e00ff */
[----:B------:R-:W-:-:S05]  /*c080*/  IMAD.U32 R3, RZ, RZ, UR7 ;  /* 0x00000007ff037e24 */ /* 0x000fca000f8e00ff */
[----:B------:R0:W3:Y:S02]  /*c090*/  @P2 LDG.E R5, desc[UR46][R2.64] ;  /* 0x0000002e02052981 */ /* 0x0000e4000c1e1900 */
[----:B0-----:R-:W-:Y:S02]  /*c0a0*/  IMAD.U32 R2, RZ, RZ, UR8 ;  /* 0x00000008ff027e24 */ /* 0x001fe4000f8e00ff */
[----:B------:R-:W-:Y:S01]  /*c0b0*/  IMAD.U32 R3, RZ, RZ, UR4 ;  /* 0x00000004ff037e24 */ /* 0x000fe2000f8e00ff */
[----:B------:R-:W-:-:S04]  /*c0c0*/  ULDC.64 UR4, c[0x0][0x3f8] ;  /* 0x0000fe0000047ab9 */ /* 0x000fc80000000a00 */
[----:B------:R0:W5:Y:S01]  /*c0d0*/  @P0 LDG.E R4, desc[UR46][R2.64] ;  /* 0x0000002e02040981 */ /* 0x000162000c1e1900 */
[----:B------:R-:W-:-:S03]  /*c0e0*/  UISETP.NE.U32.AND UP0, UPT, UR4, URZ, UPT ;  /* 0x0000003f0400728c */ /* 0x000fc6000bf05070 */
[----:B------:R-:W-:Y:S01]  /*c0f0*/  UMOV UR4, URZ ;  /* 0x0000003f00047c82 */ /* 0x000fe20008000000 */
[----:B------:R-:W-:-:S03]  /*c100*/  UISETP.NE.AND.EX UP0, UPT, UR5, URZ, UPT, UP0 ;  /* 0x0000003f0500728c */ /* 0x000fc6000bf05300 */
[----:B------:R-:W-:Y:S02]  /*c110*/  ULDC UR5, c[0x0][0x404] ;  /* 0x0001010000057ab9 */ /* 0x000fe40000000800 */
[----:B------:R-:W-:-:S04]  /*c120*/  USEL UR5, UR5, 0x1, UP0 ;  /* 0x0000000105057887 */ /* 0x000fc80008000000 */
[----:B------:R-:W-:Y:S01]  /*c130*/  UIMAD UR44, UR5, UR44, URZ ;  /* 0x0000002c052c72a4 */ /* 0x000fe2000f8e023f */
[----:B--2---:R-:W-:-:S06]  /*c140*/  @P1 R2UR UR4, R0 ;  /* 0x00000000000412ca */ /* 0x004fcc00000e0000 */
[----:B---3--:R-:W-:Y:S01]  /*c150*/  @P2 R2UR UR44, R5 ;  /* 0x00000000052c22ca */ /* 0x008fe200000e0000 */
[----:B0-----:R-:W-:-:S14]  /*c160*/  @P2 BRA `(.L_x_176) ;  /* 0x0000000000182947 */ /* 0x001fdc0003800000 */
[----:B------:R-:W-:Y:S05]  /*c170*/  @!P0 BRA `(.L_x_176) ;  /* 0x0000000000148947 */ /* 0x000fea0003800000 */
[----:B------:R-:W2:Y:S04]  /*c180*/  LDG.E R5, desc[UR46][R2.64] ;  /* 0x0000002e02057981 */ /* 0x000ea8000c1e1900 */
[----:B------:R-:W3:Y:S01]  /*c190*/  LDG.E R0, desc[UR46][R2.64+0x4] ;  /* 0x0000042e02007981 */ /* 0x000ee2000c1e1900 */
[----:B--2---:R-:W-:Y:S02]  /*c1a0*/  R2UR UR5, R5 ;  /* 0x00000000050572ca */ /* 0x004fe400000e0000 */
[----:B---3--:R-:W-:-:S13]  /*c1b0*/  R2UR UR44, R0 ;  /* 0x00000000002c72ca */ /* 0x008fda00000e0000 */
[----:B------:R-:W-:-:S12]  /*c1c0*/  UIADD3 UR44, -UR5, UR44, URZ ;  /* 0x0000002c052c7290 */ /* 0x000fd8000fffe13f */
.L_x_176:
[----:B-----5:R-:W-:Y:S01]  /*c1d0*/  VIADD R0, R4, UR4 ;  /* 0x0000000404007c36 */ /* 0x020fe20008000000 */
[----:B------:R-:W-:Y:S01]  /*c1e0*/  UIADD3 UR44, -UR4, UR44, URZ ;  /* 0x0000002c042c7290 */ /* 0x000fe2000fffe13f */
[----:B------:R-:W-:Y:S03]  /*c1f0*/  BSSY B6, `(.L_x_177) ;  /* 0x000030b000067945 */ /* 0x000fe60003800000 */
[----:B------:R0:W-:Y:S01]  /*c200*/  STL [R1+0x28], R0 ;  /* 0x0000280001007387 */ /* 0x0001e20000100800 */
[----:B------:R-:W-:Y:S02]  /*c210*/  UIADD3 UR43, UR44, 0x7f, URZ ;  /* 0x0000007f2c2b7890 */ /* 0x000fe4000fffe03f */
[----:B------:R-:W-:Y:S02]  /*c220*/  ISETP.LT.AND P0, PT, RZ, UR44, PT ;  /* 0x0000002cff007c0c */ /* 0x000fe4000bf01270 */
[----:B------:R-:W-:-:S04]  /*c230*/  USHF.R.S32.HI UR5, URZ, 0x1f, UR43 ;  /* 0x0000001f3f057899 */ /* 0x000fc8000801142b */
[----:B------:R-:W-:-:S07]  /*c240*/  ULEA.HI UR43, UR5, UR43, URZ, 0x7 ;  /* 0x0000002b052b7291 */ /* 0x000fce000f8f383f */
[----:B0-----:R-:W-:Y:S05]  /*c250*/  @P0 BRA `(.L_x_178) ;  /* 0x0000000000480947 */ /* 0x001fea0003800000 */
[----:B------:R-:W0:Y:S02]  /*c260*/  S2R R0, SR_TID.X ;  /* 0x0000000000007919 */ /* 0x000e240000002100 */
[----:B0-----:R-:W-:-:S04]  /*c270*/  LOP3.LUT R0, R0, 0x7f, RZ, 0xc0, !PT ;  /* 0x0000007f00007812 */ /* 0x001fc800078ec0ff */
[----:B------:R-:W-:-:S13]  /*c280*/  ISETP.NE.AND P0, PT, R0, RZ, PT ;  /* 0x000000ff0000720c */ /* 0x000fda0003f05270 */
[----:B------:R-:W-:Y:S05]  /*c290*/  @P0 BRA `(.L_x_179) ;  /* 0x0000003000000947 */ /* 0x000fea0003800000 */
[----:B------:R-:W0:Y:S01]  /*c2a0*/  S2R R5, SR_LANEID ;  /* 0x0000000000057919 */ /* 0x000e220000000000 */
[----:B------:R-:W-:Y:S01]  /*c2b0*/  VOTEU.ANY UR4, UPT, PT ;  /* 0x0000000000047886 */ /* 0x000fe200038e0100 */
[----:B------:R-:W1:Y:S01]  /*c2c0*/  LDC.64 R2, c[0x0][0xc38] ;  /* 0x00030e00ff027b82 */ /* 0x000e620000000a00 */
[----:B------:R-:W0:Y:S02]  /*c2d0*/  FLO.U32 R0, UR4 ;  /* 0x0000000400007d00 */ /* 0x000e2400080e0000 */
[----:B0-----:R-:W-:-:S06]  /*c2e0*/  ISETP.EQ.U32.AND P0, PT, R0, R5, PT ;  /* 0x000000050000720c */ /* 0x001fcc0003f02070 */
[----:B------:R-:W1:Y:S07]  /*c2f0*/  POPC R5, UR4 ;  /* 0x0000000400057d09 */ /* 0x000e6e0008000000 */
[----:B-1----:R-:W2:Y:S01]  /*c300*/  @P0 ATOMG.E.ADD.STRONG.GPU PT, R3, desc[UR46][R2.64], R5 ;  /* 0x00000005020309a8 */ /* 0x002ea200081ee1ee */
[----:B------:R-:W0:Y:S02]  /*c310*/  S2R R4, SR_LTMASK ;  /* 0x0000000000047919 */ /* 0x000e240000003900 */
[----:B0-----:R-:W-:-:S04]  /*c320*/  LOP3.LUT R4, R4, UR4, RZ, 0xc0, !PT ;  /* 0x0000000404047c12 */ /* 0x001fc8000f8ec0ff */
[----:B------:R-:W0:Y:S01]  /*c330*/  POPC R7, R4 ;  /* 0x0000000400077309 */ /* 0x000e220000000000 */
[----:B--2---:R-:W0:Y:S02]  /*c340*/  SHFL.IDX PT, R0, R3, R0, 0x1f ;  /* 0x00001f0003007589 */ /* 0x004e2400000e0000 */
[----:B0-----:R-:W-:-:S05]  /*c350*/  IADD3 R0, R0, UR50, R7 ;  /* 0x0000003200007c10 */ /* 0x001fca000fffe007 */
[----:B------:R2:W-:Y:S01]  /*c360*/  STL [R1+0x20], R0 ;  /* 0x0000200001007387 */ /* 0x0005e20000100800 */
[----:B------:R-:W-:Y:S05]  /*c370*/  BRA `(.L_x_179) ;  /* 0x0000002c00c87947 */ /* 0x000fea0003800000 */
.L_x_178:
[----:B------:R-:W0:Y:S01]  /*c380*/  S2UR UR4, SR_CgaCtaId ;  /* 0x00000000000479c3 */ /* 0x000e220000008800 */
[----:B------:R-:W-:Y:S02]  /*c390*/  UMOV UR41, 0x400 ;  /* 0x0000040000297882 */ /* 0x000fe40000000000 */
[----:B0-----:R-:W-:-:S04]  /*c3a0*/  ULEA UR41, UR4, UR41, 0x18 ;  /* 0x0000002904297291 */ /* 0x001fc8000f8ec03f */
        /* <DEDUP_REMOVED lines=9> */
[----:B------:R-:W0:Y:S01]  /*c440*/  LDC.64 R2, c[0x4][R2] ;  /* 0x0100000002027b82 */ /* 0x000e220000000a00 */
        /* <DEDUP_REMOVED lines=9> */
[----:B0-----:R-:W-:Y:S05]  /*c4e0*/  CALL.ABS.NOINC R2 ;  /* 0x0000000002007343 */ /* 0x001fea0003c00000 */
.L_x_180:
[----:B------:R-:W2:Y:S01]  /*c4f0*/  LDL.LU R2, [R1+0x34] ;  /* 0x0000340001027983 */ /* 0x000ea20000300800 */
[----:B------:R-:W-:-:S06]  /*c500*/  UIADD3 UR4, UR41, 0x10400, URZ ;  /* 0x0001040029047890 */ /* 0x000fcc000fffe03f */
[----:B------:R-:W-:-:S05]  /*c510*/  IMAD.U32 R16, RZ, RZ, UR4 ;  /* 0x00000004ff107e24 */ /* 0x000fca000f8e00ff */
[----:B------:R-:W-:Y:S02]  /*c520*/  LOP3.LUT P0, RZ, R16, 0x3ff, RZ, 0xc0, !PT ;  /* 0x000003ff10ff7812 */ /* 0x000fe4000780c0ff */
[----:B--2---:R-:W-:-:S11]  /*c530*/  LOP3.LUT R2, R2, 0xfffffffe, RZ, 0xc0, !PT ;  /* 0xfffffffe02027812 */ /* 0x004fd600078ec0ff */
[----:B------:R-:W-:-:S05]  /*c540*/  @P0 LOP3.LUT R2, R2, 0x1, RZ, 0xfc, !PT ;  /* 0x0000000102020812 */ /* 0x000fca00078efcff */
[----:B------:R0:W-:Y:S01]  /*c550*/  STL [R1+0x34], R2 ;  /* 0x0000340201007387 */ /* 0x0001e20000100800 */
[----:B------:R-:W-:Y:S05]  /*c560*/  @!P0 BRA `(.L_x_181) ;  /* 0x0000000000408947 */ /* 0x000fea0003800000 */
[----:B0-----:R-:W-:Y:S01]  /*c570*/  MOV R2, 0x0 ;  /* 0x0000000000027802 */ /* 0x001fe20000000f00 */
        /* <DEDUP_REMOVED lines=15> */
.L_x_181:
[----:B------:R-:W-:-:S04]  /*c670*/  UIADD3 UR4, UR41, 0x400, URZ ;  /* 0x0000040029047890 */ /* 0x000fc8000fffe03f */
[----:B------:R-:W-:-:S06]  /*c680*/  ULOP3.LUT UP0, URZ, UR4, 0x3ff, URZ, 0xc0, !UPT ;  /* 0x000003ff043f7892 */ /* 0x000fcc000f80c03f */
[----:B------:R-:W-:-:S13]  /*c690*/  PLOP3.LUT P0, PT, PT, PT, UP0, 0x80, 0x0 ;  /* 0x000000000000781c */ /* 0x000fda0003f0f008 */
        /* <DEDUP_REMOVED lines=17> */
.L_x_182:
[----:B------:R-:W-:-:S13]  /*c7b0*/  LOP3.LUT P6, RZ, R16, 0x3ff, RZ, 0xc0, !PT ;  /* 0x000003ff10ff7812 */ /* 0x000fda00078cc0ff */
        /* <DEDUP_REMOVED lines=17> */
.L_x_183:
[----:B------:R-:W1:Y:S01]  /*c8d0*/  LDC R0, c[0x0][0x428] ;  /* 0x00010a00ff007b82 */ /* 0x000e620000000800 */
[----:B------:R-:W-:Y:S01]  /*c8e0*/  ULDC.64 UR4, c[0x0][0x9f8] ;  /* 0x00027e0000047ab9 */ /* 0x000fe20000000a00 */
[----:B0-----:R-:W-:Y:S01]  /*c8f0*/  IMAD.U32 R2, RZ, RZ, UR38 ;  /* 0x00000026ff027e24 */ /* 0x001fe2000f8e00ff */
[----:B------:R-:W2:Y:S01]  /*c900*/  LDL.LU R18, [R1+0x24] ;  /* 0x0000240001127983 */ /* 0x000ea20000300800 */
[----:B------:R-:W-:Y:S01]  /*c910*/  UISETP.NE.U32.AND UP0, UPT, UR4, URZ, UPT ;  /* 0x0000003f0400728c */ /* 0x000fe2000bf05070 */
[----:B------:R-:W-:Y:S01]  /*c920*/  IMAD.U32 R10, RZ, RZ, UR49 ;  /* 0x00000031ff0a7e24 */ /* 0x000fe2000f8e00ff */
[----:B------:R-:W-:Y:S01]  /*c930*/  ULDC.64 UR10, c[0x0][0xa08] ;  /* 0x00028200000a7ab9 */ /* 0x000fe20000000a00 */
[----:B------:R-:W0:Y:S01]  /*c940*/  S2R R19, SR_TID.X ;  /* 0x0000000000137919 */ /* 0x000e220000002100 */
[----:B------:R-:W-:-:S06]  /*c950*/  UISETP.NE.AND.EX UP0, UPT, UR5, URZ, UPT, UP0 ;  /* 0x0000003f0500728c */ /* 0x000fcc000bf05300 */
[----:B------:R-:W-:-:S05]  /*c960*/  PLOP3.LUT P1, PT, PT, PT, UP0, 0x80, 0x0 ;  /* 0x000000000000781c */ /* 0x000fca0003f2f008 */
[----:B------:R-:W-:-:S04]  /*c970*/  @UP0 UIADD3 UR4, UP1, UR45, UR4, URZ ;  /* 0x000000042d040290 */ /* 0x000fc8000ff3e03f */
[----:B------:R-:W-:Y:S01]  /*c980*/  @UP0 UIADD3.X UR5, UR48, UR5, URZ, UP1, !UPT ;  /* 0x0000000530050290 */ /* 0x000fe20008ffe43f */
[----:B-1----:R-:W-:-:S13]  /*c990*/  ISETP.NE.AND P0, PT, R0, 0x1, PT ;  /* 0x000000010000780c */ /* 0x002fda0003f05270 */
[----:B------:R-:W1:Y:S01]  /*c9a0*/  @P0 LDC R0, c[0x0][0x42c] ;  /* 0x00010b00ff000b82 */ /* 0x000e620000000800 */
[----:B0-----:R-:W-:-:S07]  /*c9b0*/  LOP3.LUT R16, R19, 0x7f, RZ, 0xc0, !PT ;  /* 0x0000007f13107812 */ /* 0x001fce00078ec0ff */
[----:B------:R-:W0:Y:S01]  /*c9c0*/  @P0 LDC R3, c[0x0][0x430] ;  /* 0x00010c00ff030b82 */ /* 0x000e220000000800 */
[----:B-1----:R-:W-:-:S05]  /*c9d0*/  @P0 IMAD.HI.U32 R0, R0, UR38, RZ ;  /* 0x0000002600000c27 */ /* 0x002fca000f8e00ff */
[----:B0-----:R-:W-:Y:S01]  /*c9e0*/  @P0 SHF.R.U32.HI R2, RZ, R3, R0 ;  /* 0x00000003ff020219 */ /* 0x001fe20000011600 */
[----:B------:R-:W-:-:S04]  /*c9f0*/  IMAD.U32 R3, RZ, RZ, UR5 ;  /* 0x00000005ff037e24 */ /* 0x000fc8000f8e00ff */
[----:B------:R0:W-:Y:S02]  /*ca00*/  STL [R1+0x4], R2 ;  /* 0x0000040201007387 */ /* 0x0001e40000100800 */
[----:B0-----:R-:W-:Y:S01]  /*ca10*/  IMAD.U32 R2, RZ, RZ, UR4 ;  /* 0x00000004ff027e24 */ /* 0x001fe2000f8e00ff */
[----:B------:R-:W-:-:S04]  /*ca20*/  ULDC.64 UR4, c[0x0][0xa00] ;  /* 0x0002800000047ab9 */ /* 0x000fc80000000a00 */
[----:B------:R0:W3:Y:S01]  /*ca30*/  @P1 LDG.E R10, desc[UR46][R2.64] ;  /* 0x0000002e020a1981 */ /* 0x0000e2000c1e1900 */
[----:B------:R-:W-:Y:S01]  /*ca40*/  ISETP.NE.AND P1, PT, R16, RZ, PT ;  /* 0x000000ff1000720c */ /* 0x000fe20003f25270 */
[----:B------:R-:W-:Y:S01]  /*ca50*/  UMOV UR36, URZ ;  /* 0x0000003f00247c82 */ /* 0x000fe20008000000 */
[----:B------:R-:W-:Y:S01]  /*ca60*/  ISETP.NE.U32.AND P0, PT, RZ, UR4, PT ;  /* 0x00000004ff007c0c */ /* 0x000fe2000bf05070 */
[----:B------:R-:W-:Y:S01]  /*ca70*/  UMOV UR4, 0x80 ;  /* 0x0000008000047882 */ /* 0x000fe20000000000 */
[----:B------:R-:W-:Y:S01]  /*ca80*/  UMOV UR6, UR38 ;  /* 0x0000002600067c82 */ /* 0x000fe20008000000 */
[----:B------:R-:W-:Y:S02]  /*ca90*/  SHF.R.U32.HI R4, RZ, 0x5, R19 ;  /* 0x00000005ff047819 */ /* 0x000fe40000011613 */
[----:B------:R-:W-:Y:S01]  /*caa0*/  ISETP.NE.AND.EX P0, PT, RZ, UR5, PT, P0 ;  /* 0x00000005ff007c0c */ /* 0x000fe2000bf05300 */
[----:B0-----:R-:W0:Y:S01]  /*cab0*/  LDC.64 R2, c[0x0][0x3f8] ;  /* 0x0000fe00ff027b82 */ /* 0x001e220000000a00 */
[----:B------:R-:W-:-:S02]  /*cac0*/  LOP3.LUT R4, R4, 0x3, RZ, 0xc0, !PT ;  /* 0x0000000304047812 */ /* 0x000fc400078ec0ff */
[----:B------:R-:W-:Y:S02]  /*cad0*/  SEL R8, RZ, UR49, P0 ;  /* 0x00000031ff087c07 */ /* 0x000fe40008000000 */
[----:B------:R-:W-:Y:S02]  /*cae0*/  VOTEU.ALL UP1, P1 ;  /* 0x00000000003f7886 */ /* 0x000fe40000820000 */
[----:B------:R-:W-:-:S03]  /*caf0*/  R2UR UR39, R8 ;  /* 0x00000000082772ca */ /* 0x000fc600000e0000 */
[----:B------:R-:W-:-:S04]  /*cb00*/  @!UP1 UIADD3 UR8, UP0, UR54, 0x270, URZ ;  /* 0x0000027036089890 */ /* 0x000fc8000ff1e03f */
[----:B------:R-:W-:-:S06]  /*cb10*/  @!UP1 UIADD3.X UR9, URZ, UR55, URZ, UP0, !UPT ;  /* 0x000000373f099290 */ /* 0x000fcc00087fe43f */
[----:B------:R-:W-:Y:S01]  /*cb20*/  UMOV UR7, UR39 ;  /* 0x0000002700077c82 */ /* 0x000fe20008000000 */
[----:B0-----:R-:W-:Y:S01]  /*cb30*/  LOP3.LUT P0, RZ, R2, UR10, RZ, 0xfc, !PT ;  /* 0x0000000a02ff7c12 */ /* 0x001fe2000f80fcff */
[----:B------:R-:W-:-:S03]  /*cb40*/  UMOV UR10, 0xffffffff ;  /* 0xffffffff000a7882 */ /* 0x000fc60000000000 */
[----:B------:R-:W-:Y:S01]  /*cb50*/  LOP3.LUT P0, RZ, R3, UR11, RZ, 0xfc, P0 ;  /* 0x0000000b03ff7c12 */ /* 0x000fe2000800fcff */
[----:B--2---:R-:W-:-:S05]  /*cb60*/  IMAD R7, R18, 0x80, R17 ;  /* 0x0000008012077824 */ /* 0x004fca00078e0211 */
[----:B------:R-:W-:-:S13]  /*cb70*/  R2UR UR37, R7 ;  /* 0x00000000072572ca */ /* 0x000fda00000e0000 */
[----:B------:R-:W-:Y:S01]  /*cb80*/  UMOV UR5, UR37 ;  /* 0x0000002500057c82 */ /* 0x000fe20008000000 */
[----:B------:R0:W-:Y:S01]  /*cb90*/  @!UP1 UTMAPF.L2.4D [UR36], [UR8] ;  /* 0x00000024080095b8 */ /* 0x0001e20008018000 */
[----:B------:R0:W-:Y:S01]  /*cba0*/  @!UP1 UTMAPF.L2.4D [UR4], [UR8] ;  /* 0x00000004080095b8 */ /* 0x0001e20008018000 */
[----:B---3--:R-:W-:Y:S01]  /*cbb0*/  SHF.R.S32.HI R18, RZ, 0x1f, R10 ;  /* 0x0000001fff127819 */ /* 0x008fe2000001140a */
[----:B------:R0:W-:Y:S01]  /*cbc0*/  STL [R1+0x10], R10 ;  /* 0x0000100a01007387 */ /* 0x0001e20000100800 */
[----:B------:R-:W-:-:S03]  /*cbd0*/  SEL R0, R10, RZ, !P0 ;  /* 0x000000ff0a007207 */ /* 0x000fc60004000000 */
[----:B------:R0:W-:Y:S01]  /*cbe0*/  STL [R1+0x24], R18 ;  /* 0x0000241201007387 */ /* 0x0001e20000100800 */
[----:B------:R-:W-:Y:S05]  /*cbf0*/  BRA.DIV UR10, `(.L_x_184) ;  /* 0x000000360ab87947 */ /* 0x000fea000b800000 */
[----:B------:R1:W2:Y:S02]  /*cc00*/  SHFL.IDX PT, R14, R4, RZ, 0x1f ;  /* 0x00001fff040e7589 */ /* 0x0002a400000e0000 */
.L_x_254:
[----:B--2---:R-:W-:Y:S02]  /*cc10*/  ISETP.NE.AND P0, PT, R14, RZ, PT ;  /* 0x000000ff0e00720c */ /* 0x004fe40003f05270 */
[----:B------:R-:W-:-:S11]  /*cc20*/  PLOP3.LUT P6, PT, PT, PT, PT, 0x8, 0x0 ;  /* 0x000000000000781c */ /* 0x000fd60003fce170 */
[----:B------:R-:W-:Y:S05]  /*cc30*/  @P0 BRA `(.L_x_185) ;  /* 0x0000000400dc0947 */ /* 0x000fea0003800000 */
[----:B0-----:R-:W-:-:S06]  /*cc40*/  ULEA.HI.SX32 UR4, UR43, 0xffffffff, 0x19 ;  /* 0xffffffff2b047891 */ /* 0x001fcc000f8fca3f */
[----:B------:R-:W-:Y:S01]  /*cc50*/  IMAD.U32 R6, RZ, RZ, UR4 ;  /* 0x00000004ff067e24 */ /* 0x000fe2000f8e00ff */
[----:B------:R-:W-:-:S03]  /*cc60*/  UMOV UR4, 0xffffffff ;  /* 0xffffffff00047882 */ /* 0x000fc60000000000 */
[----:B------:R-:W-:Y:S05]  /*cc70*/  BRA.DIV UR4, `(.L_x_186) ;  /* 0x0000003604b87947 */ /* 0x000fea000b800000 */
[----:B------:R-:W-:-:S13]  /*cc80*/  ELECT P6, URZ, PT ;  /* 0x00000000003f782f */ /* 0x000fda00038c0000 */
.L_x_257:
[----:B------:R-:W-:Y:S05]  /*cc90*/  @!P6 BRA `(.L_x_187) ;  /* 0x000000040064e947 */ /* 0x000fea0003800000 */
[----:B------:R-:W-:-:S04]  /*cca0*/  ISETP.NE.U32.AND P0, PT, R2, RZ, PT ;  /* 0x000000ff0200720c */ /* 0x000fc80003f05070 */
[----:B------:R-:W-:-:S13]  /*ccb0*/  ISETP.NE.AND.EX P0, PT, R3, RZ, PT, P0 ;  /* 0x000000ff0300720c */ /* 0x000fda0003f05300 */
[----:B------:R-:W-:Y:S05]  /*ccc0*/  @!P0 BRA `(.L_x_188) ;  /* 0x0000000000488947 */ /* 0x000fea0003800000 */
[----:B------:R-:W0:Y:S01]  /*ccd0*/  LDC R9, c[0x0][0x41c] ;  /* 0x00010700ff097b82 */ /* 0x000e220000000800 */
[----:B------:R-:W-:Y:S01]  /*cce0*/  IMAD.MOV.U32 R0, RZ, RZ, R6 ;  /* 0x000000ffff007224 */ /* 0x000fe200078e0006 */
[----:B------:R-:W-:Y:S01]  /*ccf0*/  ULDC.64 UR4, c[0x0][0x408] ;  /* 0x0001020000047ab9 */ /* 0x000fe20000000a00 */
[----:B0-----:R-:W-:-:S13]  /*cd00*/  ISETP.NE.AND P0, PT, R9, 0x1, PT ;  /* 0x000000010900780c */ /* 0x001fda0003f05270 */
[----:B-1----:R-:W0:Y:S02]  /*cd10*/  @P0 LDC.64 R4, c[0x0][0x420] ;  /* 0x00010800ff040b82 */ /* 0x002e240000000a00 */
[----:B0-----:R-:W-:-:S05]  /*cd20*/  @P0 IMAD.HI.U32 R4, R6, R4, RZ ;  /* 0x0000000406040227 */ /* 0x001fca00078e00ff */
[----:B------:R-:W-:-:S04]  /*cd30*/  @P0 SHF.R.U32.HI R0, RZ, R5, R4 ;  /* 0x00000005ff000219 */ /* 0x000fc80000011604 */
[--C-:B------:R-:W-:Y:S01]  /*cd40*/  SHF.R.S32.HI R5, RZ, 0x1f, R0.reuse ;  /* 0x0000001fff057819 */ /* 0x100fe20000011400 */
[----:B------:R-:W-:-:S04]  /*cd50*/  IMAD.MOV R4, RZ, RZ, -R0 ;  /* 0x000000ffff047224 */ /* 0x000fc800078e0a00 */
[----:B------:R-:W-:Y:S02]  /*cd60*/  IMAD R6, R9, R4, R6 ;  /* 0x0000000409067224 */ /* 0x000fe400078e0206 */
[----:B------:R-:W-:Y:S02]  /*cd70*/  IMAD R9, R18, UR4, RZ ;  /* 0x0000000412097c24 */ /* 0x000fe4000f8e02ff */
[----:B------:R-:W-:Y:S02]  /*cd80*/  IMAD.MOV.U32 R4, RZ, RZ, R0 ;  /* 0x000000ffff047224 */ /* 0x000fe400078e0000 */
[C---:B------:R-:W-:Y:S02]  /*cd90*/  IMAD R0, R10.reuse, UR5, R9 ;  /* 0x000000050a007c24 */ /* 0x040fe4000f8e0209 */
[----:B------:R-:W-:-:S04]  /*cda0*/  IMAD.WIDE.U32 R4, R10, UR4, R4 ;  /* 0x000000040a047c25 */ /* 0x000fc8000f8e0004 */
[----:B------:R-:W-:Y:S01]  /*cdb0*/  IMAD.IADD R0, R5, 0x1, R0 ;  /* 0x0000000105007824 */ /* 0x000fe200078e0200 */
[----:B------:R-:W-:-:S04]  /*cdc0*/  LEA R2, P0, R4, R2, 0x2 ;  /* 0x0000000204027211 */ /* 0x000fc800078010ff */
[----:B------:R-:W-:-:S05]  /*cdd0*/  LEA.HI.X R3, R4, R3, R0, 0x2, P0 ;  /* 0x0000000304037211 */ /* 0x000fca00000f1400 */
[----:B------:R0:W5:Y:S04]  /*cde0*/  LDG.E R0, desc[UR46][R2.64] ;  /* 0x0000002e02007981 */ /* 0x000168000c1e1900 */
.L_x_188:
[----:B0-----:R-:W1:Y:S04]  /*cdf0*/  LDL R3, [R1+0x8] ;  /* 0x0000080001037983 */ /* 0x001e680000100800 */
[----:B------:R-:W2:Y:S01]  /*ce00*/  LDL R2, [R1+0xc] ;  /* 0x00000c0001027983 */ /* 0x000ea20000100800 */
[----:B------:R-:W-:Y:S02]  /*ce10*/  ISETP.NE.AND P0, PT, R16, RZ, PT ;  /* 0x000000ff1000720c */ /* 0x000fe40003f05270 */
[----:B-1----:R-:W-:Y:S02]  /*ce20*/  LEA R4, R3, UR41, 0x3 ;  /* 0x0000002903047c11 */ /* 0x002fe4000f8e18ff */
[----:B--2---:R-:W-:-:S04]  /*ce30*/  SHF.L.U32 R3, R2, 0x1f, RZ ;  /* 0x0000001f02037819 */ /* 0x004fc800000006ff */
[----:B------:R-:W0:Y:S02]  /*ce40*/  SYNCS.PHASECHK.TRANS64.TRYWAIT P2, [R4+URZ+0x38880], R3 ;  /* 0x03888003040075a7 */ /* 0x000e24000804017f */
[----:B0-----:R-:W-:Y:S05]  /*ce50*/  @!P2 BRA `(.L_x_189) ;  /* 0x000000340060a947 */ /* 0x001fea0003800000 */
.L_x_258:
[----:B------:R-:W-:Y:S05]  /*ce60*/  @P0 BRA `(.L_x_190) ;  /* 0x00000000001c0947 */ /* 0x000fea0003800000 */
[----:B------:R-:W1:Y:S01]  /*ce70*/  S2R R2, SR_TID.X ;  /* 0x0000000000027919 */ /* 0x000e620000002100 */
[----:B------:R-:W-:-:S04]  /*ce80*/  IMAD.MOV.U32 R5, RZ, RZ, 0x8000 ;  /* 0x00008000ff057424 */ /* 0x000fc800078e00ff */
[----:B------:R2:W-:Y:S01]  /*ce90*/  SYNCS.ARRIVE.TRANS64 RZ, [R4+URZ+0x38870], R5 ;  /* 0x0388700504ff79a7 */ /* 0x0005e2000800003f */
[----:B-1----:R-:W-:-:S04]  /*cea0*/  LOP3.LUT R2, R2, 0x1f, RZ, 0xc0, !PT ;  /* 0x0000001f02027812 */ /* 0x002fc800078ec0ff */
[----:B------:R-:W-:-:S13]  /*ceb0*/  ISETP.NE.AND P2, PT, R2, RZ, PT ;  /* 0x000000ff0200720c */ /* 0x000fda0003f45270 */
[----:B--2---:R-:W-:Y:S05]  /*cec0*/  @!P2 BRA `(.L_x_190) ;  /* 0x000000000004a947 */ /* 0x004fea0003800000 */
[----:B------:R-:W-:Y:S01]  /*ced0*/  BPT.TRAP 0x1 ;  /* 0x000000040000795c */ /* 0x000fe20000300000 */
.L_x_190:
[----:B------:R-:W2:Y:S04]  /*cee0*/  LDL R2, [R1+0x8] ;  /* 0x0000080001027983 */ /* 0x000ea80000100800 */
[----:B------:R-:W3:Y:S04]  /*cef0*/  LDL R9, [R1+0x28] ;  /* 0x0000280001097983 */ /* 0x000ee80000100800 */
[----:B------:R-:W4:Y:S01]  /*cf00*/  LDL R5, [R1+0x4] ;  /* 0x0000040001057983 */ /* 0x000f220000100800 */
[----:B------:R-:W-:Y:S01]  /*cf10*/  R2UR UR9, R4 ;  /* 0x00000000040972ca */ /* 0x000fe200000e0000 */
[----:B------:R-:W-:Y:S01]  /*cf20*/  UIADD3 UR4, UP0, UR54, 0x470, URZ ;  /* 0x0000047036047890 */ /* 0x000fe2000ff1e03f */
[----:B-----5:R-:W-:Y:S01]  /*cf30*/  R2UR UR13, R0 ;  /* 0x00000000000d72ca */ /* 0x020fe200000e0000 */
[----:B------:R-:W-:Y:S01]  /*cf40*/  UMOV UR10, URZ ;  /* 0x0000003f000a7c82 */ /* 0x000fe20008000000 */
[----:B------:R-:W-:Y:S01]  /*cf50*/  UMOV UR6, 0x0 ;  /* 0x0000000000067882 */ /* 0x000fe20000000000 */
[----:B------:R-:W-:Y:S01]  /*cf60*/  UIADD3.X UR5, URZ, UR55, URZ, UP0, !UPT ;  /* 0x000000373f057290 */ /* 0x000fe200087fe43f */
[----:B------:R-:W-:Y:S01]  /*cf70*/  UMOV UR7, 0x14f00000 ;  /* 0x14f0000000077882 */ /* 0x000fe20000000000 */
[----:B------:R-:W-:-:S06]  /*cf80*/  UMOV UR15, 0x80 ;  /* 0x00000080000f7882 */ /* 0x000fcc0000000000 */
[----:B------:R-:W-:Y:S01]  /*cf90*/  UIADD3 UR9, UR9, 0x38870, URZ ;  /* 0x0003887009097890 */ /* 0x000fe2000fffe03f */
[----:B--2---:R-:W-:-:S04]  /*cfa0*/  LEA R2, R2, UR41, 0xf ;  /* 0x0000002902027c11 */ /* 0x004fc8000f8e78ff */
[----:B------:R-:W-:Y:S01]  /*cfb0*/  R2UR UR14, R2 ;  /* 0x00000000020e72ca */ /* 0x000fe200000e0000 */
[----:B---3--:R-:W-:Y:S01]  /*cfc0*/  IMAD R6, R6, 0x80, R9 ;  /* 0x0000008006067824 */ /* 0x008fe200078e0209 */
[----:B----4-:R-:W-:-:S04]  /*cfd0*/  R2UR UR12, R5 ;  /* 0x00000000050c72ca */ /* 0x010fc800000e0000 */
[----:B------:R-:W-:-:S07]  /*cfe0*/  R2UR UR11, R6 ;  /* 0x00000000060b72ca */ /* 0x000fce00000e0000 */
[----:B------:R-:W-:Y:S02]  /*cff0*/  UIADD3 UR8, UR14, 0x10400, URZ ;  /* 0x000104000e087890 */ /* 0x000fe4000fffe03f */
[----:B------:R-:W-:-:S07]  /*d000*/  UIADD3 UR14, UR14, 0x14400, URZ ;  /* 0x000144000e0e7890 */ /* 0x000fce000fffe03f */
[----:B------:R1:W-:Y:S02]  /*d010*/  UTMALDG.4D [UR8], [UR4], desc[UR6] ;  /* 0x00000608040075b4 */ /* 0x0003e40008019000 */
[----:B-1----:R-:W-:Y:S01]  /*d020*/  UMOV UR8, UR14 ;  /* 0x0000000e00087c82 */ /* 0x002fe20008000000 */
[----:B------:R-:W-:Y:S02]  /*d030*/  UMOV UR10, UR15 ;  /* 0x0000000f000a7c82 */ /* 0x000fe40008000000 */
[----:B------:R1:W-:Y:S01]  /*d040*/  UTMALDG.4D [UR8], [UR4], desc[UR6] ;  /* 0x00000608040075b4 */ /* 0x0003e20008019000 */
[----:B------:R-:W2:Y:S02]  /*d050*/  SYNCS.PHASECHK.TRANS64.TRYWAIT P2, [R4+URZ+0x38840], R3 ;  /* 0x03884003040075a7 */ /* 0x000ea4000804017f */
[----:B-12---:R-:W-:Y:S05]  /*d060*/  @!P2 BRA `(.L_x_191) ;  /* 0x0000003000f0a947 */ /* 0x006fea0003800000 */
.L_x_259:
[----:B------:R-:W-:Y:S05]  /*d070*/  @P0 BRA `(.L_x_192) ;  /* 0x00000000001c0947 */ /* 0x000fea0003800000 */
[----:B------:R-:W2:Y:S01]  /*d080*/  S2R R5, SR_TID.X ;  /* 0x0000000000057919 */ /* 0x000ea20000002100 */
[----:B01----:R-:W-:-:S04]  /*d090*/  IMAD.MOV.U32 R3, RZ, RZ, 0x8000 ;  /* 0x00008000ff037424 */ /* 0x003fc800078e00ff */
[----:B------:R3:W-:Y:S01]  /*d0a0*/  SYNCS.ARRIVE.TRANS64 RZ, [R4+URZ+0x38830], R3 ;  /* 0x0388300304ff79a7 */ /* 0x0007e2000800003f */
[----:B--2---:R-:W-:-:S04]  /*d0b0*/  LOP3.LUT R5, R5, 0x1f, RZ, 0xc0, !PT ;  /* 0x0000001f05057812 */ /* 0x004fc800078ec0ff */
[----:B------:R-:W-:-:S13]  /*d0c0*/  ISETP.NE.AND P0, PT, R5, RZ, PT ;  /* 0x000000ff0500720c */ /* 0x000fda0003f05270 */
[----:B---3--:R-:W-:Y:S05]  /*d0d0*/  @!P0 BRA `(.L_x_192) ;  /* 0x0000000000048947 */ /* 0x008fea0003800000 */
[----:B------:R-:W-:Y:S01]  /*d0e0*/  BPT.TRAP 0x1 ;  /* 0x000000040000795c */ /* 0x000fe20000300000 */
.L_x_192:
[----:B01----:R-:W2:Y:S01]  /*d0f0*/  LDL R3, [R1+0x4] ;  /* 0x0000040001037983 */ /* 0x003ea20000100800 */
        /* <DEDUP_REMOVED lines=15> */
[----:B0-----:R-:W-:Y:S01]  /*d1f0*/  UMOV UR8, UR14 ;  /* 0x0000000e00087c82 */ /* 0x001fe20008000000 */
[----:B------:R-:W-:Y:S02]  /*d200*/  UMOV UR10, UR15 ;  /* 0x0000000f000a7c82 */ /* 0x000fe40008000000 */
[----:B------:R0:W-:Y:S02]  /*d210*/  UTMALDG.4D [UR8], [UR4], desc[UR6] ;  /* 0x00000608040075b4 */ /* 0x0001e40008019000 */
[----:B0-----:R-:W-:Y:S01]  /*d220*/  NOP ;  /* 0x0000000000007918 */ /* 0x001fe20000000000 */
.L_x_187:
        /* <DEDUP_REMOVED lines=11> */
[C---:B------:R-:W-:Y:S01]  /*d2e0*/  @P0 R2UR UR13, R8.reuse ;  /* 0x00000000080d02ca */ /* 0x040fe200000e0000 */
[----:B------:R-:W-:Y:S01]  /*d2f0*/  UMOV UR7, 0x12f00000 ;  /* 0x12f0000000077882 */ /* 0x000fe20000000000 */
[----:B------:R-:W-:Y:S01]  /*d300*/  @P0 R2UR UR19, R7 ;  /* 0x00000000071302ca */ /* 0x000fe200000e0000 */
[----:B------:R-:W-:Y:S01]  /*d310*/  UMOV UR10, URZ ;  /* 0x0000003f000a7c82 */ /* 0x000fe20008000000 */
[----:B------:R-:W-:Y:S01]  /*d320*/  @P0 R2UR UR21, R8 ;  /* 0x00000000081502ca */ /* 0x000fe200000e0000 */
[----:B------:R-:W-:Y:S01]  /*d330*/  UMOV UR12, UR38 ;  /* 0x00000026000c7c82 */ /* 0x000fe20008000000 */
[----:B------:R-:W-:Y:S01]  /*d340*/  UMOV UR18, 0x80 ;  /* 0x0000008000127882 */ /* 0x000fe20000000000 */
[----:B------:R-:W-:Y:S01]  /*d350*/  UMOV UR20, UR38 ;  /* 0x0000002600147c82 */ /* 0x000fe20008000000 */
[----:B------:R-:W-:Y:S01]  /*d360*/  UMOV UR17, UR9 ;  /* 0x0000000900117c82 */ /* 0x000fe20008000000 */
[----:B------:R2:W-:Y:S04]  /*d370*/  @P0 SYNCS.ARRIVE.TRANS64 RZ, [UR41+0x38800], R2 ;  /* 0x03880002ffff09a7 */ /* 0x0005e80008000029 */
[----:B------:R2:W-:Y:S04]  /*d380*/  UTMALDG.4D [UR8], [UR4], desc[UR6] ;  /* 0x00000608040075b4 */ /* 0x0005e80008019000 */
[----:B------:R2:W-:Y:S02]  /*d390*/  UTMALDG.4D [UR16], [UR4], desc[UR6] ;  /* 0x00000610040075b4 */ /* 0x0005e40008019000 */
[----:B--2---:R-:W-:Y:S01]  /*d3a0*/  NOP ;  /* 0x0000000000007918 */ /* 0x004fe20000000000 */
.L_x_185:
[----:B------:R-:W2:Y:S01]  /*d3b0*/  LDL.LU R3, [R1+0x38] ;  /* 0x0000380001037983 */ /* 0x000ea20000300800 */
[----:B------:R-:W-:Y:S01]  /*d3c0*/  BSSY B0, `(.L_x_193) ;  /* 0x0000009000007945 */ /* 0x000fe20003800000 */
[----:B--2---:R-:W-:-:S05]  /*d3d0*/  VIADD R3, R3, 0x1 ;  /* 0x0000000103037836 */ /* 0x004fca0000000000 */
[----:B------:R-:W-:Y:S01]  /*d3e0*/  LEA.HI R2, R3, R3, RZ, 0x1 ;  /* 0x0000000303027211 */ /* 0x000fe200078f08ff */
[----:B------:R2:W-:Y:S03]  /*d3f0*/  STL [R1+0x38], R3 ;  /* 0x0000380301007387 */ /* 0x0005e60000100800 */
[----:B------:R-:W-:-:S05]  /*d400*/  LOP3.LUT R2, R2, 0xfffffffe, RZ, 0xc0, !PT ;  /* 0xfffffffe02027812 */ /* 0x000fca00078ec0ff */
[----:B------:R-:W-:-:S05]  /*d410*/  IMAD.IADD R2, R3, 0x1, -R2 ;  /* 0x0000000103027824 */ /* 0x000fca00078e0a02 */
[----:B------:R-:W-:-:S04]  /*d420*/  SHF.L.U32 R2, R2, 0x1f, RZ ;  /* 0x0000001f02027819 */ /* 0x000fc800000006ff */
[----:B------:R-:W3:Y:S02]  /*d430*/  SYNCS.PHASECHK.TRANS64.TRYWAIT P0, [UR41+0x38820], R2 ;  /* 0x03882002ff0075a7 */ /* 0x000ee40008000169 */
[----:B--23--:R-:W-:Y:S05]  /*d440*/  @!P0 BRA `(.L_x_194) ;  /* 0x00000030000c8947 */ /* 0x00cfea0003800000 */
.L_x_260:
[----:B0-----:R-:W-:Y:S05]  /*d450*/  BSYNC B0 ;  /* 0x0000000000007941 */ /* 0x001fea0003800000 */
.L_x_193:
[----:B------:R-:W-:-:S06]  /*d460*/  UISETP.GE.AND UP0, UPT, UR44, 0x81, UPT ;  /* 0x000000812c00788c */ /* 0x000fcc000bf06270 */
[----:B------:R-:W-:-:S13]  /*d470*/  PLOP3.LUT P0, PT, PT, PT, UP0, 0x80, 0x0 ;  /* 0x000000000000781c */ /* 0x000fda0003f0f008 */
[----:B------:R-:W-:Y:S05]  /*d480*/  @!P0 BRA `(.L_x_195) ;  /* 0x0000001000c48947 */ /* 0x000fea0003800000 */
[----:B------:R0:W5:Y:S01]  /*d490*/  LDL.LU R6, [R1+0xc] ;  /* 0x00000c0001067983 */ /* 0x0001620000300800 */
[----:B------:R-:W-:-:S03]  /*d4a0*/  ULEA.HI.SX32 UR4, UR43, 0xfffffffe, 0x19 ;  /* 0xfffffffe2b047891 */ /* 0x000fc6000f8fca3f */
[----:B------:R0:W5:Y:S03]  /*d4b0*/  LDL.LU R7, [R1+0x8] ;  /* 0x0000080001077983 */ /* 0x0001660000300800 */
[----:B------:R-:W-:-:S07]  /*d4c0*/  IMAD.U32 R21, RZ, RZ, UR4 ;  /* 0x00000004ff157e24 */ /* 0x000fce000f8e00ff */
.L_x_217:
[----:B--23-5:R-:W-:Y:S01]  /*d4d0*/  VIADD R2, R7, 0x1 ;  /* 0x0000000107027836 */ /* 0x02cfe20000000000 */
[----:B------:R-:W-:Y:S05]  /*d4e0*/  YIELD ;  /* 0x0000000000007946 */ /* 0x000fea0003800000 */
[----:B------:R-:W-:Y:S01]  /*d4f0*/  ISETP.NE.AND P0, PT, R2, 0x2, PT ;  /* 0x000000020200780c */ /* 0x000fe20003f05270 */
[----:B------:R-:W-:Y:S03]  /*d500*/  BSSY B0, `(.L_x_196) ;  /* 0x000008e000007945 */ /* 0x000fe60003800000 */
[----:B------:R-:W-:-:S02]  /*d510*/  SEL R3, RZ, 0x1, P0 ;  /* 0x00000001ff037807 */ /* 0x000fc40000000000 */
[----:B-1----:R-:W-:Y:S02]  /*d520*/  SEL R10, R2, RZ, P0 ;  /* 0x000000ff020a7207 */ /* 0x002fe40000000000 */
[----:B------:R-:W-:-:S05]  /*d530*/  LOP3.LUT R9, R6, R3, RZ, 0x3c, !PT ;  /* 0x0000000306097212 */ /* 0x000fca00078e3cff */
[----:B------:R2:W-:Y:S04]  /*d540*/  STL [R1+0xc], R9 ;  /* 0x00000c0901007387 */ /* 0x0005e80000100800 */
[----:B------:R2:W-:Y:S01]  /*d550*/  STL [R1+0x8], R10 ;  /* 0x0000080a01007387 */ /* 0x0005e20000100800 */
[----:B------:R-:W-:Y:S05]  /*d560*/  @!P6 BRA `(.L_x_197) ;  /* 0x00000008001ce947 */ /* 0x000fea0003800000 */
[----:B------:R-:W-:Y:S01]  /*d570*/  ULDC.64 UR4, c[0x0][0x3f8] ;  /* 0x0000fe0000047ab9 */ /* 0x000fe20000000a00 */
[----:B------:R-:W-:Y:S01]  /*d580*/  IMAD.MOV.U32 R8, RZ, RZ, R21 ;  /* 0x000000ffff087224 */ /* 0x000fe200078e0015 */
[----:B------:R-:W-:-:S04]  /*d590*/  ISETP.NE.U32.AND P0, PT, RZ, UR4, PT ;  /* 0x00000004ff007c0c */ /* 0x000fc8000bf05070 */
[----:B------:R-:W-:-:S13]  /*d5a0*/  ISETP.NE.AND.EX P0, PT, RZ, UR5, PT, P0 ;  /* 0x00000005ff007c0c */ /* 0x000fda000bf05300 */
[----:B------:R-:W-:Y:S05]  /*d5b0*/  @!P0 BRA `(.L_x_198) ;  /* 0x00000000004c8947 */ /* 0x000fea0003800000 */
[----:B------:R-:W3:Y:S01]  /*d5c0*/  LDL R5, [R1+0x24] ;  /* 0x0000240001057983 */ /* 0x000ee20000100800 */
[----:B------:R-:W4:Y:S01]  /*d5d0*/  LDC R8, c[0x0][0x41c] ;  /* 0x00010700ff087b82 */ /* 0x000f220000000800 */
[----:B------:R-:W-:Y:S02]  /*d5e0*/  ULDC.64 UR6, c[0x0][0x408] ;  /* 0x0001020000067ab9 */ /* 0x000fe40000000a00 */
[----:B-1----:R-:W2:Y:S01]  /*d5f0*/  LDL R4, [R1+0x10] ;  /* 0x0000100001047983 */ /* 0x002ea20000100800 */
[----:B----4-:R-:W-:-:S13]  /*d600*/  ISETP.NE.AND P0, PT, R8, 0x1, PT ;  /* 0x000000010800780c */ /* 0x010fda0003f05270 */
[----:B------:R-:W1:Y:S02]  /*d610*/  @P0 LDC.64 R2, c[0x0][0x420] ;  /* 0x00010800ff020b82 */ /* 0x000e640000000a00 */
[----:B-1----:R-:W-:-:S04]  /*d620*/  @P0 IMAD.HI.U32 R0, R21, R2, RZ ;  /* 0x0000000215000227 */ /* 0x002fc800078e00ff */
[----:B------:R-:W-:Y:S01]  /*d630*/  IMAD.MOV.U32 R2, RZ, RZ, R21 ;  /* 0x000000ffff027224 */ /* 0x000fe200078e0015 */
[----:B------:R-:W-:-:S04]  /*d640*/  @P0 SHF.R.U32.HI R2, RZ, R3, R0 ;  /* 0x00000003ff020219 */ /* 0x000fc80000011600 */
[--C-:B------:R-:W-:Y:S01]  /*d650*/  SHF.R.S32.HI R3, RZ, 0x1f, R2.reuse ;  /* 0x0000001fff037819 */ /* 0x100fe20000011402 */
[----:B------:R-:W-:-:S04]  /*d660*/  IMAD.MOV R0, RZ, RZ, -R2 ;  /* 0x000000ffff007224 */ /* 0x000fc800078e0a02 */
[----:B------:R-:W-:Y:S02]  /*d670*/  IMAD R8, R8, R0, R21 ;  /* 0x0000000008087224 */ /* 0x000fe400078e0215 */
[----:B---3--:R-:W-:-:S04]  /*d680*/  IMAD R0, R5, UR6, RZ ;  /* 0x0000000605007c24 */ /* 0x008fc8000f8e02ff */
[C---:B--2---:R-:W-:Y:S02]  /*d690*/  IMAD R0, R4.reuse, UR7, R0 ;  /* 0x0000000704007c24 */ /* 0x044fe4000f8e0200 */
[----:B------:R-:W-:-:S04]  /*d6a0*/  IMAD.WIDE.U32 R2, R4, UR6, R2 ;  /* 0x0000000604027c25 */ /* 0x000fc8000f8e0002 */
[----:B------:R-:W-:Y:S01]  /*d6b0*/  IMAD.IADD R0, R0, 0x1, R3 ;  /* 0x0000000100007824 */ /* 0x000fe200078e0203 */
[----:B------:R-:W-:-:S04]  /*d6c0*/  LEA R4, P0, R2, UR4, 0x2 ;  /* 0x0000000402047c11 */ /* 0x000fc8000f8010ff */
[----:B------:R-:W-:-:S05]  /*d6d0*/  LEA.HI.X R5, R2, UR5, R0, 0x2, P0 ;  /* 0x0000000502057c11 */ /* 0x000fca00080f1400 */
[----:B------:R3:W5:Y:S04]  /*d6e0*/  LDG.E R0, desc[UR46][R4.64] ;  /* 0x0000002e04007981 */ /* 0x000768000c1e1900 */
.L_x_198:
[----:B-1-3--:R-:W-:Y:S01]  /*d6f0*/  LEA R4, R10, UR41, 0x3 ;  /* 0x000000290a047c11 */ /* 0x00afe2000f8e18ff */
[----:B------:R-:W1:Y:S01]  /*d700*/  S2R R2, SR_TID.X ;  /* 0x0000000000027919 */ /* 0x000e620000002100 */
[----:B------:R-:W-:Y:S01]  /*d710*/  SHF.L.U32 R3, R9, 0x1f, RZ ;  /* 0x0000001f09037819 */ /* 0x000fe200000006ff */
[----:B------:R-:W-:Y:S03]  /*d720*/  BSSY B1, `(.L_x_199) ;  /* 0x0000005000017945 */ /* 0x000fe60003800000 */
[----:B------:R-:W3:Y:S01]  /*d730*/  SYNCS.PHASECHK.TRANS64.TRYWAIT P0, [R4+URZ+0x38880], R3 ;  /* 0x03888003040075a7 */ /* 0x000ee2000800017f */
[----:B-1----:R-:W-:-:S04]  /*d740*/  LOP3.LUT R2, R2, 0x7f, RZ, 0xc0, !PT ;  /* 0x0000007f02027812 */ /* 0x002fc800078ec0ff */
[----:B------:R-:W-:Y:S01]  /*d750*/  ISETP.NE.AND P2, PT, R2, RZ, PT ;  /* 0x000000ff0200720c */ /* 0x000fe20003f45270 */
[----:B---3--:R-:W-:-:S12]  /*d760*/  @!P0 BRA `(.L_x_200) ;  /* 0x0000002c005c8947 */ /* 0x008fd80003800000 */
.L_x_261:
[----:B------:R-:W-:Y:S05]  /*d770*/  BSYNC B1 ;  /* 0x0000000000017941 */ /* 0x000fea0003800000 */
.L_x_199:
[----:B------:R-:W-:Y:S04]  /*d780*/  BSSY B1, `(.L_x_201) ;  /* 0x0000009000017945 */ /* 0x000fe80003800000 */
[----:B------:R-:W-:Y:S05]  /*d790*/  @P2 BRA `(.L_x_202) ;  /* 0x00000000001c2947 */ /* 0x000fea0003800000 */
[----:B------:R-:W3:Y:S02]  /*d7a0*/  S2R R2, SR_TID.X ;  /* 0x0000000000027919 */ /* 0x000ee40000002100 */
[----:B---3--:R-:W-:Y:S01]  /*d7b0*/  LOP3.LUT R5, R2, 0x1f, RZ, 0xc0, !PT ;  /* 0x0000001f02057812 */ /* 0x008fe200078ec0ff */
[----:B------:R-:W-:-:S03]  /*d7c0*/  IMAD.MOV.U32 R2, RZ, RZ, 0x8000 ;  /* 0x00008000ff027424 */ /* 0x000fc600078e00ff */
[----:B------:R-:W-:Y:S01]  /*d7d0*/  ISETP.NE.AND P0, PT, R5, RZ, PT ;  /* 0x000000ff0500720c */ /* 0x000fe20003f05270 */
[----:B------:R3:W-:-:S12]  /*d7e0*/  SYNCS.ARRIVE.TRANS64 RZ, [R4+URZ+0x38870], R2 ;  /* 0x0388700204ff79a7 */ /* 0x0007d8000800003f */
[----:B---3--:R-:W-:Y:S05]  /*d7f0*/  @!P0 BRA `(.L_x_202) ;  /* 0x0000000000048947 */ /* 0x008fea0003800000 */
[----:B------:R-:W-:Y:S01]  /*d800*/  BPT.TRAP 0x1 ;  /* 0x000000040000795c */ /* 0x000fe20000300000 */
.L_x_202:
[----:B------:R-:W-:Y:S05]  /*d810*/  BSYNC B1 ;  /* 0x0000000000017941 */ /* 0x000fea0003800000 */
.L_x_201:
[----:B------:R-:W3:Y:S04]  /*d820*/  LDL R2, [R1+0x8] ;  /* 0x0000080001027983 */ /* 0x000ee80000100800 */
[----:B--2---:R-:W2:Y:S04]  /*d830*/  LDL R9, [R1+0x4] ;  /* 0x0000040001097983 */ /* 0x004ea80000100800 */
[----:B------:R-:W4:Y:S01]  /*d840*/  LDL R5, [R1+0x28] ;  /* 0x0000280001057983 */ /* 0x000f220000100800 */
[----:B------:R-:W-:-:S05]  /*d850*/  IMAD.MOV.U32 R13, RZ, RZ, RZ ;  /* 0x000000ffff0d7224 */ /* 0x000fca00078e00ff */
[----:B------:R-:W-:Y:S01]  /*d860*/  R2UR UR10, R13 ;  /* 0x000000000d0a72ca */ /* 0x000fe200000e0000 */
[----:B------:R-:W-:Y:S01]  /*d870*/  UIADD3 UR4, UP0, UR54, 0x470, URZ ;  /* 0x0000047036047890 */ /* 0x000fe2000ff1e03f */
[----:B------:R-:W-:Y:S01]  /*d880*/  PLOP3.LUT P0, PT, PT, PT, PT, 0x80, 0x0 ;  /* 0x000000000000781c */ /* 0x000fe20003f0f070 */
[----:B------:R-:W-:Y:S01]  /*d890*/  UMOV UR6, 0x0 ;  /* 0x0000000000067882 */ /* 0x000fe20000000000 */
[----:B------:R-:W-:Y:S01]  /*d8a0*/  UMOV UR7, 0x14f00000 ;  /* 0x14f0000000077882 */ /* 0x000fe20000000000 */
[----:B------:R-:W-:Y:S01]  /*d8b0*/  UIADD3.X UR5, URZ, UR55, URZ, UP0, !UPT ;  /* 0x000000373f057290 */ /* 0x000fe200087fe43f */
[----:B---3--:R-:W-:Y:S02]  /*d8c0*/  LEA R2, R2, UR41, 0xf ;  /* 0x0000002902027c11 */ /* 0x008fe4000f8e78ff */
[----:B--2---:R-:W-:-:S03]  /*d8d0*/  R2UR UR12, R9 ;  /* 0x00000000090c72ca */ /* 0x004fc600000e0000 */
[----:B------:R-:W-:Y:S02]  /*d8e0*/  VIADD R9, R2, 0x10400 ;  /* 0x0001040002097836 */ /* 0x000fe40000000000 */
[----:B----4-:R-:W-:Y:S02]  /*d8f0*/  IMAD R8, R8, 0x80, R5 ;  /* 0x0000008008087824 */ /* 0x010fe400078e0205 */
[----:B------:R-:W-:-:S08]  /*d900*/  VIADD R5, R4, 0x38870 ;  /* 0x0003887004057836 */ /* 0x000fd00000000000 */
.L_x_203:
        /* <DEDUP_REMOVED lines=8> */
[----:B--2---:R-:W-:Y:S05]  /*d990*/  @P0 BRA.U.ANY `(.L_x_203) ;  /* 0xfffffffd00dc0947 */ /* 0x004fea000393ffff */
[----:B------:R-:W2:Y:S01]  /*d9a0*/  LDL R10, [R1+0x4] ;  /* 0x00000400010a7983 */ /* 0x000ea20000100800 */
[----:B------:R-:W-:Y:S01]  /*d9b0*/  IMAD.MOV.U32 R12, RZ, RZ, 0x80 ;  /* 0x00000080ff0c7424 */ /* 0x000fe200078e00ff */
[----:B------:R-:W-:Y:S01]  /*d9c0*/  PLOP3.LUT P0, PT, PT, PT, PT, 0x80, 0x0 ;  /* 0x000000000000781c */ /* 0x000fe20003f0f070 */
[----:B------:R-:W-:Y:S01]  /*d9d0*/  VIADD R9, R2, 0x14400 ;  /* 0x0001440002097836 */ /* 0x000fe20000000000 */
[----:B------:R-:W-:Y:S01]  /*d9e0*/  UMOV UR6, 0x0 ;  /* 0x0000000000067882 */ /* 0x000fe20000000000 */
[----:B------:R-:W-:Y:S01]  /*d9f0*/  UMOV UR7, 0x14f00000 ;  /* 0x14f0000000077882 */ /* 0x000fe20000000000 */
[----:B------:R-:W-:Y:S02]  /*da00*/  R2UR UR10, R12 ;  /* 0x000000000c0a72ca */ /* 0x000fe400000e0000 */
[----:B--2---:R-:W-:-:S15]  /*da10*/  R2UR UR12, R10 ;  /* 0x000000000a0c72ca */ /* 0x004fde00000e0000 */
.L_x_204:
        /* <DEDUP_REMOVED lines=8> */
[----:B--2---:R-:W-:Y:S05]  /*daa0*/  @P0 BRA.U.ANY `(.L_x_204) ;  /* 0xfffffffd00dc0947 */ /* 0x004fea000393ffff */
[----:B------:R-:W2:Y:S01]  /*dab0*/  SYNCS.PHASECHK.TRANS64.TRYWAIT P0, [R4+URZ+0x38840], R3 ;  /* 0x03884003040075a7 */ /* 0x000ea2000800017f */
[----:B------:R-:W-:Y:S04]  /*dac0*/  BSSY B1, `(.L_x_205) ;  /* 0x0000002000017945 */ /* 0x000fe80003800000 */
[----:B--2---:R-:W-:Y:S05]  /*dad0*/  @!P0 BRA `(.L_x_206) ;  /* 0x0000002800948947 */ /* 0x004fea0003800000 */
.L_x_262:
[----:B------:R-:W-:Y:S05]  /*dae0*/  BSYNC B1 ;  /* 0x0000000000017941 */ /* 0x000fea0003800000 */
.L_x_205:
[----:B------:R-:W-:Y:S01]  /*daf0*/  BSSY B1, `(.L_x_207) ;  /* 0x000000b000017945 */ /* 0x000fe20003800000 */
[----:B------:R-:W-:Y:S02]  /*db00*/  IMAD.MOV.U32 R10, RZ, RZ, 0x0 ;  /* 0x00000000ff0a7424 */ /* 0x000fe400078e00ff */
[----:B------:R-:W-:Y:S01]  /*db10*/  IMAD.MOV.U32 R11, RZ, RZ, 0x14f00000 ;  /* 0x14f00000ff0b7424 */ /* 0x000fe200078e00ff */
[----:B------:R-:W-:Y:S06]  /*db20*/  @P2 BRA `(.L_x_208) ;  /* 0x00000000001c2947 */ /* 0x000fec0003800000 */
[----:B------:R-:W3:Y:S01]  /*db30*/  S2R R5, SR_TID.X ;  /* 0x0000000000057919 */ /* 0x000ee20000002100 */
[----:B-12---:R-:W-:-:S04]  /*db40*/  IMAD.MOV.U32 R3, RZ, RZ, 0x8000 ;  /* 0x00008000ff037424 */ /* 0x006fc800078e00ff */
[----:B------:R4:W-:Y:S01]  /*db50*/  SYNCS.ARRIVE.TRANS64 RZ, [R4+URZ+0x38830], R3 ;  /* 0x0388300304ff79a7 */ /* 0x0009e2000800003f */
[----:B---3--:R-:W-:-:S04]  /*db60*/  LOP3.LUT R5, R5, 0x1f, RZ, 0xc0, !PT ;  /* 0x0000001f05057812 */ /* 0x008fc800078ec0ff */
[----:B------:R-:W-:-:S13]  /*db70*/  ISETP.NE.AND P0, PT, R5, RZ, PT ;  /* 0x000000ff0500720c */ /* 0x000fda0003f05270 */
[----:B----4-:R-:W-:Y:S05]  /*db80*/  @!P0 BRA `(.L_x_208) ;  /* 0x0000000000048947 */ /* 0x010fea0003800000 */
[----:B------:R-:W-:Y:S01]  /*db90*/  BPT.TRAP 0x1 ;  /* 0x000000040000795c */ /* 0x000fe20000300000 */
.L_x_208:
[----:B------:R-:W-:Y:S05]  /*dba0*/  BSYNC B1 ;  /* 0x0000000000017941 */ /* 0x000fea0003800000 */
.L_x_207:
[----:B-12---:R-:W2:Y:S01]  /*dbb0*/  LDL R3, [R1+0x4] ;  /* 0x0000040001037983 */ /* 0x006ea20000100800 */
[----:B------:R-:W-:Y:S01]  /*dbc0*/  R2UR UR10, R13 ;  /* 0x000000000d0a72ca */ /* 0x000fe200000e0000 */
[----:B------:R-:W-:Y:S01]  /*dbd0*/  UIADD3 UR4, UP0, UR54, 0x370, URZ ;  /* 0x0000037036047890 */ /* 0x000fe2000ff1e03f */
[----:B------:R-:W-:Y:S01]  /*dbe0*/  R2UR UR6, R10 ;  /* 0x000000000a0672ca */ /* 0x000fe200000e0000 */
[----:B------:R-:W-:Y:S01]  /*dbf0*/  VIADD R4, R4, 0x38830 ;  /* 0x0003883004047836 */ /* 0x000fe20000000000 */
[----:B------:R-:W-:Y:S01]  /*dc00*/  R2UR UR7, R11 ;  /* 0x000000000b0772ca */ /* 0x000fe200000e0000 */
[----:B------:R-:W-:Y:S01]  /*dc10*/  UIADD3.X UR5, URZ, UR55, URZ, UP0, !UPT ;  /* 0x000000373f057290 */ /* 0x000fe200087fe43f */
[----:B------:R-:W-:Y:S02]  /*dc20*/  PLOP3.LUT P0, PT, PT, PT, PT, 0x80, 0x0 ;  /* 0x000000000000781c */ /* 0x000fe40003f0f070 */
[----:B--2---:R-:W-:Y:S01]  /*dc30*/  R2UR UR12, R3 ;  /* 0x00000000030c72ca */ /* 0x004fe200000e0000 */
[----:B------:R-:W-:-:S14]  /*dc40*/  VIADD R3, R2, 0x28400 ;  /* 0x0002840002037836 */ /* 0x000fdc0000000000 */
.L_x_209:
        /* <DEDUP_REMOVED lines=16> */
.L_x_210:
        /* <DEDUP_REMOVED lines=9> */
.L_x_197:
[----:B------:R-:W-:Y:S05]  /*dde0*/  BSYNC B0 ;  /* 0x0000000000007941 */ /* 0x000fea0003800000 */
.L_x_196:
[----:B------:R-:W-:-:S06]  /*ddf0*/  UISETP.NE.AND UP0, UPT, UR42, 0x3, UPT ;  /* 0x000000032a00788c */ /* 0x000fcc000bf05270 */
[----:B------:R-:W-:-:S13]  /*de00*/  PLOP3.LUT P0, PT, PT, PT, UP0, 0x80, 0x0 ;  /* 0x000000000000781c */ /* 0x000fda0003f0f008 */
[----:B------:R-:W-:Y:S05]  /*de10*/  @!P0 BRA `(.L_x_211) ;  /* 0x0000000000048947 */ /* 0x000fea0003800000 */
[----:B------:R-:W-:Y:S01]  /*de20*/  BPT.TRAP 0x1 ;  /* 0x000000040000795c */ /* 0x000fe20000300000 */
.L_x_211:
        /* <DEDUP_REMOVED lines=9> */
.L_x_263:
[----:B------:R-:W-:Y:S05]  /*dec0*/  BSYNC B0 ;  /* 0x0000000000007941 */ /* 0x000fea0003800000 */
.L_x_212:
[----:B------:R-:W-:Y:S05]  /*ded0*/  @!P0 BRA `(.L_x_214) ;  /* 0x0000000000048947 */ /* 0x000fea0003800000 */
[----:B------:R-:W-:Y:S01]  /*dee0*/  BPT.TRAP 0x1 ;  /* 0x000000040000795c */ /* 0x000fe20000300000 */
.L_x_214:
[----:B---3--:R-:W3:Y:S01]  /*def0*/  LDL R3, [R1] ;  /* 0x0000000001037983 */ /* 0x008ee20000100800 */
[----:B------:R-:W-:Y:S01]  /*df00*/  SHF.L.U32 R2, R6, 0x1f, RZ ;  /* 0x0000001f06027819 */ /* 0x000fe200000006ff */
[----:B------:R-:W-:-:S03]  /*df10*/  IMAD.SHL.U32 R12, R7, 0x8000, RZ ;  /* 0x00008000070c7824 */ /* 0x000fc600078e00ff */
[----:B---3--:R-:W3:Y:S02]  /*df20*/  SYNCS.PHASECHK.TRANS64.TRYWAIT P2, [R3+URZ+0x38860], R2 ;  /* 0x03886002030075a7 */ /* 0x008ee4000804017f */
[----:B---3--:R-:W-:Y:S05]  /*df30*/  @!P2 BRA `(.L_x_215) ;  /* 0x0000002400a8a947 */ /* 0x008fea0003800000 */
.L_x_264:
[----:B---3--:R-:W3:Y:S04]  /*df40*/  LDL R3, [R1+0x30] ;  /* 0x0000300001037983 */ /* 0x008ee80000100800 */
[----:B------:R-:W4:Y:S04]  /*df50*/  LDL R16, [R1+0x18] ;  /* 0x0000180001107983 */ /* 0x000f280000100800 */
[----:B------:R-:W5:Y:S01]  /*df60*/  LDL R13, [R1+0x2c] ;  /* 0x00002c00010d7983 */ /* 0x000f620000100800 */
[----:B------:R-:W-:Y:S05]  /*df70*/  WARPSYNC.ALL ;  /* 0x0000000000007948 */ /* 0x000fea0003800000 */
[----:B---3--:R-:W-:-:S05]  /*df80*/  LOP3.LUT R2, R12, R3, RZ, 0xfc, !PT ;  /* 0x000000030c027212 */ /* 0x008fca00078efcff */
[----:B--2---:R-:W1:Y:S01]  /*df90*/  LDSM.16.MT88.4 R8, [R2+UR41+0x10400] ;  /* 0x010400290208783b */ /* 0x004e620008004200 */
        /* <DEDUP_REMOVED lines=27> */
[----:B------:R-:W2:Y:S04]  /*e150*/  LDSM.16.MT88.4 R8, [R2+UR41+0x11400] ;  /* 0x011400290208783b */ /* 0x000ea80008004200 */
[----:B-1----:R-:W3:Y:S01]  /*e160*/  LDL R18, [R1+0x14] ;  /* 0x0000140001127983 */ /* 0x002ee20000100800 */
[C-C-:B--2---:R-:W-:Y:S02]  /*e170*/  PRMT R4, R8.reuse, 0x6420, R9.reuse ;  /* 0x0000642008047816 */ /* 0x144fe40000000009 */
        /* <DEDUP_REMOVED lines=9> */
[----:B---3--:R-:W-:-:S05]  /*e210*/  IADD3 R16, R18, 0x400, R20 ;  /* 0x0000040012107810 */ /* 0x008fca0007ffe014 */
        /* <DEDUP_REMOVED lines=58> */
[----:B------:R-:W2:Y:S01]  /*e5c0*/  LDSM.16.MT88.4 R4, [R3+0x17400] ;  /* 0x017400000304783b */ /* 0x000ea20000004200 */
[C-C-:B-1----:R-:W-:Y:S02]  /*e5d0*/  PRMT R12, R8.reuse, 0x6420, R9.reuse ;  /* 0x00006420080c7816 */ /* 0x142fe40000000009 */
[----:B------:R-:W-:-:S02]  /*e5e0*/  PRMT R13, R8, 0x7531, R9 ;  /* 0x00007531080d7816 */ /* 0x000fc40000000009 */
[C-C-:B------:R-:W-:Y:S02]  /*e5f0*/  PRMT R14, R10.reuse, 0x6420, R11.reuse ;  /* 0x000064200a0e7816 */ /* 0x140fe4000000000b */
[----:B------:R-:W-:Y:S02]  /*e600*/  PRMT R15, R10, 0x7531, R11 ;  /* 0x000075310a0f7816 */ /* 0x000fe4000000000b */
[C-C-:B--2---:R-:W-:Y:S02]  /*e610*/  PRMT R8, R4.reuse, 0x6420, R5.reuse ;  /* 0x0000642004087816 */ /* 0x144fe40000000005 */
        /* <DEDUP_REMOVED lines=10> */
[----:B--2---:R-:W2:Y:S01]  /*e6c0*/  FENCE.VIEW.ASYNC.S ;  /* 0x00000000000073c6 */ /* 0x004ea20000000000 */
[----:B------:R-:W-:Y:S05]  /*e6d0*/  @!P0 BRA `(.L_x_216) ;  /* 0x0000000000048947 */ /* 0x000fea0003800000 */
[----:B------:R-:W-:Y:S01]  /*e6e0*/  BPT.TRAP 0x1 ;  /* 0x000000040000795c */ /* 0x000fe20000300000 */
.L_x_216:
[----:B------:R-:W2:Y:S01]  /*e6f0*/  LDL.LU R2, [R1] ;  /* 0x0000000001027983 */ /* 0x000ea20000300800 */
[C---:B------:R-:W-:Y:S01]  /*e700*/  ISETP.GT.AND P0, PT, R21.reuse, RZ, PT ;  /* 0x000000ff1500720c */ /* 0x040fe20003f04270 */
[----:B------:R-:W-:Y:S02]  /*e710*/  VIADD R21, R21, 0xffffffff ;  /* 0xffffffff15157836 */ /* 0x000fe40000000000 */
[----:B------:R3:W5:Y:S04]  /*e720*/  LDL R6, [R1+0xc] ;  /* 0x00000c0001067983 */ /* 0x0007680000100800 */
[----:B------:R3:W5:Y:S01]  /*e730*/  LDL R7, [R1+0x8] ;  /* 0x0000080001077983 */ /* 0x0007620000100800 */
[----:B--2---:R2:W-:Y:S02]  /*e740*/  SYNCS.ARRIVE.TRANS64.A1T0 RZ, [R2+URZ+0x38850], RZ ;  /* 0x038850ff02ff79a7 */ /* 0x0045e4000810003f */
[----:B--2---:R-:W-:-:S05]  /*e750*/  @!P1 VIADD R2, R2, 0x38880 ;  /* 0x0003888002029836 */ /* 0x004fca0000000000 */
[----:B------:R-:W-:Y:S01]  /*e760*/  @!P1 PRMT R2, RZ, 0x654, R2 ;  /* 0x00000654ff029816 */ /* 0x000fe20000000002 */
[----:B------:R-:W-:Y:S06]  /*e770*/  BAR.SYNC.DEFER_BLOCKING 0x2, 0x80 ;  /* 0x0082000000007b1d */ /* 0x000fec0000010000 */
[----:B------:R3:W-:Y:S01]  /*e780*/  @!P1 SYNCS.ARRIVE.TRANS64.RED.A1T0 RZ, [R2+URZ], RZ ;  /* 0x000000ff02ff99a7 */ /* 0x0007e2000810043f */
[----:B------:R-:W-:Y:S05]  /*e790*/  @P0 BRA `(.L_x_217) ;  /* 0xffffffec004c0947 */ /* 0x000fea000383ffff */
.L_x_195:
[----:B------:R-:W-:Y:S04]  /*e7a0*/  BSSY B0, `(.L_x_218) ;  /* 0x000000f000007945 */ /* 0x000fe80003800000 */
[----:B------:R-:W-:Y:S05]  /*e7b0*/  @P1 BRA `(.L_x_219) ;  /* 0x0000000000341947 */ /* 0x000fea0003800000 */
[----:B------:R-:W4:Y:S01]  /*e7c0*/  S2R R5, SR_LANEID ;  /* 0x0000000000057919 */ /* 0x000f220000000000 */
[----:B------:R-:W-:Y:S01]  /*e7d0*/  VOTEU.ANY UR4, UPT, PT ;  /* 0x0000000000047886 */ /* 0x000fe200038e0100 */
[----:B--23--:R-:W2:Y:S01]  /*e7e0*/  LDC.64 R2, c[0x0][0xc38] ;  /* 0x00030e00ff027b82 */ /* 0x00cea20000000a00 */
[----:B------:R-:W4:Y:S02]  /*e7f0*/  FLO.U32 R0, UR4 ;  /* 0x0000000400007d00 */ /* 0x000f2400080e0000 */
[----:B----4-:R-:W-:-:S06]  /*e800*/  ISETP.EQ.U32.AND P0, PT, R0, R5, PT ;  /* 0x000000050000720c */ /* 0x010fcc0003f02070 */
[----:B------:R-:W2:Y:S07]  /*e810*/  POPC R5, UR4 ;  /* 0x0000000400057d09 */ /* 0x000eae0008000000 */
[----:B--2---:R-:W2:Y:S01]  /*e820*/  @P0 ATOMG.E.ADD.STRONG.GPU PT, R3, desc[UR46][R2.64], R5 ;  /* 0x00000005020309a8 */ /* 0x004ea200081ee1ee */
[----:B-1----:R-:W1:Y:S02]  /*e830*/  S2R R4, SR_LTMASK ;  /* 0x0000000000047919 */ /* 0x002e640000003900 */
[----:B-1----:R-:W-:-:S04]  /*e840*/  LOP3.LUT R4, R4, UR4, RZ, 0xc0, !PT ;  /* 0x0000000404047c12 */ /* 0x002fc8000f8ec0ff */
[----:B-----5:R-:W1:Y:S01]  /*e850*/  POPC R7, R4 ;  /* 0x0000000400077309 */ /* 0x020e620000000000 */
[----:B--2---:R-:W1:Y:S02]  /*e860*/  SHFL.IDX PT, R0, R3, R0, 0x1f ;  /* 0x00001f0003007589 */ /* 0x004e6400000e0000 */
[----:B-1----:R-:W-:-:S05]  /*e870*/  IADD3 R0, R0, UR50, R7 ;  /* 0x0000003200007c10 */ /* 0x002fca000fffe007 */
[----:B------:R4:W-:Y:S02]  /*e880*/  STL [R1+0x20], R0 ;  /* 0x0000200001007387 */ /* 0x0009e40000100800 */
.L_x_219:
[----:B------:R-:W-:Y:S05]  /*e890*/  BSYNC B0 ;  /* 0x0000000000007941 */ /* 0x000fea0003800000 */
.L_x_218:
[----:B------:R-:W-:-:S06]  /*e8a0*/  UISETP.NE.AND UP0, UPT, UR42, 0x3, UPT ;  /* 0x000000032a00788c */ /* 0x000fcc000bf05270 */
[----:B------:R-:W-:-:S13]  /*e8b0*/  PLOP3.LUT P0, PT, PT, PT, UP0, 0x80, 0x0 ;  /* 0x000000000000781c */ /* 0x000fda0003f0f008 */
[----:B------:R-:W-:Y:S05]  /*e8c0*/  @!P0 BRA `(.L_x_220) ;  /* 0x0000000000048947 */ /* 0x000fea0003800000 */
[----:B------:R-:W-:Y:S01]  /*e8d0*/  BPT.TRAP 0x1 ;  /* 0x000000040000795c */ /* 0x000fe20000300000 */
.L_x_220:
[----:B----4-:R-:W4:Y:S04]  /*e8e0*/  LDL R0, [R1+0xc] ;  /* 0x00000c0001007983 */ /* 0x010f280000100800 */
[----:B--23--:R-:W2:Y:S01]  /*e8f0*/  LDL R2, [R1+0x8] ;  /* 0x0000080001027983 */ /* 0x00cea20000100800 */
[----:B------:R-:W-:Y:S01]  /*e900*/  BSSY B0, `(.L_x_221) ;  /* 0x0000008000007945 */ /* 0x000fe20003800000 */
[----:B----4-:R-:W-:-:S04]  /*e910*/  LOP3.LUT R0, R0, 0x1, RZ, 0x3c, !PT ;  /* 0x0000000100007812 */ /* 0x010fc800078e3cff */
[----:B------:R-:W-:Y:S02]  /*e920*/  SHF.L.U32 R0, R0, 0x1f, RZ ;  /* 0x0000001f00007819 */ /* 0x000fe400000006ff */
[----:B--2---:R-:W-:-:S04]  /*e930*/  LEA R21, R2, UR41, 0x3 ;  /* 0x0000002902157c11 */ /* 0x004fc8000f8e18ff */
[----:B------:R-:W2:Y:S01]  /*e940*/  SYNCS.PHASECHK.TRANS64.TRYWAIT P0, [R21+URZ+0x38870], R0 ;  /* 0x03887000150075a7 */ /* 0x000ea2000800017f */
[----:B------:R-:W-:-:S05]  /*e950*/  IMAD.U32 R2, RZ, RZ, UR51 ;  /* 0x00000033ff027e24 */ /* 0x000fca000f8e00ff */
[----:B------:R-:W-:Y:S01]  /*e960*/  ISETP.NE.AND P2, PT, R2, 0x3, PT ;  /* 0x000000030200780c */ /* 0x000fe20003f45270 */
[----:B--2---:R-:W-:-:S12]  /*e970*/  @!P0 BRA `(.L_x_222) ;  /* 0x0000001c00308947 */ /* 0x004fd80003800000 */
.L_x_265:
[----:B------:R-:W-:Y:S05]  /*e980*/  BSYNC B0 ;  /* 0x0000000000007941 */ /* 0x000fea0003800000 */
.L_x_221:
[----:B------:R-:W-:Y:S05]  /*e990*/  @!P2 BRA `(.L_x_223) ;  /* 0x000000000004a947 */ /* 0x000fea0003800000 */
[----:B------:R-:W-:Y:S01]  /*e9a0*/  BPT.TRAP 0x1 ;  /* 0x000000040000795c */ /* 0x000fe20000300000 */
.L_x_223:
[----:B--2---:R-:W2:Y:S02]  /*e9b0*/  LDL R0, [R1+0xc] ;  /* 0x00000c0001007983 */ /* 0x004ea40000100800 */
[----:B--2---:R-:W-:-:S04]  /*e9c0*/  SHF.L.U32 R0, R0, 0x1f, RZ ;  /* 0x0000001f00007819 */ /* 0x004fc800000006ff */
[----:B------:R-:W2:Y:S02]  /*e9d0*/  SYNCS.PHASECHK.TRANS64.TRYWAIT P0, [R21+URZ+0x38860], R0 ;  /* 0x03886000150075a7 */ /* 0x000ea4000800017f */
[----:B--2---:R-:W-:Y:S05]  /*e9e0*/  @!P0 BRA `(.L_x_224) ;  /* 0x0000001c00288947 */ /* 0x004fea0003800000 */
.L_x_266:
[----:B------:R-:W3:Y:S04]  /*e9f0*/  LDL R3, [R1+0x8] ;  /* 0x0000080001037983 */ /* 0x000ee80000100800 */
[----:B------:R-:W2:Y:S04]  /*ea00*/  LDL R2, [R1+0x30] ;  /* 0x0000300001027983 */ /* 0x000ea80000100800 */
[----:B-1----:R-:W4:Y:S04]  /*ea10*/  LDL R16, [R1+0x18] ;  /* 0x0000180001107983 */ /* 0x002f280000100800 */
[----:B------:R-:W4:Y:S01]  /*ea20*/  LDL R12, [R1+0x2c] ;  /* 0x00002c00010c7983 */ /* 0x000f220000100800 */
[----:B------:R-:W-:Y:S05]  /*ea30*/  WARPSYNC.ALL ;  /* 0x0000000000007948 */ /* 0x000fea0003800000 */
[----:B---3--:R-:W-:-:S05]  /*ea40*/  IMAD.SHL.U32 R3, R3, 0x8000, RZ ;  /* 0x0000800003037824 */ /* 0x008fca00078e00ff */
[----:B--2---:R-:W-:-:S05]  /*ea50*/  LOP3.LUT R0, R3, R2, RZ, 0xfc, !PT ;  /* 0x0000000203007212 */ /* 0x004fca00078efcff */
[----:B-----5:R-:W1:Y:S01]  /*ea60*/  LDSM.16.MT88.4 R4, [R0+UR41+0x10400] ;  /* 0x010400290004783b */ /* 0x020e620008004200 */
        /* <DEDUP_REMOVED lines=117> */
.L_x_225:
[----:B------:R-:W3:Y:S01]  /*f1c0*/  LDL.LU R2, [R1+0x8] ;  /* 0x0000080001027983 */ /* 0x000ee20000300800 */
[----:B-1----:R-:W-:Y:S03]  /*f1d0*/  SYNCS.ARRIVE.TRANS64.A1T0 RZ, [R21+URZ+0x38850], RZ ;  /* 0x038850ff15ff79a7 */ /* 0x002fe6000810003f */
[----:B--2---:R-:W2:Y:S01]  /*f1e0*/  LDL.LU R3, [R1+0xc] ;  /* 0x00000c0001037983 */ /* 0x004ea20000300800 */
[----:B------:R-:W-:-:S05]  /*f1f0*/  @!P1 VIADD R0, R21, 0x38880 ;  /* 0x0003888015009836 */ /* 0x000fca0000000000 */
[----:B------:R-:W-:Y:S01]  /*f200*/  @!P1 PRMT R0, RZ, 0x654, R0 ;  /* 0x00000654ff009816 */ /* 0x000fe20000000000 */
[----:B------:R-:W-:Y:S06]  /*f210*/  BAR.SYNC.DEFER_BLOCKING 0x2, 0x80 ;  /* 0x0082000000007b1d */ /* 0x000fec0000010000 */
[----:B------:R3:W-:Y:S02]  /*f220*/  @!P1 SYNCS.ARRIVE.TRANS64.RED.A1T0 RZ, [R0+URZ], RZ ;  /* 0x000000ff00ff99a7 */ /* 0x0007e4000810043f */
[----:B---3--:R-:W-:-:S05]  /*f230*/  VIADD R0, R2, 0x1 ;  /* 0x0000000102007836 */ /* 0x008fca0000000000 */
[----:B------:R-:W-:-:S04]  /*f240*/  ISETP.NE.AND P0, PT, R0, 0x2, PT ;  /* 0x000000020000780c */ /* 0x000fc80003f05270 */
[----:B------:R-:W-:Y:S02]  /*f250*/  SEL R2, RZ, 0x1, P0 ;  /* 0x00000001ff027807 */ /* 0x000fe40000000000 */
[----:B------:R-:W-:Y:S02]  /*f260*/  SEL R0, R0, RZ, P0 ;  /* 0x000000ff00007207 */ /* 0x000fe40000000000 */
[----:B--2---:R-:W-:-:S03]  /*f270*/  LOP3.LUT R3, R3, R2, RZ, 0x3c, !PT ;  /* 0x0000000203037212 */ /* 0x004fc600078e3cff */
[----:B------:R1:W-:Y:S04]  /*f280*/  STL [R1+0x8], R0 ;  /* 0x0000080001007387 */ /* 0x0003e80000100800 */
[----:B------:R1:W-:Y:S02]  /*f290*/  STL [R1+0xc], R3 ;  /* 0x00000c0301007387 */ /* 0x0003e40000100800 */
.L_x_179:
[----:B------:R-:W-:Y:S05]  /*f2a0*/  BSYNC B6 ;  /* 0x0000000000067941 */ /* 0x000fea0003800000 */
.L_x_177:
[----:B-12---:R-:W2:Y:S02]  /*f2b0*/  LDL R0, [R1+0x34] ;  /* 0x0000340001007983 */ /* 0x006ea40000100800 */
[----:B--2---:R-:W-:-:S13]  /*f2c0*/  LOP3.LUT P0, RZ, R0, 0x2, RZ, 0xc0, !PT ;  /* 0x0000000200ff7812 */ /* 0x004fda000780c0ff */
[----:B------:R-:W-:Y:S05]  /*f2d0*/  @!P0 BRA `(.L_x_226) ;  /* 0x0000000000308947 */ /* 0x000fea0003800000 */
[----:B------:R-:W1:Y:S08]  /*f2e0*/  S2UR UR5, SR_CgaCtaId ;  /* 0x00000000000579c3 */ /* 0x000e700000008800 */
[----:B------:R-:W-:Y:S06]  /*f2f0*/  BAR.SYNC.DEFER_BLOCKING 0x5, 0x180 ;  /* 0x0146000000007b1d */ /* 0x000fec0000010000 */
[----:B------:R-:W-:-:S02]  /*f300*/  UMOV UR4, 0x400 ;  /* 0x0000040000047882 */ /* 0x000fc40000000000 */
[----:B-1----:R-:W-:-:S09]  /*f310*/  ULEA UR4, UR5, UR4, 0x18 ;  /* 0x0000000405047291 */ /* 0x002fd2000f8ec03f */
[----:B------:R-:W1:Y:S04]  /*f320*/  LDS.128 R4, [UR4+0x388d0] ;  /* 0x0388d004ff047984 */ /* 0x000e680008000c00 */
[----:B-1----:R2:W-:Y:S01]  /*f330*/  STL.64 [R1+0x20], R4 ;  /* 0x0000200401007387 */ /* 0x0025e20000100a00 */
[----:B------:R-:W-:Y:S02]  /*f340*/  IMAD.MOV.U32 R2, RZ, RZ, R7 ;  /* 0x000000ffff027224 */ /* 0x000fe400078e0007 */
[----:B------:R-:W-:-:S03]  /*f350*/  IMAD.MOV.U32 R0, RZ, RZ, R6 ;  /* 0x000000ffff007224 */ /* 0x000fc600078e0006 */
[----:B------:R-:W-:Y:S02]  /*f360*/  R2UR UR52, R2 ;  /* 0x00000000023472ca */ /* 0x000fe400000e0000 */
[----:B------:R-:W-:Y:S01]  /*f370*/  R2UR UR38, R0 ;  /* 0x00000000002672ca */ /* 0x000fe200000e0000 */
[----:B------:R-:W-:Y:S06]  /*f380*/  BAR.ARV 0x4, 0x180 ;  /* 0x0106000000007b1d */ /* 0x000fec0000002000 */
[----:B------:R-:W-:Y:S08]  /*f390*/  BRA `(.L_x_227) ;  /* 0x0000000800447947 */ /* 0x000ff00003800000 */
.L_x_226:
[----:B------:R-:W1:Y:S01]  /*f3a0*/  S2R R2, SR_TID.X ;  /* 0x0000000000027919 */ /* 0x000e620000002100 */
[----:B------:R-:W-:Y:S01]  /*f3b0*/  ULDC UR4, c[0x0][0xc14] ;  /* 0x0003050000047ab9 */ /* 0x000fe20000000800 */
[----:B------:R-:W2:Y:S01]  /*f3c0*/  LDL.LU R0, [R1+0x20] ;  /* 0x0000200001007983 */ /* 0x000ea20000300800 */
[----:B------:R-:W-:Y:S01]  /*f3d0*/  IMAD.MOV.U32 R4, RZ, RZ, RZ ;  /* 0x000000ffff047224 */ /* 0x000fe200078e00ff */
[----:B-1----:R-:W-:-:S04]  /*f3e0*/  LOP3.LUT R8, R2, 0x1f, RZ, 0xc0, !PT ;  /* 0x0000001f02087812 */ /* 0x002fc800078ec0ff */
[C---:B------:R-:W-:Y:S01]  /*f3f0*/  ISETP.NE.AND P0, PT, R8.reuse, 0x1f, PT ;  /* 0x0000001f0800780c */ /* 0x040fe20003f05270 */
[----:B------:R-:W-:-:S05]  /*f400*/  VIADD R5, R8, UR52 ;  /* 0x0000003408057c36 */ /* 0x000fca0008000000 */
[----:B------:R-:W-:Y:S01]  /*f410*/  ISETP.GE.OR P1, PT, R5, UR4, !P0 ;  /* 0x0000000405007c0c */ /* 0x000fe2000c726670 */
[----:B------:R-:W-:-:S12]  /*f420*/  ULDC UR4, c[0x0][0xc14] ;  /* 0x0003050000047ab9 */ /* 0x000fd80000000800 */
[----:B------:R-:W1:Y:S02]  /*f430*/  @!P1 LDC.64 R2, c[0x0][0xc58] ;  /* 0x00031600ff029b82 */ /* 0x000e640000000a00 */
[----:B-1----:R-:W-:-:S05]  /*f440*/  @!P1 IMAD.WIDE R2, R5, 0x4, R2 ;  /* 0x0000000405029825 */ /* 0x002fca00078e0202 */
[----:B------:R-:W3:Y:S01]  /*f450*/  @!P1 LDG.E R4, desc[UR46][R2.64] ;  /* 0x0000002e02049981 */ /* 0x000ee2000c1e1900 */
[C---:B------:R-:W-:Y:S02]  /*f460*/  ISETP.NE.AND P1, PT, R8.reuse, RZ, PT ;  /* 0x000000ff0800720c */ /* 0x040fe40003f25270 */
[C---:B------:R-:W-:Y:S02]  /*f470*/  ISETP.GE.U32.AND P2, PT, R8.reuse, 0x2, PT ;  /* 0x000000020800780c */ /* 0x040fe40003f46070 */
[C---:B------:R-:W-:Y:S02]  /*f480*/  ISETP.GE.U32.AND P3, PT, R8.reuse, 0x4, PT ;  /* 0x000000040800780c */ /* 0x040fe40003f66070 */
[C---:B------:R-:W-:Y:S02]  /*f490*/  ISETP.GE.U32.AND P4, PT, R8.reuse, 0x8, PT ;  /* 0x000000080800780c */ /* 0x040fe40003f86070 */
[----:B------:R-:W-:Y:S01]  /*f4a0*/  ISETP.GE.U32.AND P5, PT, R8, 0x10, PT ;  /* 0x000000100800780c */ /* 0x000fe20003fa6070 */
[----:B--2---:R-:W-:-:S02]  /*f4b0*/  IMAD.MOV.U32 R9, RZ, RZ, R0 ;  /* 0x000000ffff097224 */ /* 0x004fc400078e0000 */
[----:B---3--:R-:W1:Y:S02]  /*f4c0*/  SHFL.UP PT, R0, R4, 0x1, RZ ;  /* 0x0420000004007989 */ /* 0x008e6400000e00ff */
[----:B-1----:R-:W-:-:S05]  /*f4d0*/  SEL R5, R0, RZ, P1 ;  /* 0x000000ff00057207 */ /* 0x002fca0000800000 */
[----:B------:R-:W-:-:S05]  /*f4e0*/  IMAD.IADD R5, R4, 0x1, R5 ;  /* 0x0000000104057824 */ /* 0x000fca00078e0205 */
[----:B------:R-:W1:Y:S02]  /*f4f0*/  SHFL.UP PT, R0, R5, 0x2, RZ ;  /* 0x0440000005007989 */ /* 0x000e6400000e00ff */
[----:B-1----:R-:W-:-:S05]  /*f500*/  SEL R0, R0, RZ, P2 ;  /* 0x000000ff00007207 */ /* 0x002fca0001000000 */
[----:B------:R-:W-:-:S05]  /*f510*/  IMAD.IADD R0, R5, 0x1, R0 ;  /* 0x0000000105007824 */ /* 0x000fca00078e0200 */
[----:B------:R-:W1:Y:S02]  /*f520*/  SHFL.UP PT, R6, R0, 0x4, RZ ;  /* 0x0480000000067989 */ /* 0x000e6400000e00ff */
[----:B-1----:R-:W-:-:S05]  /*f530*/  SEL R3, R6, RZ, P3 ;  /* 0x000000ff06037207 */ /* 0x002fca0001800000 */
[----:B------:R-:W-:-:S05]  /*f540*/  IMAD.IADD R6, R0, 0x1, R3 ;  /* 0x0000000100067824 */ /* 0x000fca00078e0203 */
[----:B------:R-:W1:Y:S02]  /*f550*/  SHFL.UP PT, R2, R6, 0x8, RZ ;  /* 0x0500000006027989 */ /* 0x000e6400000e00ff */
[----:B-1----:R-:W-:-:S05]  /*f560*/  SEL R3, R2, RZ, P4 ;  /* 0x000000ff02037207 */ /* 0x002fca0002000000 */
[----:B------:R-:W-:Y:S02]  /*f570*/  IMAD.IADD R7, R6, 0x1, R3 ;  /* 0x0000000106077824 */ /* 0x000fe400078e0203 */
[----:B------:R-:W1:Y:S03]  /*f580*/  LDC R3, c[0x0][0xc10] ;  /* 0x00030400ff037b82 */ /* 0x000e660000000800 */
[----:B------:R-:W2:Y:S04]  /*f590*/  SHFL.UP PT, R2, R7, 0x10, RZ ;  /* 0x0600000007027989 */ /* 0x000ea800000e00ff */
[----:B------:R-:W-:Y:S01]  /*f5a0*/  SHFL.IDX PT, R5, R9, 0x1, 0x1f ;  /* 0x00201f0009057f89 */ /* 0x000fe200000e0000 */
[----:B--2---:R-:W-:-:S05]  /*f5b0*/  SEL R2, R2, RZ, P5 ;  /* 0x000000ff02027207 */ /* 0x004fca0002800000 */
[----:B------:R-:W-:-:S05]  /*f5c0*/  IMAD.IADD R2, R7, 0x1, R2 ;  /* 0x0000000107027824 */ /* 0x000fca00078e0202 */
[----:B------:R-:W1:Y:S04]  /*f5d0*/  SHFL.IDX PT, R8, R2, 0x1f, 0x1f ;  /* 0x03e01f0002087f89 */ /* 0x000e6800000e0000 */
[----:B------:R-:W2:Y:S01]  /*f5e0*/  SHFL.IDX PT, R0, R9, RZ, 0x1f ;  /* 0x00001fff09007589 */ /* 0x000ea200000e0000 */
[----:B-1----:R-:W-:-:S04]  /*f5f0*/  IMAD R6, R8, R3, RZ ;  /* 0x0000000308067224 */ /* 0x002fc800078e02ff */
[----:B------:R-:W-:-:S05]  /*f600*/  IMAD.IADD R5, R5, 0x1, R6 ;  /* 0x0000000105057824 */ /* 0x000fca00078e0206 */
[----:B--2---:R-:W-:-:S13]  /*f610*/  ISETP.GT.AND P6, PT, R5, R0, PT ;  /* 0x000000000500720c */ /* 0x004fda0003fc4270 */
[----:B------:R-:W-:Y:S05]  /*f620*/  @P6 BRA `(.L_x_228) ;  /* 0x0000000000986947 */ /* 0x000fea0003800000 */
.L_x_232:
[----:B------:R-:W-:-:S04]  /*f630*/  UIADD3 UR52, UR52, 0x1f, URZ ;  /* 0x0000001f34347890 */ /* 0x000fc8000fffe03f */
[----:B------:R-:W-:-:S06]  /*f640*/  UISETP.GE.AND UP0, UPT, UR52, UR4, UPT ;  /* 0x000000043400728c */ /* 0x000fcc000bf06270 */
[----:B------:R-:W-:-:S13]  /*f650*/  PLOP3.LUT P6, PT, PT, PT, UP0, 0x40, 0x0 ;  /* 0x000000000000781c */ /* 0x000fda0003fce808 */
[----:B------:R-:W-:Y:S05]  /*f660*/  @!P6 BRA `(.L_x_229) ;  /* 0x000000040044e947 */ /* 0x000fea0003800000 */
[----:B------:R-:W1:Y:S01]  /*f670*/  S2R R2, SR_TID.X ;  /* 0x0000000000027919 */ /* 0x000e620000002100 */
[----:B------:R-:W-:Y:S01]  /*f680*/  BSSY B0, `(.L_x_230) ;  /* 0x0000009000007945 */ /* 0x000fe20003800000 */
[----:B------:R-:W-:Y:S01]  /*f690*/  IMAD.MOV.U32 R4, RZ, RZ, RZ ;  /* 0x000000ffff047224 */ /* 0x000fe200078e00ff */
[----:B-1----:R-:W-:-:S05]  /*f6a0*/  LOP3.LUT R2, R2, 0x1f, RZ, 0xc0, !PT ;  /* 0x0000001f02027812 */ /* 0x002fca00078ec0ff */
[----:B------:R-:W-:-:S05]  /*f6b0*/  VIADD R7, R2, UR52 ;  /* 0x0000003402077c36 */ /* 0x000fca0008000000 */
[----:B------:R-:W-:-:S13]  /*f6c0*/  ISETP.GE.OR P6, PT, R7, UR4, !P0 ;  /* 0x0000000407007c0c */ /* 0x000fda000c7c6670 */
[----:B------:R-:W-:Y:S05]  /*f6d0*/  @P6 BRA `(.L_x_231) ;  /* 0x00000000000c6947 */ /* 0x000fea0003800000 */
[----:B------:R-:W1:Y:S02]  /*f6e0*/  LDC.64 R2, c[0x0][0xc58] ;  /* 0x00031600ff027b82 */ /* 0x000e640000000a00 */
[----:B-1----:R-:W-:-:S05]  /*f6f0*/  IMAD.WIDE R2, R7, 0x4, R2 ;  /* 0x0000000407027825 */ /* 0x002fca00078e0202 */
[----:B------:R1:W5:Y:S02]  /*f700*/  LDG.E R4, desc[UR46][R2.64] ;  /* 0x0000002e02047981 */ /* 0x000364000c1e1900 */
.L_x_231:
[----:B------:R-:W-:Y:S05]  /*f710*/  BSYNC B0 ;  /* 0x0000000000007941 */ /* 0x000fea0003800000 */
.L_x_230:
[----:B-1---5:R-:W1:Y:S02]  /*f720*/  SHFL.UP PT, R2, R4, 0x1, RZ ;  /* 0x0420000004027989 */ /* 0x022e6400000e00ff */
[----:B-1----:R-:W-:-:S05]  /*f730*/  SEL R3, R2, RZ, P1 ;  /* 0x000000ff02037207 */ /* 0x002fca0000800000 */
[----:B------:R-:W-:-:S05]  /*f740*/  IMAD.IADD R3, R4, 0x1, R3 ;  /* 0x0000000104037824 */ /* 0x000fca00078e0203 */
[----:B------:R-:W1:Y:S02]  /*f750*/  SHFL.UP PT, R2, R3, 0x2, RZ ;  /* 0x0440000003027989 */ /* 0x000e6400000e00ff */
[----:B-1----:R-:W-:-:S05]  /*f760*/  SEL R2, R2, RZ, P2 ;  /* 0x000000ff02027207 */ /* 0x002fca0001000000 */
[----:B------:R-:W-:Y:S02]  /*f770*/  IMAD.IADD R2, R3, 0x1, R2 ;  /* 0x0000000103027824 */ /* 0x000fe400078e0202 */
[----:B------:R-:W1:Y:S03]  /*f780*/  LDC R3, c[0x0][0xc10] ;  /* 0x00030400ff037b82 */ /* 0x000e660000000800 */
[----:B------:R-:W2:Y:S02]  /*f790*/  SHFL.UP PT, R6, R2, 0x4, RZ ;  /* 0x0480000002067989 */ /* 0x000ea400000e00ff */
[----:B--2---:R-:W-:-:S05]  /*f7a0*/  SEL R7, R6, RZ, P3 ;  /* 0x000000ff06077207 */ /* 0x004fca0001800000 */
[----:B------:R-:W-:-:S05]  /*f7b0*/  IMAD.IADD R7, R2, 0x1, R7 ;  /* 0x0000000102077824 */ /* 0x000fca00078e0207 */
[----:B------:R-:W2:Y:S02]  /*f7c0*/  SHFL.UP PT, R6, R7, 0x8, RZ ;  /* 0x0500000007067989 */ /* 0x000ea400000e00ff */
[----:B--2---:R-:W-:-:S05]  /*f7d0*/  SEL R6, R6, RZ, P4 ;  /* 0x000000ff06067207 */ /* 0x004fca0002000000 */
[----:B------:R-:W-:-:S05]  /*f7e0*/  IMAD.IADD R6, R7, 0x1, R6 ;  /* 0x0000000107067824 */ /* 0x000fca00078e0206 */
[----:B------:R-:W2:Y:S02]  /*f7f0*/  SHFL.UP PT, R8, R6, 0x10, RZ ;  /* 0x0600000006087989 */ /* 0x000ea400000e00ff */
[----:B--2---:R-:W-:-:S05]  /*f800*/  SEL R9, R8, RZ, P5 ;  /* 0x000000ff08097207 */ /* 0x004fca0002800000 */
[----:B------:R-:W-:-:S05]  /*f810*/  IMAD.IADD R9, R6, 0x1, R9 ;  /* 0x0000000106097824 */ /* 0x000fca00078e0209 */
[----:B------:R-:W1:Y:S02]  /*f820*/  SHFL.IDX PT, R8, R9, 0x1f, 0x1f ;  /* 0x03e01f0009087f89 */ /* 0x000e6400000e0000 */
[----:B-1----:R-:W-:-:S04]  /*f830*/  IMAD R8, R8, R3, RZ ;  /* 0x0000000308087224 */ /* 0x002fc800078e02ff */
[----:B------:R-:W-:-:S05]  /*f840*/  IMAD.IADD R5, R8, 0x1, R5 ;  /* 0x0000000108057824 */ /* 0x000fca00078e0205 */
[----:B------:R-:W-:-:S13]  /*f850*/  ISETP.GT.AND P6, PT, R5, R0, PT ;  /* 0x000000000500720c */ /* 0x000fda0003fc4270 */
[----:B------:R-:W-:Y:S05]  /*f860*/  @!P6 BRA `(.L_x_232) ;  /* 0xfffffffc0070e947 */ /* 0x000fea000383ffff */
[----:B------:R-:W-:Y:S02]  /*f870*/  IMAD.MOV.U32 R2, RZ, RZ, R9 ;  /* 0x000000ffff027224 */ /* 0x000fe400078e0009 */
[----:B------:R-:W-:-:S07]  /*f880*/  IMAD.MOV.U32 R6, RZ, RZ, R8 ;  /* 0x000000ffff067224 */ /* 0x000fce00078e0008 */
.L_x_228:
[----:B------:R-:W-:Y:S02]  /*f890*/  IMAD.IADD R6, R5, 0x1, -R6 ;  /* 0x0000000105067824 */ /* 0x000fe400078e0a06 */
[----:B------:R-:W-:Y:S02]  /*f8a0*/  IMAD.MOV.U32 R8, RZ, RZ, RZ ;  /* 0x000000ffff087224 */ /* 0x000fe400078e00ff */
[----:B------:R-:W-:-:S05]  /*f8b0*/  IMAD R5, R2, R3, R6 ;  /* 0x0000000302057224 */ /* 0x000fca00078e0206 */
[----:B------:R-:W-:-:S13]  /*f8c0*/  ISETP.GT.AND P0, PT, R5, R0, PT ;  /* 0x000000000500720c */ /* 0x000fda0003f04270 */
[----:B------:R-:W-:Y:S02]  /*f8d0*/  VOTEU.ANY UR5, UPT, !P0 ;  /* 0x0000000000057886 */ /* 0x000fe400040e0100 */
[----:B------:R-:W-:Y:S02]  /*f8e0*/  UPOPC UR4, UR5 ;  /* 0x00000005000472bf */ /* 0x000fe40008000000 */
[----:B------:R-:W-:-:S04]  /*f8f0*/  ISETP.NE.AND P0, PT, RZ, UR5, PT ;  /* 0x00000005ff007c0c */ /* 0x000fc8000bf05270 */
[----:B------:R-:W-:-:S05]  /*f900*/  IMAD.U32 R11, RZ, RZ, UR4 ;  /* 0x00000004ff0b7e24 */ /* 0x000fca000f8e00ff */
[----:B------:R-:W1:Y:S02]  /*f910*/  SHFL.IDX PT, R4, R4, R11, 0x1f ;  /* 0x00001f0b04047589 */ /* 0x000e6400000e0000 */
[----:B-1----:R-:W-:-:S04]  /*f920*/  IABS R5, R4 ;  /* 0x0000000400057213 */ /* 0x002fc80000000000 */
[----:B------:R-:W1:Y:S08]  /*f930*/  I2F.RP R9, R5 ;  /* 0x0000000500097306 */ /* 0x000e700000209400 */
[----:B-1----:R-:W1:Y:S02]  /*f940*/  MUFU.RCP R9, R9 ;  /* 0x0000000900097308 */ /* 0x002e640000001000 */
[----:B-1----:R-:W-:-:S06]  /*f950*/  VIADD R7, R9, 0xffffffe ;  /* 0x0ffffffe09077836 */ /* 0x002fcc0000000000 */
[----:B------:R-:W1:Y:S01]  /*f960*/  F2I.FTZ.U32.TRUNC.NTZ R7, R7 ;  /* 0x0000000700077305 */ /* 0x000e62000021f000 */
[----:B------:R-:W-:Y:S05]  /*f970*/  @!P0 BRA `(.L_x_233) ;  /* 0x00000000000c8947 */ /* 0x000fea0003800000 */
[----:B------:R-:W-:-:S06]  /*f980*/  UIADD3 UR5, UR4, -0x1, URZ ;  /* 0xffffffff04057890 */ /* 0x000fcc000fffe03f */
[----:B------:R-:W-:-:S05]  /*f990*/  IMAD.U32 R9, RZ, RZ, UR5 ;  /* 0x00000005ff097e24 */ /* 0x000fca000f8e00ff */
[----:B------:R2:W3:Y:S02]  /*f9a0*/  SHFL.IDX PT, R8, R2, R9, 0x1f ;  /* 0x00001f0902087589 */ /* 0x0004e400000e0000 */
.L_x_233:
[----:B---3--:R-:W-:Y:S01]  /*f9b0*/  IMAD R8, R8, R3, R6 ;  /* 0x0000000308087224 */ /* 0x008fe200078e0206 */
[----:B------:R-:W-:Y:S01]  /*f9c0*/  UIADD3 UR52, UR4, UR52, URZ ;  /* 0x0000003404347290 */ /* 0x000fe2000fffe03f */
[--C-:B-1----:R-:W-:Y:S02]  /*f9d0*/  IMAD.MOV R6, RZ, RZ, -R7.reuse ;  /* 0x000000ffff067224 */ /* 0x102fe400078e0a07 */
[----:B--2---:R-:W-:Y:S01]  /*f9e0*/  IMAD.MOV.U32 R2, RZ, RZ, RZ ;  /* 0x000000ffff027224 */ /* 0x004fe200078e00ff */
[----:B------:R2:W-:Y:S01]  /*f9f0*/  STL [R1+0x20], R8 ;  /* 0x0000200801007387 */ /* 0x0005e20000100800 */
[----:B------:R-:W-:Y:S02]  /*fa00*/  IMAD R6, R6, R5, RZ ;  /* 0x0000000506067224 */ /* 0x000fe400078e02ff */
[----:B------:R-:W-:Y:S02]  /*fa10*/  IMAD.MOV.U32 R3, RZ, RZ, R7 ;  /* 0x000000ffff037224 */ /* 0x000fe400078e0007 */
[----:B------:R-:W-:Y:S01]  /*fa20*/  IMAD.HI.U32 R7, R7, R6, R2 ;  /* 0x0000000607077227 */ /* 0x000fe200078e0002 */
[----:B------:R-:W-:-:S03]  /*fa30*/  IABS R2, R4 ;  /* 0x0000000400027213 */ /* 0x000fc60000000000 */
[----:B------:R-:W-:Y:S02]  /*fa40*/  IMAD.IADD R3, R0, 0x1, -R8 ;  /* 0x0000000100037824 */ /* 0x000fe400078e0a08 */
[----:B------:R-:W-:-:S03]  /*fa50*/  IMAD.MOV R2, RZ, RZ, -R2 ;  /* 0x000000ffff027224 */ /* 0x000fc600078e0a02 */
[----:B------:R-:W-:-:S05]  /*fa60*/  IABS R0, R3 ;  /* 0x0000000300007213 */ /* 0x000fca0000000000 */
[----:B------:R-:W-:-:S04]  /*fa70*/  IMAD.HI.U32 R7, R7, R0, RZ ;  /* 0x0000000007077227 */ /* 0x000fc800078e00ff */
[----:B------:R-:W-:-:S05]  /*fa80*/  IMAD R0, R7, R2, R0 ;  /* 0x0000000207007224 */ /* 0x000fca00078e0200 */
[----:B------:R-:W-:-:S13]  /*fa90*/  ISETP.GT.U32.AND P1, PT, R5, R0, PT ;  /* 0x000000000500720c */ /* 0x000fda0003f24070 */
[----:B------:R-:W-:Y:S02]  /*faa0*/  @!P1 IMAD.IADD R0, R0, 0x1, -R5 ;  /* 0x0000000100009824 */ /* 0x000fe400078e0a05 */
[----:B------:R-:W-:Y:S01]  /*fab0*/  @!P1 VIADD R7, R7, 0x1 ;  /* 0x0000000107079836 */ /* 0x000fe20000000000 */
[----:B------:R-:W-:Y:S02]  /*fac0*/  ISETP.NE.AND P1, PT, R4, RZ, PT ;  /* 0x000000ff0400720c */ /* 0x000fe40003f25270 */
[----:B------:R-:W-:Y:S02]  /*fad0*/  ISETP.GE.U32.AND P0, PT, R0, R5, PT ;  /* 0x000000050000720c */ /* 0x000fe40003f06070 */
[----:B------:R-:W-:-:S04]  /*fae0*/  LOP3.LUT R0, R3, R4, RZ, 0x3c, !PT ;  /* 0x0000000403007212 */ /* 0x000fc800078e3cff */
[----:B------:R-:W-:-:S07]  /*faf0*/  ISETP.GE.AND P2, PT, R0, RZ, PT ;  /* 0x000000ff0000720c */ /* 0x000fce0003f46270 */
[----:B------:R-:W-:-:S06]  /*fb00*/  @P0 VIADD R7, R7, 0x1 ;  /* 0x0000000107070836 */ /* 0x000fcc0000000000 */
[----:B------:R-:W-:Y:S01]  /*fb10*/  @!P2 IMAD.MOV R7, RZ, RZ, -R7 ;  /* 0x000000ffff07a224 */ /* 0x000fe200078e0a07 */
[----:B------:R-:W-:-:S04]  /*fb20*/  @!P1 LOP3.LUT R7, RZ, R4, RZ, 0x33, !PT ;  /* 0x00000004ff079212 */ /* 0x000fc800078e33ff */
[----:B------:R-:W-:Y:S01]  /*fb30*/  R2UR UR38, R7 ;  /* 0x00000000072672ca */ /* 0x000fe200000e0000 */
[----:B------:R-:W-:-:S04]  /*fb40*/  IMAD.MOV R7, RZ, RZ, -R7 ;  /* 0x000000ffff077224 */ /* 0x000fc800078e0a07 */
[----:B------:R-:W-:-:S05]  /*fb50*/  IMAD R0, R4, R7, R3 ;  /* 0x0000000704007224 */ /* 0x000fca00078e0203 */
[----:B------:R2:W-:Y:S01]  /*fb60*/  STL [R1+0x24], R0 ;  /* 0x0000240001007387 */ /* 0x0005e20000100800 */
[----:B------:R-:W-:Y:S05]  /*fb70*/  BRA `(.L_x_234) ;  /* 0x0000000000107947 */ /* 0x000fea0003800000 */
.L_x_229:
[----:B------:R1:W-:Y:S01]  /*fb80*/  STL [R1+0x20], R0 ;  /* 0x0000200001007387 */ /* 0x0003e20000100800 */
[----:B------:R-:W-:Y:S01]  /*fb90*/  ULDC UR52, c[0x0][0xc14] ;  /* 0x0003050000347ab9 */ /* 0x000fe20000000800 */
[----:B------:R-:W-:Y:S02]  /*fba0*/  UMOV UR38, URZ ;  /* 0x0000003f00267c82 */ /* 0x000fe40008000000 */
[----:B------:R1:W-:Y:S03]  /*fbb0*/  STL [R1+0x24], RZ ;  /* 0x000024ff01007387 */ /* 0x0003e60000100800 */
.L_x_234:
[----:B------:R-:W3:Y:S04]  /*fbc0*/  LDL R3, [R1+0x20] ;  /* 0x0000200001037983 */ /* 0x000ee80000100800 */
[----:B------:R-:W4:Y:S01]  /*fbd0*/  LDL R2, [R1+0x24] ;  /* 0x0000240001027983 */ /* 0x000f220000100800 */
[----:B------:R-:W-:Y:S02]  /*fbe0*/  IMAD.U32 R6, RZ, RZ, UR38 ;  /* 0x00000026ff067e24 */ /* 0x000fe4000f8e00ff */
[----:B------:R-:W-:Y:S01]  /*fbf0*/  IMAD.U32 R7, RZ, RZ, UR52 ;  /* 0x00000034ff077e24 */ /* 0x000fe2000f8e00ff */
[----:B-12---:R-:W1:Y:S02]  /*fc00*/  S2R R0, SR_TID.X ;  /* 0x0000000000007919 */ /* 0x006e640000002100 */
[----:B-1----:R-:W-:Y:S01]  /*fc10*/  LOP3.LUT R0, R0, 0x1f, RZ, 0xc0, !PT ;  /* 0x0000001f00007812 */ /* 0x002fe200078ec0ff */
[----:B------:R-:W-:Y:S03]  /*fc20*/  BAR.SYNC.DEFER_BLOCKING 0x4, 0x180 ;  /* 0x0106000000007b1d */ /* 0x000fe60000010000 */
[----:B------:R-:W-:-:S13]  /*fc30*/  ISETP.NE.AND P0, PT, R0, RZ, PT ;  /* 0x000000ff0000720c */ /* 0x000fda0003f05270 */
[----:B------:R-:W-:Y:S01]  /*fc40*/  @!P0 MOV R0, 0x400 ;  /* 0x0000040000008802 */ /* 0x000fe20000000f00 */
[----:B---3--:R-:W-:Y:S02]  /*fc50*/  IMAD.MOV.U32 R4, RZ, RZ, R3 ;  /* 0x000000ffff047224 */ /* 0x008fe400078e0003 */
[----:B------:R-:W1:Y:S01]  /*fc60*/  @!P0 S2R R3, SR_CgaCtaId ;  /* 0x0000000000038919 */ /* 0x000e620000008800 */
[----:B----4-:R-:W-:Y:S01]  /*fc70*/  IMAD.MOV.U32 R5, RZ, RZ, R2 ;  /* 0x000000ffff057224 */ /* 0x010fe200078e0002 */
[----:B-1----:R-:W-:-:S05]  /*fc80*/  @!P0 LEA R0, R3, R0, 0x18 ;  /* 0x0000000003008211 */ /* 0x002fca00078ec0ff */
[----:B------:R1:W-:Y:S01]  /*fc90*/  @!P0 STS.128 [R0+0x388d0], R4 ;  /* 0x0388d00400008388 */ /* 0x0003e20000000c00 */
[----:B------:R-:W-:Y:S06]  /*fca0*/  BAR.ARV 0x5, 0x180 ;  /* 0x0146000000007b1d */ /* 0x000fec0000002000 */
.L_x_227:
[----:B------:R-:W-:Y:S02]  /*fcb0*/  ULDC UR4, c[0x0][0xc14] ;  /* 0x0003050000047ab9 */ /* 0x000fe40000000800 */
[----:B------:R-:W-:-:S06]  /*fcc0*/  UISETP.GE.AND UP0, UPT, UR52, UR4, UPT ;  /* 0x000000043400728c */ /* 0x000fcc000bf06270 */
[----:B------:R-:W-:-:S13]  /*fcd0*/  PLOP3.LUT P0, PT, PT, PT, UP0, 0x80, 0x0 ;  /* 0x000000000000781c */ /* 0x000fda0003f0f008 */
[----:B------:R-:W-:Y:S05]  /*fce0*/  @!P0 BRA `(.L_x_235) ;  /* 0xffffffc0003c8947 */ /* 0x000fea000383ffff */
.L_x_175:
[----:B-1----:R-:W3:Y:S01]  /*fcf0*/  LDL.LU R0, [R1+0x38] ;  /* 0x0000380001007983 */ /* 0x002ee20000300800 */
[----:B------:R-:W-:Y:S01]  /*fd00*/  BSSY B0, `(.L_x_236) ;  /* 0x000000b000007945 */ /* 0x000fe20003800000 */
[----:B--2---:R-:W1:Y:S01]  /*fd10*/  S2R R5, SR_CgaCtaId ;  /* 0x0000000000057919 */ /* 0x004e620000008800 */
[----:B---3--:R-:W-:-:S05]  /*fd20*/  VIADD R0, R0, 0x1 ;  /* 0x0000000100007836 */ /* 0x008fca0000000000 */
[----:B0-----:R-:W-:-:S04]  /*fd30*/  LEA.HI R2, R0, R0, RZ, 0x1 ;  /* 0x0000000000027211 */ /* 0x001fc800078f08ff */
[----:B------:R-:W-:-:S05]  /*fd40*/  LOP3.LUT R3, R2, 0xfffffffe, RZ, 0xc0, !PT ;  /* 0xfffffffe02037812 */ /* 0x000fca00078ec0ff */
[----:B------:R-:W-:Y:S01]  /*fd50*/  IMAD.IADD R3, R0, 0x1, -R3 ;  /* 0x0000000100037824 */ /* 0x000fe200078e0a03 */
[----:B------:R-:W-:-:S04]  /*fd60*/  MOV R0, 0x400 ;  /* 0x0000040000007802 */ /* 0x000fc80000000f00 */
[----:B-1----:R-:W-:Y:S02]  /*fd70*/  LEA R0, R5, R0, 0x18 ;  /* 0x0000000005007211 */ /* 0x002fe400078ec0ff */
[----:B------:R-:W-:-:S04]  /*fd80*/  SHF.L.U32 R3, R3, 0x1f, RZ ;  /* 0x0000001f03037819 */ /* 0x000fc800000006ff */
[----:B------:R-:W0:Y:S02]  /*fd90*/  SYNCS.PHASECHK.TRANS64.TRYWAIT P0, [R0+URZ+0x38820], R3 ;  /* 0x03882003000075a7 */ /* 0x000e24000800017f */
[----:B0-----:R-:W-:Y:S05]  /*fda0*/  @!P0 BRA `(.L_x_237) ;  /* 0x00000008004c8947 */ /* 0x001fea0003800000 */
.L_x_267:
[----:B------:R-:W-:Y:S05]  /*fdb0*/  BSYNC B0 ;  /* 0x0000000000007941 */ /* 0x000fea0003800000 */
.L_x_236:
[----:B------:R-:W-:-:S03]  /*fdc0*/  UMOV UR4, 0xffffffff ;  /* 0xffffffff00047882 */ /* 0x000fc60000000000 */
[----:B------:R-:W-:Y:S05]  /*fdd0*/  BRA.DIV UR4, `(.L_x_238) ;  /* 0x0000000a04547947 */ /* 0x000fea000b800000 */
[----:B------:R-:W1:Y:S02]  /*fde0*/  S2R R2, SR_TID.X ;  /* 0x0000000000027919 */ /* 0x000e640000002100 */
[----:B-1----:R-:W-:-:S04]  /*fdf0*/  SHF.R.U32.HI R2, RZ, 0x5, R2 ;  /* 0x00000005ff027819 */ /* 0x002fc80000011602 */
[----:B------:R-:W-:-:S05]  /*fe00*/  LOP3.LUT R2, R2, 0x3, RZ, 0xc0, !PT ;  /* 0x0000000302027812 */ /* 0x000fca00078ec0ff */
[----:B------:R1:W2:Y:S02]  /*fe10*/  SHFL.IDX PT, R14, R2, RZ, 0x1f ;  /* 0x00001fff020e7589 */ /* 0x0002a400000e0000 */
.L_x_270:
[----:B--2---:R-:W-:Y:S01]  /*fe20*/  ISETP.NE.AND P0, PT, R14, RZ, PT ;  /* 0x000000ff0e00720c */ /* 0x004fe20003f05270 */
[----:B------:R-:W-:-:S12]  /*fe30*/  BSSY B0, `(.L_x_239) ;  /* 0x000002e000007945 */ /* 0x000fd80003800000 */
[----:B------:R-:W-:Y:S05]  /*fe40*/  @P0 BRA `(.L_x_240) ;  /* 0x0000000000b00947 */ /* 0x000fea0003800000 */
[----:B------:R-:W-:-:S03]  /*fe50*/  UMOV UR4, 0xffffffff ;  /* 0xffffffff00047882 */ /* 0x000fc60000000000 */
[----:B------:R-:W-:Y:S05]  /*fe60*/  BRA.DIV UR4, `(.L_x_241) ;  /* 0x0000000a04647947 */ /* 0x000fea000b800000 */
[----:B------:R-:W-:-:S13]  /*fe70*/  ELECT P6, URZ, PT ;  /* 0x00000000003f782f */ /* 0x000fda00038c0000 */
.L_x_273:
[----:B------:R-:W-:Y:S05]  /*fe80*/  @!P6 BRA `(.L_x_240) ;  /* 0x0000000000a0e947 */ /* 0x000fea0003800000 */
[----:B------:R-:W-:-:S06]  /*fe90*/  ULOP3.LUT UR4, UR40, 0x2, URZ, 0xfc, !UPT ;  /* 0x0000000228047892 */ /* 0x000fcc000f8efc3f */
[----:B-1----:R-:W-:-:S05]  /*fea0*/  IMAD.U32 R2, RZ, RZ, UR4 ;  /* 0x00000004ff027e24 */ /* 0x002fca000f8e00ff */
[----:B------:R-:W-:-:S13]  /*feb0*/  ISETP.NE.AND P0, PT, R2, 0x3, PT ;  /* 0x000000030200780c */ /* 0x000fda0003f05270 */
[----:B------:R-:W-:Y:S05]  /*fec0*/  @!P0 BRA `(.L_x_242) ;  /* 0x0000000000048947 */ /* 0x000fea0003800000 */
[----:B------:R-:W-:Y:S01]  /*fed0*/  BPT.TRAP 0x1 ;  /* 0x000000040000795c */ /* 0x000fe20000300000 */
.L_x_242:
[----:B0-----:R-:W2:Y:S04]  /*fee0*/  LDL R3, [R1+0x8] ;  /* 0x0000080001037983 */ /* 0x001ea80000100800 */
[----:B------:R-:W3:Y:S01]  /*fef0*/  LDL.LU R7, [R1+0xc] ;  /* 0x00000c0001077983 */ /* 0x000ee20000300800 */
[----:B------:R-:W-:-:S04]  /*ff00*/  VIADD R2, R0, 0x38840 ;  /* 0x0003884000027836 */ /* 0x000fc80000000000 */
[C---:B--2---:R-:W-:Y:S02]  /*ff10*/  IMAD R6, R3.reuse, 0x8, R2 ;  /* 0x0000000803067824 */ /* 0x044fe400078e0202 */
[----:B------:R-:W-:Y:S01]  /*ff20*/  VIADD R3, R3, 0x1 ;  /* 0x0000000103037836 */ /* 0x000fe20000000000 */
[----:B---3--:R-:W-:-:S04]  /*ff30*/  SHF.L.U32 R5, R7, 0x1f, RZ ;  /* 0x0000001f07057819 */ /* 0x008fc800000006ff */
[C---:B------:R-:W-:Y:S01]  /*ff40*/  ISETP.NE.AND P2, PT, R3.reuse, 0x2, PT ;  /* 0x000000020300780c */ /* 0x040fe20003f45270 */
[----:B------:R-:W0:Y:S03]  /*ff50*/  SYNCS.PHASECHK.TRANS64.TRYWAIT P1, [R6+URZ], R5 ;  /* 0x00000005060075a7 */ /* 0x000e26000802017f */
[----:B------:R-:W-:Y:S02]  /*ff60*/  SEL R4, RZ, 0x1, P2 ;  /* 0x00000001ff047807 */ /* 0x000fe40001000000 */
[----:B------:R-:W-:Y:S02]  /*ff70*/  SEL R3, R3, RZ, P2 ;  /* 0x000000ff03037207 */ /* 0x000fe40001000000 */
[----:B------:R-:W-:-:S03]  /*ff80*/  LOP3.LUT R4, R7, R4, RZ, 0x3c, !PT ;  /* 0x0000000407047212 */ /* 0x000fc600078e3cff */
[----:B------:R-:W-:Y:S01]  /*ff90*/  IMAD R7, R3, 0x8, R2 ;  /* 0x0000000803077824 */ /* 0x000fe200078e0202 */
[----:B------:R-:W-:Y:S01]  /*ffa0*/  SHF.L.U32 R2, R4, 0x1f, RZ ;  /* 0x0000001f04027819 */ /* 0x000fe200000006ff */
[----:B0-----:R-:W-:Y:S06]  /*ffb0*/  @!P1 BRA `(.L_x_243) ;  /* 0x0000000800309947 */ /* 0x001fec0003800000 */
.L_x_274:
[----:B------:R-:W1:Y:S02]  /*ffc0*/  SYNCS.PHASECHK.TRANS64.TRYWAIT P1, [R7+URZ], R2 ;  /* 0x00000002070075a7 */ /* 0x000e64000802017f */
[----:B-1----:R-:W-:Y:S05]  /*ffd0*/  @!P1 BRA `(.L_x_244) ;  /* 0x00000008003c9947 */ /* 0x002fea0003800000 */
.L_x_275:
[----:B------:R-:W-:Y:S05]  /*ffe0*/  @!P0 BRA `(.L_x_245) ;  /* 0x0000000000048947 */ /* 0x000fea0003800000 */
[----:B------:R-:W-:Y:S01]  /*fff0*/  BPT.TRAP 0x1 ;  /* 0x000000040000795c */ /* 0x000fe20000300000 */
.L_x_245:
[----:B------:R-:W2:Y:S02]  /*10000*/  LDL.LU R4, [R1+0x8] ;  /* 0x0000080001047983 */ /* 0x000ea40000300800 */
[----:B--2---:R-:W-:-:S04]  /*10010*/  IMAD R4, R4, 0x8, R0 ;  /* 0x0000000804047824 */ /* 0x004fc800078e0200 */
[----:B------:R-:W2:Y:S02]  /*10020*/  SYNCS.PHASECHK.TRANS64.TRYWAIT P1, [R4+URZ+0x38860], R5 ;  /* 0x03886005040075a7 */ /* 0x000ea4000802017f */
[----:B--2---:R-:W-:Y:S05]  /*10030*/  @!P1 BRA `(.L_x_246) ;  /* 0x0000000800389947 */ /* 0x004fea0003800000 */
.L_x_276:
[----:B------:R-:W-:Y:S05]  /*10040*/  @!P0 BRA `(.L_x_247) ;  /* 0x0000000000048947 */ /* 0x000fea0003800000 */
[----:B------:R-:W-:Y:S01]  /*10050*/  BPT.TRAP 0x1 ;  /* 0x000000040000795c */ /* 0x000fe20000300000 */
.L_x_247:
[----:B------:R-:W-:-:S04]  /*10060*/  IMAD R3, R3, 0x8, R0 ;  /* 0x0000000803037824 */ /* 0x000fc800078e0200 */
[----:B------:R-:W3:Y:S02]  /*10070*/  SYNCS.PHASECHK.TRANS64.TRYWAIT P1, [R3+URZ+0x38860], R2 ;  /* 0x03886002030075a7 */ /* 0x000ee4000802017f */
[----:B---3--:R-:W-:Y:S05]  /*10080*/  @!P1 BRA `(.L_x_248) ;  /* 0x0000000800389947 */ /* 0x008fea0003800000 */
.L_x_277:
[----:B------:R-:W-:Y:S05]  /*10090*/  @!P0 BRA `(.L_x_249) ;  /* 0x0000000000048947 */ /* 0x000fea0003800000 */
[----:B------:R-:W-:Y:S01]  /*100a0*/  BPT.TRAP 0x1 ;  /* 0x000000040000795c */ /* 0x000fe20000300000 */
.L_x_249:
[----:B------:R-:W4:Y:S02]  /*100b0*/  SYNCS.PHASECHK.TRANS64.TRYWAIT P0, [R4+URZ+0x38880], R5 ;  /* 0x03888005040075a7 */ /* 0x000f24000800017f */
[----:B----4-:R-:W-:Y:S05]  /*100c0*/  @!P0 BRA `(.L_x_250) ;  /* 0x00000008003c8947 */ /* 0x010fea0003800000 */
.L_x_251:
[----:B------:R0:W0:Y:S02]  /*100d0*/  SYNCS.PHASECHK.TRANS64.TRYWAIT P0, [R3+URZ+0x38880], R2 ;  /* 0x03888002030075a7 */ /* 0x000024000800017f */
[----:B0-----:R-:W-:Y:S05]  /*100e0*/  @!P0 NANOSLEEP.SYNCS 0x989680 ;  /* 0x009896800000895d */ /* 0x001fea0003900000 */
[----:B------:R-:W0:Y:S02]  /*100f0*/  @!P0 SYNCS.PHASECHK.TRANS64 P0, [R3+URZ+0x38880], R2 ;  /* 0x03888002030085a7 */ /* 0x000e24000800007f */
[----:B0-----:R-:W-:Y:S05]  /*10100*/  @!P0 BRA `(.L_x_251) ;  /* 0xfffffffc00f08947 */ /* 0x001fea000383ffff */
.L_x_240:
[----:B------:R-:W-:Y:S05]  /*10110*/  BSYNC B0 ;  /* 0x0000000000007941 */ /* 0x000fea0003800000 */
.L_x_239:
[----:B------:R-:W-:Y:S05]  /*10120*/  EXIT ;  /* 0x000000000000794d */ /* 0x000fea0003800000 */
.L_x_125:
[----:B0-----:R0:W1:Y:S02]  /*10130*/  SYNCS.PHASECHK.TRANS64.TRYWAIT P1, [R0+URZ+0x38800], R3 ;  /* 0x03880003000075a7 */ /* 0x001064000802017f */
[----:B-1----:R-:W-:Y:S05]  /*10140*/  @!P1 NANOSLEEP.SYNCS 0x989680 ;  /* 0x009896800000995d */ /* 0x002fea0003900000 */
[----:B------:R-:W1:Y:S02]  /*10150*/  @!P1 SYNCS.PHASECHK.TRANS64 P1, [R0+URZ+0x38800], R3 ;  /* 0x03880003000095a7 */ /* 0x000e64000802007f */
[----:B-1----:R-:W-:Y:S05]  /*10160*/  @!P1 BRA `(.L_x_125) ;  /* 0xfffffffc00f09947 */ /* 0x002fea000383ffff */
[----:B------:R-:W-:Y:S05]  /*10170*/  BRA `(.L_x_252) ;  /* 0xffffff1800ac7947 */ /* 0x000fea000383ffff */
.L_x_129:
[----:B-1----:R1:W2:Y:S02]  /*10180*/  SYNCS.PHASECHK.TRANS64.TRYWAIT P1, [R4+URZ+0x38830], R3 ;  /* 0x03883003040075a7 */ /* 0x0022a4000802017f */
[----:B--2---:R-:W-:Y:S05]  /*10190*/  @!P1 NANOSLEEP.SYNCS 0x989680 ;  /* 0x009896800000995d */ /* 0x004fea0003900000 */
[----:B------:R-:W2:Y:S02]  /*101a0*/  @!P1 SYNCS.PHASECHK.TRANS64 P1, [R4+URZ+0x38830], R3 ;  /* 0x03883003040095a7 */ /* 0x000ea4000802007f */
[----:B--2---:R-:W-:Y:S05]  /*101b0*/  @!P1 BRA `(.L_x_129) ;  /* 0xfffffffc00f09947 */ /* 0x004fea000383ffff */
[----:B------:R-:W-:Y:S05]  /*101c0*/  BRA `(.L_x_128) ;  /* 0xffffff1800d47947 */ /* 0x000fea000383ffff */
.L_x_134:
[----:B-1----:R-:W-:-:S04]  /*101d0*/  IMAD.U32 R3, RZ, RZ, UR6 ;  /* 0x00000006ff037e24 */ /* 0x002fc8000f8e00ff */
[----:B------:R1:W2:Y:S03]  /*101e0*/  SYNCS.PHASECHK.TRANS64.TRYWAIT P1, [R3+URZ+0x38830], R0 ;  /* 0x03883000030075a7 */ /* 0x0002a6000802017f */
[----:B--2---:R-:W-:Y:S05]  /*101f0*/  @!P1 NANOSLEEP.SYNCS 0x989680 ;  /* 0x009896800000995d */ /* 0x004fea0003900000 */
[----:B------:R-:W2:Y:S02]  /*10200*/  @!P1 SYNCS.PHASECHK.TRANS64 P1, [R3+URZ+0x38830], R0 ;  /* 0x03883000030095a7 */ /* 0x000ea4000802007f */
[----:B--2---:R-:W-:Y:S05]  /*10210*/  @!P1 BRA `(.L_x_134) ;  /* 0xfffffffc00ec9947 */ /* 0x004fea000383ffff */
[----:B------:R-:W-:Y:S05]  /*10220*/  BRA `(.L_x_131) ;  /* 0xffffff4400a07947 */ /* 0x000fea000383ffff */
.L_x_138:
[----:B-1----:R-:W-:-:S04]  /*10230*/  IMAD.U32 R3, RZ, RZ, UR6 ;  /* 0x00000006ff037e24 */ /* 0x002fc8000f8e00ff */
[----:B------:R1:W2:Y:S03]  /*10240*/  SYNCS.PHASECHK.TRANS64.TRYWAIT P1, [R3+URZ+0x38850], R0 ;  /* 0x03885000030075a7 */ /* 0x0002a6000802017f */
[----:B--2---:R-:W-:Y:S05]  /*10250*/  @!P1 NANOSLEEP.SYNCS 0x989680 ;  /* 0x009896800000995d */ /* 0x004fea0003900000 */
[----:B------:R-:W2:Y:S02]  /*10260*/  @!P1 SYNCS.PHASECHK.TRANS64 P1, [R3+URZ+0x38850], R0 ;  /* 0x03885000030095a7 */ /* 0x000ea4000802007f */
[----:B--2---:R-:W-:Y:S05]  /*10270*/  @!P1 BRA `(.L_x_138) ;  /* 0xfffffffc00ec9947 */ /* 0x004fea000383ffff */
[----:B------:R-:W-:Y:S05]  /*10280*/  BRA `(.L_x_135) ;  /* 0xffffff4800787947 */ /* 0x000fea000383ffff */
.L_x_144:
[----:B-1----:R1:W2:Y:S02]  /*10290*/  SYNCS.PHASECHK.TRANS64.TRYWAIT P1, [R14+URZ+0x38850], R7 ;  /* 0x038850070e0075a7 */ /* 0x0022a4000802017f */
[----:B--2---:R-:W-:Y:S05]  /*102a0*/  @!P1 NANOSLEEP.SYNCS 0x989680 ;  /* 0x009896800000995d */ /* 0x004fea0003900000 */
[----:B------:R-:W2:Y:S02]  /*102b0*/  @!P1 SYNCS.PHASECHK.TRANS64 P1, [R14+URZ+0x38850], R7 ;  /* 0x038850070e0095a7 */ /* 0x000ea4000802007f */
[----:B--2---:R-:W-:Y:S05]  /*102c0*/  @!P1 BRA `(.L_x_144) ;  /* 0xfffffffc00f09947 */ /* 0x004fea000383ffff */
[----:B------:R-:W-:Y:S05]  /*102d0*/  BRA `(.L_x_143) ;  /* 0xffffff68004c7947 */ /* 0x000fea000383ffff */
.L_x_184:
[----:B------:R-:W-:Y:S02]  /*102e0*/  IMAD.MOV.U32 R13, RZ, RZ, R4 ;  /* 0x000000ffff0d7224 */ /* 0x000fe400078e0004 */
[----:B------:R-:W-:Y:S02]  /*102f0*/  IMAD.MOV.U32 R12, RZ, RZ, RZ ;  /* 0x000000ffff0c7224 */ /* 0x000fe400078e00ff */
[----:B------:R-:W-:Y:S02]  /*10300*/  IMAD.MOV.U32 R11, RZ, RZ, 0x1f ;  /* 0x0000001fff0b7424 */ /* 0x000fe400078e00ff */
[----:B------:R-:W-:-:S07]  /*10310*/  IMAD.MOV.U32 R15, RZ, RZ, -0x1 ;  /* 0xffffffffff0f7424 */ /* 0x000fce00078e00ff */
[----:B0-----:R-:W-:Y:S05]  /*10320*/  WARPSYNC.COLLECTIVE R15, `(.L_x_253) ;  /* 0x000000000f087348 */ /* 0x001fea0003c00000 */
[----:B------:R1:W2:Y:S02]  /*10330*/  SHFL.IDX P6, R14, R13, R12, R11 ;  /* 0x0000000c0d0e7389 */ /* 0x0002a400000c000b */
[----:B012---:R-:W-:Y:S01]  /*10340*/  ENDCOLLECTIVE ;  /* 0x000000000000791b */ /* 0x007fe20003800000 */
.L_x_253:
[----:B------:R-:W-:Y:S05]  /*10350*/  BRA `(.L_x_254) ;  /* 0xffffffc8002c7947 */ /* 0x000fea000383ffff */
.L_x_186:
[----:B------:R-:W-:Y:S01]  /*10360*/  BSSY B0, `(.L_x_255) ;  /* 0x0000006000007945 */ /* 0x000fe20003800000 */
[----:B------:R-:W-:-:S07]  /*10370*/  IMAD.MOV.U32 R15, RZ, RZ, -0x1 ;  /* 0xffffffffff0f7424 */ /* 0x000fce00078e00ff */
[----:B-1----:R-:W-:Y:S05]  /*10380*/  WARPSYNC.COLLECTIVE R15, `(.L_x_256) ;  /* 0x000000000f0c7348 */ /* 0x002fea0003c00000 */
[----:B------:R-:W-:Y:S02]  /*10390*/  ELECT P6, UR62, PT ;  /* 0x00000000003e782f */ /* 0x000fe400038c0000 */
[----:B------:R-:W-:Y:S01]  /*103a0*/  MOV R14, UR62 ;  /* 0x0000003e000e7c02 */ /* 0x000fe20008000f00 */
[----:B-1----:R-:W-:Y:S10]  /*103b0*/  ENDCOLLECTIVE ;  /* 0x000000000000791b */ /* 0x002ff40003800000 */
.L_x_256:
[----:B------:R-:W-:Y:S05]  /*103c0*/  BSYNC B0 ;  /* 0x0000000000007941 */ /* 0x000fea0003800000 */
.L_x_255:
[----:B------:R-:W-:Y:S05]  /*103d0*/  BRA `(.L_x_257) ;  /* 0xffffffc8002c7947 */ /* 0x000fea000383ffff */
.L_x_189:
[----:B0-----:R0:W1:Y:S02]  /*103e0*/  SYNCS.PHASECHK.TRANS64.TRYWAIT P2, [R4+URZ+0x38880], R3 ;  /* 0x03888003040075a7 */ /* 0x001064000804017f */
[----:B-1----:R-:W-:Y:S05]  /*103f0*/  @!P2 NANOSLEEP.SYNCS 0x989680 ;  /* 0x009896800000a95d */ /* 0x002fea0003900000 */
[----:B------:R-:W1:Y:S02]  /*10400*/  @!P2 SYNCS.PHASECHK.TRANS64 P2, [R4+URZ+0x38880], R3 ;  /* 0x038880030400a5a7 */ /* 0x000e64000804007f */
[----:B-1----:R-:W-:Y:S05]  /*10410*/  @!P2 BRA `(.L_x_189) ;  /* 0xfffffffc00f0a947 */ /* 0x002fea000383ffff */
[----:B------:R-:W-:Y:S05]  /*10420*/  BRA `(.L_x_258) ;  /* 0xffffffc8008c7947 */ /* 0x000fea000383ffff */
.L_x_191:
[----:B-1----:R1:W2:Y:S02]  /*10430*/  SYNCS.PHASECHK.TRANS64.TRYWAIT P2, [R4+URZ+0x38840], R3 ;  /* 0x03884003040075a7 */ /* 0x0022a4000804017f */
[----:B--2---:R-:W-:Y:S05]  /*10440*/  @!P2 NANOSLEEP.SYNCS 0x989680 ;  /* 0x009896800000a95d */ /* 0x004fea0003900000 */
[----:B------:R-:W2:Y:S02]  /*10450*/  @!P2 SYNCS.PHASECHK.TRANS64 P2, [R4+URZ+0x38840], R3 ;  /* 0x038840030400a5a7 */ /* 0x000ea4000804007f */
[----:B--2---:R-:W-:Y:S05]  /*10460*/  @!P2 BRA `(.L_x_191) ;  /* 0xfffffffc00f0a947 */ /* 0x004fea000383ffff */
[----:B------:R-:W-:Y:S05]  /*10470*/  BRA `(.L_x_259) ;  /* 0xffffffc800fc7947 */ /* 0x000fea000383ffff */
.L_x_194:
[----:B--2---:R-:W-:-:S04]  /*10480*/  IMAD.U32 R3, RZ, RZ, UR41 ;  /* 0x00000029ff037e24 */ /* 0x004fc8000f8e00ff */
[----:B------:R2:W3:Y:S03]  /*10490*/  SYNCS.PHASECHK.TRANS64.TRYWAIT P0, [R3+URZ+0x38820], R2 ;  /* 0x03882002030075a7 */ /* 0x0004e6000800017f */
[----:B---3--:R-:W-:Y:S05]  /*104a0*/  @!P0 NANOSLEEP.SYNCS 0x989680 ;  /* 0x009896800000895d */ /* 0x008fea0003900000 */
[----:B------:R-:W3:Y:S02]  /*104b0*/  @!P0 SYNCS.PHASECHK.TRANS64 P0, [R3+URZ+0x38820], R2 ;  /* 0x03882002030085a7 */ /* 0x000ee4000800007f */
[----:B---3--:R-:W-:Y:S05]  /*104c0*/  @!P0 BRA `(.L_x_194) ;  /* 0xfffffffc00ec8947 */ /* 0x008fea000383ffff */
[----:B------:R-:W-:Y:S05]  /*104d0*/  BRA `(.L_x_260) ;  /* 0xffffffcc00dc7947 */ /* 0x000fea000383ffff */
.L_x_200:
[----:B-1----:R1:W3:Y:S02]  /*104e0*/  SYNCS.PHASECHK.TRANS64.TRYWAIT P0, [R4+URZ+0x38880], R3 ;  /* 0x03888003040075a7 */ /* 0x0022e4000800017f */
[----:B---3--:R-:W-:Y:S05]  /*104f0*/  @!P0 NANOSLEEP.SYNCS 0x989680 ;  /* 0x009896800000895d */ /* 0x008fea0003900000 */
[----:B------:R-:W3:Y:S02]  /*10500*/  @!P0 SYNCS.PHASECHK.TRANS64 P0, [R4+URZ+0x38880], R3 ;  /* 0x03888003040085a7 */ /* 0x000ee4000800007f */
[----:B---3--:R-:W-:Y:S05]  /*10510*/  @!P0 BRA `(.L_x_200) ;  /* 0xfffffffc00f08947 */ /* 0x008fea000383ffff */
[----:B------:R-:W-:Y:S05]  /*10520*/  BRA `(.L_x_261) ;  /* 0xffffffd000907947 */ /* 0x000fea000383ffff */
.L_x_206:
[----:B--2---:R2:W3:Y:S02]  /*10530*/  SYNCS.PHASECHK.TRANS64.TRYWAIT P0, [R4+URZ+0x38840], R3 ;  /* 0x03884003040075a7 */ /* 0x0044e4000800017f */
[----:B---3--:R-:W-:Y:S05]  /*10540*/  @!P0 NANOSLEEP.SYNCS 0x989680 ;  /* 0x009896800000895d */ /* 0x008fea0003900000 */
[----:B------:R-:W3:Y:S02]  /*10550*/  @!P0 SYNCS.PHASECHK.TRANS64 P0, [R4+URZ+0x38840], R3 ;  /* 0x03884003040085a7 */ /* 0x000ee4000800007f */
[----:B---3--:R-:W-:Y:S05]  /*10560*/  @!P0 BRA `(.L_x_206) ;  /* 0xfffffffc00f08947 */ /* 0x008fea000383ffff */
[----:B------:R-:W-:Y:S05]  /*10570*/  BRA `(.L_x_262) ;  /* 0xffffffd400587947 */ /* 0x000fea000383ffff */
.L_x_213:
[----:B---3--:R-:W3:Y:S02]  /*10580*/  LDL R3, [R1] ;  /* 0x0000000001037983 */ /* 0x008ee40000100800 */
[----:B---3--:R3:W4:Y:S02]  /*10590*/  SYNCS.PHASECHK.TRANS64.TRYWAIT P2, [R3+URZ+0x38870], R2 ;  /* 0x03887002030075a7 */ /* 0x008724000804017f */
[----:B----4-:R-:W-:Y:S05]  /*105a0*/  @!P2 NANOSLEEP.SYNCS 0x989680 ;  /* 0x009896800000a95d */ /* 0x010fea0003900000 */
[----:B------:R-:W4:Y:S02]  /*105b0*/  @!P2 SYNCS.PHASECHK.TRANS64 P2, [R3+URZ+0x38870], R2 ;  /* 0x038870020300a5a7 */ /* 0x000f24000804007f */
[----:B----4-:R-:W-:Y:S05]  /*105c0*/  @!P2 BRA `(.L_x_213) ;  /* 0xfffffffc00eca947 */ /* 0x010fea000383ffff */
[----:B------:R-:W-:Y:S05]  /*105d0*/  BRA `(.L_x_263) ;  /* 0xffffffd800387947 */ /* 0x000fea000383ffff */
.L_x_215:
[----:B---3--:R-:W3:Y:S02]  /*105e0*/  LDL R3, [R1] ;  /* 0x0000000001037983 */ /* 0x008ee40000100800 */
[----:B---3--:R3:W4:Y:S02]  /*105f0*/  SYNCS.PHASECHK.TRANS64.TRYWAIT P2, [R3+URZ+0x38860], R2 ;  /* 0x03886002030075a7 */ /* 0x008724000804017f */
[----:B----4-:R-:W-:Y:S05]  /*10600*/  @!P2 NANOSLEEP.SYNCS 0x989680 ;  /* 0x009896800000a95d */ /* 0x010fea0003900000 */
[----:B------:R-:W4:Y:S02]  /*10610*/  @!P2 SYNCS.PHASECHK.TRANS64 P2, [R3+URZ+0x38860], R2 ;  /* 0x038860020300a5a7 */ /* 0x000f24000804007f */
[----:B----4-:R-:W-:Y:S05]  /*10620*/  @!P2 BRA `(.L_x_215) ;  /* 0xfffffffc00eca947 */ /* 0x010fea000383ffff */
[----:B------:R-:W-:Y:S05]  /*10630*/  BRA `(.L_x_264) ;  /* 0xffffffd800407947 */ /* 0x000fea000383ffff */
.L_x_222:
[----:B--2---:R2:W3:Y:S02]  /*10640*/  SYNCS.PHASECHK.TRANS64.TRYWAIT P0, [R21+URZ+0x38870], R0 ;  /* 0x03887000150075a7 */ /* 0x0044e4000800017f */
[----:B---3--:R-:W-:Y:S05]  /*10650*/  @!P0 NANOSLEEP.SYNCS 0x989680 ;  /* 0x009896800000895d */ /* 0x008fea0003900000 */
[----:B------:R-:W3:Y:S02]  /*10660*/  @!P0 SYNCS.PHASECHK.TRANS64 P0, [R21+URZ+0x38870], R0 ;  /* 0x03887000150085a7 */ /* 0x000ee4000800007f */
[----:B---3--:R-:W-:Y:S05]  /*10670*/  @!P0 BRA `(.L_x_222) ;  /* 0xfffffffc00f08947 */ /* 0x008fea000383ffff */
[----:B------:R-:W-:Y:S05]  /*10680*/  BRA `(.L_x_265) ;  /* 0xffffffe000bc7947 */ /* 0x000fea000383ffff */
.L_x_224:
[----:B--2---:R2:W3:Y:S02]  /*10690*/  SYNCS.PHASECHK.TRANS64.TRYWAIT P0, [R21+URZ+0x38860], R0 ;  /* 0x03886000150075a7 */ /* 0x0044e4000800017f */
[----:B---3--:R-:W-:Y:S05]  /*106a0*/  @!P0 NANOSLEEP.SYNCS 0x989680 ;  /* 0x009896800000895d */ /* 0x008fea0003900000 */
[----:B------:R-:W3:Y:S02]  /*106b0*/  @!P0 SYNCS.PHASECHK.TRANS64 P0, [R21+URZ+0x38860], R0 ;  /* 0x03886000150085a7 */ /* 0x000ee4000800007f */
[----:B---3--:R-:W-:Y:S05]  /*106c0*/  @!P0 BRA `(.L_x_224) ;  /* 0xfffffffc00f08947 */ /* 0x008fea000383ffff */
[----:B------:R-:W-:Y:S05]  /*106d0*/  BRA `(.L_x_266) ;  /* 0xffffffe000c47947 */ /* 0x000fea000383ffff */
.L_x_237:
[----:B0-----:R0:W1:Y:S02]  /*106e0*/  SYNCS.PHASECHK.TRANS64.TRYWAIT P0, [R0+URZ+0x38820], R3 ;  /* 0x03882003000075a7 */ /* 0x001064000800017f */
[----:B-1----:R-:W-:Y:S05]  /*106f0*/  @!P0 NANOSLEEP.SYNCS 0x989680 ;  /* 0x009896800000895d */ /* 0x002fea0003900000 */
[----:B------:R-:W1:Y:S02]  /*10700*/  @!P0 SYNCS.PHASECHK.TRANS64 P0, [R0+URZ+0x38820], R3 ;  /* 0x03882003000085a7 */ /* 0x000e64000800007f */
[----:B-1----:R-:W-:Y:S05]  /*10710*/  @!P0 BRA `(.L_x_237) ;  /* 0xfffffffc00f08947 */ /* 0x002fea000383ffff */
[----:B------:R-:W-:Y:S05]  /*10720*/  BRA `(.L_x_267) ;  /* 0xfffffff400a07947 */ /* 0x000fea000383ffff */
.L_x_238:
[----:B------:R-:W1:Y:S01]  /*10730*/  S2R R2, SR_TID.X ;  /* 0x0000000000027919 */ /* 0x000e620000002100 */
[----:B------:R-:W-:Y:S01]  /*10740*/  BSSY B0, `(.L_x_268) ;  /* 0x000000a000007945 */ /* 0x000fe20003800000 */
[----:B------:R-:W-:Y:S02]  /*10750*/  IMAD.MOV.U32 R12, RZ, RZ, RZ ;  /* 0x000000ffff0c7224 */ /* 0x000fe400078e00ff */
[----:B------:R-:W-:Y:S02]  /*10760*/  IMAD.MOV.U32 R11, RZ, RZ, 0x1f ;  /* 0x0000001fff0b7424 */ /* 0x000fe400078e00ff */
[----:B------:R-:W-:Y:S01]  /*10770*/  IMAD.MOV.U32 R15, RZ, RZ, -0x1 ;  /* 0xffffffffff0f7424 */ /* 0x000fe200078e00ff */
[----:B-1----:R-:W-:-:S04]  /*10780*/  SHF.R.U32.HI R2, RZ, 0x5, R2 ;  /* 0x00000005ff027819 */ /* 0x002fc80000011602 */
[----:B------:R-:W-:-:S05]  /*10790*/  LOP3.LUT R2, R2, 0x3, RZ, 0xc0, !PT ;  /* 0x0000000302027812 */ /* 0x000fca00078ec0ff */
[----:B------:R-:W-:-:S07]  /*107a0*/  IMAD.MOV.U32 R13, RZ, RZ, R2 ;  /* 0x000000ffff0d7224 */ /* 0x000fce00078e0002 */
[----:B0-----:R-:W-:Y:S05]  /*107b0*/  WARPSYNC.COLLECTIVE R15, `(.L_x_269) ;  /* 0x000000000f087348 */ /* 0x001fea0003c00000 */
[----:B------:R1:W2:Y:S02]  /*107c0*/  SHFL.IDX P6, R14, R13, R12, R11 ;  /* 0x0000000c0d0e7389 */ /* 0x0002a400000c000b */
[----:B012---:R-:W-:Y:S01]  /*107d0*/  ENDCOLLECTIVE ;  /* 0x000000000000791b */ /* 0x007fe20003800000 */
.L_x_269:
[----:B------:R-:W-:Y:S05]  /*107e0*/  BSYNC B0 ;  /* 0x0000000000007941 */ /* 0x000fea0003800000 */
.L_x_268:
[----:B------:R-:W-:Y:S05]  /*107f0*/  BRA `(.L_x_270) ;  /* 0xfffffff400887947 */ /* 0x000fea000383ffff */
.L_x_241:
[----:B------:R-:W-:Y:S01]  /*10800*/  BSSY B1, `(.L_x_271) ;  /* 0x0000006000017945 */ /* 0x000fe20003800000 */
[----:B------:R-:W-:-:S07]  /*10810*/  IMAD.MOV.U32 R15, RZ, RZ, -0x1 ;  /* 0xffffffffff0f7424 */ /* 0x000fce00078e00ff */
[----:B01----:R-:W-:Y:S05]  /*10820*/  WARPSYNC.COLLECTIVE R15, `(.L_x_272) ;  /* 0x000000000f0c7348 */ /* 0x003fea0003c00000 */
[----:B------:R-:W-:Y:S02]  /*10830*/  ELECT P6, UR62, PT ;  /* 0x00000000003e782f */ /* 0x000fe400038c0000 */
[----:B------:R-:W-:Y:S01]  /*10840*/  MOV R14, UR62 ;  /* 0x0000003e000e7c02 */ /* 0x000fe20008000f00 */
[----:B01----:R-:W-:Y:S10]  /*10850*/  ENDCOLLECTIVE ;  /* 0x000000000000791b */ /* 0x003ff40003800000 */
.L_x_272:
[----:B------:R-:W-:Y:S05]  /*10860*/  BSYNC B1 ;  /* 0x0000000000017941 */ /* 0x000fea0003800000 */
.L_x_271:
[----:B------:R-:W-:Y:S05]  /*10870*/  BRA `(.L_x_273) ;  /* 0xfffffff400807947 */ /* 0x000fea000383ffff */
.L_x_243:
[----:B0-----:R0:W1:Y:S02]  /*10880*/  SYNCS.PHASECHK.TRANS64.TRYWAIT P1, [R6+URZ], R5 ;  /* 0x00000005060075a7 */ /* 0x001064000802017f */
[----:B-1----:R-:W-:Y:S05]  /*10890*/  @!P1 NANOSLEEP.SYNCS 0x989680 ;  /* 0x009896800000995d */ /* 0x002fea0003900000 */
[----:B------:R-:W1:Y:S02]  /*108a0*/  @!P1 SYNCS.PHASECHK.TRANS64 P1, [R6+URZ], R5 ;  /* 0x00000005060095a7 */ /* 0x000e64000802007f */
[----:B-1----:R-:W-:Y:S05]  /*108b0*/  @!P1 BRA `(.L_x_243) ;  /* 0xfffffffc00f09947 */ /* 0x002fea000383ffff */
[----:B------:R-:W-:Y:S05]  /*108c0*/  BRA `(.L_x_274) ;  /* 0xfffffff400bc7947 */ /* 0x000fea000383ffff */
.L_x_244:
[----:B-1----:R1:W2:Y:S02]  /*108d0*/  SYNCS.PHASECHK.TRANS64.TRYWAIT P1, [R7+URZ], R2 ;  /* 0x00000002070075a7 */ /* 0x0022a4000802017f */
[----:B--2---:R-:W-:Y:S05]  /*108e0*/  @!P1 NANOSLEEP.SYNCS 0x989680 ;  /* 0x009896800000995d */ /* 0x004fea0003900000 */
[----:B------:R-:W2:Y:S02]  /*108f0*/  @!P1 SYNCS.PHASECHK.TRANS64 P1, [R7+URZ], R2 ;  /* 0x00000002070095a7 */ /* 0x000ea4000802007f */
[----:B--2---:R-:W-:Y:S05]  /*10900*/  @!P1 BRA `(.L_x_244) ;  /* 0xfffffffc00f09947 */ /* 0x004fea000383ffff */
[----:B------:R-:W-:Y:S05]  /*10910*/  BRA `(.L_x_275) ;  /* 0xfffffff400b07947 */ /* 0x000fea000383ffff */
.L_x_246:
[----:B--2---:R2:W3:Y:S02]  /*10920*/  SYNCS.PHASECHK.TRANS64.TRYWAIT P1, [R4+URZ+0x38860], R5 ;  /* 0x03886005040075a7 */ /* 0x0044e4000802017f */
[----:B---3--:R-:W-:Y:S05]  /*10930*/  @!P1 NANOSLEEP.SYNCS 0x989680 ;  /* 0x009896800000995d */ /* 0x008fea0003900000 */
[----:B------:R-:W3:Y:S02]  /*10940*/  @!P1 SYNCS.PHASECHK.TRANS64 P1, [R4+URZ+0x38860], R5 ;  /* 0x03886005040095a7 */ /* 0x000ee4000802007f */
[----:B---3--:R-:W-:Y:S05]  /*10950*/  @!P1 BRA `(.L_x_246) ;  /* 0xfffffffc00f09947 */ /* 0x008fea000383ffff */
[----:B------:R-:W-:Y:S05]  /*10960*/  BRA `(.L_x_276) ;  /* 0xfffffff400b47947 */ /* 0x000fea000383ffff */
.L_x_248:
[----:B---3--:R3:W4:Y:S02]  /*10970*/  SYNCS.PHASECHK.TRANS64.TRYWAIT P1, [R3+URZ+0x38860], R2 ;  /* 0x03886002030075a7 */ /* 0x008724000802017f */
[----:B----4-:R-:W-:Y:S05]  /*10980*/  @!P1 NANOSLEEP.SYNCS 0x989680 ;  /* 0x009896800000995d */ /* 0x010fea0003900000 */
[----:B------:R-:W4:Y:S02]  /*10990*/  @!P1 SYNCS.PHASECHK.TRANS64 P1, [R3+URZ+0x38860], R2 ;  /* 0x03886002030095a7 */ /* 0x000f24000802007f */
[----:B----4-:R-:W-:Y:S05]  /*109a0*/  @!P1 BRA `(.L_x_248) ;  /* 0xfffffffc00f09947 */ /* 0x010fea000383ffff */
[----:B------:R-:W-:Y:S05]  /*109b0*/  BRA `(.L_x_277) ;  /* 0xfffffff400b47947 */ /* 0x000fea000383ffff */
.L_x_250:
[----:B----4-:R4:W0:Y:S02]  /*109c0*/  SYNCS.PHASECHK.TRANS64.TRYWAIT P0, [R4+URZ+0x38880], R5 ;  /* 0x03888005040075a7 */ /* 0x010824000800017f */
[----:B0-----:R-:W-:Y:S05]  /*109d0*/  @!P0 NANOSLEEP.SYNCS 0x989680 ;  /* 0x009896800000895d */ /* 0x001fea0003900000 */
[----:B------:R-:W0:Y:S02]  /*109e0*/  @!P0 SYNCS.PHASECHK.TRANS64 P0, [R4+URZ+0x38880], R5 ;  /* 0x03888005040085a7 */ /* 0x000e24000800007f */
[----:B0-----:R-:W-:Y:S05]  /*109f0*/  @!P0 BRA `(.L_x_250) ;  /* 0xfffffffc00f08947 */ /* 0x001fea000383ffff */
[----:B------:R-:W-:Y:S05]  /*10a00*/  BRA `(.L_x_251) ;  /* 0xfffffff400b07947 */ /* 0x000fea000383ffff */
.L_x_278:
        /* <DEDUP_REMOVED lines=15> */
.L_x_2765:


//--------------------- .text._ZN7cutlass13device_kernelIN5flash11enable_sm90INS1_16FlashAttnFwdSm90INS1_25CollectiveMainloopFwdSm90ILi2EN4cute5tupleIJNS5_1CILi1EEES8_S8_EEENS6_IJNS7_ILi128EEESA_NS7_ILi256EEEEEELi256ENS_12float_e4m3_tEfNS_4arch4Sm90ELb0ELb0ELb0ELb1ELb0ELb1ELb0ELb1ELb1ELb0ELb0ELb0EEENS1_21CollectiveEpilogueFwdINS6_IJSA_SB_SA_EEES9_NS_10bfloat16_tESF_Li256ELb1ELb0ELb0ELb1EEENS1_36VarlenDynamicPersistentTileSchedulerILi128ELi128ELi256ELi128ELb0ELb0ELb1ELb0ELb1ELb1EEEEEEEEEvNT_6ParamsE --------------------------
	.section	.text._ZN7cutlass13device_kernelIN5flash11enable_sm90INS1_16FlashAttnFwdSm90INS1_25CollectiveMainloopFwdSm90ILi2EN4cute5tupleIJNS5_1CILi1EEES8_S8_EEENS6_IJNS7_ILi128EEESA_NS7_ILi256EEEEEELi256ENS_12float_e4m3_tEfNS_4arch4Sm90ELb0ELb0ELb0ELb1ELb0ELb1ELb0ELb1ELb1ELb0ELb0ELb0EEENS1_21CollectiveEpilogueFwdINS6_IJSA_SB_SA_EEES9_NS_10bfloat16_tESF_Li256ELb1ELb0ELb0ELb1EEENS1_36VarlenDynamicPersistentTileSchedulerILi128ELi128ELi256ELi128ELb0ELb0ELb1ELb0ELb1ELb1EEEEEEEEEvNT_6ParamsE,"ax",@progbits
	.align	128
.text._ZN7cutlass13device_kernelIN5flash11enable_sm90INS1_16FlashAttnFwdSm90INS1_25CollectiveMainloopFwdSm90ILi2EN4cute5tupleIJNS5_1CILi1EEES8_S8_EEENS6_IJNS7_ILi128EEESA_NS7_ILi256EEEEEELi256ENS_12float_e4m3_tEfNS_4arch4Sm90ELb0ELb0ELb0ELb1ELb0ELb1ELb0ELb1ELb1ELb0ELb0ELb0EEENS1_21CollectiveEpilogueFwdINS6_IJSA_SB_SA_EEES9_NS_10bfloat16_tESF_Li256ELb1ELb0ELb0ELb1EEENS1_36VarlenDynamicPersistentTileSchedulerILi128ELi128ELi256ELi128ELb0ELb0ELb1ELb0ELb1ELb1EEEEEEEEEvNT_6ParamsE:
        .type           _ZN7cutlass13device_kernelIN5flash11enable_sm90INS1_16FlashAttnFwdSm90INS1_25CollectiveMainloopFwdSm90ILi2EN4cute5tupleIJNS5_1CILi1EEES8_S8_EEENS6_IJNS7_ILi128EEESA_NS7_ILi256EEEEEELi256ENS_12float_e4m3_tEfNS_4arch4Sm90ELb0ELb0ELb0ELb1ELb0ELb1ELb0ELb1ELb1ELb0ELb0ELb0EEENS1_21CollectiveEpilogueFwdINS6_IJSA_SB_SA_EEES9_NS_10bfloat16_tESF_Li256ELb1ELb0ELb0ELb1EEENS1_36VarlenDynamicPersistentTileSchedulerILi128ELi128ELi256ELi128ELb0ELb0ELb1ELb0ELb1ELb1EEEEEEEEEvNT_6ParamsE,@function
        .size           _ZN7cutlass13device_kernelIN5flash11enable_sm90INS1_16FlashAttnFwdSm90INS1_25CollectiveMainloopFwdSm90ILi2EN4cute5tupleIJNS5_1CILi1EEES8_S8_EEENS6_IJNS7_ILi128EEESA_NS7_ILi256EEEEEELi256ENS_12float_e4m3_tEfNS_4arch4Sm90ELb0ELb0ELb0ELb1ELb0ELb1ELb0ELb1ELb1ELb0ELb0ELb0EEENS1_21CollectiveEpilogueFwdINS6_IJSA_SB_SA_EEES9_NS_10bfloat16_tESF_Li256ELb1ELb0ELb0ELb1EEENS1_36VarlenDynamicPersistentTileSchedulerILi128ELi128ELi256ELi128ELb0ELb0ELb1ELb0ELb1ELb1EEEEEEEEEvNT_6ParamsE,(.L_x_2766 - _ZN7cutlass13device_kernelIN5flash11enable_sm90INS1_16FlashAttnFwdSm90INS1_25CollectiveMainloopFwdSm90ILi2EN4cute5tupleIJNS5_1CILi1EEES8_S8_EEENS6_IJNS7_ILi128EEESA_NS7_ILi256EEEEEELi256ENS_12float_e4m3_tEfNS_4arch4Sm90ELb0ELb0ELb0ELb1ELb0ELb1ELb0ELb1ELb1ELb0ELb0ELb0EEENS1_21CollectiveEpilogueFwdINS6_IJSA_SB_SA_EEES9_NS_10bfloat16_tESF_Li256ELb1ELb0ELb0ELb1EEENS1_36VarlenDynamicPersistentTileSchedulerILi128ELi128ELi256ELi128ELb0ELb0ELb1ELb0ELb1ELb1EEEEEEEEEvNT_6ParamsE)
        .other          _ZN7cutlass13device_kernelIN5flash11enable_sm90INS1_16FlashAttnFwdSm90INS1_25CollectiveMainloopFwdSm90ILi2EN4cute5tupleIJNS5_1CILi1EEES8_S8_EEENS6_IJNS7_ILi128EEESA_NS7_ILi256EEEEEELi256ENS_12float_e4m3_tEfNS_4arch4Sm90ELb0ELb0ELb0ELb1ELb0ELb1ELb0ELb1ELb1ELb0ELb0ELb0EEENS1_21CollectiveEpilogueFwdINS6_IJSA_SB_SA_EEES9_NS_10bfloat16_tESF_Li256ELb1ELb0ELb0ELb1EEENS1_36VarlenDynamicPersistentTileSchedulerILi128ELi128ELi256ELi128ELb0ELb0ELb1ELb0ELb1ELb1EEEEEEEEEvNT_6ParamsE,@"STO_CUDA_ENTRY STV_DEFAULT"
_ZN7cutlass13device_kernelIN5flash11enable_sm90INS1_16FlashAttnFwdSm90INS1_25CollectiveMainloopFwdSm90ILi2EN4cute5tupleIJNS5_1CILi1EEES8_S8_EEENS6_IJNS7_ILi128EEESA_NS7_ILi256EEEEEELi256ENS_12float_e4m3_tEfNS_4arch4Sm90ELb0ELb0ELb0ELb1ELb0ELb1ELb0ELb1ELb1ELb0ELb0ELb0EEENS1_21CollectiveEpilogueFwdINS6_IJSA_SB_SA_EEES9_NS_10bfloat16_tESF_Li256ELb1ELb0ELb0ELb1EEENS1_36VarlenDynamicPersistentTileSchedulerILi128ELi128ELi256ELi128ELb0ELb0ELb1ELb0ELb1ELb1EEEEEEEEEvNT_6ParamsE:
        /* <DEDUP_REMOVED lines=14> */
[----:B------:R-:W-:Y:S02]  /*00e0*/  UIADD3 UR12, UP3, UR4, 0x570, URZ ;  /* 0x00000570040c7890 */ /* 0x000fe4000ff7e03f */
[----:B------:R-:W-:-:S02]  /*00f0*/  UIADD3 UR4, UP4, UR4, 0x670, URZ ;  /* 0x0000067004047890 */ /* 0x000fc4000ff9e03f */
[----:B------:R-:W-:Y:S02]  /*0100*/  UIADD3.X UR7, URZ, UR5, URZ, UP0, !UPT ;  /* 0x000000053f077290 */ /* 0x000fe400087fe43f */
[----:B------:R-:W-:Y:S02]  /*0110*/  UIADD3.X UR9, URZ, UR5, URZ, UP1, !UPT ;  /* 0x000000053f097290 */ /* 0x000fe40008ffe43f */
[----:B------:R-:W-:Y:S02]  /*0120*/  UIADD3.X UR11, URZ, UR5, URZ, UP2, !UPT ;  /* 0x000000053f0b7290 */ /* 0x000fe400097fe43f */
[----:B------:R-:W-:Y:S02]  /*0130*/  UIADD3.X UR13, URZ, UR5, URZ, UP3, !UPT ;  /* 0x000000053f0d7290 */ /* 0x000fe40009ffe43f */
[----:B------:R-:W-:Y:S01]  /*0140*/  UIADD3.X UR5, URZ, UR5, URZ, UP4, !UPT ;  /* 0x000000053f057290 */ /* 0x000fe2000a7fe43f */
[----:B------:R0:W-:Y:S02]  /*0150*/  UTMACCTL.PF [UR6] ;  /* 0x00000000060079b9 */ /* 0x0001e40008040000 */
[----:B------:R0:W-:Y:S02]  /*0160*/  UTMACCTL.PF [UR8] ;  /* 0x00000000080079b9 */ /* 0x0001e40008040000 */
[----:B------:R0:W-:Y:S02]  /*0170*/  UTMACCTL.PF [UR10] ;  /* 0x000000000a0079b9 */ /* 0x0001e40008040000 */
[----:B------:R0:W-:Y:S02]  /*0180*/  UTMACCTL.PF [UR12] ;  /* 0x000000000c0079b9 */ /* 0x0001e40008040000 */
[----:B------:R0:W-:Y:S02]  /*0190*/  UTMACCTL.PF [UR4] ;  /* 0x00000000040079b9 */ /* 0x0001e40008040000 */
[----:B0-----:R-:W-:Y:S01]  /*01a0*/  NOP ;  /* 0x0000000000007918 */ /* 0x001fe20000000000 */
.L_x_280:
[----:B------:R-:W-:Y:S05]  /*01b0*/  BSYNC B0 ;  /* 0x0000000000007941 */ /* 0x000fea0003800000 */
.L_x_279:
        /* <DEDUP_REMOVED lines=41> */
.L_x_281:
        /* <DEDUP_REMOVED lines=22> */
.L_x_282:
        /* <DEDUP_REMOVED lines=18> */
.L_x_283:
        /* <DEDUP_REMOVED lines=22> */
.L_x_284:
        /* <DEDUP_REMOVED lines=22> */
.L_x_285:
[----:B------:R-:W-:Y:S01]  /*0990*/  PLOP3.LUT P0, PT, PT, PT, UP0, 0x80, 0x0 ;  /* 0x000000000000781c */ /* 0x000fe20003f0f008 */
[----:B------:R-:W-:Y:S01]  /*09a0*/  UMOV UR40, 0x1 ;  /* 0x0000000100287882 */ /* 0x000fe20000000000 */
[----:B------:R-:W-:Y:S01]  /*09b0*/  NOP ;  /* 0x0000000000007918 */ /* 0x000fe20000000000 */
[----:B------:R-:W-:Y:S01]  /*09c0*/  USEL UR40, UR40, 0x2, !UP0 ;  /* 0x0000000228287887 */ /* 0x000fe2000c000000 */
[----:B------:R-:W-:Y:S01]  /*09d0*/  BSSY B8, `(.L_x_286) ;  /* 0x00022d7000087945 */ /* 0x000fe20003800000 */
[----:B------:R-:W-:Y:S01]  /*09e0*/  ULDC.64 UR42, c[0x0][0x208] ;  /* 0x00008200002a7ab9 */ /* 0x000fe20000000a00 */
[----:B012-4-:R-:W-:Y:S07]  /*09f0*/  BAR.SYNC.DEFER_BLOCKING 0x0 ;  /* 0x0000000000007b1d */ /* 0x017fee0000010000 */
[----:B------:R-:W-:Y:S05]  /*0a00*/  @!P0 BRA `(.L_x_287) ;  /* 0x000001c4007c8947 */ /* 0x000fea0003800000 */
.L_x_288:
        /* <DEDUP_REMOVED lines=8> */
[----:B-1----:R-:W-:-:S06]  /*0a90*/  ULEA UR4, UR44, UR4, 0x18 ;  /* 0x000000042c047291 */ /* 0x002fcc000f8ec03f */
[----:B------:R-:W-:Y:S01]  /*0aa0*/  IMAD.U32 R19, RZ, RZ, UR4 ;  /* 0x00000004ff137e24 */ /* 0x000fe2000f8e00ff */
[----:B0-----:R-:W-:Y:S01]  /*0ab0*/  SHF.R.U32.HI R0, RZ, 0x7, R0 ;  /* 0x00000007ff007819 */ /* 0x001fe20000011600 */
[----:B------:R-:W-:-:S03]  /*0ac0*/  ULDC UR4, c[0x0][0xc14] ;  /* 0x0003050000047ab9 */ /* 0x000fc60000000800 */
[----:B------:R-:W-:-:S13]  /*0ad0*/  ISETP.NE.AND P0, PT, R0, 0x1, PT ;  /* 0x000000010000780c */ /* 0x000fda0003f05270 */
[----:B------:R-:W-:Y:S08]  /*0ae0*/  @!P0 BAR.ARV 0x9, 0x100 ;  /* 0x0244000000008b1d */ /* 0x000ff00000002000 */
[----:B------:R-:W-:Y:S06]  /*0af0*/  BAR.SYNC.DEFER_BLOCKING 0x5, 0x180 ;  /* 0x0146000000007b1d */ /* 0x000fec0000010000 */
[----:B------:R-:W0:Y:S02]  /*0b00*/  LDS.128 R124, [R19+0x388d0] ;  /* 0x0388d000137c7984 */ /* 0x000e240000000c00 */
[----:B------:R-:W-:Y:S06]  /*0b10*/  BAR.ARV 0x4, 0x180 ;  /* 0x0106000000007b1d */ /* 0x000fec0000002000 */
[----:B0-----:R-:W-:-:S13]  /*0b20*/  ISETP.GE.AND P0, PT, R127, UR4, PT ;  /* 0x000000047f007c0c */ /* 0x001fda000bf06270 */
[----:B------:R-:W-:Y:S05]  /*0b30*/  @P0 BRA `(.L_x_289) ;  /* 0x0000022c00000947 */ /* 0x000fea0003800000 */
[----:B------:R-:W0:Y:S01]  /*0b40*/  S2R R0, SR_TID.X ;  /* 0x0000000000007919 */ /* 0x000e220000002100 */
[----:B------:R-:W-:Y:S01]  /*0b50*/  R2UR UR46, R19 ;  /* 0x00000000132e72ca */ /* 0x000fe200000e0000 */
[----:B------:R-:W-:Y:S01]  /*0b60*/  IMAD.MOV.U32 R237, RZ, RZ, RZ ;  /* 0x000000ffffed7224 */ /* 0x000fe200078e00ff */
[----:B------:R-:W-:Y:S01]  /*0b70*/  MOV R152, RZ ;  /* 0x000000ff00987202 */ /* 0x000fe20000000f00 */
[----:B------:R-:W-:Y:S01]  /*0b80*/  IMAD.MOV.U32 R232, RZ, RZ, RZ ;  /* 0x000000ffffe87224 */ /* 0x000fe200078e00ff */
[----:B------:R-:W-:Y:S01]  /*0b90*/  ULOP3.LUT UR47, UR40, 0x1, URZ, 0xfc, !UPT ;  /* 0x00000001282f7892 */ /* 0x000fe2000f8efc3f */
[----:B------:R-:W-:-:S08]  /*0ba0*/  UMOV UR45, URZ ;  /* 0x0000003f002d7c82 */ /* 0x000fd00008000000 */
[----:B------:R-:W-:Y:S01]  /*0bb0*/  UIADD3 UR46, UR46, 0x20400, URZ ;  /* 0x000204002e2e7890 */ /* 0x000fe2000fffe03f */
[----:B0-----:R-:W-:-:S05]  /*0bc0*/  VIADD R0, R0, 0xffffff80 ;  /* 0xffffff8000007836 */ /* 0x001fca0000000000 */
[----:B------:R-:W-:-:S04]  /*0bd0*/  SHF.R.S32.HI R3, RZ, 0x1f, R0 ;  /* 0x0000001fff037819 */ /* 0x000fc80000011400 */
[CC--:B------:R-:W-:Y:S02]  /*0be0*/  LEA.HI R4, R3.reuse, R0.reuse, RZ, 0x4 ;  /* 0x0000000003047211 */ /* 0x0c0fe400078f20ff */
[CC--:B------:R-:W-:Y:S02]  /*0bf0*/  LEA.HI R2, R3.reuse, R0.reuse, RZ, 0x6 ;  /* 0x0000000003027211 */ /* 0x0c0fe400078f30ff */
[CC--:B------:R-:W-:Y:S02]  /*0c00*/  LEA.HI R5, R3.reuse, R0.reuse, RZ, 0x5 ;  /* 0x0000000003057211 */ /* 0x0c0fe400078f28ff */
[----:B------:R-:W-:Y:S01]  /*0c10*/  LEA.HI R3, R3, R0, RZ, 0x3 ;  /* 0x0000000003037211 */ /* 0x000fe200078f18ff */
[----:B------:R-:W-:Y:S01]  /*0c20*/  IMAD.SHL.U32 R2, R2, 0x10, RZ ;  /* 0x0000001002027824 */ /* 0x000fe200078e00ff */
[----:B------:R-:W-:Y:S02]  /*0c30*/  LOP3.LUT R7, R4, 0x3fffff0, RZ, 0xc0, !PT ;  /* 0x03fffff004077812 */ /* 0x000fe400078ec0ff */
[----:B------:R-:W-:-:S02]  /*0c40*/  SHF.R.S32.HI R22, RZ, 0x3, R3 ;  /* 0x00000003ff167819 */ /* 0x000fc40000011403 */
[----:B------:R-:W-:Y:S01]  /*0c50*/  SHF.L.U32 R6, R5, 0x5, RZ ;  /* 0x0000000505067819 */ /* 0x000fe200000006ff */
[----:B------:R-:W-:Y:S01]  /*0c60*/  IMAD.IADD R7, R0, 0x1, -R7 ;  /* 0x0000000100077824 */ /* 0x000fe200078e0a07 */
[----:B------:R-:W-:Y:S01]  /*0c70*/  LOP3.LUT R5, R3, 0xfffffff8, RZ, 0xc0, !PT ;  /* 0xfffffff803057812 */ /* 0x000fe200078ec0ff */
[C---:B------:R-:W-:Y:S01]  /*0c80*/  VIADD R234, R22.reuse, 0x20 ;  /* 0x0000002016ea7836 */ /* 0x040fe20000000000 */
[----:B------:R-:W-:Y:S01]  /*0c90*/  SHF.R.S32.HI R9, RZ, 0x4, R4 ;  /* 0x00000004ff097819 */ /* 0x000fe20000011404 */
[----:B------:R-:W-:Y:S01]  /*0ca0*/  VIADD R233, R22, 0x40 ;  /* 0x0000004016e97836 */ /* 0x000fe20000000000 */
[----:B------:R-:W-:Y:S01]  /*0cb0*/  LOP3.LUT R6, R6, 0xfffffc00, RZ, 0xc0, !PT ;  /* 0xfffffc0006067812 */ /* 0x000fe200078ec0ff */
[----:B------:R-:W-:Y:S01]  /*0cc0*/  IMAD.IADD R5, R0, 0x1, -R5 ;  /* 0x0000000100057824 */ /* 0x000fe200078e0a05 */
[----:B------:R-:W-:Y:S01]  /*0cd0*/  SHF.R.S32.HI R3, RZ, 0x1f, R234 ;  /* 0x0000001fff037819 */ /* 0x000fe200000114ea */
[----:B------:R-:W-:Y:S01]  /*0ce0*/  IMAD.SHL.U32 R0, R234, 0x80, RZ ;  /* 0x00000080ea007824 */ /* 0x000fe200078e00ff */
[----:B------:R-:W-:Y:S01]  /*0cf0*/  LEA.HI R4, R4, R9, RZ, 0x1 ;  /* 0x0000000904047211 */ /* 0x000fe200078f08ff */
[----:B------:R-:W-:Y:S01]  /*0d00*/  IMAD R7, R7, 0x40, R6 ;  /* 0x0000004007077824 */ /* 0x000fe200078e0206 */
[----:B------:R-:W-:Y:S01]  /*0d10*/  LEA.HI R6, R3, R234, RZ, 0x3 ;  /* 0x000000ea03067211 */ /* 0x000fe200078f18ff */
[----:B------:R-:W-:Y:S01]  /*0d20*/  VIADD R235, R22, 0x60 ;  /* 0x0000006016eb7836 */ /* 0x000fe20000000000 */
[----:B------:R-:W-:Y:S01]  /*0d30*/  SHF.R.S32.HI R10, RZ, 0x1f, R233 ;  /* 0x0000001fff0a7819 */ /* 0x000fe200000114e9 */
[----:B------:R-:W-:Y:S01]  /*0d40*/  IMAD.SHL.U32 R8, R233, 0x80, RZ ;  /* 0x00000080e9087824 */ /* 0x000fe200078e00ff */
[----:B------:R-:W-:Y:S01]  /*0d50*/  LOP3.LUT R4, R4, 0x1ffffffe, RZ, 0xc0, !PT ;  /* 0x1ffffffe04047812 */ /* 0x000fe200078ec0ff */
[----:B------:R-:W-:Y:S01]  /*0d60*/  IMAD.SHL.U32 R11, R235, 0x80, RZ ;  /* 0x00000080eb0b7824 */ /* 0x000fe200078e00ff */
[----:B------:R-:W-:-:S02]  /*0d70*/  SHF.L.U32 R16, R5, 0x4, RZ ;  /* 0x0000000405107819 */ /* 0x000fc400000006ff */
[----:B------:R-:W-:Y:S02]  /*0d80*/  LOP3.LUT R3, R0, 0x380, RZ, 0xc0, !PT ;  /* 0x0000038000037812 */ /* 0x000fe400078ec0ff */
[----:B------:R-:W-:Y:S02]  /*0d90*/  SHF.L.U32 R6, R6, 0x7, RZ ;  /* 0x0000000706067819 */ /* 0x000fe400000006ff */
[----:B------:R-:W-:Y:S02]  /*0da0*/  LEA.HI R10, R10, R233, RZ, 0x3 ;  /* 0x000000e90a0a7211 */ /* 0x000fe400078f18ff */
[----:B------:R-:W-:Y:S02]  /*0db0*/  IADD3 R4, R9, -R4, RZ ;  /* 0x8000000409047210 */ /* 0x000fe40007ffe0ff */
[----:B------:R-:W-:Y:S01]  /*0dc0*/  SHF.R.U32.HI R0, RZ, 0x3, R3 ;  /* 0x00000003ff007819 */ /* 0x000fe20000011603 */
[----:B------:R-:W-:Y:S01]  /*0dd0*/  IMAD.SHL.U32 R10, R10, 0x80, RZ ;  /* 0x000000800a0a7824 */ /* 0x000fe200078e00ff */
[----:B------:R-:W-:-:S02]  /*0de0*/  LOP3.LUT R13, R3, 0x70, R16, 0xf8, !PT ;  /* 0x00000070030d7812 */ /* 0x000fc400078ef810 */
[----:B------:R-:W-:Y:S01]  /*0df0*/  LOP3.LUT R20, R6, 0xfffffc00, RZ, 0xc0, !PT ;  /* 0xfffffc0006147812 */ /* 0x000fe200078ec0ff */
[----:B------:R-:W-:Y:S01]  /*0e00*/  IMAD R6, R4, 0x8, R7 ;  /* 0x0000000804067824 */ /* 0x000fe200078e0207 */
[----:B------:R-:W-:Y:S02]  /*0e10*/  SHF.R.S32.HI R12, RZ, 0x1f, R235 ;  /* 0x0000001fff0c7819 */ /* 0x000fe400000114eb */
[----:B------:R-:W-:Y:S01]  /*0e20*/  LOP3.LUT R9, R8, 0x380, RZ, 0xc0, !PT ;  /* 0x0000038008097812 */ /* 0x000fe200078ec0ff */
[----:B------:R-:W-:Y:S01]  /*0e30*/  STL [R1+0x20], R20 ;  /* 0x0000201401007387 */ /* 0x000fe20000100800 */
[----:B------:R-:W-:Y:S02]  /*0e40*/  LOP3.LUT R4, R20, R13, R0, 0xf6, !PT ;  /* 0x0000000d14047212 */ /* 0x000fe400078ef600 */
[----:B------:R-:W-:Y:S01]  /*0e50*/  SHF.L.U32 R0, R22, 0x7, RZ ;  /* 0x0000000716007819 */ /* 0x000fe200000006ff */
[----:B------:R0:W-:Y:S01]  /*0e60*/  STL [R1+0x48], R6 ;  /* 0x0000480601007387 */ /* 0x0001e20000100800 */
[----:B------:R-:W-:-:S02]  /*0e70*/  LEA.HI R12, R12, R235, RZ, 0x3 ;  /* 0x000000eb0c0c7211 */ /* 0x000fc400078f18ff */
[----:B------:R-:W-:Y:S02]  /*0e80*/  SHF.R.U32.HI R3, RZ, 0x3, R9 ;  /* 0x00000003ff037819 */ /* 0x000fe40000011609 */
[----:B------:R-:W-:Y:S01]  /*0e90*/  LOP3.LUT R14, R9, 0x70, R16, 0xf8, !PT ;  /* 0x00000070090e7812 */ /* 0x000fe200078ef810 */
[----:B------:R-:W-:Y:S01]  /*0ea0*/  IMAD.SHL.U32 R12, R12, 0x80, RZ ;  /* 0x000000800c0c7824 */ /* 0x000fe200078e00ff */
[----:B------:R-:W-:Y:S02]  /*0eb0*/  LOP3.LUT R18, R10, 0xfffffc00, RZ, 0xc0, !PT ;  /* 0xfffffc000a127812 */ /* 0x000fe400078ec0ff */
[----:B------:R-:W-:Y:S02]  /*0ec0*/  LOP3.LUT R11, R11, 0x380, RZ, 0xc0, !PT ;  /* 0x000003800b0b7812 */ /* 0x000fe400078ec0ff */
[----:B0-----:R-:W-:Y:S01]  /*0ed0*/  LOP3.LUT R6, R0, 0x380, RZ, 0xc0, !PT ;  /* 0x0000038000067812 */ /* 0x001fe200078ec0ff */
[----:B------:R0:W-:Y:S01]  /*0ee0*/  STL [R1+0x1c], R18 ;  /* 0x00001c1201007387 */ /* 0x0001e20000100800 */
[----:B------:R-:W-:-:S02]  /*0ef0*/  LOP3.LUT R14, R18, R14, R3, 0xf6, !PT ;  /* 0x0000000e120e7212 */ /* 0x000fc400078ef603 */
[----:B------:R-:W-:Y:S02]  /*0f00*/  LOP3.LUT R3, R2, 0xfffffc00, RZ, 0xc0, !PT ;  /* 0xfffffc0002037812 */ /* 0x000fe400078ec0ff */
[----:B------:R-:W-:Y:S02]  /*0f10*/  LOP3.LUT R0, R6, 0x70, R16, 0xf8, !PT ;  /* 0x0000007006007812 */ /* 0x000fe400078ef810 */
[----:B------:R-:W-:Y:S02]  /*0f20*/  SHF.R.U32.HI R2, RZ, 0x3, R6 ;  /* 0x00000003ff027819 */ /* 0x000fe40000011606 */
[----:B------:R-:W-:Y:S01]  /*0f30*/  LOP3.LUT R15, R12, 0xfffffc00, RZ, 0xc0, !PT ;  /* 0xfffffc000c0f7812 */ /* 0x000fe200078ec0ff */
[----:B0-----:R-:W-:Y:S01]  /*0f40*/  IMAD.SHL.U32 R18, R5, 0x8, RZ ;  /* 0x0000000805127824 */ /* 0x001fe200078e00ff */
[----:B------:R-:W-:Y:S02]  /*0f50*/  LOP3.LUT R0, R3, R0, R2, 0xf6, !PT ;  /* 0x0000000003007212 */ /* 0x000fe400078ef602 */
[----:B------:R-:W-:Y:S01]  /*0f60*/  SHF.R.U32.HI R8, RZ, 0x3, R11 ;  /* 0x00000003ff087819 */ /* 0x000fe2000001160b */
[----:B------:R-:W-:Y:S01]  /*0f70*/  STL [R1+0x18], R15 ;  /* 0x0000180f01007387 */ /* 0x000fe20000100800 */
[----:B------:R-:W-:Y:S01]  /*0f80*/  LOP3.LUT R11, R11, 0x70, R16, 0xf8, !PT ;  /* 0x000000700b0b7812 */ /* 0x000fe200078ef810 */
[----:B------:R-:W-:Y:S01]  /*0f90*/  IMAD.IADD R0, R19, 0x1, R0 ;  /* 0x0000000113007824 */ /* 0x000fe200078e0200 */
[----:B------:R-:W-:Y:S01]  /*0fa0*/  SHF.R.S32.HI R23, RZ, 0x1f, R22 ;  /* 0x0000001fff177819 */ /* 0x000fe20000011416 */
[----:B------:R-:W-:Y:S01]  /*0fb0*/  STL [R1+0x4], R6 ;  /* 0x0000040601007387 */ /* 0x000fe20000100800 */
[----:B------:R-:W-:Y:S01]  /*0fc0*/  LOP3.LUT R8, R15, R11, R8, 0xf6, !PT ;  /* 0x0000000b0f087212 */ /* 0x000fe200078ef608 */
[----:B------:R-:W-:-:S02]  /*0fd0*/  VIADD R236, R18, 0x40 ;  /* 0x0000004012ec7836 */ /* 0x000fc40000000000 */
[----:B------:R-:W-:Y:S04]  /*0fe0*/  STL [R1], RZ ;  /* 0x000000ff01007387 */ /* 0x000fe80000100800 */
[----:B------:R0:W-:Y:S04]  /*0ff0*/  STL [R1+0x10], R3 ;  /* 0x0000100301007387 */ /* 0x0001e80000100800 */
[----:B------:R1:W-:Y:S04]  /*1000*/  STL [R1+0xc], R2 ;  /* 0x00000c0201007387 */ /* 0x0003e80000100800 */
[----:B------:R2:W-:Y:S01]  /*1010*/  STL [R1+0x24], R0 ;  /* 0x0000240001007387 */ /* 0x0005e20000100800 */
[C---:B0-----:R-:W-:Y:S01]  /*1020*/  IADD3 R3, R19.reuse, R4, RZ ;  /* 0x0000000413037210 */ /* 0x041fe20007ffe0ff */
[----:B-1----:R-:W-:-:S04]  /*1030*/  IMAD.IADD R2, R19, 0x1, R14 ;  /* 0x0000000113027824 */ /* 0x002fc800078e020e */
[----:B------:R0:W-:Y:S01]  /*1040*/  STL [R1+0x44], R3 ;  /* 0x0000440301007387 */ /* 0x0001e20000100800 */
[----:B--2---:R-:W-:-:S03]  /*1050*/  IMAD.IADD R0, R19, 0x1, R8 ;  /* 0x0000000113007824 */ /* 0x004fc600078e0208 */
[----:B------:R0:W-:Y:S04]  /*1060*/  STL [R1+0x40], R2 ;  /* 0x0000400201007387 */ /* 0x0001e80000100800 */
[----:B------:R0:W-:Y:S02]  /*1070*/  STL [R1+0x3c], R0 ;  /* 0x00003c0001007387 */ /* 0x0001e40000100800 */
.L_x_470:
[----:B0-----:R-:W0:Y:S02]  /*1080*/  LDC.64 R2, c[0x0][0xc60] ;  /* 0x00031800ff027b82 */ /* 0x001e240000000a00 */
[----:B0-----:R-:W-:-:S05]  /*1090*/  IMAD.WIDE R2, R127, 0x4, R2 ;  /* 0x000000047f027825 */ /* 0x001fca00078e0202 */
[----:B-1----:R0:W2:Y:S01]  /*10a0*/  LDG.E R0, desc[UR42][R2.64] ;  /* 0x0000002a02007981 */ /* 0x0020a2000c1e1900 */
[----:B------:R-:W-:Y:S05]  /*10b0*/  YIELD ;  /* 0x0000000000007946 */ /* 0x000fea0003800000 */
[----:B------:R-:W-:Y:S01]  /*10c0*/  ULDC.64 UR4, c[0x0][0xa28] ;  /* 0x00028a0000047ab9 */ /* 0x000fe20000000a00 */
[----:B------:R-:W-:Y:S01]  /*10d0*/  ULDC.64 UR8, c[0x0][0xa18] ;  /* 0x0002860000087ab9 */ /* 0x000fe20000000a00 */
[----:B------:R-:W-:Y:S01]  /*10e0*/  ISETP.NE.U32.AND P1, PT, RZ, UR4, PT ;  /* 0x00000004ff007c0c */ /* 0x000fe2000bf25070 */
[----:B------:R-:W-:Y:S01]  /*10f0*/  ULDC.64 UR6, c[0x0][0xa08] ;  /* 0x0002820000067ab9 */ /* 0x000fe20000000a00 */
[----:B0-----:R-:W-:Y:S01]  /*1100*/  MOV R3, RZ ;  /* 0x000000ff00037202 */ /* 0x001fe20000000f00 */
[----:B-----5:R-:W-:Y:S01]  /*1110*/  IMAD.MOV.U32 R29, RZ, RZ, RZ ;  /* 0x000000ffff1d7224 */ /* 0x020fe200078e00ff */
[----:B------:R-:W-:-:S02]  /*1120*/  ISETP.NE.AND.EX P1, PT, RZ, UR5, PT, P1 ;  /* 0x00000005ff007c0c */ /* 0x000fc4000bf25310 */
[----:B------:R-:W-:-:S04]  /*1130*/  ISETP.NE.U32.AND P0, PT, RZ, UR6, PT ;  /* 0x00000006ff007c0c */ /* 0x000fc8000bf05070 */
[----:B------:R-:W-:Y:S02]  /*1140*/  ISETP.NE.AND.EX P0, PT, RZ, UR7, PT, P0 ;  /* 0x00000007ff007c0c */ /* 0x000fe4000bf05300 */
[----:B--2---:R-:W-:Y:S01]  /*1150*/  SHF.R.S32.HI R6, RZ, 0x1f, R0 ;  /* 0x0000001fff067819 */ /* 0x004fe20000011400 */
[----:B------:R-:W-:-:S04]  /*1160*/  IMAD.SHL.U32 R28, R0, 0x4, RZ ;  /* 0x00000004001c7824 */ /* 0x000fc800078e00ff */
[C---:B---34-:R-:W-:Y:S01]  /*1170*/  @P1 LEA R4, P2, R0.reuse, UR4, 0x2 ;  /* 0x0000000400041c11 */ /* 0x058fe2000f8410ff */
[----:B------:R-:W-:Y:S01]  /*1180*/  STL [R1+0x14], R0 ;  /* 0x0000140001007387 */ /* 0x000fe20000100800 */
[C-C-:B------:R-:W-:Y:S02]  /*1190*/  SHF.L.U64.HI R30, R0.reuse, 0x2, R6.reuse ;  /* 0x00000002001e7819 */ /* 0x140fe40000010206 */
[----:B------:R-:W-:Y:S01]  /*11a0*/  @P1 LEA.HI.X R5, R0, UR5, R6, 0x2, P2 ;  /* 0x0000000500051c11 */ /* 0x000fe200090f1406 */
[----:B------:R0:W-:Y:S01]  /*11b0*/  STL [R1+0x2c], R6 ;  /* 0x00002c0601007387 */ /* 0x0001e20000100800 */
[----:B------:R-:W-:Y:S01]  /*11c0*/  ISETP.NE.U32.AND P2, PT, RZ, UR8, PT ;  /* 0x00000008ff007c0c */ /* 0x000fe2000bf45070 */
[----:B------:R-:W-:Y:S01]  /*11d0*/  ULDC UR4, c[0x0][0x288] ;  /* 0x0000a20000047ab9 */ /* 0x000fe20000000800 */
[----:B------:R-:W-:Y:S01]  /*11e0*/  IADD3 R8, P3, R28, UR6, RZ ;  /* 0x000000061c087c10 */ /* 0x000fe2000ff7e0ff */
[----:B------:R1:W5:Y:S01]  /*11f0*/  @P1 LDG.E R3, desc[UR42][R4.64] ;  /* 0x0000002a04031981 */ /* 0x000362000c1e1900 */
[----:B------:R-:W-:Y:S01]  /*1200*/  ISETP.NE.AND.EX P2, PT, RZ, UR9, PT, P2 ;  /* 0x00000009ff007c0c */ /* 0x000fe2000bf45320 */
[----:B------:R-:W-:Y:S01]  /*1210*/  IMAD.U32 R132, RZ, RZ, UR4 ;  /* 0x00000004ff847e24 */ /* 0x000fe2000f8e00ff */
[----:B------:R-:W-:Y:S01]  /*1220*/  IADD3.X R9, R30, UR7, RZ, P3, !PT ;  /* 0x000000071e097c10 */ /* 0x000fe20009ffe4ff */
[----:B------:R-:W-:-:S04]  /*1230*/  ULDC.64 UR4, c[0x0][0x3f8] ;  /* 0x0000fe0000047ab9 */ /* 0x000fc80000000a00 */
[----:B------:R1:W5:Y:S06]  /*1240*/  @P0 LDG.E R29, desc[UR42][R8.64] ;  /* 0x0000002a081d0981 */ /* 0x00036c000c1e1900 */
[----:B0-----:R-:W-:-:S04]  /*1250*/  @P2 IADD3 R6, P1, R28, UR8, RZ ;  /* 0x000000081c062c10 */ /* 0x001fc8000ff3e0ff */
[----:B------:R-:W-:-:S05]  /*1260*/  @P2 IADD3.X R7, R30, UR9, RZ, P1, !PT ;  /* 0x000000091e072c10 */ /* 0x000fca0008ffe4ff */
[----:B------:R1:W5:Y:S01]  /*1270*/  @P2 LDG.E R132, desc[UR42][R6.64] ;  /* 0x0000002a06842981 */ /* 0x000362000c1e1900 */
[----:B------:R-:W-:-:S03]  /*1280*/  UISETP.NE.U32.AND UP0, UPT, UR4, URZ, UPT ;  /* 0x0000003f0400728c */ /* 0x000fc6000bf05070 */
[----:B------:R-:W-:Y:S01]  /*1290*/  ULDC UR4, c[0x0][0x404] ;  /* 0x0001010000047ab9 */ /* 0x000fe20000000800 */
[----:B------:R-:W-:-:S03]  /*12a0*/  UISETP.NE.AND.EX UP0, UPT, UR5, URZ, UPT, UP0 ;  /* 0x0000003f0500728c */ /* 0x000fc6000bf05300 */
[----:B------:R-:W-:Y:S01]  /*12b0*/  ULDC UR5, c[0x0][0x2e0] ;  /* 0x0000b80000057ab9 */ /* 0x000fe20000000800 */
[----:B------:R-:W-:-:S04]  /*12c0*/  USEL UR4, UR4, 0x1, UP0 ;  /* 0x0000000104047887 */ /* 0x000fc80008000000 */
[----:B------:R-:W-:-:S03]  /*12d0*/  UIMAD UR4, UR4, UR5, URZ ;  /* 0x00000005040472a4 */ /* 0x000fc6000f8e023f */
[----:B------:R-:W-:Y:S02]  /*12e0*/  ULDC UR5, c[0x0][0x338] ;  /* 0x0000ce0000057ab9 */ /* 0x000fe40000000800 */
[----:B------:R-:W-:Y:S02]  /*12f0*/  IMAD.U32 R2, RZ, RZ, UR5 ;  /* 0x00000005ff027e24 */ /* 0x000fe4000f8e00ff */
[----:B------:R-:W-:Y:S01]  /*1300*/  IMAD.U32 R26, RZ, RZ, UR4 ;  /* 0x00000004ff1a7e24 */ /* 0x000fe2000f8e00ff */
[----:B------:R-:W-:Y:S01]  /*1310*/  MOV R27, R0 ;  /* 0x00000000001b7202 */ /* 0x000fe20000000f00 */
[----:B-1----:R-:W-:Y:S06]  /*1320*/  @P2 BRA `(.L_x_290) ;  /* 0x0000000000242947 */ /* 0x002fec0003800000 */
[----:B------:R-:W-:Y:S02]  /*1330*/  ULDC.64 UR4, c[0x0][0xa00] ;  /* 0x0002800000047ab9 */ /* 0x000fe40000000a00 */
[----:B------:R-:W-:-:S04]  /*1340*/  ISETP.NE.U32.AND P1, PT, RZ, UR4, PT ;  /* 0x00000004ff007c0c */ /* 0x000fc8000bf25070 */
[----:B------:R-:W-:-:S13]  /*1350*/  ISETP.NE.AND.EX P1, PT, RZ, UR5, PT, P1 ;  /* 0x00000005ff007c0c */ /* 0x000fda000bf25310 */
[----:B------:R-:W-:Y:S05]  /*1360*/  @!P1 BRA `(.L_x_290) ;  /* 0x0000000000149947 */ /* 0x000fea0003800000 */
[----:B------:R-:W0:Y:S02]  /*1370*/  LDC.64 R4, c[0x0][0xa00] ;  /* 0x00028000ff047b82 */ /* 0x000e240000000a00 */
[----:B0-----:R-:W-:-:S05]  /*1380*/  IMAD.WIDE R4, R27, 0x4, R4 ;  /* 0x000000041b047825 */ /* 0x001fca00078e0204 */
[----:B-----5:R-:W2:Y:S04]  /*1390*/  LDG.E R132, desc[UR42][R4.64] ;  /* 0x0000002a04847981 */ /* 0x020ea8000c1e1900 */
[----:B------:R-:W2:Y:S02]  /*13a0*/  LDG.E R7, desc[UR42][R4.64+0x4] ;  /* 0x0000042a04077981 */ /* 0x000ea4000c1e1900 */
[----:B--2---:R-:W-:-:S07]  /*13b0*/  IMAD.IADD R132, R7, 0x1, -R132 ;  /* 0x0000000107847824 */ /* 0x004fce00078e0a84 */
.L_x_290:
[----:B------:R-:W-:Y:S01]  /*13c0*/  ULDC.64 UR4, c[0x0][0xa20] ;  /* 0x0002880000047ab9 */ /* 0x000fe20000000a00 */
[----:B------:R0:W-:Y:S01]  /*13d0*/  STL [R1+0x34], R125 ;  /* 0x0000347d01007387 */ /* 0x0001e20000100800 */
[----:B------:R-:W-:-:S03]  /*13e0*/  ISETP.NE.U32.AND P1, PT, RZ, UR4, PT ;  /* 0x00000004ff007c0c */ /* 0x000fc6000bf25070 */
[----:B------:R0:W-:Y:S01]  /*13f0*/  STL [R1+0x28], R126 ;  /* 0x0000287e01007387 */ /* 0x0001e20000100800 */
[----:B------:R-:W-:-:S13]  /*1400*/  ISETP.NE.AND.EX P1, PT, RZ, UR5, PT, P1 ;  /* 0x00000005ff007c0c */ /* 0x000fda000bf25310 */
[----:B0-----:R-:W-:Y:S05]  /*1410*/  @!P1 BRA `(.L_x_291) ;  /* 0x0000000000109947 */ /* 0x001fea0003800000 */
[----:B------:R-:W-:-:S04]  /*1420*/  IADD3 R4, P0, R28, UR4, RZ ;  /* 0x000000041c047c10 */ /* 0x000fc8000ff1e0ff */
[----:B------:R-:W-:-:S05]  /*1430*/  IADD3.X R5, R30, UR5, RZ, P0, !PT ;  /* 0x000000051e057c10 */ /* 0x000fca00087fe4ff */
[----:B------:R0:W5:Y:S01]  /*1440*/  LDG.E R26, desc[UR42][R4.64] ;  /* 0x0000002a041a7981 */ /* 0x000162000c1e1900 */
[----:B------:R-:W-:Y:S05]  /*1450*/  BRA `(.L_x_292) ;  /* 0x0000000000107947 */ /* 0x000fea0003800000 */
.L_x_291:
[----:B------:R-:W-:Y:S05]  /*1460*/  @!P0 BRA `(.L_x_292) ;  /* 0x00000000000c8947 */ /* 0x000fea0003800000 */
[----:B------:R-:W2:Y:S04]  /*1470*/  LDG.E R5, desc[UR42][R8.64] ;  /* 0x0000002a08057981 */ /* 0x000ea8000c1e1900 */
[----:B------:R-:W2:Y:S02]  /*1480*/  LDG.E R26, desc[UR42][R8.64+0x4] ;  /* 0x0000042a081a7981 */ /* 0x000ea4000c1e1900 */
[----:B--2---:R-:W-:-:S07]  /*1490*/  IMAD.IADD R26, R26, 0x1, -R5 ;  /* 0x000000011a1a7824 */ /* 0x004fce00078e0a05 */
.L_x_292:
[----:B------:R-:W-:Y:S02]  /*14a0*/  ULDC.64 UR4, c[0x0][0xa10] ;  /* 0x0002840000047ab9 */ /* 0x000fe40000000a00 */
[----:B------:R-:W-:-:S04]  /*14b0*/  ISETP.NE.U32.AND P0, PT, RZ, UR4, PT ;  /* 0x00000004ff007c0c */ /* 0x000fc8000bf05070 */
[----:B------:R-:W-:Y:S01]  /*14c0*/  ISETP.NE.AND.EX P0, PT, RZ, UR5, PT, P0 ;  /* 0x00000005ff007c0c */ /* 0x000fe2000bf05300 */
[----:B-----5:R-:W-:Y:S01]  /*14d0*/  IMAD.IADD R11, R26, 0x1, -R3 ;  /* 0x000000011a0b7824 */ /* 0x020fe200078e0a03 */
[----:B------:R-:W-:-:S11]  /*14e0*/  ULDC.64 UR4, c[0x0][0xa30] ;  /* 0x00028c0000047ab9 */ /* 0x000fd60000000a00 */
[----:B0-----:R-:W0:Y:S02]  /*14f0*/  @P0 LDC.64 R4, c[0x0][0xa10] ;  /* 0x00028400ff040b82 */ /* 0x001e240000000a00 */
[----:B0-----:R-:W-:-:S05]  /*1500*/  @P0 IMAD.WIDE R4, R27, 0x4, R4 ;  /* 0x000000041b040825 */ /* 0x001fca00078e0204 */
[----:B------:R-:W2:Y:S04]  /*1510*/  @P0 LDG.E R0, desc[UR42][R4.64] ;  /* 0x0000002a04000981 */ /* 0x000ea8000c1e1900 */
[----:B------:R-:W2:Y:S01]  /*1520*/  @P0 LDG.E R9, desc[UR42][R4.64+0x4] ;  /* 0x0000042a04090981 */ /* 0x000ea2000c1e1900 */
[----:B------:R-:W-:Y:S01]  /*1530*/  IMAD.MOV R24, RZ, RZ, -R11 ;  /* 0x000000ffff187224 */ /* 0x000fe200078e0a0b */
[----:B------:R-:W-:Y:S02]  /*1540*/  ISETP.NE.U32.AND P1, PT, RZ, UR4, PT ;  /* 0x00000004ff007c0c */ /* 0x000fe4000bf25070 */
[----:B------:R-:W-:Y:S02]  /*1550*/  MOV R121, R26 ;  /* 0x0000001a00797202 */ /* 0x000fe40000000f00 */
[----:B------:R-:W-:-:S02]  /*1560*/  VIMNMX R24, RZ, R24, !PT ;  /* 0x00000018ff187248 */ /* 0x000fc40007fe0100 */
[----:B------:R-:W-:-:S13]  /*1570*/  ISETP.NE.AND.EX P1, PT, RZ, UR5, PT, P1 ;  /* 0x00000005ff007c0c */ /* 0x000fda000bf25310 */
[----:B------:R-:W-:-:S04]  /*1580*/  @P1 IADD3 R6, P2, R28, UR4, RZ ;  /* 0x000000041c061c10 */ /* 0x000fc8000ff5e0ff */
[----:B------:R-:W-:-:S05]  /*1590*/  @P1 IADD3.X R7, R30, UR5, RZ, P2, !PT ;  /* 0x000000051e071c10 */ /* 0x000fca00097fe4ff */
[----:B------:R0:W5:Y:S01]  /*15a0*/  @P1 LDG.E R121, desc[UR42][R6.64] ;  /* 0x0000002a06791981 */ /* 0x000162000c1e1900 */
[----:B--2---:R-:W-:-:S04]  /*15b0*/  @P0 IMAD.IADD R2, R9, 0x1, -R0 ;  /* 0x0000000109020824 */ /* 0x004fc800078e0a00 */
[----:B------:R-:W-:-:S05]  /*15c0*/  IMAD.IADD R127, R11, 0x1, R2 ;  /* 0x000000010b7f7824 */ /* 0x000fca00078e0202 */
[----:B------:R-:W-:-:S04]  /*15d0*/  IADD3 R0, R127, 0x7f, RZ ;  /* 0x0000007f7f007810 */ /* 0x000fc80007ffe0ff */
[----:B------:R-:W-:-:S04]  /*15e0*/  SHF.R.S32.HI R3, RZ, 0x1f, R0 ;  /* 0x0000001fff037819 */ /* 0x000fc80000011400 */
[----:B------:R-:W-:-:S04]  /*15f0*/  LEA.HI R3, R3, R0, RZ, 0x7 ;  /* 0x0000000003037211 */ /* 0x000fc800078f38ff */
[----:B------:R-:W-:Y:S02]  /*1600*/  LOP3.LUT R5, R3, 0xffffff80, RZ, 0xc0, !PT ;  /* 0xffffff8003057812 */ /* 0x000fe400078ec0ff */
[----:B------:R-:W-:Y:S02]  /*1610*/  SHF.R.S32.HI R153, RZ, 0x7, R3 ;  /* 0x00000007ff997819 */ /* 0x000fe40000011403 */
[----:B------:R-:W-:-:S04]  /*1620*/  VIADDMNMX R5, R5, -R11, R2, PT ;  /* 0x8000000b05057246 */ /* 0x000fc80003800102 */
[----:B------:R-:W-:Y:S02]  /*1630*/  ISETP.GT.AND P0, PT, R5, R24, PT ;  /* 0x000000180500720c */ /* 0x000fe40003f04270 */
[----:B------:R-:W-:-:S05]  /*1640*/  SHF.R.U32.HI R24, RZ, 0x7, R24 ;  /* 0x00000007ff187819 */ /* 0x000fca0000011618 */
[----:B------:R-:W-:-:S06]  /*1650*/  IMAD.MOV.U32 R25, RZ, RZ, R24 ;  /* 0x000000ffff197224 */ /* 0x000fcc00078e0018 */
[----:B------:R-:W-:-:S05]  /*1660*/  @P0 VIADD R0, R5, 0x7f ;  /* 0x0000007f05000836 */ /* 0x000fca0000000000 */
[----:B------:R-:W-:-:S04]  /*1670*/  @P0 SHF.R.S32.HI R5, RZ, 0x1f, R0 ;  /* 0x0000001fff050819 */ /* 0x000fc80000011400 */
[----:B------:R-:W-:-:S04]  /*1680*/  @P0 LEA.HI R5, R5, R0, RZ, 0x7 ;  /* 0x0000000005050211 */ /* 0x000fc800078f38ff */
[----:B------:R-:W-:Y:S02]  /*1690*/  @P0 SHF.R.S32.HI R25, RZ, 0x7, R5 ;  /* 0x00000007ff190819 */ /* 0x000fe40000011405 */
[----:B------:R-:W-:Y:S02]  /*16a0*/  PLOP3.LUT P0, PT, PT, PT, PT, 0x80, 0x0 ;  /* 0x000000000000781c */ /* 0x000fe40003f0f070 */
[----:B------:R-:W-:-:S13]  /*16b0*/  ISETP.GT.AND P1, PT, R25, R24, PT ;  /* 0x000000181900720c */ /* 0x000fda0003f24270 */
[----:B0-----:R-:W-:Y:S05]  /*16c0*/  @!P1 BRA `(.L_x_293) ;  /* 0x000000a400709947 */ /* 0x001fea0003800000 */
[----:B------:R-:W-:Y:S01]  /*16d0*/  IADD3 R0, R19, 0x28400, RZ ;  /* 0x0002840013007810 */ /* 0x000fe20007ffe0ff */
[----:B------:R-:W-:Y:S03]  /*16e0*/  BSSY B6, `(.L_x_294) ;  /* 0x0000013000067945 */ /* 0x000fe60003800000 */
[----:B------:R-:W-:-:S13]  /*16f0*/  LOP3.LUT P0, RZ, R0, 0x3ff, RZ, 0xc0, !PT ;  /* 0x000003ff00ff7812 */ /* 0x000fda000780c0ff */
[----:B------:R-:W-:Y:S05]  /*1700*/  @!P0 BRA `(.L_x_295) ;  /* 0x0000000000408947 */ /* 0x000fea0003800000 */
[----:B------:R-:W-:Y:S01]  /*1710*/  MOV R0, 0x0 ;  /* 0x0000000000007802 */ /* 0x000fe20000000f00 */
[----:B------:R-:W-:Y:S01]  /*1720*/  ULDC.64 UR4, c[0x4][0xc0] ;  /* 0x0100300000047ab9 */ /* 0x000fe20000000a00 */
[----:B------:R-:W-:Y:S01]  /*1730*/  ULDC.64 UR6, c[0x4][0x20] ;  /* 0x0100080000067ab9 */ /* 0x000fe20000000a00 */
[----:B------:R-:W-:Y:S01]  /*1740*/  IMAD.U32 R4, RZ, RZ, UR4 ;  /* 0x00000004ff047e24 */ /* 0x000fe2000f8e00ff */
[----:B------:R0:W1:Y:S01]  /*1750*/  LDC.64 R14, c[0x4][R0] ;  /* 0x01000000000e7b82 */ /* 0x0000620000000a00 */
[----:B------:R-:W-:Y:S01]  /*1760*/  IMAD.U32 R5, RZ, RZ, UR5 ;  /* 0x00000005ff057e24 */ /* 0x000fe2000f8e00ff */
[----:B------:R-:W-:Y:S01]  /*1770*/  ULDC.64 UR4, c[0x4][0xc8] ;  /* 0x0100320000047ab9 */ /* 0x000fe20000000a00 */
[----:B------:R-:W-:Y:S01]  /*1780*/  IMAD.U32 R10, RZ, RZ, UR6 ;  /* 0x00000006ff0a7e24 */ /* 0x000fe2000f8e00ff */
[----:B------:R-:W-:Y:S01]  /*1790*/  MOV R7, UR5 ;  /* 0x0000000500077c02 */ /* 0x000fe20008000f00 */
[----:B------:R-:W-:Y:S01]  /*17a0*/  IMAD.U32 R6, RZ, RZ, UR4 ;  /* 0x00000004ff067e24 */ /* 0x000fe2000f8e00ff */
[----:B------:R-:W-:Y:S01]  /*17b0*/  MOV R12, 0x1 ;  /* 0x00000001000c7802 */ /* 0x000fe20000000f00 */
[----:B------:R-:W-:-:S02]  /*17c0*/  IMAD.U32 R11, RZ, RZ, UR7 ;  /* 0x00000007ff0b7e24 */ /* 0x000fc4000f8e00ff */
[----:B------:R-:W-:Y:S02]  /*17d0*/  IMAD.MOV.U32 R8, RZ, RZ, 0x70 ;  /* 0x00000070ff087424 */ /* 0x000fe400078e00ff */
[----:B0-----:R-:W-:-:S07]  /*17e0*/  IMAD.MOV.U32 R13, RZ, RZ, RZ ;  /* 0x000000ffff0d7224 */ /* 0x001fce00078e00ff */
[----:B------:R-:W-:-:S07]  /*17f0*/  LEPC R20, `(.L_x_295) ;  /* 0x000000001014794e */ /* 0x000fce0000000000 */
[----:B-1---5:R-:W-:Y:S05]  /*1800*/  CALL.ABS.NOINC R14 ;  /* 0x000000000e007343 */ /* 0x022fea0003c00000 */
.L_x_295:
[----:B------:R-:W-:Y:S05]  /*1810*/  BSYNC B6 ;  /* 0x0000000000067941 */ /* 0x000fea0003800000 */
.L_x_294:
[----:B------:R-:W-:Y:S01]  /*1820*/  VIADD R0, R19, 0x10400 ;  /* 0x0001040013007836 */ /* 0x000fe20000000000 */
[----:B------:R-:W-:Y:S04]  /*1830*/  BSSY B6, `(.L_x_296) ;  /* 0x0000013000067945 */ /* 0x000fe80003800000 */
[----:B------:R-:W-:-:S13]  /*1840*/  LOP3.LUT P0, RZ, R0, 0x3ff, RZ, 0xc0, !PT ;  /* 0x000003ff00ff7812 */ /* 0x000fda000780c0ff */
[----:B------:R-:W-:Y:S05]  /*1850*/  @!P0 BRA `(.L_x_297) ;  /* 0x0000000000408947 */ /* 0x000fea0003800000 */
[----:B------:R-:W-:Y:S01]  /*1860*/  MOV R0, 0x0 ;  /* 0x0000000000007802 */ /* 0x000fe20000000f00 */
[----:B------:R-:W-:Y:S01]  /*1870*/  ULDC.64 UR4, c[0x4][0xc0] ;  /* 0x0100300000047ab9 */ /* 0x000fe20000000a00 */
[----:B------:R-:W-:Y:S01]  /*1880*/  ULDC.64 UR6, c[0x4][0x20] ;  /* 0x0100080000067ab9 */ /* 0x000fe20000000a00 */
[----:B------:R-:W-:Y:S01]  /*1890*/  IMAD.U32 R4, RZ, RZ, UR4 ;  /* 0x00000004ff047e24 */ /* 0x000fe2000f8e00ff */
[----:B------:R0:W1:Y:S01]  /*18a0*/  LDC.64 R14, c[0x4][R0] ;  /* 0x01000000000e7b82 */ /* 0x0000620000000a00 */
[----:B------:R-:W-:Y:S01]  /*18b0*/  MOV R5, UR5 ;  /* 0x0000000500057c02 */ /* 0x000fe20008000f00 */
[----:B------:R-:W-:Y:S01]  /*18c0*/  ULDC.64 UR4, c[0x4][0xc8] ;  /* 0x0100320000047ab9 */ /* 0x000fe20000000a00 */
[----:B------:R-:W-:Y:S01]  /*18d0*/  IMAD.U32 R10, RZ, RZ, UR6 ;  /* 0x00000006ff0a7e24 */ /* 0x000fe2000f8e00ff */
[----:B------:R-:W-:Y:S01]  /*18e0*/  MOV R11, UR7 ;  /* 0x00000007000b7c02 */ /* 0x000fe20008000f00 */
[----:B------:R-:W-:Y:S02]  /*18f0*/  IMAD.U32 R6, RZ, RZ, UR4 ;  /* 0x00000004ff067e24 */ /* 0x000fe4000f8e00ff */
[----:B------:R-:W-:-:S02]  /*1900*/  IMAD.U32 R7, RZ, RZ, UR5 ;  /* 0x00000005ff077e24 */ /* 0x000fc4000f8e00ff */
[----:B------:R-:W-:Y:S02]  /*1910*/  IMAD.MOV.U32 R8, RZ, RZ, 0x70 ;  /* 0x00000070ff087424 */ /* 0x000fe400078e00ff */
[----:B------:R-:W-:Y:S02]  /*1920*/  IMAD.MOV.U32 R12, RZ, RZ, 0x1 ;  /* 0x00000001ff0c7424 */ /* 0x000fe400078e00ff */
[----:B0-----:R-:W-:-:S07]  /*1930*/  IMAD.MOV.U32 R13, RZ, RZ, RZ ;  /* 0x000000ffff0d7224 */ /* 0x001fce00078e00ff */
[----:B------:R-:W-:-:S07]  /*1940*/  LEPC R20, `(.L_x_297) ;  /* 0x000000001014794e */ /* 0x000fce0000000000 */
[----:B-1---5:R-:W-:Y:S05]  /*1950*/  CALL.ABS.NOINC R14 ;  /* 0x000000000e007343 */ /* 0x022fea0003c00000 */
.L_x_297:
[----:B------:R-:W-:Y:S05]  /*1960*/  BSYNC B6 ;  /* 0x0000000000067941 */ /* 0x000fea0003800000 */
.L_x_296:
[----:B------:R-:W-:Y:S01]  /*1970*/  ULDC.64 UR4, c[0x0][0x9f8] ;  /* 0x00027e0000047ab9 */ /* 0x000fe20000000a00 */
[----:B------:R-:W0:Y:S01]  /*1980*/  S2R R20, SR_TID.X ;  /* 0x0000000000147919 */ /* 0x000e220000002100 */
[----:B------:R-:W-:Y:S01]  /*1990*/  ISETP.NE.U32.AND P0, PT, RZ, UR4, PT ;  /* 0x00000004ff007c0c */ /* 0x000fe2000bf05070 */
[----:B------:R-:W1:Y:S08]  /*19a0*/  LDC R0, c[0x0][0x428] ;  /* 0x00010a00ff007b82 */ /* 0x000e700000000800 */
[----:B------:R-:W2:Y:S01]  /*19b0*/  LDC.64 R102, c[0x0][0x2f0] ;  /* 0x0000bc00ff667b82 */ /* 0x000ea20000000a00 */
[----:B------:R-:W-:Y:S01]  /*19c0*/  ISETP.NE.AND.EX P0, PT, RZ, UR5, PT, P0 ;  /* 0x00000005ff007c0c */ /* 0x000fe2000bf05300 */
[----:B------:R-:W3:Y:S01]  /*19d0*/  LDL R12, [R1+0x4] ;  /* 0x00000400010c7983 */ /* 0x000ee20000100800 */
[----:B------:R-:W-:Y:S01]  /*19e0*/  IADD3 R45, R29, R26, RZ ;  /* 0x0000001a1d2d7210 */ /* 0x000fe20007ffe0ff */
[----:B------:R-:W-:-:S02]  /*19f0*/  ULDC.64 UR6, c[0x0][0xa08] ;  /* 0x0002820000067ab9 */ /* 0x000fc40000000a00 */
[----:B------:R-:W4:Y:S02]  /*1a00*/  LDL R36, [R1+0xc] ;  /* 0x00000c0001247983 */ /* 0x000f240000100800 */
[----:B------:R-:W2:Y:S02]  /*1a10*/  LDC.64 R38, c[0x0][0x3d8] ;  /* 0x0000f600ff267b82 */ /* 0x000ea40000000a00 */
[----:B------:R-:W4:Y:S04]  /*1a20*/  LDL R35, [R1+0x10] ;  /* 0x0000100001237983 */ /* 0x000f280000100800 */
[----:B------:R-:W-:Y:S01]  /*1a30*/  @P0 IADD3 R4, P1, R28, UR4, RZ ;  /* 0x000000041c040c10 */ /* 0x000fe2000ff3e0ff */
[----:B------:R-:W4:Y:S01]  /*1a40*/  LDL R33, [R1+0x20] ;  /* 0x0000200001217983 */ /* 0x000f220000100800 */
[----:B------:R-:W2:Y:S02]  /*1a50*/  LDC R123, c[0x0][0x3d4] ;  /* 0x0000f500ff7b7b82 */ /* 0x000ea40000000800 */
[----:B------:R-:W-:Y:S01]  /*1a60*/  @P0 IADD3.X R5, R30, UR5, RZ, P1, !PT ;  /* 0x000000051e050c10 */ /* 0x000fe20008ffe4ff */
[----:B------:R-:W4:Y:S01]  /*1a70*/  LDL R15, [R1+0x18] ;  /* 0x00001800010f7983 */ /* 0x000f220000100800 */
[----:B0-----:R-:W-:-:S03]  /*1a80*/  SHF.R.U32.HI R34, RZ, 0x7, R20 ;  /* 0x00000007ff227819 */ /* 0x001fc60000011614 */
[----:B------:R0:W3:Y:S01]  /*1a90*/  @P0 LDG.E R27, desc[UR42][R4.64] ;  /* 0x0000002a041b0981 */ /* 0x0000e2000c1e1900 */
[----:B-1----:R-:W-:Y:S01]  /*1aa0*/  ISETP.NE.AND P0, PT, R0, 0x1, PT ;  /* 0x000000010000780c */ /* 0x002fe20003f05270 */
[----:B------:R-:W-:Y:S01]  /*1ab0*/  ULDC.64 UR4, c[0x0][0x2f8] ;  /* 0x0000be0000047ab9 */ /* 0x000fe20000000a00 */
[----:B------:R-:W-:Y:S01]  /*1ac0*/  SHF.R.S32.HI R41, RZ, 0x1f, R45 ;  /* 0x0000001fff297819 */ /* 0x000fe2000001142d */
[----:B------:R-:W4:Y:S01]  /*1ad0*/  LDL R20, [R1+0x1c] ;  /* 0x00001c0001147983 */ /* 0x000f220000100800 */
[----:B------:R-:W1:Y:S03]  /*1ae0*/  LDC.64 R114, c[0x0][0x3e8] ;  /* 0x0000fa00ff727b82 */ /* 0x000e660000000a00 */
[-C--:B--2---:R-:W-:Y:S02]  /*1af0*/  IMAD R6, R41, R102.reuse, RZ ;  /* 0x0000006629067224 */ /* 0x084fe400078e02ff */
[----:B0-----:R-:W-:-:S04]  /*1b00*/  IMAD.WIDE.U32 R4, R45, R102, RZ ;  /* 0x000000662d047225 */ /* 0x001fc800078e00ff */
[----:B------:R-:W0:Y:S08]  /*1b10*/  @P0 LDC R3, c[0x0][0x42c] ;  /* 0x00010b00ff030b82 */ /* 0x000e300000000800 */
[----:B------:R-:W2:Y:S01]  /*1b20*/  @P0 LDC R7, c[0x0][0x430] ;  /* 0x00010c00ff070b82 */ /* 0x000ea20000000800 */
[----:B0-----:R-:W-:-:S04]  /*1b30*/  @P0 IMAD.HI.U32 R0, R126, R3, RZ ;  /* 0x000000037e000227 */ /* 0x001fc800078e00ff */
[----:B------:R-:W-:Y:S01]  /*1b40*/  IMAD.MOV.U32 R3, RZ, RZ, R126 ;  /* 0x000000ffff037224 */ /* 0x000fe200078e007e */
[----:B--2---:R-:W-:Y:S01]  /*1b50*/  @P0 SHF.R.U32.HI R3, RZ, R7, R0 ;  /* 0x00000007ff030219 */ /* 0x004fe20000011600 */
[----:B------:R-:W-:Y:S01]  /*1b60*/  IMAD R7, R45, R103, R6 ;  /* 0x000000672d077224 */ /* 0x000fe200078e0206 */
[----:B------:R-:W-:Y:S02]  /*1b70*/  ISETP.NE.U32.AND P0, PT, RZ, UR6, PT ;  /* 0x00000006ff007c0c */ /* 0x000fe4000bf05070 */
[----:B------:R-:W-:Y:S01]  /*1b80*/  SHF.R.S32.HI R8, RZ, 0x1f, R3 ;  /* 0x0000001fff087819 */ /* 0x000fe20000011403 */
[----:B------:R-:W-:Y:S01]  /*1b90*/  IMAD.IADD R5, R5, 0x1, R7 ;  /* 0x0000000105057824 */ /* 0x000fe200078e0207 */
[----:B------:R-:W-:-:S03]  /*1ba0*/  ISETP.NE.AND.EX P0, PT, RZ, UR7, PT, P0 ;  /* 0x00000007ff007c0c */ /* 0x000fc6000bf05300 */
[----:B------:R-:W-:Y:S01]  /*1bb0*/  IMAD R6, R8, UR4, RZ ;  /* 0x0000000408067c24 */ /* 0x000fe2000f8e02ff */
[----:B------:R-:W-:Y:S01]  /*1bc0*/  ISETP.NE.AND P6, PT, R34, 0x1, PT ;  /* 0x000000012200780c */ /* 0x000fe20003fc5270 */
[----:B------:R-:W-:-:S04]  /*1bd0*/  IMAD.WIDE.U32 R4, R3, UR4, R4 ;  /* 0x0000000403047c25 */ /* 0x000fc8000f8e0004 */
[----:B------:R-:W-:Y:S01]  /*1be0*/  IMAD R7, R3, UR5, R6 ;  /* 0x0000000503077c24 */ /* 0x000fe2000f8e0206 */
[----:B------:R-:W-:-:S03]  /*1bf0*/  ULDC.64 UR4, c[0x0][0x300] ;  /* 0x0000c00000047ab9 */ /* 0x000fc60000000a00 */
[----:B------:R-:W-:Y:S01]  /*1c00*/  IMAD.IADD R5, R5, 0x1, R7 ;  /* 0x0000000105057824 */ /* 0x000fe200078e0207 */
[----:B------:R-:W-:Y:S02]  /*1c10*/  SHF.R.S32.HI R17, RZ, 0x1f, R16 ;  /* 0x0000001fff117819 */ /* 0x000fe40000011410 */
[----:B------:R-:W-:Y:S01]  /*1c20*/  ISETP.GE.AND P2, PT, R16, R123, PT ;  /* 0x0000007b1000720c */ /* 0x000fe20003f46270 */
[----:B-1----:R-:W-:-:S04]  /*1c30*/  IMAD R10, R23, R114, RZ ;  /* 0x00000072170a7224 */ /* 0x002fc800078e02ff */
[C---:B------:R-:W-:Y:S02]  /*1c40*/  IMAD R89, R22.reuse, R115, R10 ;  /* 0x0000007316597224 */ /* 0x040fe400078e020a */
[----:B------:R-:W-:-:S04]  /*1c50*/  IMAD.WIDE.U32 R10, R22, R114, R16 ;  /* 0x00000072160a7225 */ /* 0x000fc800078e0010 */
[----:B------:R-:W-:Y:S01]  /*1c60*/  IMAD.MOV.U32 R88, RZ, RZ, R10 ;  /* 0x000000ffff587224 */ /* 0x000fe200078e000a */
[----:B------:R-:W-:-:S04]  /*1c70*/  SHF.L.U32 R30, R234, 0x7, RZ ;  /* 0x00000007ea1e7819 */ /* 0x000fc800000006ff */
[----:B------:R-:W-:Y:S01]  /*1c80*/  LOP3.LUT R30, R30, 0x380, RZ, 0xc0, !PT ;  /* 0x000003801e1e7812 */ /* 0x000fe200078ec0ff */
[----:B------:R-:W-:Y:S02]  /*1c90*/  IMAD.SHL.U32 R29, R233, 0x80, RZ ;  /* 0x00000080e91d7824 */ /* 0x000fe400078e00ff */
[----:B------:R-:W-:Y:S01]  /*1ca0*/  IMAD.SHL.U32 R28, R235, 0x80, RZ ;  /* 0x00000080eb1c7824 */ /* 0x000fe200078e00ff */
[C---:B------:R-:W-:Y:S01]  /*1cb0*/  SHF.L.U64.HI R93, R102.reuse, 0x5, R103 ;  /* 0x00000005665d7819 */ /* 0x040fe20000010267 */
[----:B------:R-:W-:Y:S01]  /*1cc0*/  IMAD.SHL.U32 R92, R102, 0x20, RZ ;  /* 0x00000020665c7824 */ /* 0x000fe200078e00ff */
[----:B-----5:R-:W-:Y:S02]  /*1cd0*/  SHF.R.S32.HI R31, RZ, 0x1f, R121 ;  /* 0x0000001fff1f7819 */ /* 0x020fe40000011479 */
[----:B------:R-:W-:Y:S02]  /*1ce0*/  LOP3.LUT R29, R29, 0x380, RZ, 0xc0, !PT ;  /* 0x000003801d1d7812 */ /* 0x000fe400078ec0ff */
[----:B------:R-:W-:Y:S01]  /*1cf0*/  LOP3.LUT R28, R28, 0x380, RZ, 0xc0, !PT ;  /* 0x000003801c1c7812 */ /* 0x000fe200078ec0ff */
[----:B------:R-:W-:Y:S01]  /*1d00*/  IMAD.WIDE.U32 R46, R22, R102, R92 ;  /* 0x00000066162e7225 */ /* 0x000fe200078e005c */
[----:B------:R-:W-:-:S02]  /*1d10*/  SHF.R.U32.HI R26, RZ, 0x3, R29 ;  /* 0x00000003ff1a7819 */ /* 0x000fc4000001161d */
[----:B------:R-:W-:Y:S01]  /*1d20*/  SHF.R.U32.HI R21, RZ, 0x3, R28 ;  /* 0x00000003ff157819 */ /* 0x000fe2000001161c */
[----:B------:R-:W-:Y:S02]  /*1d30*/  IMAD R32, R31, R38, RZ ;  /* 0x000000261f207224 */ /* 0x000fe400078e02ff */
[----:B------:R-:W-:Y:S01]  /*1d40*/  IMAD.WIDE.U32 R42, R22, R102, R16 ;  /* 0x00000066162a7225 */ /* 0x000fe200078e0010 */
[----:B------:R-:W-:Y:S02]  /*1d50*/  SHF.L.U64.HI R116, R38, 0x7, R39 ;  /* 0x0000000726747819 */ /* 0x000fe40000010227 */
[----:B------:R-:W-:Y:S01]  /*1d60*/  IADD3 R133, R34, 0x8, RZ ;  /* 0x0000000822857810 */ /* 0x000fe20007ffe0ff */
[C---:B------:R-:W-:Y:S01]  /*1d70*/  IMAD.SHL.U32 R136, R102.reuse, 0x80, RZ ;  /* 0x0000008066887824 */ /* 0x040fe200078e00ff */
[----:B------:R-:W-:Y:S02]  /*1d80*/  SHF.L.U64.HI R111, R102, 0x6, R103 ;  /* 0x00000006666f7819 */ /* 0x000fe40000010267 */
[----:B---3--:R-:W-:-:S02]  /*1d90*/  SHF.R.S32.HI R0, RZ, 0x1f, R27 ;  /* 0x0000001fff007819 */ /* 0x008fc4000001141b */
[----:B------:R-:W-:Y:S02]  /*1da0*/  SEL R99, R27, RZ, !P0 ;  /* 0x000000ff1b637207 */ /* 0x000fe40004000000 */
[----:B------:R-:W-:-:S05]  /*1db0*/  SEL R6, R0, RZ, !P0 ;  /* 0x000000ff00067207 */ /* 0x000fca0004000000 */
[----:B------:R-:W-:Y:S02]  /*1dc0*/  IMAD R0, R6, UR4, RZ ;  /* 0x0000000406007c24 */ /* 0x000fe4000f8e02ff */
[----:B------:R-:W-:-:S04]  /*1dd0*/  IMAD.WIDE.U32 R100, R99, UR4, R4 ;  /* 0x0000000463647c25 */ /* 0x000fc8000f8e0004 */
[----:B------:R-:W-:Y:S01]  /*1de0*/  IMAD R37, R99, UR5, R0 ;  /* 0x0000000563257c24 */ /* 0x000fe2000f8e0200 */
[----:B------:R-:W-:Y:S05]  /*1df0*/  @!P6 WARPSYNC.ALL ;  /* 0x000000000000e948 */ /* 0x000fea0003800000 */
[----:B------:R-:W-:Y:S02]  /*1e00*/  ULDC.64 UR4, c[0x0][0x320] ;  /* 0x0000c80000047ab9 */ /* 0x000fe40000000a00 */
[----:B------:R-:W-:Y:S02]  /*1e10*/  IMAD R0, R8, UR4, RZ ;  /* 0x0000000408007c24 */ /* 0x000fe4000f8e02ff */
[----:B------:R-:W-:-:S04]  /*1e20*/  IMAD.WIDE.U32 R4, R3, UR4, R16 ;  /* 0x0000000403047c25 */ /* 0x000fc8000f8e0010 */
[----:B------:R-:W-:Y:S01]  /*1e30*/  IMAD R7, R3, UR5, R0 ;  /* 0x0000000503077c24 */ /* 0x000fe2000f8e0200 */
[----:B------:R-:W-:Y:S02]  /*1e40*/  ULDC.64 UR4, c[0x0][0x328] ;  /* 0x0000ca0000047ab9 */ /* 0x000fe40000000a00 */
[----:B------:R-:W-:Y:S02]  /*1e50*/  IMAD R0, R6, UR4, RZ ;  /* 0x0000000406007c24 */ /* 0x000fe4000f8e02ff */
[----:B------:R-:W-:Y:S01]  /*1e60*/  IADD3 R5, R5, R7, RZ ;  /* 0x0000000705057210 */ /* 0x000fe20007ffe0ff */
[--C-:B------:R-:W-:Y:S01]  /*1e70*/  IMAD.MOV.U32 R6, RZ, RZ, R18.reuse ;  /* 0x000000ffff067224 */ /* 0x100fe200078e0012 */
[----:B------:R-:W-:Y:S01]  /*1e80*/  SHF.R.S32.HI R7, RZ, 0x1f, R18 ;  /* 0x0000001fff077819 */ /* 0x000fe20000011412 */
[----:B------:R-:W-:Y:S02]  /*1e90*/  IMAD R53, R99, UR5, R0 ;  /* 0x0000000563357c24 */ /* 0x000fe4000f8e0200 */
[----:B------:R-:W-:-:S02]  /*1ea0*/  IMAD R0, R23, R38, RZ ;  /* 0x0000002617007224 */ /* 0x000fc400078e02ff */
[----:B------:R-:W-:Y:S01]  /*1eb0*/  IMAD.WIDE.U32 R98, R99, UR4, R4 ;  /* 0x0000000463627c25 */ /* 0x000fe2000f8e0004 */
[----:B------:R-:W-:Y:S01]  /*1ec0*/  SHF.R.U32.HI R27, RZ, 0x3, R30 ;  /* 0x00000003ff1b7819 */ /* 0x000fe2000001161e */
[----:B------:R-:W-:Y:S02]  /*1ed0*/  ULDC UR4, c[0x0][0x2e4] ;  /* 0x0000b90000047ab9 */ /* 0x000fe40000000800 */
[C---:B------:R-:W-:Y:S02]  /*1ee0*/  IMAD R3, R22.reuse, R39, R0 ;  /* 0x0000002716037224 */ /* 0x040fe400078e0200 */
[----:B------:R-:W-:-:S04]  /*1ef0*/  IMAD.WIDE.U32 R4, R22, R38, R6 ;  /* 0x0000002616047225 */ /* 0x000fc800078e0006 */
[----:B------:R-:W-:-:S04]  /*1f00*/  IMAD.WIDE.U32 R8, R22, R38, R16 ;  /* 0x0000002616087225 */ /* 0x000fc800078e0010 */
[----:B------:R-:W-:Y:S02]  /*1f10*/  IMAD.IADD R5, R5, 0x1, R3 ;  /* 0x0000000105057824 */ /* 0x000fe400078e0203 */
[----:B------:R-:W-:Y:S01]  /*1f20*/  IMAD.IADD R9, R3, 0x1, R9 ;  /* 0x0000000103097824 */ /* 0x000fe200078e0209 */
[----:B------:R-:W-:-:S05]  /*1f30*/  SEL R3, R123, RZ, P2 ;  /* 0x000000ff7b037207 */ /* 0x000fca0001000000 */
[----:B------:R-:W-:-:S05]  /*1f40*/  IMAD.IADD R3, R16, 0x1, R3 ;  /* 0x0000000110037824 */ /* 0x000fca00078e0203 */
[----:B------:R-:W-:-:S04]  /*1f50*/  SHF.R.S32.HI R10, RZ, 0x1f, R3 ;  /* 0x0000001fff0a7819 */ /* 0x000fc80000011403 */
[CC--:B------:R-:W-:Y:S02]  /*1f60*/  LEA.HI R49, R10.reuse, R3.reuse, RZ, 0x4 ;  /* 0x000000030a317211 */ /* 0x0c0fe400078f20ff */
[----:B------:R-:W-:Y:S01]  /*1f70*/  LEA.HI R3, R10, R3, RZ, 0x7 ;  /* 0x000000030a037211 */ /* 0x000fe200078f38ff */
[----:B------:R-:W-:-:S04]  /*1f80*/  IMAD.WIDE.U32 R6, R22, R114, R6 ;  /* 0x0000007216067225 */ /* 0x000fc800078e0006 */
[----:B------:R-:W-:Y:S01]  /*1f90*/  IMAD.SHL.U32 R10, R3, 0x80, RZ ;  /* 0x00000080030a7824 */ /* 0x000fe200078e00ff */
[--C-:B------:R-:W-:Y:S02]  /*1fa0*/  LOP3.LUT R3, R12, 0x70, R49.reuse, 0xf8, !PT ;  /* 0x000000700c037812 */ /* 0x100fe400078ef831 */
[----:B------:R-:W-:Y:S02]  /*1fb0*/  LOP3.LUT R12, R30, 0x70, R49, 0xf8, !PT ;  /* 0x000000701e0c7812 */ /* 0x000fe400078ef831 */
[----:B------:R-:W-:Y:S02]  /*1fc0*/  LOP3.LUT R10, R10, 0xffffc000, RZ, 0xc0, !PT ;  /* 0xffffc0000a0a7812 */ /* 0x000fe400078ec0ff */
[----:B----4-:R-:W-:Y:S02]  /*1fd0*/  LOP3.LUT R3, R3, R36, RZ, 0x3c, !PT ;  /* 0x0000002403037212 */ /* 0x010fe400078e3cff */
[----:B------:R-:W-:Y:S01]  /*1fe0*/  IADD3 R7, R7, R89, RZ ;  /* 0x0000005907077210 */ /* 0x000fe20007ffe0ff */
[----:B------:R-:W-:Y:S01]  /*1ff0*/  IMAD.IADD R89, R89, 0x1, R11 ;  /* 0x0000000159597824 */ /* 0x000fe200078e020b */
[----:B------:R-:W-:-:S02]  /*2000*/  LOP3.LUT R11, R12, R27, RZ, 0x3c, !PT ;  /* 0x0000001b0c0b7212 */ /* 0x000fc400078e3cff */
[----:B------:R-:W-:Y:S01]  /*2010*/  IADD3 R122, R3, R10, R35 ;  /* 0x0000000a037a7210 */ /* 0x000fe20007ffe023 */
[----:B------:R-:W-:Y:S01]  /*2020*/  IMAD R3, R23, R102, RZ ;  /* 0x0000006617037224 */ /* 0x000fe200078e02ff */
[----:B------:R-:W-:Y:S01]  /*2030*/  IADD3 R120, R11, R10, R33 ;  /* 0x0000000a0b787210 */ /* 0x000fe20007ffe021 */
[----:B------:R-:W-:Y:S01]  /*2040*/  IMAD.WIDE.U32 R96, R121, R38, R4 ;  /* 0x0000002679607225 */ /* 0x000fe200078e0004 */
[--C-:B------:R-:W-:Y:S02]  /*2050*/  LOP3.LUT R13, R29, 0x70, R49.reuse, 0xf8, !PT ;  /* 0x000000701d0d7812 */ /* 0x100fe400078ef831 */
[----:B------:R-:W-:Y:S01]  /*2060*/  LOP3.LUT R14, R28, 0x70, R49, 0xf8, !PT ;  /* 0x000000701c0e7812 */ /* 0x000fe200078ef831 */
[----:B------:R-:W-:Y:S01]  /*2070*/  IMAD R4, R31, R114, RZ ;  /* 0x000000721f047224 */ /* 0x000fe200078e02ff */
[C---:B------:R-:W-:Y:S01]  /*2080*/  IADD3 R44, P0, R22.reuse, R45, RZ ;  /* 0x0000002d162c7210 */ /* 0x040fe20007f1e0ff */
[----:B------:R-:W-:Y:S01]  /*2090*/  IMAD R33, R22, R103, R3 ;  /* 0x0000006716217224 */ /* 0x000fe200078e0203 */
[----:B------:R-:W-:Y:S01]  /*20a0*/  IADD3 R3, P1, R92, R46, RZ ;  /* 0x0000002e5c037210 */ /* 0x000fe20007f3e0ff */
[----:B------:R-:W-:Y:S01]  /*20b0*/  IMAD R51, R121, R115, R4 ;  /* 0x0000007379337224 */ /* 0x000fe200078e0204 */
[----:B------:R-:W-:Y:S01]  /*20c0*/  LOP3.LUT R13, R13, R26, RZ, 0x3c, !PT ;  /* 0x0000001a0d0d7212 */ /* 0x000fe200078e3cff */
[----:B------:R-:W-:Y:S01]  /*20d0*/  IMAD R35, R121, R39, R32 ;  /* 0x0000002779237224 */ /* 0x000fe200078e0220 */
[----:B------:R-:W-:Y:S01]  /*20e0*/  LOP3.LUT R117, R14, R21, RZ, 0x3c, !PT ;  /* 0x000000150e757212 */ /* 0x000fe200078e3cff */
[----:B------:R-:W-:-:S02]  /*20f0*/  IMAD.IADD R4, R33, 0x1, R47 ;  /* 0x0000000121047824 */ /* 0x000fc400078e022f */
[----:B------:R-:W-:Y:S02]  /*2100*/  IMAD.X R45, R23, 0x1, R41, P0 ;  /* 0x00000001172d7824 */ /* 0x000fe400000e0629 */
[----:B------:R-:W-:Y:S02]  /*2110*/  IMAD.IADD R32, R43, 0x1, R33 ;  /* 0x000000012b207824 */ /* 0x000fe400078e0221 */
[----:B------:R-:W-:Y:S01]  /*2120*/  IMAD.IADD R36, R101, 0x1, R37 ;  /* 0x0000000165247824 */ /* 0x000fe200078e0225 */
[----:B------:R-:W-:Y:S01]  /*2130*/  IADD3 R37, P0, R100, R42, RZ ;  /* 0x0000002a64257210 */ /* 0x000fe20007f1e0ff */
[----:B------:R-:W-:Y:S01]  /*2140*/  IMAD.X R31, R4, 0x1, R93, P1 ;  /* 0x00000001041f7824 */ /* 0x000fe200008e065d */
[----:B------:R-:W-:Y:S01]  /*2150*/  IADD3 R119, R13, R10, R20 ;  /* 0x0000000a0d777210 */ /* 0x000fe20007ffe014 */
[----:B------:R-:W-:Y:S01]  /*2160*/  IMAD.WIDE.U32 R90, R121, R114, R6 ;  /* 0x00000072795a7225 */ /* 0x000fe200078e0006 */
[----:B------:R-:W-:Y:S02]  /*2170*/  IADD3 R117, R117, R10, R15 ;  /* 0x0000000a75757210 */ /* 0x000fe40007ffe00f */
[----:B------:R-:W-:Y:S01]  /*2180*/  P2R R0, PR, RZ, 0x4 ;  /* 0x00000004ff007803 */ /* 0x000fe20000000000 */
[C---:B------:R-:W-:Y:S01]  /*2190*/  IMAD.SHL.U32 R13, R38.reuse, 0x40, RZ ;  /* 0x00000040260d7824 */ /* 0x040fe200078e00ff */
[C---:B------:R-:W-:Y:S01]  /*21a0*/  SHF.L.U64.HI R20, R38.reuse, 0x5, R39 ;  /* 0x0000000526147819 */ /* 0x040fe20000010227 */
[----:B------:R-:W-:Y:S01]  /*21b0*/  IMAD.WIDE.U32 R94, R121, R38, R8 ;  /* 0x00000026795e7225 */ /* 0x000fe200078e0008 */
[----:B------:R-:W-:-:S02]  /*21c0*/  SHF.L.U64.HI R15, R38, 0x6, R39 ;  /* 0x00000006260f7819 */ /* 0x000fc40000010227 */
[----:B------:R-:W-:Y:S01]  /*21d0*/  IADD3 R113, P1, R3, R92, RZ ;  /* 0x0000005c03717210 */ /* 0x000fe20007f3e0ff */
[C---:B------:R-:W-:Y:S01]  /*21e0*/  IMAD.SHL.U32 R12, R38.reuse, 0x80, RZ ;  /* 0x00000080260c7824 */ /* 0x040fe200078e00ff */
[----:B------:R-:W-:Y:S01]  /*21f0*/  SHF.L.U32 R14, R38, 0x5, RZ ;  /* 0x00000005260e7819 */ /* 0x000fe200000006ff */
[----:B------:R-:W-:Y:S01]  /*2200*/  VIADD R6, R16, 0x80 ;  /* 0x0000008010067836 */ /* 0x000fe20000000000 */
[----:B------:R-:W-:Y:S01]  /*2210*/  IADD3 R39, P3, R100, 0x80, RZ ;  /* 0x0000008064277810 */ /* 0x000fe20007f7e0ff */
[----:B------:R-:W-:Y:S01]  /*2220*/  IMAD.WIDE.U32 R88, R121, R114, R88 ;  /* 0x0000007279587225 */ /* 0x000fe200078e0058 */
[----:B------:R-:W-:Y:S02]  /*2230*/  IADD3.X R40, R32, R36, RZ, P0, !PT ;  /* 0x0000002420287210 */ /* 0x000fe400007fe4ff */
[----:B------:R-:W-:Y:S02]  /*2240*/  IADD3 R41, P2, R37, 0x80, RZ ;  /* 0x0000008025297810 */ /* 0x000fe40007f5e0ff */
[----:B------:R-:W-:Y:S01]  /*2250*/  LOP3.LUT R38, R49, 0xfffffff0, RZ, 0xc0, !PT ;  /* 0xfffffff031267812 */ /* 0x000fe200078ec0ff */
[----:B------:R-:W-:Y:S01]  /*2260*/  IMAD.X R112, R31, 0x1, R93, P1 ;  /* 0x000000011f707824 */ /* 0x000fe200008e065d */
[C---:B------:R-:W-:Y:S01]  /*2270*/  SHF.L.U64.HI R11, R114.reuse, 0x5, R115 ;  /* 0x00000005720b7819 */ /* 0x040fe20000010273 */
[----:B------:R-:W-:Y:S01]  /*2280*/  IMAD.IADD R34, R35, 0x1, R95 ;  /* 0x0000000123227824 */ /* 0x000fe200078e025f */
[C---:B------:R-:W-:Y:S01]  /*2290*/  SHF.L.U64.HI R10, R114.reuse, 0x6, R115 ;  /* 0x00000006720a7819 */ /* 0x040fe20000010273 */
[----:B------:R-:W-:Y:S01]  /*22a0*/  IMAD.SHL.U32 R8, R114, 0x40, RZ ;  /* 0x0000004072087824 */ /* 0x000fe200078e00ff */
[----:B------:R-:W-:Y:S01]  /*22b0*/  SHF.L.U64.HI R5, R102, 0x7, R103 ;  /* 0x0000000766057819 */ /* 0x000fe20000010267 */
[C---:B------:R-:W-:Y:S01]  /*22c0*/  IMAD.SHL.U32 R7, R114.reuse, 0x80, RZ ;  /* 0x0000008072077824 */ /* 0x040fe200078e00ff */
[----:B------:R-:W-:Y:S01]  /*22d0*/  IADD3 R33, R97, R35, RZ ;  /* 0x0000002361217210 */ /* 0x000fe20007ffe0ff */
[----:B------:R-:W-:Y:S01]  /*22e0*/  IMAD.IADD R35, R91, 0x1, R51 ;  /* 0x000000015b237824 */ /* 0x000fe200078e0233 */
[C---:B------:R-:W-:Y:S01]  /*22f0*/  SHF.L.U64.HI R115, R114.reuse, 0x7, R115 ;  /* 0x0000000772737819 */ /* 0x040fe20000010273 */
[----:B------:R-:W-:Y:S01]  /*2300*/  IMAD.IADD R103, R51, 0x1, R89 ;  /* 0x0000000133677824 */ /* 0x000fe200078e0259 */
[----:B------:R-:W-:Y:S01]  /*2310*/  SHF.L.U32 R9, R114, 0x5, RZ ;  /* 0x0000000572097819 */ /* 0x000fe200000006ff */
[----:B------:R-:W-:Y:S01]  /*2320*/  IMAD.X R106, RZ, RZ, R36, P3 ;  /* 0x000000ffff6a7224 */ /* 0x000fe200018e0624 */
[----:B------:R-:W-:Y:S01]  /*2330*/  SHF.L.U32 R123, R123, 0x1, RZ ;  /* 0x000000017b7b7819 */ /* 0x000fe200000006ff */
[----:B------:R-:W-:Y:S01]  /*2340*/  IMAD.X R107, RZ, RZ, R40, P2 ;  /* 0x000000ffff6b7224 */ /* 0x000fe200010e0628 */
[----:B------:R-:W-:Y:S01]  /*2350*/  @!P6 BAR.SYNC.DEFER_BLOCKING 0x9, 0x100 ;  /* 0x024400000000eb1d */ /* 0x000fe20000010000 */
[----:B------:R-:W-:-:S02]  /*2360*/  ISETP.GE.AND P0, PT, R16, UR4, PT ;  /* 0x0000000410007c0c */ /* 0x000fc4000bf06270 */
[----:B------:R-:W-:Y:S02]  /*2370*/  ISETP.GE.AND P1, PT, R6, UR4, PT ;  /* 0x0000000406007c0c */ /* 0x000fe4000bf26270 */
[----:B------:R-:W-:Y:S02]  /*2380*/  SHF.R.S32.HI R104, RZ, 0x4, R49 ;  /* 0x00000004ff687819 */ /* 0x000fe40000011431 */
[----:B------:R-:W-:Y:S02]  /*2390*/  SHF.R.S32.HI R105, RZ, 0x1f, R38 ;  /* 0x0000001fff697819 */ /* 0x000fe40000011426 */
[----:B------:R-:W-:-:S07]  /*23a0*/  IADD3 R108, R99, R53, RZ ;  /* 0x00000035636c7210 */ /* 0x000fce0007ffe0ff */
.L_x_381:
[----:B------:R-:W2:Y:S01]  /*23b0*/  LDL R48, [R1+0x4] ;  /* 0x0000040001307983 */ /* 0x000ea20000100800 */
[----:B------:R-:W0:Y:S03]  /*23c0*/  LDC R130, c[0x0][0x3d4] ;  /* 0x0000f500ff827b82 */ /* 0x000e260000000800 */
[----:B------:R-:W3:Y:S04]  /*23d0*/  LDL R50, [R1+0xc] ;  /* 0x00000c0001327983 */ /* 0x000ee80000100800 */
[----:B------:R-:W3:Y:S01]  /*23e0*/  LDL R49, [R1+0x10] ;  /* 0x0000100001317983 */ /* 0x000ee20000100800 */
[----:B------:R-:W-:Y:S01]  /*23f0*/  VIADD R25, R25, 0xffffffff ;  /* 0xffffffff19197836 */ /* 0x000fe20000000000 */
[----:B------:R-:W-:Y:S05]  /*2400*/  YIELD ;  /* 0x0000000000007946 */ /* 0x000fea0003800000 */
[----:B------:R-:W-:Y:S01]  /*2410*/  ISETP.GT.AND P3, PT, R25, R24, PT ;  /* 0x000000181900720c */ /* 0x000fe20003f64270 */
[----:B------:R-:W-:Y:S03]  /*2420*/  BSSY B0, `(.L_x_298) ;  /* 0x000090c000007945 */ /* 0x000fe60003800000 */
[----:B------:R-:W-:-:S02]  /*2430*/  P2R R110, PR, RZ, 0x8 ;  /* 0x00000008ff6e7803 */ /* 0x000fc40000000000 */
[----:B0-----:R-:W-:Y:S02]  /*2440*/  ISETP.GE.AND P2, PT, R130, 0x1, PT ;  /* 0x000000018200780c */ /* 0x001fe40003f46270 */
[----:B--2---:R-:W-:-:S04]  /*2450*/  LOP3.LUT R48, R48, 0x70, R16, 0xf8, !PT ;  /* 0x0000007030307812 */ /* 0x004fc800078ef810 */
[----:B---3--:R-:W-:-:S05]  /*2460*/  LOP3.LUT R49, R49, R48, R50, 0xf6, !PT ;  /* 0x0000003031317212 */ /* 0x008fca00078ef632 */
[----:B------:R-:W-:-:S04]  /*2470*/  IMAD R114, R232, 0x8000, R49 ;  /* 0x00008000e8727824 */ /* 0x000fc800078e0231 */
[----:B------:R-:W-:Y:S01]  /*2480*/  IMAD.IADD R114, R19, 0x1, R114 ;  /* 0x0000000113727824 */ /* 0x000fe200078e0272 */
[----:B------:R-:W-:Y:S06]  /*2490*/  @!P2 BRA `(.L_x_299) ;  /* 0x0000008800d0a947 */ /* 0x000fec0003800000 */
[----:B------:R-:W-:Y:S01]  /*24a0*/  ULDC.U8 UR4, c[0x0][0x3f0] ;  /* 0x0000fc0000047ab9 */ /* 0x000fe20000000000 */
[----:B------:R-:W-:Y:S01]  /*24b0*/  SHF.R.S32.HI R49, RZ, 0x1f, R25 ;  /* 0x0000001fff317819 */ /* 0x000fe20000011419 */
[-C--:B------:R-:W-:Y:S01]  /*24c0*/  IMAD R48, R5, R25.reuse, RZ ;  /* 0x0000001905307224 */ /* 0x080fe200078e02ff */
[----:B------:R-:W-:Y:S01]  /*24d0*/  ISETP.NE.AND P2, PT, RZ, UR4, PT ;  /* 0x00000004ff007c0c */ /* 0x000fe2000bf45270 */
[-C--:B------:R-:W-:Y:S02]  /*24e0*/  IMAD R50, R116, R25.reuse, RZ ;  /* 0x0000001974327224 */ /* 0x080fe400078e02ff */
[----:B------:R-:W-:Y:S02]  /*24f0*/  IMAD R52, R115, R25, RZ ;  /* 0x0000001973347224 */ /* 0x000fe400078e02ff */
[C---:B------:R-:W-:Y:S02]  /*2500*/  IMAD R131, R49.reuse, R136, R48 ;  /* 0x0000008831837224 */ /* 0x040fe400078e0230 */
[----:B------:R-:W-:-:S02]  /*2510*/  IMAD R53, R49, R12, R50 ;  /* 0x0000000c31357224 */ /* 0x000fc400078e0232 */
[----:B------:R-:W-:Y:S02]  /*2520*/  IMAD R55, R49, R7, R52 ;  /* 0x0000000731377224 */ /* 0x000fe400078e0234 */
[----:B------:R-:W-:Y:S02]  /*2530*/  IMAD R118, R25, -0x80, R2 ;  /* 0xffffff8019767824 */ /* 0x000fe400078e0202 */
[----:B------:R-:W-:-:S03]  /*2540*/  IMAD.WIDE.U32 R128, R136, R25, RZ ;  /* 0x0000001988807225 */ /* 0x000fc600078e00ff */
[----:B------:R-:W-:Y:S01]  /*2550*/  VIMNMX R118, R118, 0x80, PT ;  /* 0x0000008076767848 */ /* 0x000fe20003fe0100 */
[----:B------:R-:W-:Y:S01]  /*2560*/  IMAD.WIDE.U32 R48, R12, R25, RZ ;  /* 0x000000190c307225 */ /* 0x000fe200078e00ff */
[----:B------:R-:W-:-:S03]  /*2570*/  IADD3 R131, R129, R131, RZ ;  /* 0x0000008381837210 */ /* 0x000fc60007ffe0ff */
[----:B------:R-:W-:-:S04]  /*2580*/  IMAD.WIDE.U32 R50, R7, R25, RZ ;  /* 0x0000001907327225 */ /* 0x000fc800078e00ff */
[----:B------:R-:W-:Y:S02]  /*2590*/  IMAD.IADD R109, R49, 0x1, R53 ;  /* 0x00000001316d7824 */ /* 0x000fe400078e0235 */
[----:B------:R-:W-:Y:S01]  /*25a0*/  IMAD.IADD R124, R51, 0x1, R55 ;  /* 0x00000001337c7824 */ /* 0x000fe200078e0237 */
[----:B------:R-:W-:Y:S06]  /*25b0*/  @!P2 BRA `(.L_x_300) ;  /* 0x0000004000eca947 */ /* 0x000fec0003800000 */
[----:B------:R-:W-:Y:S01]  /*25c0*/  ISETP.GE.AND P2, PT, R22, R118, PT ;  /* 0x000000761600720c */ /* 0x000fe20003f46270 */
[----:B------:R-:W-:Y:S01]  /*25d0*/  BSSY B1, `(.L_x_301) ;  /* 0x0000017000017945 */ /* 0x000fe20003800000 */
[----:B------:R-:W-:Y:S02]  /*25e0*/  CS2R R68, SRZ ;  /* 0x0000000000447805 */ /* 0x000fe4000001ff00 */
[----:B------:R-:W-:Y:S02]  /*25f0*/  CS2R R76, SRZ ;  /* 0x00000000004c7805 */ /* 0x000fe4000001ff00 */
[----:B------:R-:W-:Y:S02]  /*2600*/  CS2R R80, SRZ ;  /* 0x0000000000507805 */ /* 0x000fe4000001ff00 */
[----:B------:R-:W-:Y:S02]  /*2610*/  CS2R R78, SRZ ;  /* 0x00000000004e7805 */ /* 0x000fe4000001ff00 */
[----:B------:R-:W-:-:S03]  /*2620*/  CS2R R82, SRZ ;  /* 0x0000000000527805 */ /* 0x000fc6000001ff00 */
[----:B------:R-:W-:Y:S05]  /*2630*/  @P2 BRA `(.L_x_302) ;  /* 0x0000000000402947 */ /* 0x000fea0003800000 */
[----:B------:R-:W-:Y:S01]  /*2640*/  ULDC.64 UR4, c[0x0][0x3c8] ;  /* 0x0000f20000047ab9 */ /* 0x000fe20000000a00 */
[----:B------:R-:W-:Y:S02]  /*2650*/  CS2R R80, SRZ ;  /* 0x0000000000507805 */ /* 0x000fe4000001ff00 */
[----:B------:R-:W-:Y:S02]  /*2660*/  IADD3 R52, P3, P4, R96, UR4, R48 ;  /* 0x0000000460347c10 */ /* 0x000fe4000fc7e030 */
[----:B------:R-:W-:Y:S02]  /*2670*/  CS2R R82, SRZ ;  /* 0x0000000000527805 */ /* 0x000fe4000001ff00 */
[----:B------:R-:W-:Y:S01]  /*2680*/  IADD3.X R53, R33, UR5, R109, P3, P4 ;  /* 0x0000000521357c10 */ /* 0x000fe20009fe846d */
[----:B------:R-:W-:Y:S02]  /*2690*/  ULDC.64 UR4, c[0x0][0x3e0] ;  /* 0x0000f80000047ab9 */ /* 0x000fe40000000a00 */
[----:B------:R-:W-:-:S04]  /*26a0*/  IADD3 R54, P3, P4, R90, UR4, R50 ;  /* 0x000000045a367c10 */ /* 0x000fc8000fc7e032 */
[----:B------:R-:W-:Y:S02]  /*26b0*/  IADD3.X R55, R35, UR5, R124, P3, P4 ;  /* 0x0000000523377c10 */ /* 0x000fe40009fe847c */
[----:B------:R-:W-:Y:S02]  /*26c0*/  ISETP.GE.AND P3, PT, R18, R130, PT ;  /* 0x000000821200720c */ /* 0x000fe40003f66270 */
[----:B------:R-:W-:Y:S02]  /*26d0*/  CS2R R76, SRZ ;  /* 0x00000000004c7805 */ /* 0x000fe4000001ff00 */
[----:B------:R-:W-:-:S09]  /*26e0*/  CS2R R78, SRZ ;  /* 0x00000000004e7805 */ /* 0x000fd2000001ff00 */
[----:B------:R0:W5:Y:S04]  /*26f0*/  @!P3 LDG.E.64 R80, desc[UR42][R52.64] ;  /* 0x0000002a3450b981 */ /* 0x000168000c1e1b00 */
[----:B------:R0:W5:Y:S01]  /*2700*/  @!P3 LDG.E.64 R82, desc[UR42][R54.64] ;  /* 0x0000002a3652b981 */ /* 0x000162000c1e1b00 */
[----:B------:R-:W-:-:S13]  /*2710*/  ISETP.GE.AND P3, PT, R236, R130, PT ;  /* 0x00000082ec00720c */ /* 0x000fda0003f66270 */
[----:B------:R0:W5:Y:S04]  /*2720*/  @!P3 LDG.E.64 R76, desc[UR42][R52.64+0x40] ;  /* 0x0000402a344cb981 */ /* 0x000168000c1e1b00 */
[----:B------:R0:W5:Y:S02]  /*2730*/  @!P3 LDG.E.64 R78, desc[UR42][R54.64+0x40] ;  /* 0x0000402a364eb981 */ /* 0x000164000c1e1b00 */
.L_x_302:
[----:B------:R-:W-:Y:S05]  /*2740*/  BSYNC B1 ;  /* 0x0000000000017941 */ /* 0x000fea0003800000 */
.L_x_301:
[----:B------:R-:W-:Y:S01]  /*2750*/  ISETP.GE.AND P3, PT, R234, R118, PT ;  /* 0x00000076ea00720c */ /* 0x000fe20003f66270 */
[----:B------:R-:W-:Y:S01]  /*2760*/  BSSY B1, `(.L_x_303) ;  /* 0x0000023000017945 */ /* 0x000fe20003800000 */
[----:B------:R-:W-:Y:S02]  /*2770*/  CS2R R72, SRZ ;  /* 0x0000000000487805 */ /* 0x000fe4000001ff00 */
[----:B------:R-:W-:Y:S02]  /*2780*/  CS2R R70, SRZ ;  /* 0x0000000000467805 */ /* 0x000fe4000001ff00 */
[----:B0-----:R-:W-:Y:S02]  /*2790*/  CS2R R52, SRZ ;  /* 0x0000000000347805 */ /* 0x001fe4000001ff00 */
[----:B------:R-:W-:Y:S02]  /*27a0*/  CS2R R60, SRZ ;  /* 0x00000000003c7805 */ /* 0x000fe4000001ff00 */
[----:B------:R-:W-:-:S02]  /*27b0*/  CS2R R64, SRZ ;  /* 0x0000000000407805 */ /* 0x000fc4000001ff00 */
[----:B------:R-:W-:Y:S02]  /*27c0*/  CS2R R62, SRZ ;  /* 0x00000000003e7805 */ /* 0x000fe4000001ff00 */
[----:B------:R-:W-:Y:S02]  /*27d0*/  CS2R R66, SRZ ;  /* 0x0000000000427805 */ /* 0x000fe4000001ff00 */
[----:B------:R-:W-:Y:S02]  /*27e0*/  CS2R R56, SRZ ;  /* 0x0000000000387805 */ /* 0x000fe4000001ff00 */
[----:B------:R-:W-:Y:S02]  /*27f0*/  CS2R R54, SRZ ;  /* 0x0000000000367805 */ /* 0x000fe4000001ff00 */
[----:B------:R-:W-:Y:S01]  /*2800*/  CS2R R58, SRZ ;  /* 0x00000000003a7805 */ /* 0x000fe2000001ff00 */
[----:B-----5:R-:W-:Y:S01]  /*2810*/  IMAD.MOV.U32 R137, RZ, RZ, R76 ;  /* 0x000000ffff897224 */ /* 0x020fe200078e004c */
[----:B------:R-:W-:-:S02]  /*2820*/  MOV R147, R80 ;  /* 0x0000005000937202 */ /* 0x000fc40000000f00 */
[----:B------:R-:W-:Y:S01]  /*2830*/  CS2R R74, SRZ ;  /* 0x00000000004a7805 */ /* 0x000fe2000001ff00 */
[----:B------:R-:W-:Y:S06]  /*2840*/  @P3 BRA `(.L_x_304) ;  /* 0x0000000000503947 */ /* 0x000fec0003800000 */
[----:B------:R-:W-:Y:S01]  /*2850*/  IADD3 R84, P4, P5, R96, R48, R14 ;  /* 0x0000003060547210 */ /* 0x000fe20007d9e00e */
[----:B------:R-:W-:Y:S01]  /*2860*/  ULDC.64 UR4, c[0x0][0x3c8] ;  /* 0x0000f20000047ab9 */ /* 0x000fe20000000a00 */
[----:B------:R-:W-:Y:S02]  /*2870*/  CS2R R72, SRZ ;  /* 0x0000000000487805 */ /* 0x000fe4000001ff00 */
[----:B------:R-:W-:Y:S02]  /*2880*/  CS2R R74, SRZ ;  /* 0x00000000004a7805 */ /* 0x000fe4000001ff00 */
[----:B------:R-:W-:Y:S02]  /*2890*/  IADD3.X R69, R33, R109, R20, P4, P5 ;  /* 0x0000006d21457210 */ /* 0x000fe400027ea414 */
[----:B------:R-:W-:-:S04]  /*28a0*/  IADD3 R86, P4, P5, R90, R50, R9 ;  /* 0x000000325a567210 */ /* 0x000fc80007d9e009 */
[----:B------:R-:W-:Y:S02]  /*28b0*/  IADD3.X R68, R35, R124, R11, P4, P5 ;  /* 0x0000007c23447210 */ /* 0x000fe400027ea40b */
[----:B------:R-:W-:-:S04]  /*28c0*/  IADD3 R84, P4, R84, UR4, RZ ;  /* 0x0000000454547c10 */ /* 0x000fc8000ff9e0ff */
[----:B------:R-:W-:Y:S01]  /*28d0*/  IADD3.X R85, R69, UR5, RZ, P4, !PT ;  /* 0x0000000545557c10 */ /* 0x000fe2000a7fe4ff */
[----:B------:R-:W-:Y:S02]  /*28e0*/  ULDC.64 UR4, c[0x0][0x3e0] ;  /* 0x0000f80000047ab9 */ /* 0x000fe40000000a00 */
[----:B------:R-:W-:-:S04]  /*28f0*/  IADD3 R86, P4, R86, UR4, RZ ;  /* 0x0000000456567c10 */ /* 0x000fc8000ff9e0ff */
[----:B------:R-:W-:Y:S02]  /*2900*/  IADD3.X R87, R68, UR5, RZ, P4, !PT ;  /* 0x0000000544577c10 */ /* 0x000fe4000a7fe4ff */
        /* <DEDUP_REMOVED lines=8> */
.L_x_304:
[----:B------:R-:W-:Y:S05]  /*2990*/  BSYNC B1 ;  /* 0x0000000000017941 */ /* 0x000fea0003800000 */
.L_x_303:
[----:B------:R-:W-:Y:S01]  /*29a0*/  ISETP.GE.AND P4, PT, R233, R118, PT ;  /* 0x00000076e900720c */ /* 0x000fe20003f86270 */
[----:B------:R-:W-:Y:S03]  /*29b0*/  BSSY B1, `(.L_x_305) ;  /* 0x0000017000017945 */ /* 0x000fe60003800000 */
[----:B------:R-:W-:-:S09]  /*29c0*/  P2R R148, PR, RZ, 0x10 ;  /* 0x00000010ff947803 */ /* 0x000fd20000000000 */
[----:B------:R-:W-:Y:S05]  /*29d0*/  @P4 BRA `(.L_x_306) ;  /* 0x0000000000504947 */ /* 0x000fea0003800000 */
[----:B0-----:R-:W-:Y:S01]  /*29e0*/  IADD3 R84, P4, P5, R96, R13, R48 ;  /* 0x0000000d60547210 */ /* 0x001fe20007d9e030 */
        /* <DEDUP_REMOVED lines=19> */
.L_x_306:
[----:B------:R-:W-:Y:S05]  /*2b20*/  BSYNC B1 ;  /* 0x0000000000017941 */ /* 0x000fea0003800000 */
.L_x_305:
[----:B------:R-:W-:Y:S01]  /*2b30*/  ISETP.GE.AND P4, PT, R235, R118, PT ;  /* 0x00000076eb00720c */ /* 0x000fe20003f86270 */
[----:B------:R-:W-:-:S12]  /*2b40*/  BSSY B1, `(.L_x_307) ;  /* 0x000001c000017945 */ /* 0x000fd80003800000 */
[----:B------:R-:W-:Y:S05]  /*2b50*/  @P4 BRA `(.L_x_308) ;  /* 0x0000000000684947 */ /* 0x000fea0003800000 */
[----:B------:R-:W2:Y:S01]  /*2b60*/  LDC.64 R52, c[0x0][0x3d8] ;  /* 0x0000f600ff347b82 */ /* 0x000ea20000000a00 */
[----:B------:R-:W-:Y:S01]  /*2b70*/  IMAD.MOV.U32 R49, RZ, RZ, R109 ;  /* 0x000000ffff317224 */ /* 0x000fe200078e006d */
[----:B------:R-:W-:Y:S01]  /*2b80*/  ULDC.64 UR4, c[0x0][0x3c8] ;  /* 0x0000f20000047ab9 */ /* 0x000fe20000000a00 */
[----:B------:R-:W-:Y:S01]  /*2b90*/  IMAD.MOV.U32 R51, RZ, RZ, R124 ;  /* 0x000000ffff337224 */ /* 0x000fe200078e007c */
[----:B------:R-:W-:Y:S02]  /*2ba0*/  CS2R R56, SRZ ;  /* 0x0000000000387805 */ /* 0x000fe4000001ff00 */
[----:B------:R-:W-:Y:S01]  /*2bb0*/  CS2R R58, SRZ ;  /* 0x00000000003a7805 */ /* 0x000fe2000001ff00 */
[----:B--2---:R-:W-:-:S04]  /*2bc0*/  IMAD.WIDE.U32 R48, R52, 0x60, R48 ;  /* 0x0000006034307825 */ /* 0x004fc800078e0030 */
[----:B------:R-:W-:Y:S01]  /*2bd0*/  IMAD R53, R53, 0x60, RZ ;  /* 0x0000006035357824 */ /* 0x000fe200078e02ff */
[----:B------:R-:W-:-:S03]  /*2be0*/  IADD3 R48, P5, P6, R96, UR4, R48 ;  /* 0x0000000460307c10 */ /* 0x000fc6000febe030 */
[----:B------:R-:W-:-:S05]  /*2bf0*/  IMAD.IADD R52, R49, 0x1, R53 ;  /* 0x0000000131347824 */ /* 0x000fca00078e0235 */
[----:B------:R-:W-:Y:S01]  /*2c00*/  IADD3.X R49, R33, UR5, R52, P5, P6 ;  /* 0x0000000521317c10 */ /* 0x000fe2000afec434 */
[----:B------:R-:W-:Y:S01]  /*2c10*/  ULDC.64 UR4, c[0x0][0x3e0] ;  /* 0x0000f80000047ab9 */ /* 0x000fe20000000a00 */
[----:B------:R-:W2:Y:S02]  /*2c20*/  LDC.64 R52, c[0x0][0x3e8] ;  /* 0x0000fa00ff347b82 */ /* 0x000ea40000000a00 */
[----:B--2---:R-:W-:-:S04]  /*2c30*/  IMAD.WIDE.U32 R50, R52, 0x60, R50 ;  /* 0x0000006034327825 */ /* 0x004fc800078e0032 */
[----:B------:R-:W-:Y:S01]  /*2c40*/  IMAD R53, R53, 0x60, RZ ;  /* 0x0000006035357824 */ /* 0x000fe200078e02ff */
[----:B------:R-:W-:-:S04]  /*2c50*/  IADD3 R50, P5, P6, R90, UR4, R50 ;  /* 0x000000045a327c10 */ /* 0x000fc8000febe032 */
[----:B------:R-:W-:-:S04]  /*2c60*/  IADD3 R52, R51, R53, RZ ;  /* 0x0000003533347210 */ /* 0x000fc80007ffe0ff */
        /* <DEDUP_REMOVED lines=9> */
.L_x_308:
[----:B------:R-:W-:Y:S05]  /*2d00*/  BSYNC B1 ;  /* 0x0000000000017941 */ /* 0x000fea0003800000 */
.L_x_307:
[----:B------:R-:W-:Y:S01]  /*2d10*/  UISETP.NE.AND UP0, UPT, UR47, 0x3, UPT ;  /* 0x000000032f00788c */ /* 0x000fe2000bf05270 */
[----:B------:R-:W-:Y:S01]  /*2d20*/  IMAD.MOV.U32 R146, RZ, RZ, R78 ;  /* 0x000000ffff927224 */ /* 0x000fe200078e004e */
[----:B-----5:R-:W-:Y:S01]  /*2d30*/  MOV R142, R72 ;  /* 0x00000048008e7202 */ /* 0x020fe20000000f00 */
[----:B------:R-:W-:Y:S01]  /*2d40*/  IMAD.MOV.U32 R159, RZ, RZ, R82 ;  /* 0x000000ffff9f7224 */ /* 0x000fe200078e0052 */
[----:B------:R-:W-:Y:S01]  /*2d50*/  MOV R138, R64 ;  /* 0x00000040008a7202 */ /* 0x000fe20000000f00 */
[----:B------:R-:W-:Y:S01]  /*2d60*/  IMAD.MOV.U32 R140, RZ, RZ, R68 ;  /* 0x000000ffff8c7224 */ /* 0x000fe200078e0044 */
[----:B------:R-:W-:Y:S01]  /*2d70*/  PLOP3.LUT P5, PT, PT, PT, UP0, 0x80, 0x0 ;  /* 0x000000000000781c */ /* 0x000fe20003faf008 */
[----:B------:R-:W-:Y:S01]  /*2d80*/  IMAD.MOV.U32 R141, RZ, RZ, R70 ;  /* 0x000000ffff8d7224 */ /* 0x000fe200078e0046 */
[----:B01----:R-:W-:Y:S01]  /*2d90*/  MOV R86, R56 ;  /* 0x0000003800567202 */ /* 0x003fe20000000f00 */
[----:B------:R-:W-:Y:S02]  /*2da0*/  IMAD.MOV.U32 R143, RZ, RZ, R74 ;  /* 0x000000ffff8f7224 */ /* 0x000fe400078e004a */
[----:B------:R-:W-:-:S02]  /*2db0*/  IMAD.MOV.U32 R134, RZ, RZ, R60 ;  /* 0x000000ffff867224 */ /* 0x000fc400078e003c */
[----:B------:R-:W-:Y:S02]  /*2dc0*/  IMAD.MOV.U32 R135, RZ, RZ, R62 ;  /* 0x000000ffff877224 */ /* 0x000fe400078e003e */
[----:B------:R-:W-:Y:S02]  /*2dd0*/  IMAD.MOV.U32 R139, RZ, RZ, R66 ;  /* 0x000000ffff8b7224 */ /* 0x000fe400078e0042 */
[----:B------:R-:W-:Y:S02]  /*2de0*/  IMAD.MOV.U32 R84, RZ, RZ, R52 ;  /* 0x000000ffff547224 */ /* 0x000fe400078e0034 */
[----:B------:R-:W-:Y:S02]  /*2df0*/  IMAD.MOV.U32 R85, RZ, RZ, R54 ;  /* 0x000000ffff557224 */ /* 0x000fe400078e0036 */
[----:B------:R-:W-:Y:S01]  /*2e00*/  IMAD.MOV.U32 R87, RZ, RZ, R58 ;  /* 0x000000ffff577224 */ /* 0x000fe200078e003a */
[----:B------:R-:W-:Y:S06]  /*2e10*/  @!P5 BRA `(.L_x_309) ;  /* 0x000000000004d947 */ /* 0x000fec0003800000 */
[----:B------:R-:W-:Y:S01]  /*2e20*/  BPT.TRAP 0x1 ;  /* 0x000000040000795c */ /* 0x000fe20000300000 */
.L_x_309:
[----:B------:R-:W-:Y:S01]  /*2e30*/  IMAD R109, R232, 0x8, R19 ;  /* 0x00000008e86d7824 */ /* 0x000fe200078e0213 */
[----:B------:R-:W-:Y:S01]  /*2e40*/  SHF.L.U32 R124, R237, 0x1f, RZ ;  /* 0x0000001fed7c7819 */ /* 0x000fe200000006ff */
[----:B------:R-:W-:Y:S03]  /*2e50*/  BSSY B1, `(.L_x_310) ;  /* 0x0000003000017945 */ /* 0x000fe60003800000 */
[----:B------:R-:W0:Y:S02]  /*2e60*/  SYNCS.PHASECHK.TRANS64.TRYWAIT P6, [R109+URZ+0x38890], R124 ;  /* 0x0388907c6d0075a7 */ /* 0x000e2400080c017f */
[----:B0-----:R-:W-:Y:S05]  /*2e70*/  @!P6 BRA `(.L_x_311) ;  /* 0x000002080038e947 */ /* 0x001fea0003800000 */
.L_x_597:
[----:B------:R-:W-:Y:S05]  /*2e80*/  BSYNC B1 ;  /* 0x0000000000017941 */ /* 0x000fea0003800000 */
.L_x_310:
[----:B------:R-:W-:Y:S04]  /*2e90*/  BSSY B1, `(.L_x_312) ;  /* 0x00000e8000017945 */ /* 0x000fe80003800000 */
[----:B------:R-:W-:Y:S05]  /*2ea0*/  @P2 BRA `(.L_x_313) ;  /* 0x0000000c00982947 */ /* 0x000fea0003800000 */
[----:B------:R-:W-:Y:S01]  /*2eb0*/  IADD3 R144, P2, R42, R128, RZ ;  /* 0x000000802a907210 */ /* 0x000fe20007f5e0ff */
[----:B------:R-:W-:Y:S03]  /*2ec0*/  BSSY B2, `(.L_x_314) ;  /* 0x0000073000027945 */ /* 0x000fe60003800000 */
[----:B------:R-:W-:Y:S01]  /*2ed0*/  IADD3.X R145, R131, R32, RZ, P2, !PT ;  /* 0x0000002083917210 */ /* 0x000fe200017fe4ff */
[----:B------:R-:W-:Y:S08]  /*2ee0*/  @P0 BRA `(.L_x_315) ;  /* 0x0000000400c00947 */ /* 0x000ff00003800000 */
[----:B--2---:R1:W2:Y:S01]  /*2ef0*/  LDS.128 R48, [R114+0x28400] ;  /* 0x0284000072307984 */ /* 0x0042a20000000c00 */
[----:B------:R-:W-:Y:S01]  /*2f00*/  ISETP.GE.AND P2, PT, R18, R130, PT ;  /* 0x000000821200720c */ /* 0x000fe20003f46270 */
[----:B------:R-:W-:-:S12]  /*2f10*/  BSSY B3, `(.L_x_316) ;  /* 0x0000069000037945 */ /* 0x000fd80003800000 */
[----:B-1----:R-:W-:Y:S05]  /*2f20*/  @P2 BRA `(.L_x_317) ;  /* 0x00000004009c2947 */ /* 0x002fea0003800000 */
[----:B------:R-:W-:Y:S02]  /*2f30*/  SHF.R.U32.HI R151, RZ, 0x8, R81 ;  /* 0x00000008ff977819 */ /* 0x000fe40000011651 */
[----:B------:R-:W-:Y:S02]  /*2f40*/  SHF.R.U32.HI R80, RZ, 0x8, R83 ;  /* 0x00000008ff507819 */ /* 0x000fe40000011653 */
[----:B------:R-:W-:Y:S02]  /*2f50*/  SHF.R.U32.HI R154, RZ, 0x10, R81 ;  /* 0x00000010ff9a7819 */ /* 0x000fe40000011651 */
[----:B------:R-:W-:Y:S01]  /*2f60*/  LOP3.LUT R82, R81, 0xff0000ff, RZ, 0xc0, !PT ;  /* 0xff0000ff51527812 */ /* 0x000fe200078ec0ff */
[----:B------:R-:W-:Y:S01]  /*2f70*/  IMAD.SHL.U32 R81, R151, 0x100, RZ ;  /* 0x0000010097517824 */ /* 0x000fe200078e00ff */
[----:B------:R-:W-:Y:S02]  /*2f80*/  SHF.R.U32.HI R149, RZ, 0x10, R83 ;  /* 0x00000010ff957819 */ /* 0x000fe40000011653 */
[----:B------:R-:W-:Y:S01]  /*2f90*/  LOP3.LUT R150, R83, 0xff0000ff, RZ, 0xc0, !PT ;  /* 0xff0000ff53967812 */ /* 0x000fe200078ec0ff */
[----:B------:R-:W-:Y:S01]  /*2fa0*/  IMAD.SHL.U32 R83, R80, 0x100, RZ ;  /* 0x0000010050537824 */ /* 0x000fe200078e00ff */
[----:B------:R-:W-:Y:S01]  /*2fb0*/  LOP3.LUT R82, R82, 0xff00, R81, 0xf8, !PT ;  /* 0x0000ff0052527812 */ /* 0x000fe200078ef851 */
[----:B--2---:R-:W-:Y:S01]  /*2fc0*/  IMAD.MOV.U32 R80, RZ, RZ, R48 ;  /* 0x000000ffff507224 */ /* 0x004fe200078e0030 */
[----:B------:R-:W-:Y:S01]  /*2fd0*/  SHF.L.U32 R81, R154, 0x10, RZ ;  /* 0x000000109a517819 */ /* 0x000fe200000006ff */
[----:B------:R-:W-:Y:S01]  /*2fe0*/  IMAD.U32 R149, R149, 0x10000, RZ ;  /* 0x0001000095957824 */ /* 0x000fe200078e00ff */
[----:B------:R-:W-:-:S02]  /*2ff0*/  LOP3.LUT R150, R150, 0xff00, R83, 0xf8, !PT ;  /* 0x0000ff0096967812 */ /* 0x000fc400078ef853 */
[----:B------:R-:W-:Y:S02]  /*3000*/  F2FP.F16.E4M3.UNPACK_B R48, R49 ;  /* 0x00000031ff30723e */ /* 0x000fe400020006ff */
[----:B------:R-:W-:Y:S02]  /*3010*/  F2FP.F16.E4M3.UNPACK_B R83, R159.H1 ;  /* 0x0000009fff53723e */ /* 0x000fe400030006ff */
[----:B------:R-:W-:Y:S01]  /*3020*/  LOP3.LUT R151, R82, 0xff0000, R81, 0xf8, !PT ;  /* 0x00ff000052977812 */ /* 0x000fe200078ef851 */
[--C-:B------:R-:W-:Y:S01]  /*3030*/  HADD2.F32 R81, -RZ, R48.reuse.H1_H1 ;  /* 0x30000030ff517230 */ /* 0x100fe20000004100 */
[----:B------:R-:W-:Y:S01]  /*3040*/  LOP3.LUT R156, R150, 0xff0000, R149, 0xf8, !PT ;  /* 0x00ff0000969c7812 */ /* 0x000fe200078ef895 */
[--C-:B------:R-:W-:Y:S01]  /*3050*/  HADD2.F32 R154, -RZ, R83.reuse.H0_H0 ;  /* 0x20000053ff9a7230 */ /* 0x100fe20000004100 */
[----:B------:R-:W-:Y:S01]  /*3060*/  F2FP.F16.E4M3.UNPACK_B R149, R147.H1 ;  /* 0x00000093ff95723e */ /* 0x000fe200030006ff */
[----:B------:R-:W-:Y:S01]  /*3070*/  HADD2.F32 R48, -RZ, R48.H0_H0 ;  /* 0x20000030ff307230 */ /* 0x000fe20000004100 */
[----:B------:R-:W-:Y:S01]  /*3080*/  F2FP.F16.E4M3.UNPACK_B R49, R49.H1 ;  /* 0x00000031ff31723e */ /* 0x000fe200030006ff */
[----:B------:R-:W-:-:S02]  /*3090*/  HADD2.F32 R155, -RZ, R83.H1_H1 ;  /* 0x30000053ff9b7230 */ /* 0x000fc40000004100 */
[CC--:B------:R-:W-:Y:S01]  /*30a0*/  FMUL.FTZ R157, R81.reuse, R154.reuse ;  /* 0x0000009a519d7220 */ /* 0x0c0fe20000410000 */
[----:B------:R-:W-:Y:S02]  /*30b0*/  HADD2.F32 R150, -RZ, R149.H0_H0 ;  /* 0x20000095ff967230 */ /* 0x000fe40000004100 */
[C---:B------:R-:W-:Y:S01]  /*30c0*/  FMUL.FTZ R158, R48.reuse, R154 ;  /* 0x0000009a309e7220 */ /* 0x040fe20000410000 */
[--C-:B------:R-:W-:Y:S01]  /*30d0*/  HADD2.F32 R83, -RZ, R49.reuse.H1_H1 ;  /* 0x30000031ff537230 */ /* 0x100fe20000004100 */
[----:B------:R-:W-:Y:S01]  /*30e0*/  F2FP.F16.E4M3.UNPACK_B R154, R159 ;  /* 0x0000009fff9a723e */ /* 0x000fe200020006ff */
[----:B------:R-:W-:Y:S02]  /*30f0*/  HADD2.F32 R82, -RZ, R49.H0_H0 ;  /* 0x20000031ff527230 */ /* 0x000fe40000004100 */
[-C--:B------:R-:W-:Y:S01]  /*3100*/  FFMA.FTZ R48, R48, R150.reuse, -R157 ;  /* 0x0000009630307223 */ /* 0x080fe2000001089d */
[----:B------:R-:W-:Y:S02]  /*3110*/  HADD2.F32 R149, -RZ, R149.H1_H1 ;  /* 0x30000095ff957230 */ /* 0x000fe40000004100 */
[----:B------:R-:W-:Y:S01]  /*3120*/  FFMA.FTZ R49, R81, R150, R158 ;  /* 0x0000009651317223 */ /* 0x000fe2000001009e */
[CC--:B------:R-:W-:Y:S01]  /*3130*/  FMUL.FTZ R157, R83.reuse, R155.reuse ;  /* 0x0000009b539d7220 */ /* 0x0c0fe20000410000 */
[C---:B------:R-:W-:Y:S01]  /*3140*/  FMUL.FTZ R160, R82.reuse, R155 ;  /* 0x0000009b52a07220 */ /* 0x040fe20000410000 */
[-C--:B------:R-:W-:Y:S01]  /*3150*/  F2FP.F16.E4M3.UNPACK_B R81, R80.reuse.H1 ;  /* 0x00000050ff51723e */ /* 0x080fe200030006ff */
[----:B------:R-:W-:Y:S01]  /*3160*/  HADD2.F32 R150, -RZ, R154.H1_H1 ;  /* 0x3000009aff967230 */ /* 0x000fe20000004100 */
[----:B------:R-:W-:Y:S01]  /*3170*/  F2FP.F16.E4M3.UNPACK_B R80, R80 ;  /* 0x00000050ff50723e */ /* 0x000fe200020006ff */
[-C--:B------:R-:W-:Y:S01]  /*3180*/  FFMA.FTZ R159, R82, R149.reuse, -R157 ;  /* 0x00000095529f7223 */ /* 0x080fe2000001089d */
[----:B------:R-:W-:Y:S01]  /*3190*/  FFMA.FTZ R160, R83, R149, R160 ;  /* 0x0000009553a07223 */ /* 0x000fe200000100a0 */
[----:B------:R-:W-:Y:S01]  /*31a0*/  F2FP.F16.E4M3.UNPACK_B R147, R147 ;  /* 0x00000093ff93723e */ /* 0x000fe200020006ff */
[----:B------:R-:W-:-:S02]  /*31b0*/  HADD2.F32 R82, -RZ, R81.H0_H0 ;  /* 0x20000051ff527230 */ /* 0x000fc40000004100 */
[----:B------:R-:W-:Y:S01]  /*31c0*/  HADD2.F32 R83, -RZ, R81.H1_H1 ;  /* 0x30000051ff537230 */ /* 0x000fe20000004100 */
[----:B------:R-:W-:Y:S01]  /*31d0*/  F2FP.SATFINITE.E4M3.F32.PACK_AB_MERGE_C R162, R160, R159, RZ ;  /* 0x0000009fa0a2723e */ /* 0x000fe200048070ff */
[----:B------:R-:W-:Y:S02]  /*31e0*/  HADD2.F32 R81, -RZ, R80.H0_H0 ;  /* 0x20000050ff517230 */ /* 0x000fe40000004100 */
[-C--:B------:R-:W-:Y:S01]  /*31f0*/  FMUL.FTZ R158, R82, R150.reuse ;  /* 0x00000096529e7220 */ /* 0x080fe20000410000 */
[----:B------:R-:W-:Y:S02]  /*3200*/  HADD2.F32 R154, -RZ, R154.H0_H0 ;  /* 0x2000009aff9a7230 */ /* 0x000fe40000004100 */
[----:B------:R-:W-:Y:S01]  /*3210*/  FMUL.FTZ R157, R83, R150 ;  /* 0x00000096539d7220 */ /* 0x000fe20000410000 */
[----:B------:R-:W-:Y:S01]  /*3220*/  HADD2.F32 R80, -RZ, R80.H1_H1 ;  /* 0x30000050ff507230 */ /* 0x000fe20000004100 */
[----:B------:R-:W-:Y:S01]  /*3230*/  F2FP.SATFINITE.E4M3.F32.PACK_AB_MERGE_C R49, R49, R48, R162 ;  /* 0x000000303131723e */ /* 0x000fe200048070a2 */
[----:B------:R-:W-:-:S02]  /*3240*/  HADD2.F32 R149, -RZ, R147.H1_H1 ;  /* 0x30000093ff957230 */ /* 0x000fc40000004100 */
[-C--:B------:R-:W-:Y:S01]  /*3250*/  FMUL.FTZ R155, R81, R154.reuse ;  /* 0x0000009a519b7220 */ /* 0x080fe20000410000 */
[----:B------:R-:W-:Y:S02]  /*3260*/  HADD2.F32 R147, -RZ, R147.H0_H0 ;  /* 0x20000093ff937230 */ /* 0x000fe40000004100 */
[----:B------:R-:W-:Y:S01]  /*3270*/  FMUL.FTZ R150, R80, R154 ;  /* 0x0000009a50967220 */ /* 0x000fe20000410000 */
[-C--:B------:R-:W-:Y:S01]  /*3280*/  FFMA.FTZ R82, R82, R149.reuse, -R157 ;  /* 0x0000009552527223 */ /* 0x080fe2000001089d */
[----:B------:R-:W-:Y:S02]  /*3290*/  FFMA.FTZ R83, R83, R149, R158 ;  /* 0x0000009553537223 */ /* 0x000fe4000001009e */
[----:B------:R-:W-:Y:S01]  /*32a0*/  FFMA.FTZ R157, R81, R147, -R150 ;  /* 0x00000093519d7223 */ /* 0x000fe20000010896 */
[----:B------:R-:W-:Y:S01]  /*32b0*/  F2FP.F16.E4M3.UNPACK_B R81, R51.H1 ;  /* 0x00000033ff51723e */ /* 0x000fe200030006ff */
[----:B------:R-:W-:Y:S01]  /*32c0*/  FFMA.FTZ R158, R80, R147, R155 ;  /* 0x00000093509e7223 */ /* 0x000fe2000001009b */
[----:B------:R-:W-:-:S02]  /*32d0*/  F2FP.F16.E4M3.UNPACK_B R150, R156.H1 ;  /* 0x0000009cff96723e */ /* 0x000fc400030006ff */
[----:B------:R-:W-:Y:S01]  /*32e0*/  F2FP.SATFINITE.E4M3.F32.PACK_AB_MERGE_C R161, R83, R82, RZ ;  /* 0x0000005253a1723e */ /* 0x000fe200048070ff */
[--C-:B------:R-:W-:Y:S01]  /*32f0*/  HADD2.F32 R83, -RZ, R81.reuse.H1_H1 ;  /* 0x30000051ff537230 */ /* 0x100fe20000004100 */
[-C--:B------:R-:W-:Y:S01]  /*3300*/  F2FP.F16.E4M3.UNPACK_B R147, R151.reuse.H1 ;  /* 0x00000097ff93723e */ /* 0x080fe200030006ff */
[----:B------:R-:W-:Y:S01]  /*3310*/  HADD2.F32 R155, -RZ, R150.H1_H1 ;  /* 0x30000096ff9b7230 */ /* 0x000fe20000004100 */
[----:B------:R-:W-:Y:S01]  /*3320*/  F2FP.F16.E4M3.UNPACK_B R80, R50.H1 ;  /* 0x00000032ff50723e */ /* 0x000fe200030006ff */
[----:B------:R-:W-:Y:S01]  /*3330*/  HADD2.F32 R82, -RZ, R81.H0_H0 ;  /* 0x20000051ff527230 */ /* 0x000fe20000004100 */
[----:B------:R-:W-:Y:S01]  /*3340*/  F2FP.F16.E4M3.UNPACK_B R156, R156 ;  /* 0x0000009cff9c723e */ /* 0x000fe200020006ff */
[----:B------:R-:W-:Y:S01]  /*3350*/  HADD2.F32 R149, -RZ, R147.H1_H1 ;  /* 0x30000093ff957230 */ /* 0x000fe20000004100 */
[----:B------:R-:W-:Y:S01]  /*3360*/  F2FP.F16.E4M3.UNPACK_B R151, R151 ;  /* 0x00000097ff97723e */ /* 0x000fe200020006ff */
[----:B------:R-:W-:Y:S02]  /*3370*/  HADD2.F32 R81, -RZ, R80.H1_H1 ;  /* 0x30000050ff517230 */ /* 0x000fe40000004100 */
[----:B------:R-:W-:Y:S01]  /*3380*/  FMUL.FTZ R159, R83, R155 ;  /* 0x0000009b539f7220 */ /* 0x000fe20000410000 */
[----:B------:R-:W-:-:S02]  /*3390*/  HADD2.F32 R154, -RZ, R156.H1_H1 ;  /* 0x3000009cff9a7230 */ /* 0x000fc40000004100 */
[C---:B------:R-:W-:Y:S01]  /*33a0*/  FMUL.FTZ R160, R82.reuse, R155 ;  /* 0x0000009b52a07220 */ /* 0x040fe20000410000 */
[----:B------:R-:W-:Y:S02]  /*33b0*/  HADD2.F32 R80, -RZ, R80.H0_H0 ;  /* 0x20000050ff507230 */ /* 0x000fe40000004100 */
[----:B------:R-:W-:Y:S01]  /*33c0*/  FFMA.FTZ R159, R82, R149, -R159 ;  /* 0x00000095529f7223 */ /* 0x000fe2000001089f */
[----:B------:R-:W-:Y:S02]  /*33d0*/  HADD2.F32 R82, -RZ, R151.H1_H1 ;  /* 0x30000097ff527230 */ /* 0x000fe40000004100 */
[-C--:B------:R-:W-:Y:S01]  /*33e0*/  FMUL.FTZ R155, R81, R154.reuse ;  /* 0x0000009a519b7220 */ /* 0x080fe20000410000 */
[----:B------:R-:W-:Y:S01]  /*33f0*/  F2FP.F16.E4M3.UNPACK_B R51, R51 ;  /* 0x00000033ff33723e */ /* 0x000fe200020006ff */
[C---:B------:R-:W-:Y:S01]  /*3400*/  FMUL.FTZ R154, R80.reuse, R154 ;  /* 0x0000009a509a7220 */ /* 0x040fe20000410000 */
[----:B------:R-:W-:Y:S01]  /*3410*/  F2FP.F16.E4M3.UNPACK_B R50, R50 ;  /* 0x00000032ff32723e */ /* 0x000fe200020006ff */
[----:B------:R-:W-:Y:S01]  /*3420*/  FFMA.FTZ R155, R80, R82, -R155 ;  /* 0x00000052509b7223 */ /* 0x000fe2000001089b */
[----:B------:R-:W-:-:S02]  /*3430*/  HADD2.F32 R150, -RZ, R150.H0_H0 ;  /* 0x20000096ff967230 */ /* 0x000fc40000004100 */
[----:B------:R-:W-:Y:S01]  /*3440*/  FFMA.FTZ R154, R81, R82, R154 ;  /* 0x00000052519a7223 */ /* 0x000fe2000001009a */
[--C-:B------:R-:W-:Y:S02]  /*3450*/  HADD2.F32 R80, -RZ, R51.reuse.H0_H0 ;  /* 0x20000033ff507230 */ /* 0x100fe40000004100 */
[----:B------:R-:W-:Y:S01]  /*3460*/  FFMA.FTZ R160, R83, R149, R160 ;  /* 0x0000009553a07223 */ /* 0x000fe200000100a0 */
[----:B------:R-:W-:Y:S01]  /*3470*/  HADD2.F32 R81, -RZ, R51.H1_H1 ;  /* 0x30000033ff517230 */ /* 0x000fe20000004100 */
[----:B------:R-:W-:Y:S01]  /*3480*/  F2FP.SATFINITE.E4M3.F32.PACK_AB_MERGE_C R48, R158, R157, R161 ;  /* 0x0000009d9e30723e */ /* 0x000fe200048070a1 */
[--C-:B------:R-:W-:Y:S01]  /*3490*/  HADD2.F32 R51, -RZ, R50.reuse.H0_H0 ;  /* 0x20000032ff337230 */ /* 0x100fe20000004100 */
[----:B------:R-:W-:Y:S01]  /*34a0*/  F2FP.SATFINITE.E4M3.F32.PACK_AB_MERGE_C R154, R154, R155, RZ ;  /* 0x0000009b9a9a723e */ /* 0x000fe200048070ff */
[----:B------:R-:W-:Y:S02]  /*34b0*/  HADD2.F32 R50, -RZ, R50.H1_H1 ;  /* 0x30000032ff327230 */ /* 0x000fe40000004100 */
[----:B------:R-:W-:Y:S01]  /*34c0*/  FMUL.FTZ R149, R81, R150 ;  /* 0x0000009651957220 */ /* 0x000fe20000410000 */
[----:B------:R-:W-:-:S02]  /*34d0*/  HADD2.F32 R156, -RZ, R156.H0_H0 ;  /* 0x2000009cff9c7230 */ /* 0x000fc40000004100 */
[----:B------:R-:W-:Y:S01]  /*34e0*/  FMUL.FTZ R150, R80, R150 ;  /* 0x0000009650967220 */ /* 0x000fe20000410000 */
[----:B------:R-:W-:Y:S01]  /*34f0*/  HADD2.F32 R147, -RZ, R147.H0_H0 ;  /* 0x20000093ff937230 */ /* 0x000fe20000004100 */
[----:B------:R-:W-:Y:S01]  /*3500*/  F2FP.SATFINITE.E4M3.F32.PACK_AB_MERGE_C R159, R160, R159, RZ ;  /* 0x0000009fa09f723e */ /* 0x000fe200048070ff */
[----:B------:R-:W-:Y:S02]  /*3510*/  HADD2.F32 R151, -RZ, R151.H0_H0 ;  /* 0x20000097ff977230 */ /* 0x000fe40000004100 */
[-C--:B------:R-:W-:Y:S01]  /*3520*/  FMUL.FTZ R82, R50, R156.reuse ;  /* 0x0000009c32527220 */ /* 0x080fe20000410000 */
[----:B------:R-:W-:Y:S01]  /*3530*/  FMUL.FTZ R83, R51, R156 ;  /* 0x0000009c33537220 */ /* 0x000fe20000410000 */
[-C--:B------:R-:W-:Y:S01]  /*3540*/  FFMA.FTZ R149, R80, R147.reuse, -R149 ;  /* 0x0000009350957223 */ /* 0x080fe20000010895 */
[----:B------:R-:W-:Y:S01]  /*3550*/  FFMA.FTZ R150, R81, R147, R150 ;  /* 0x0000009351967223 */ /* 0x000fe20000010096 */
[-C--:B------:R-:W-:Y:S01]  /*3560*/  FFMA.FTZ R82, R51, R151.reuse, -R82 ;  /* 0x0000009733527223 */ /* 0x080fe20000010852 */
[----:B------:R-:W-:-:S03]  /*3570*/  FFMA.FTZ R83, R50, R151, R83 ;  /* 0x0000009732537223 */ /* 0x000fc60000010053 */
[----:B------:R-:W-:Y:S02]  /*3580*/  F2FP.SATFINITE.E4M3.F32.PACK_AB_MERGE_C R51, R150, R149, R159 ;  /* 0x000000959633723e */ /* 0x000fe4000480709f */
[----:B------:R-:W-:-:S07]  /*3590*/  F2FP.SATFINITE.E4M3.F32.PACK_AB_MERGE_C R50, R83, R82, R154 ;  /* 0x000000525332723e */ /* 0x000fce000480709a */
.L_x_317:
[----:B------:R-:W-:Y:S05]  /*35a0*/  BSYNC B3 ;  /* 0x0000000000037941 */ /* 0x000fea0003800000 */
.L_x_316:
[----:B------:R-:W-:Y:S02]  /*35b0*/  ULDC.64 UR4, c[0x0][0x2d8] ;  /* 0x0000b60000047ab9 */ /* 0x000fe40000000a00 */
[----:B------:R-:W-:-:S04]  /*35c0*/  IADD3 R80, P2, P6, R144, UR4, R100 ;  /* 0x0000000490507c10 */ /* 0x000fc8000fe5e064 */
[----:B------:R-:W-:-:S05]  /*35d0*/  IADD3.X R81, R145, UR5, R36, P2, P6 ;  /* 0x0000000591517c10 */ /* 0x000fca00097ec424 */
[----:B--2---:R1:W-:Y:S04]  /*35e0*/  STG.E.128 desc[UR42][R80.64], R48 ;  /* 0x0000003050007986 */ /* 0x0043e8000c101d2a */
.L_x_315:
[----:B------:R-:W-:Y:S05]  /*35f0*/  BSYNC B2 ;  /* 0x0000000000027941 */ /* 0x000fea0003800000 */
.L_x_314:
[----:B------:R-:W-:Y:S05]  /*3600*/  @P1 BRA `(.L_x_313) ;  /* 0x0000000400c01947 */ /* 0x000fea0003800000 */
[----:B-12---:R1:W2:Y:S01]  /*3610*/  LDS.128 R48, [R114+0x2c400] ;  /* 0x02c4000072307984 */ /* 0x0062a20000000c00 */
[----:B------:R-:W-:Y:S01]  /*3620*/  ISETP.GE.AND P2, PT, R236, R130, PT ;  /* 0x00000082ec00720c */ /* 0x000fe20003f46270 */
[----:B------:R-:W-:-:S12]  /*3630*/  BSSY B2, `(.L_x_318) ;  /* 0x0000069000027945 */ /* 0x000fd80003800000 */
[----:B-1----:R-:W-:Y:S05]  /*3640*/  @P2 BRA `(.L_x_319) ;  /* 0x00000004009c2947 */ /* 0x002fea0003800000 */
[----:B------:R-:W-:Y:S02]  /*3650*/  SHF.R.U32.HI R83, RZ, 0x8, R77 ;  /* 0x00000008ff537819 */ /* 0x000fe4000001164d */
[----:B------:R-:W-:Y:S02]  /*3660*/  SHF.R.U32.HI R76, RZ, 0x8, R79 ;  /* 0x00000008ff4c7819 */ /* 0x000fe4000001164f */
[----:B------:R-:W-:Y:S02]  /*3670*/  LOP3.LUT R78, R77, 0xff0000ff, RZ, 0xc0, !PT ;  /* 0xff0000ff4d4e7812 */ /* 0x000fe400078ec0ff */
[----:B------:R-:W-:Y:S01]  /*3680*/  SHF.R.U32.HI R82, RZ, 0x10, R77 ;  /* 0x00000010ff527819 */ /* 0x000fe2000001164d */
[----:B------:R-:W-:Y:S01]  /*3690*/  IMAD.SHL.U32 R77, R83, 0x100, RZ ;  /* 0x00000100534d7824 */ /* 0x000fe200078e00ff */
[----:B------:R-:W-:Y:S02]  /*36a0*/  LOP3.LUT R80, R79, 0xff0000ff, RZ, 0xc0, !PT ;  /* 0xff0000ff4f507812 */ /* 0x000fe400078ec0ff */
[----:B------:R-:W-:Y:S01]  /*36b0*/  SHF.R.U32.HI R81, RZ, 0x10, R79 ;  /* 0x00000010ff517819 */ /* 0x000fe2000001164f */
[----:B------:R-:W-:Y:S01]  /*36c0*/  IMAD.SHL.U32 R79, R76, 0x100, RZ ;  /* 0x000001004c4f7824 */ /* 0x000fe200078e00ff */
[----:B------:R-:W-:Y:S01]  /*36d0*/  LOP3.LUT R77, R78, 0xff00, R77, 0xf8, !PT ;  /* 0x0000ff004e4d7812 */ /* 0x000fe200078ef84d */
[----:B------:R-:W-:Y:S01]  /*36e0*/  IMAD.U32 R78, R82, 0x10000, RZ ;  /* 0x00010000524e7824 */ /* 0x000fe200078e00ff */
[----:B--2---:R-:W-:Y:S01]  /*36f0*/  MOV R76, R48 ;  /* 0x00000030004c7202 */ /* 0x004fe20000000f00 */
        /* <DEDUP_REMOVED lines=13> */
[--C-:B------:R-:W-:Y:S02]  /*37d0*/  HADD2.F32 R81, -RZ, R80.reuse.H0_H0 ;  /* 0x20000050ff517230 */ /* 0x100fe40000004100 */
[----:B------:R-:W-:Y:S01]  /*37e0*/  FMUL.FTZ R150, R48, R83 ;  /* 0x0000005330967220 */ /* 0x000fe20000410000 */
[--C-:B------:R-:W-:Y:S01]  /*37f0*/  HADD2.F32 R79, -RZ, R49.reuse.H1_H1 ;  /* 0x30000031ff4f7230 */ /* 0x100fe20000004100 */
[----:B------:R-:W-:Y:S01]  /*3800*/  F2FP.F16.E4M3.UNPACK_B R146, R146 ;  /* 0x00000092ff92723e */ /* 0x000fe200020006ff */
[----:B------:R-:W-:Y:S02]  /*3810*/  HADD2.F32 R78, -RZ, R49.H0_H0 ;  /* 0x20000031ff4e7230 */ /* 0x000fe40000004100 */
[----:B------:R-:W-:Y:S01]  /*3820*/  FFMA.FTZ R49, R77, R81, R150 ;  /* 0x000000514d317223 */ /* 0x000fe20000010096 */
[----:B------:R-:W-:Y:S02]  /*3830*/  HADD2.F32 R80, -RZ, R80.H1_H1 ;  /* 0x30000050ff507230 */ /* 0x000fe40000004100 */
[CC--:B------:R-:W-:Y:S01]  /*3840*/  FMUL.FTZ R83, R79.reuse, R147.reuse ;  /* 0x000000934f537220 */ /* 0x0c0fe20000410000 */
[----:B------:R-:W-:Y:S01]  /*3850*/  F2FP.F16.E4M3.UNPACK_B R77, R76.H1 ;  /* 0x0000004cff4d723e */ /* 0x000fe200030006ff */
[----:B------:R-:W-:Y:S01]  /*3860*/  FMUL.FTZ R154, R78, R147 ;  /* 0x000000934e9a7220 */ /* 0x000fe20000410000 */
[----:B------:R-:W-:Y:S01]  /*3870*/  FFMA.FTZ R48, R48, R81, -R151 ;  /* 0x0000005130307223 */ /* 0x000fe20000010897 */
[----:B------:R-:W-:Y:S01]  /*3880*/  FFMA.FTZ R151, R78, R80, -R83 ;  /* 0x000000504e977223 */ /* 0x000fe20000010853 */
[----:B------:R-:W-:Y:S01]  /*3890*/  F2FP.F16.E4M3.UNPACK_B R76, R76 ;  /* 0x0000004cff4c723e */ /* 0x000fe200020006ff */
[----:B------:R-:W-:Y:S01]  /*38a0*/  FFMA.FTZ R156, R79, R80, R154 ;  /* 0x000000504f9c7223 */ /* 0x000fe2000001009a */
[----:B------:R-:W-:Y:S01]  /*38b0*/  F2FP.F16.E4M3.UNPACK_B R137, R137 ;  /* 0x00000089ff89723e */ /* 0x000fe200020006ff */
[----:B------:R-:W-:-:S02]  /*38c0*/  HADD2.F32 R81, -RZ, R146.H1_H1 ;  /* 0x30000092ff517230 */ /* 0x000fc40000004100 */
[--C-:B------:R-:W-:Y:S01]  /*38d0*/  HADD2.F32 R78, -RZ, R77.reuse.H0_H0 ;  /* 0x2000004dff4e7230 */ /* 0x100fe20000004100 */
[----:B------:R-:W-:Y:S01]  /*38e0*/  F2FP.SATFINITE.E4M3.F32.PACK_AB_MERGE_C R158, R156, R151, RZ ;  /* 0x000000979c9e723e */ /* 0x000fe200048070ff */
[----:B------:R-:W-:Y:S02]  /*38f0*/  HADD2.F32 R79, -RZ, R77.H1_H1 ;  /* 0x3000004dff4f7230 */ /* 0x000fe40000004100 */
[----:B------:R-:W-:Y:S02]  /*3900*/  HADD2.F32 R77, -RZ, R76.H0_H0 ;  /* 0x2000004cff4d7230 */ /* 0x000fe40000004100 */
[-C--:B------:R-:W-:Y:S01]  /*3910*/  FMUL.FTZ R154, R78, R81.reuse ;  /* 0x000000514e9a7220 */ /* 0x080fe20000410000 */
[----:B------:R-:W-:Y:S02]  /*3920*/  HADD2.F32 R80, -RZ, R137.H1_H1 ;  /* 0x30000089ff507230 */ /* 0x000fe40000004100 */
[----:B------:R-:W-:Y:S01]  /*3930*/  FMUL.FTZ R83, R79, R81 ;  /* 0x000000514f537220 */ /* 0x000fe20000410000 */
[----:B------:R-:W-:Y:S01]  /*3940*/  HADD2.F32 R146, -RZ, R146.H0_H0 ;  /* 0x20000092ff927230 */ /* 0x000fe20000004100 */
[----:B------:R-:W-:Y:S01]  /*3950*/  F2FP.SATFINITE.E4M3.F32.PACK_AB_MERGE_C R49, R49, R48, R158 ;  /* 0x000000303131723e */ /* 0x000fe2000480709e */
[----:B------:R-:W-:-:S02]  /*3960*/  HADD2.F32 R76, -RZ, R76.H1_H1 ;  /* 0x3000004cff4c7230 */ /* 0x000fc40000004100 */
[-C--:B------:R-:W-:Y:S01]  /*3970*/  FFMA.FTZ R83, R78, R80.reuse, -R83 ;  /* 0x000000504e537223 */ /* 0x080fe20000010853 */
[----:B------:R-:W-:Y:S02]  /*3980*/  HADD2.F32 R137, -RZ, R137.H0_H0 ;  /* 0x20000089ff897230 */ /* 0x000fe40000004100 */
[----:B------:R-:W-:Y:S01]  /*3990*/  FFMA.FTZ R154, R79, R80, R154 ;  /* 0x000000504f9a7223 */ /* 0x000fe2000001009a */
[CC--:B------:R-:W-:Y:S01]  /*39a0*/  FMUL.FTZ R81, R77.reuse, R146.reuse ;  /* 0x000000924d517220 */ /* 0x0c0fe20000410000 */
[----:B------:R-:W-:Y:S01]  /*39b0*/  FMUL.FTZ R150, R76, R146 ;  /* 0x000000924c967220 */ /* 0x000fe20000410000 */
[----:B------:R-:W-:Y:S02]  /*39c0*/  F2FP.F16.E4M3.UNPACK_B R80, R82.H1 ;  /* 0x00000052ff50723e */ /* 0x000fe400030006ff */
[----:B------:R-:W-:Y:S01]  /*39d0*/  F2FP.SATFINITE.E4M3.F32.PACK_AB_MERGE_C R157, R154, R83, RZ ;  /* 0x000000539a9d723e */ /* 0x000fe200048070ff */
[----:B------:R-:W-:Y:S01]  /*39e0*/  FFMA.FTZ R150, R77, R137, -R150 ;  /* 0x000000894d967223 */ /* 0x000fe20000010896 */
[----:B------:R-:W-:Y:S01]  /*39f0*/  F2FP.F16.E4M3.UNPACK_B R77, R51.H1 ;  /* 0x00000033ff4d723e */ /* 0x000fe200030006ff */
[----:B------:R-:W-:Y:S01]  /*3a00*/  FFMA.FTZ R147, R76, R137, R81 ;  /* 0x000000894c937223 */ /* 0x000fe20000010051 */
[-C--:B------:R-:W-:Y:S01]  /*3a10*/  F2FP.F16.E4M3.UNPACK_B R83, R149.reuse.H1 ;  /* 0x00000095ff53723e */ /* 0x080fe200030006ff */
[----:B------:R-:W-:Y:S01]  /*3a20*/  HADD2.F32 R81, -RZ, R80.H1_H1 ;  /* 0x30000050ff517230 */ /* 0x000fe20000004100 */
[----:B------:R-:W-:Y:S01]  /*3a30*/  F2FP.F16.E4M3.UNPACK_B R76, R50.H1 ;  /* 0x00000032ff4c723e */ /* 0x000fe200030006ff */
[----:B------:R-:W-:Y:S01]  /*3a40*/  HADD2.F32 R79, -RZ, R77.H1_H1 ;  /* 0x3000004dff4f7230 */ /* 0x000fe20000004100 */
[----:B------:R-:W-:Y:S01]  /*3a50*/  F2FP.F16.E4M3.UNPACK_B R149, R149 ;  /* 0x00000095ff95723e */ /* 0x000fe200020006ff */
[----:B------:R-:W-:Y:S01]  /*3a60*/  HADD2.F32 R146, -RZ, R83.H1_H1 ;  /* 0x30000053ff927230 */ /* 0x000fe20000004100 */
[----:B------:R-:W-:Y:S01]  /*3a70*/  F2FP.F16.E4M3.UNPACK_B R82, R82 ;  /* 0x00000052ff52723e */ /* 0x000fe200020006ff */
[----:B------:R-:W-:Y:S01]  /*3a80*/  HADD2.F32 R78, -RZ, R77.H0_H0 ;  /* 0x2000004dff4e7230 */ /* 0x000fe20000004100 */
[----:B------:R-:W-:Y:S01]  /*3a90*/  F2FP.F16.E4M3.UNPACK_B R51, R51 ;  /* 0x00000033ff33723e */ /* 0x000fe200020006ff */
[----:B------:R-:W-:-:S02]  /*3aa0*/  HADD2.F32 R77, -RZ, R76.H1_H1 ;  /* 0x3000004cff4d7230 */ /* 0x000fc40000004100 */
[-C--:B------:R-:W-:Y:S01]  /*3ab0*/  FMUL.FTZ R151, R79, R146.reuse ;  /* 0x000000924f977220 */ /* 0x080fe20000410000 */
[--C-:B------:R-:W-:Y:S02]  /*3ac0*/  HADD2.F32 R137, -RZ, R149.reuse.H1_H1 ;  /* 0x30000095ff897230 */ /* 0x100fe40000004100 */
[C---:B------:R-:W-:Y:S01]  /*3ad0*/  FMUL.FTZ R154, R78.reuse, R146 ;  /* 0x000000924e9a7220 */ /* 0x040fe20000410000 */
[----:B------:R-:W-:Y:S02]  /*3ae0*/  HADD2.F32 R76, -RZ, R76.H0_H0 ;  /* 0x2000004cff4c7230 */ /* 0x000fe40000004100 */
[----:B------:R-:W-:Y:S01]  /*3af0*/  FFMA.FTZ R155, R78, R81, -R151 ;  /* 0x000000514e9b7223 */ /* 0x000fe20000010897 */
[----:B------:R-:W-:Y:S02]  /*3b00*/  HADD2.F32 R78, -RZ, R82.H1_H1 ;  /* 0x30000052ff4e7230 */ /* 0x000fe40000004100 */
[-C--:B------:R-:W-:Y:S01]  /*3b10*/  FMUL.FTZ R151, R77, R137.reuse ;  /* 0x000000894d977220 */ /* 0x080fe20000410000 */
[----:B------:R-:W-:Y:S01]  /*3b20*/  F2FP.F16.E4M3.UNPACK_B R50, R50 ;  /* 0x00000032ff32723e */ /* 0x000fe200020006ff */
[----:B------:R-:W-:Y:S01]  /*3b30*/  FMUL.FTZ R146, R76, R137 ;  /* 0x000000894c927220 */ /* 0x000fe20000410000 */
[----:B------:R-:W-:-:S02]  /*3b40*/  HADD2.F32 R149, -RZ, R149.H0_H0 ;  /* 0x20000095ff957230 */ /* 0x000fc40000004100 */
[-C--:B------:R-:W-:Y:S01]  /*3b50*/  FFMA.FTZ R151, R76, R78.reuse, -R151 ;  /* 0x0000004e4c977223 */ /* 0x080fe20000010897 */
[--C-:B------:R-:W-:Y:S02]  /*3b60*/  HADD2.F32 R76, -RZ, R51.reuse.H0_H0 ;  /* 0x20000033ff4c7230 */ /* 0x100fe40000004100 */
[----:B------:R-:W-:Y:S01]  /*3b70*/  FFMA.FTZ R146, R77, R78, R146 ;  /* 0x0000004e4d927223 */ /* 0x000fe20000010092 */
[----:B------:R-:W-:Y:S02]  /*3b80*/  HADD2.F32 R77, -RZ, R51.H1_H1 ;  /* 0x30000033ff4d7230 */ /* 0x000fe40000004100 */
[----:B------:R-:W-:Y:S01]  /*3b90*/  FFMA.FTZ R156, R79, R81, R154 ;  /* 0x000000514f9c7223 */ /* 0x000fe2000001009a */
[--C-:B------:R-:W-:Y:S01]  /*3ba0*/  HADD2.F32 R51, -RZ, R50.reuse.H0_H0 ;  /* 0x20000032ff337230 */ /* 0x100fe20000004100 */
[----:B------:R-:W-:Y:S01]  /*3bb0*/  F2FP.SATFINITE.E4M3.F32.PACK_AB_MERGE_C R48, R147, R150, R157 ;  /* 0x000000969330723e */ /* 0x000fe2000480709d */
[----:B------:R-:W-:Y:S01]  /*3bc0*/  HADD2.F32 R50, -RZ, R50.H1_H1 ;  /* 0x30000032ff327230 */ /* 0x000fe20000004100 */
[----:B------:R-:W-:Y:S01]  /*3bd0*/  F2FP.SATFINITE.E4M3.F32.PACK_AB_MERGE_C R146, R146, R151, RZ ;  /* 0x000000979292723e */ /* 0x000fe200048070ff */
[----:B------:R-:W-:Y:S01]  /*3be0*/  HADD2.F32 R83, -RZ, R83.H0_H0 ;  /* 0x20000053ff537230 */ /* 0x000fe20000004100 */
[----:B------:R-:W-:Y:S01]  /*3bf0*/  F2FP.SATFINITE.E4M3.F32.PACK_AB_MERGE_C R155, R156, R155, RZ ;  /* 0x0000009b9c9b723e */ /* 0x000fe200048070ff */
[----:B------:R-:W-:-:S02]  /*3c00*/  HADD2.F32 R80, -RZ, R80.H0_H0 ;  /* 0x20000050ff507230 */ /* 0x000fc40000004100 */
[----:B------:R-:W-:Y:S01]  /*3c10*/  FMUL.FTZ R78, R50, R149 ;  /* 0x00000095324e7220 */ /* 0x000fe20000410000 */
[----:B------:R-:W-:Y:S02]  /*3c20*/  HADD2.F32 R82, -RZ, R82.H0_H0 ;  /* 0x20000052ff527230 */ /* 0x000fe40000004100 */
[-C--:B------:R-:W-:Y:S01]  /*3c30*/  FMUL.FTZ R79, R77, R83.reuse ;  /* 0x000000534d4f7220 */ /* 0x080fe20000410000 */
[C---:B------:R-:W-:Y:S01]  /*3c40*/  FMUL.FTZ R154, R76.reuse, R83 ;  /* 0x000000534c9a7220 */ /* 0x040fe20000410000 */
[----:B------:R-:W-:Y:S02]  /*3c50*/  FMUL.FTZ R149, R51, R149 ;  /* 0x0000009533957220 */ /* 0x000fe40000410000 */
[-C--:B------:R-:W-:Y:S01]  /*3c60*/  FFMA.FTZ R79, R76, R80.reuse, -R79 ;  /* 0x000000504c4f7223 */ /* 0x080fe2000001084f */
[----:B------:R-:W-:Y:S01]  /*3c70*/  FFMA.FTZ R154, R77, R80, R154 ;  /* 0x000000504d9a7223 */ /* 0x000fe2000001009a */
[-C--:B------:R-:W-:Y:S01]  /*3c80*/  FFMA.FTZ R78, R51, R82.reuse, -R78 ;  /* 0x00000052334e7223 */ /* 0x080fe2000001084e */
[----:B------:R-:W-:-:S03]  /*3c90*/  FFMA.FTZ R149, R50, R82, R149 ;  /* 0x0000005232957223 */ /* 0x000fc60000010095 */
[----:B------:R-:W-:Y:S02]  /*3ca0*/  F2FP.SATFINITE.E4M3.F32.PACK_AB_MERGE_C R51, R154, R79, R155 ;  /* 0x0000004f9a33723e */ /* 0x000fe4000480709b */
[----:B------:R-:W-:-:S07]  /*3cb0*/  F2FP.SATFINITE.E4M3.F32.PACK_AB_MERGE_C R50, R149, R78, R146 ;  /* 0x0000004e9532723e */ /* 0x000fce0004807092 */
.L_x_319:
[----:B------:R-:W-:Y:S05]  /*3cc0*/  BSYNC B2 ;  /* 0x0000000000027941 */ /* 0x000fea0003800000 */
.L_x_318:
[----:B------:R-:W-:Y:S02]  /*3cd0*/  ULDC.64 UR4, c[0x0][0x2d8] ;  /* 0x0000b60000047ab9 */ /* 0x000fe40000000a00 */
[----:B------:R-:W-:-:S04]  /*3ce0*/  IADD3 R76, P2, P6, R39, UR4, R144 ;  /* 0x00000004274c7c10 */ /* 0x000fc8000fe5e090 */
[----:B------:R-:W-:-:S05]  /*3cf0*/  IADD3.X R77, R106, UR5, R145, P2, P6 ;  /* 0x000000056a4d7c10 */ /* 0x000fca00097ec491 */
[----:B--2---:R3:W-:Y:S04]  /*3d00*/  STG.E.128 desc[UR42][R76.64], R48 ;  /* 0x000000304c007986 */ /* 0x0047e8000c101d2a */
.L_x_313:
[----:B------:R-:W-:Y:S05]  /*3d10*/  BSYNC B1 ;  /* 0x0000000000017941 */ /* 0x000fea0003800000 */
.L_x_312:
[----:B------:R-:W-:Y:S04]  /*3d20*/  BSSY B1, `(.L_x_320) ;  /* 0x00000ea000017945 */ /* 0x000fe80003800000 */
[----:B------:R-:W-:Y:S05]  /*3d30*/  @P3 BRA `(.L_x_321) ;  /* 0x0000000c00a03947 */ /* 0x000fea0003800000 */
[----:B---3--:R-:W-:Y:S01]  /*3d40*/  IADD3 R76, P2, P3, R46, R128, R16 ;  /* 0x000000802e4c7210 */ /* 0x008fe20007b5e010 */
[----:B------:R-:W-:Y:S03]  /*3d50*/  BSSY B2, `(.L_x_322) ;  /* 0x0000073000027945 */ /* 0x000fe60003800000 */
[----:B------:R-:W-:Y:S01]  /*3d60*/  IADD3.X R77, R4, R131, R17, P2, P3 ;  /* 0x00000083044d7210 */ /* 0x000fe200017e6411 */
[----:B------:R-:W-:Y:S08]  /*3d70*/  @P0 BRA `(.L_x_323) ;  /* 0x0000000400c00947 */ /* 0x000ff00003800000 */
        /* <DEDUP_REMOVED lines=9> */
[----:B------:R-:W-:Y:S02]  /*3e10*/  SHF.R.U32.HI R80, RZ, 0x10, R75 ;  /* 0x00000010ff507819 */ /* 0x000fe4000001164b */
[----:B------:R-:W-:-:S02]  /*3e20*/  LOP3.LUT R78, R75, 0xff0000ff, RZ, 0xc0, !PT ;  /* 0xff0000ff4b4e7812 */ /* 0x000fc400078ec0ff */
[----:B------:R-:W-:Y:S01]  /*3e30*/  SHF.L.U32 R75, R72, 0x8, RZ ;  /* 0x00000008484b7819 */ /* 0x000fe200000006ff */
[----:B------:R-:W-:Y:S01]  /*3e40*/  IMAD.U32 R80, R80, 0x10000, RZ ;  /* 0x0001000050507824 */ /* 0x000fe200078e00ff */
[----:B------:R-:W-:Y:S01]  /*3e50*/  LOP3.LUT R73, R74, 0xff00, R73, 0xf8, !PT ;  /* 0x0000ff004a497812 */ /* 0x000fe200078ef849 */
[----:B--2---:R-:W-:Y:S01]  /*3e60*/  IMAD.MOV.U32 R72, RZ, RZ, R48 ;  /* 0x000000ffff487224 */ /* 0x004fe200078e0030 */
[----:B------:R-:W-:Y:S01]  /*3e70*/  LOP3.LUT R75, R78, 0xff00, R75, 0xf8, !PT ;  /* 0x0000ff004e4b7812 */ /* 0x000fe200078ef84b */
[----:B------:R-:W-:Y:S01]  /*3e80*/  IMAD.U32 R74, R79, 0x10000, RZ ;  /* 0x000100004f4a7824 */ /* 0x000fe200078e00ff */
[----:B------:R-:W-:Y:S02]  /*3e90*/  F2FP.F16.E4M3.UNPACK_B R48, R49 ;  /* 0x00000031ff30723e */ /* 0x000fe400020006ff */
[----:B------:R-:W-:Y:S02]  /*3ea0*/  F2FP.F16.E4M3.UNPACK_B R78, R143.H1 ;  /* 0x0000008fff4e723e */ /* 0x000fe400030006ff */
[----:B------:R-:W-:-:S02]  /*3eb0*/  F2FP.F16.E4M3.UNPACK_B R49, R49.H1 ;  /* 0x00000031ff31723e */ /* 0x000fc400030006ff */
[----:B------:R-:W-:Y:S01]  /*3ec0*/  LOP3.LUT R82, R75, 0xff0000, R80, 0xf8, !PT ;  /* 0x00ff00004b527812 */ /* 0x000fe200078ef850 */
[--C-:B------:R-:W-:Y:S01]  /*3ed0*/  HADD2.F32 R81, -RZ, R78.reuse.H1_H1 ;  /* 0x3000004eff517230 */ /* 0x100fe20000004100 */
[-C--:B------:R-:W-:Y:S01]  /*3ee0*/  F2FP.F16.E4M3.UNPACK_B R75, R142.reuse.H1 ;  /* 0x0000008eff4b723e */ /* 0x080fe200030006ff */
[----:B------:R-:W-:Y:S01]  /*3ef0*/  HADD2.F32 R80, -RZ, R78.H0_H0 ;  /* 0x2000004eff507230 */ /* 0x000fe20000004100 */
[----:B------:R-:W-:Y:S01]  /*3f00*/  LOP3.LUT R79, R73, 0xff0000, R74, 0xf8, !PT ;  /* 0x00ff0000494f7812 */ /* 0x000fe200078ef84a */
[----:B------:R-:W-:Y:S01]  /*3f10*/  HADD2.F32 R74, -RZ, R49.H1_H1 ;  /* 0x30000031ff4a7230 */ /* 0x000fe20000004100 */
[----:B------:R-:W-:Y:S01]  /*3f20*/  F2FP.F16.E4M3.UNPACK_B R143, R143 ;  /* 0x0000008fff8f723e */ /* 0x000fe200020006ff */
[----:B------:R-:W-:Y:S01]  /*3f30*/  HADD2.F32 R78, -RZ, R75.H0_H0 ;  /* 0x2000004bff4e7230 */ /* 0x000fe20000004100 */
[----:B------:R-:W-:Y:S01]  /*3f40*/  F2FP.F16.E4M3.UNPACK_B R142, R142 ;  /* 0x0000008eff8e723e */ /* 0x000fe200020006ff */
[----:B------:R-:W-:Y:S02]  /*3f50*/  HADD2.F32 R73, -RZ, R48.H1_H1 ;  /* 0x30000030ff497230 */ /* 0x000fe40000004100 */
[----:B------:R-:W-:Y:S01]  /*3f60*/  FMUL.FTZ R144, R74, R81 ;  /* 0x000000514a907220 */ /* 0x000fe20000410000 */
[----:B------:R-:W-:-:S02]  /*3f70*/  HADD2.F32 R49, -RZ, R49.H0_H0 ;  /* 0x20000031ff317230 */ /* 0x000fc40000004100 */
[----:B------:R-:W-:Y:S02]  /*3f80*/  HADD2.F32 R75, -RZ, R75.H1_H1 ;  /* 0x3000004bff4b7230 */ /* 0x000fe40000004100 */
[----:B------:R-:W-:Y:S01]  /*3f90*/  FMUL.FTZ R83, R73, R80 ;  /* 0x0000005049537220 */ /* 0x000fe20000410000 */
[----:B------:R-:W-:Y:S02]  /*3fa0*/  HADD2.F32 R48, -RZ, R48.H0_H0 ;  /* 0x20000030ff307230 */ /* 0x000fe40000004100 */
[C---:B------:R-:W-:Y:S01]  /*3fb0*/  FMUL.FTZ R81, R49.reuse, R81 ;  /* 0x0000005131517220 */ /* 0x040fe20000410000 */
[-C--:B------:R-:W-:Y:S01]  /*3fc0*/  FFMA.FTZ R144, R49, R75.reuse, -R144 ;  /* 0x0000004b31907223 */ /* 0x080fe20000010890 */
[----:B------:R-:W-:Y:S01]  /*3fd0*/  F2FP.F16.E4M3.UNPACK_B R49, R72.H1 ;  /* 0x00000048ff31723e */ /* 0x000fe200030006ff */
[C---:B------:R-:W-:Y:S01]  /*3fe0*/  FMUL.FTZ R80, R48.reuse, R80 ;  /* 0x0000005030507220 */ /* 0x040fe20000410000 */
[----:B------:R-:W-:Y:S01]  /*3ff0*/  FFMA.FTZ R48, R48, R78, -R83 ;  /* 0x0000004e30307223 */ /* 0x000fe20000010853 */
[----:B------:R-:W-:Y:S01]  /*4000*/  F2FP.F16.E4M3.UNPACK_B R72, R72 ;  /* 0x00000048ff48723e */ /* 0x000fe200020006ff */
[----:B------:R-:W-:Y:S01]  /*4010*/  FFMA.FTZ R83, R74, R75, R81 ;  /* 0x0000004b4a537223 */ /* 0x000fe20000010051 */
[----:B------:R-:W-:Y:S01]  /*4020*/  FFMA.FTZ R145, R73, R78, R80 ;  /* 0x0000004e49917223 */ /* 0x000fe20000010050 */
[----:B------:R-:W-:-:S02]  /*4030*/  HADD2.F32 R78, -RZ, R143.H1_H1 ;  /* 0x3000008fff4e7230 */ /* 0x000fc40000004100 */
[--C-:B------:R-:W-:Y:S01]  /*4040*/  HADD2.F32 R73, -RZ, R49.reuse.H0_H0 ;  /* 0x20000031ff497230 */ /* 0x100fe20000004100 */
[----:B------:R-:W-:Y:S01]  /*4050*/  F2FP.SATFINITE.E4M3.F32.PACK_AB_MERGE_C R147, R83, R144, RZ ;  /* 0x000000905393723e */ /* 0x000fe200048070ff */
[----:B------:R-:W-:Y:S02]  /*4060*/  HADD2.F32 R74, -RZ, R49.H1_H1 ;  /* 0x30000031ff4a7230 */ /* 0x000fe40000004100 */
[--C-:B------:R-:W-:Y:S02]  /*4070*/  HADD2.F32 R49, -RZ, R72.reuse.H0_H0 ;  /* 0x20000048ff317230 */ /* 0x100fe40000004100 */
[-C--:B------:R-:W-:Y:S01]  /*4080*/  FMUL.FTZ R81, R73, R78.reuse ;  /* 0x0000004e49517220 */ /* 0x080fe20000410000 */
[----:B------:R-:W-:Y:S02]  /*4090*/  HADD2.F32 R143, -RZ, R143.H0_H0 ;  /* 0x2000008fff8f7230 */ /* 0x000fe40000004100 */
[----:B------:R-:W-:Y:S01]  /*40a0*/  FMUL.FTZ R80, R74, R78 ;  /* 0x0000004e4a507220 */ /* 0x000fe20000410000 */
[----:B------:R-:W-:-:S02]  /*40b0*/  HADD2.F32 R72, -RZ, R72.H1_H1 ;  /* 0x30000048ff487230 */ /* 0x000fc40000004100 */
[--C-:B------:R-:W-:Y:S02]  /*40c0*/  HADD2.F32 R75, -RZ, R142.reuse.H1_H1 ;  /* 0x3000008eff4b7230 */ /* 0x100fe40000004100 */
[----:B------:R-:W-:Y:S02]  /*40d0*/  HADD2.F32 R142, -RZ, R142.H0_H0 ;  /* 0x2000008eff8e7230 */ /* 0x000fe40000004100 */
[-C--:B------:R-:W-:Y:S01]  /*40e0*/  FMUL.FTZ R78, R72, R143.reuse ;  /* 0x0000008f484e7220 */ /* 0x080fe20000410000 */
[----:B------:R-:W-:Y:S01]  /*40f0*/  FMUL.FTZ R143, R49, R143 ;  /* 0x0000008f318f7220 */ /* 0x000fe20000410000 */
[-C--:B------:R-:W-:Y:S01]  /*4100*/  FFMA.FTZ R80, R73, R75.reuse, -R80 ;  /* 0x0000004b49507223 */ /* 0x080fe20000010850 */
[----:B------:R-:W-:Y:S01]  /*4110*/  FFMA.FTZ R81, R74, R75, R81 ;  /* 0x0000004b4a517223 */ /* 0x000fe20000010051 */
[-C--:B------:R-:W-:Y:S01]  /*4120*/  FFMA.FTZ R137, R49, R142.reuse, -R78 ;  /* 0x0000008e31897223 */ /* 0x080fe2000001084e */
[----:B------:R-:W-:Y:S01]  /*4130*/  FFMA.FTZ R142, R72, R142, R143 ;  /* 0x0000008e488e7223 */ /* 0x000fe2000001008f */
[----:B------:R-:W-:-:S02]  /*4140*/  F2FP.F16.E4M3.UNPACK_B R72, R51.H1 ;  /* 0x00000033ff48723e */ /* 0x000fc400030006ff */
[----:B------:R-:W-:Y:S02]  /*4150*/  F2FP.SATFINITE.E4M3.F32.PACK_AB_MERGE_C R146, R81, R80, RZ ;  /* 0x000000505192723e */ /* 0x000fe400048070ff */
[----:B------:R-:W-:Y:S01]  /*4160*/  F2FP.F16.E4M3.UNPACK_B R80, R82.H1 ;  /* 0x00000052ff50723e */ /* 0x000fe200030006ff */
[--C-:B------:R-:W-:Y:S01]  /*4170*/  HADD2.F32 R74, -RZ, R72.reuse.H1_H1 ;  /* 0x30000048ff4a7230 */ /* 0x100fe20000004100 */
[-C--:B------:R-:W-:Y:S01]  /*4180*/  F2FP.F16.E4M3.UNPACK_B R75, R79.reuse.H1 ;  /* 0x0000004fff4b723e */ /* 0x080fe200030006ff */
[----:B------:R-:W-:Y:S01]  /*4190*/  HADD2.F32 R73, -RZ, R72.H0_H0 ;  /* 0x20000048ff497230 */ /* 0x000fe20000004100 */
[----:B------:R-:W-:Y:S01]  /*41a0*/  F2FP.F16.E4M3.UNPACK_B R49, R50.H1 ;  /* 0x00000032ff31723e */ /* 0x000fe200030006ff */
[----:B------:R-:W-:Y:S01]  /*41b0*/  HADD2.F32 R83, -RZ, R80.H1_H1 ;  /* 0x30000050ff537230 */ /* 0x000fe20000004100 */
[----:B------:R-:W-:Y:S01]  /*41c0*/  F2FP.F16.E4M3.UNPACK_B R82, R82 ;  /* 0x00000052ff52723e */ /* 0x000fe200020006ff */
[----:B------:R-:W-:Y:S01]  /*41d0*/  HADD2.F32 R78, -RZ, R75.H1_H1 ;  /* 0x3000004bff4e7230 */ /* 0x000fe20000004100 */
[----:B------:R-:W-:Y:S01]  /*41e0*/  F2FP.F16.E4M3.UNPACK_B R79, R79 ;  /* 0x0000004fff4f723e */ /* 0x000fe200020006ff */
[----:B------:R-:W-:-:S02]  /*41f0*/  HADD2.F32 R72, -RZ, R49.H1_H1 ;  /* 0x30000031ff487230 */ /* 0x000fc40000004100 */
[-C--:B------:R-:W-:Y:S01]  /*4200*/  FMUL.FTZ R144, R74, R83.reuse ;  /* 0x000000534a907220 */ /* 0x080fe20000410000 */
[----:B------:R-:W-:Y:S02]  /*4210*/  HADD2.F32 R81, -RZ, R82.H1_H1 ;  /* 0x30000052ff517230 */ /* 0x000fe40000004100 */
[C---:B------:R-:W-:Y:S01]  /*4220*/  FMUL.FTZ R83, R73.reuse, R83 ;  /* 0x0000005349537220 */ /* 0x040fe20000410000 */
[----:B------:R-:W-:Y:S02]  /*4230*/  HADD2.F32 R49, -RZ, R49.H0_H0 ;  /* 0x20000031ff317230 */ /* 0x000fe40000004100 */
[----:B------:R-:W-:Y:S01]  /*4240*/  FFMA.FTZ R143, R73, R78, -R144 ;  /* 0x0000004e498f7223 */ /* 0x000fe20000010890 */
[----:B------:R-:W-:Y:S02]  /*4250*/  HADD2.F32 R73, -RZ, R79.H1_H1 ;  /* 0x3000004fff497230 */ /* 0x000fe40000004100 */
[----:B------:R-:W-:Y:S01]  /*4260*/  FMUL.FTZ R144, R72, R81 ;  /* 0x0000005148907220 */ /* 0x000fe20000410000 */
        /* <DEDUP_REMOVED lines=8> */
[----:B------:R-:W-:Y:S02]  /*42f0*/  HADD2.F32 R51, -RZ, R51.H1_H1 ;  /* 0x30000033ff337230 */ /* 0x000fe40000004100 */
        /* <DEDUP_REMOVED lines=14> */
[----:B------:R-:W-:Y:S01]  /*43e0*/  FFMA.FTZ R73, R50, R79, R73 ;  /* 0x0000004f32497223 */ /* 0x000fe20000010049 */
[----:B------:R-:W-:-:S02]  /*43f0*/  F2FP.SATFINITE.E4M3.F32.PACK_AB_MERGE_C R49, R145, R48, R147 ;  /* 0x000000309131723e */ /* 0x000fc40004807093 */
[----:B------:R-:W-:Y:S02]  /*4400*/  F2FP.SATFINITE.E4M3.F32.PACK_AB_MERGE_C R48, R142, R137, R146 ;  /* 0x000000898e30723e */ /* 0x000fe40004807092 */
[----:B------:R-:W-:Y:S02]  /*4410*/  F2FP.SATFINITE.E4M3.F32.PACK_AB_MERGE_C R50, R73, R74, R81 ;  /* 0x0000004a4932723e */ /* 0x000fe40004807051 */
[----:B------:R-:W-:-:S07]  /*4420*/  F2FP.SATFINITE.E4M3.F32.PACK_AB_MERGE_C R51, R80, R83, R78 ;  /* 0x000000535033723e */ /* 0x000fce000480704e */
.L_x_325:
[----:B------:R-:W-:Y:S05]  /*4430*/  BSYNC B3 ;  /* 0x0000000000037941 */ /* 0x000fea0003800000 */
.L_x_324:
[----:B------:R-:W-:Y:S02]  /*4440*/  ULDC.64 UR4, c[0x0][0x2d8] ;  /* 0x0000b60000047ab9 */ /* 0x000fe40000000a00 */
[----:B------:R-:W-:-:S04]  /*4450*/  IADD3 R72, P2, P3, R76, UR4, R100 ;  /* 0x000000044c487c10 */ /* 0x000fc8000fb5e064 */
[----:B------:R-:W-:-:S05]  /*4460*/  IADD3.X R73, R77, UR5, R36, P2, P3 ;  /* 0x000000054d497c10 */ /* 0x000fca00097e6424 */
[----:B--2---:R3:W-:Y:S04]  /*4470*/  STG.E.128 desc[UR42][R72.64], R48 ;  /* 0x0000003048007986 */ /* 0x0047e8000c101d2a */
.L_x_323:
[----:B------:R-:W-:Y:S05]  /*4480*/  BSYNC B2 ;  /* 0x0000000000027941 */ /* 0x000fea0003800000 */
.L_x_322:
[----:B------:R-:W-:Y:S05]  /*4490*/  @P1 BRA `(.L_x_321) ;  /* 0x0000000400c81947 */ /* 0x000fea0003800000 */
[----:B-123--:R1:W2:Y:S01]  /*44a0*/  LDS.128 R48, [R114+0x2d400] ;  /* 0x02d4000072307984 */ /* 0x00e2a20000000c00 */
[----:B------:R-:W-:Y:S01]  /*44b0*/  ISETP.GE.AND P2, PT, R236, R130, PT ;  /* 0x00000082ec00720c */ /* 0x000fe20003f46270 */
[----:B------:R-:W-:-:S12]  /*44c0*/  BSSY B2, `(.L_x_326) ;  /* 0x000006b000027945 */ /* 0x000fd80003800000 */
[----:B-1----:R-:W-:Y:S05]  /*44d0*/  @P2 BRA `(.L_x_327) ;  /* 0x0000000400a42947 */ /* 0x002fea0003800000 */
[----:B------:R-:W-:Y:S02]  /*44e0*/  SHF.R.U32.HI R74, RZ, 0x8, R69 ;  /* 0x00000008ff4a7819 */ /* 0x000fe40000011645 */
[----:B------:R-:W-:Y:S02]  /*44f0*/  SHF.R.U32.HI R68, RZ, 0x8, R71 ;  /* 0x00000008ff447819 */ /* 0x000fe40000011647 */
[----:B------:R-:W-:Y:S02]  /*4500*/  SHF.R.U32.HI R78, RZ, 0x10, R69 ;  /* 0x00000010ff4e7819 */ /* 0x000fe40000011645 */
[----:B------:R-:W-:Y:S01]  /*4510*/  LOP3.LUT R73, R69, 0xff0000ff, RZ, 0xc0, !PT ;  /* 0xff0000ff45497812 */ /* 0x000fe200078ec0ff */
[----:B--2---:R-:W-:Y:S01]  /*4520*/  IMAD.MOV.U32 R69, RZ, RZ, R50 ;  /* 0x000000ffff457224 */ /* 0x004fe200078e0032 */
[----:B------:R-:W-:Y:S01]  /*4530*/  SHF.R.U32.HI R75, RZ, 0x10, R71 ;  /* 0x00000010ff4b7819 */ /* 0x000fe20000011647 */
[----:B------:R-:W-:Y:S01]  /*4540*/  IMAD.SHL.U32 R50, R74, 0x100, RZ ;  /* 0x000001004a327824 */ /* 0x000fe200078e00ff */
[----:B------:R-:W-:Y:S01]  /*4550*/  MOV R70, R51 ;  /* 0x0000003300467202 */ /* 0x000fe20000000f00 */
[----:B------:R-:W-:Y:S01]  /*4560*/  IMAD.SHL.U32 R51, R68, 0x100, RZ ;  /* 0x0000010044337824 */ /* 0x000fe200078e00ff */
[----:B------:R-:W-:Y:S01]  /*4570*/  LOP3.LUT R72, R71, 0xff0000ff, RZ, 0xc0, !PT ;  /* 0xff0000ff47487812 */ /* 0x000fe200078ec0ff */
[----:B------:R-:W-:Y:S01]  /*4580*/  IMAD.U32 R71, R75, 0x10000, RZ ;  /* 0x000100004b477824 */ /* 0x000fe200078e00ff */
[----:B------:R-:W-:-:S02]  /*4590*/  LOP3.LUT R68, R73, 0xff00, R50, 0xf8, !PT ;  /* 0x0000ff0049447812 */ /* 0x000fc400078ef832 */
[----:B------:R-:W-:Y:S02]  /*45a0*/  LOP3.LUT R74, R72, 0xff00, R51, 0xf8, !PT ;  /* 0x0000ff00484a7812 */ /* 0x000fe400078ef833 */
[----:B------:R-:W-:Y:S02]  /*45b0*/  SHF.L.U32 R51, R78, 0x10, RZ ;  /* 0x000000104e337819 */ /* 0x000fe400000006ff */
[----:B------:R-:W-:Y:S02]  /*45c0*/  F2FP.F16.E4M3.UNPACK_B R72, R141.H1 ;  /* 0x0000008dff48723e */ /* 0x000fe400030006ff */
[-C--:B------:R-:W-:Y:S02]  /*45d0*/  F2FP.F16.E4M3.UNPACK_B R50, R49.reuse ;  /* 0x00000031ff32723e */ /* 0x080fe400020006ff */
[----:B------:R-:W-:Y:S01]  /*45e0*/  LOP3.LUT R78, R74, 0xff0000, R71, 0xf8, !PT ;  /* 0x00ff00004a4e7812 */ /* 0x000fe200078ef847 */
[----:B------:R-:W-:Y:S01]  /*45f0*/  HADD2.F32 R74, -RZ, R72.H0_H0 ;  /* 0x20000048ff4a7230 */ /* 0x000fe20000004100 */
[----:B------:R-:W-:Y:S01]  /*4600*/  LOP3.LUT R73, R68, 0xff0000, R51, 0xf8, !PT ;  /* 0x00ff000044497812 */ /* 0x000fe200078ef833 */
[----:B------:R-:W-:Y:S01]  /*4610*/  HADD2.F32 R51, -RZ, R50.H1_H1 ;  /* 0x30000032ff337230 */ /* 0x000fe20000004100 */
[----:B------:R-:W-:Y:S01]  /*4620*/  F2FP.F16.E4M3.UNPACK_B R71, R140.H1 ;  /* 0x0000008cff47723e */ /* 0x000fe200030006ff */
[----:B------:R-:W-:Y:S01]  /*4630*/  HADD2.F32 R75, -RZ, R72.H1_H1 ;  /* 0x30000048ff4b7230 */ /* 0x000fe20000004100 */
[----:B------:R-:W-:Y:S01]  /*4640*/  F2FP.F16.E4M3.UNPACK_B R49, R49.H1 ;  /* 0x00000031ff31723e */ /* 0x000fe200030006ff */
[----:B------:R-:W-:-:S02]  /*4650*/  HADD2.F32 R50, -RZ, R50.H0_H0 ;  /* 0x20000032ff327230 */ /* 0x000fc40000004100 */
[CC--:B------:R-:W-:Y:S01]  /*4660*/  FMUL.FTZ R79, R51.reuse, R74.reuse ;  /* 0x0000004a334f7220 */ /* 0x0c0fe20000410000 */
[----:B------:R-:W-:Y:S01]  /*4670*/  HADD2.F32 R72, -RZ, R71.H0_H0 ;  /* 0x20000047ff487230 */ /* 0x000fe20000004100 */
[----:B------:R-:W-:Y:S01]  /*4680*/  F2FP.F16.E4M3.UNPACK_B R141, R141 ;  /* 0x0000008dff8d723e */ /* 0x000fe200020006ff */
[--C-:B------:R-:W-:Y:S02]  /*4690*/  HADD2.F32 R68, -RZ, R49.reuse.H1_H1 ;  /* 0x30000031ff447230 */ /* 0x100fe40000004100 */
[C---:B------:R-:W-:Y:S01]  /*46a0*/  FMUL.FTZ R74, R50.reuse, R74 ;  /* 0x0000004a324a7220 */ /* 0x040fe20000410000 */
[----:B------:R-:W-:Y:S02]  /*46b0*/  HADD2.F32 R49, -RZ, R49.H0_H0 ;  /* 0x20000031ff317230 */ /* 0x000fe40000004100 */
[-C--:B------:R-:W-:Y:S01]  /*46c0*/  FFMA.FTZ R80, R50, R72.reuse, -R79 ;  /* 0x0000004832507223 */ /* 0x080fe2000001084f */
[----:B------:R-:W-:Y:S02]  /*46d0*/  HADD2.F32 R71, -RZ, R71.H1_H1 ;  /* 0x30000047ff477230 */ /* 0x000fe40000004100 */
[CC--:B------:R-:W-:Y:S01]  /*46e0*/  FMUL.FTZ R50, R68.reuse, R75.reuse ;  /* 0x0000004b44327220 */ /* 0x0c0fe20000410000 */
[----:B------:R-:W-:Y:S01]  /*46f0*/  FFMA.FTZ R81, R51, R72, R74 ;  /* 0x0000004833517223 */ /* 0x000fe2000001004a */
[C---:B------:R-:W-:Y:S01]  /*4700*/  FMUL.FTZ R75, R49.reuse, R75 ;  /* 0x0000004b314b7220 */ /* 0x040fe20000410000 */
[----:B------:R-:W-:Y:S01]  /*4710*/  F2FP.F16.E4M3.UNPACK_B R140, R140 ;  /* 0x0000008cff8c723e */ /* 0x000fe200020006ff */
[-C--:B------:R-:W-:Y:S01]  /*4720*/  FFMA.FTZ R82, R49, R71.reuse, -R50 ;  /* 0x0000004731527223 */ /* 0x080fe20000010832 */
[-C--:B------:R-:W-:Y:S01]  /*4730*/  F2FP.F16.E4M3.UNPACK_B R49, R48.reuse.H1 ;  /* 0x00000030ff31723e */ /* 0x080fe200030006ff */
[----:B------:R-:W-:Y:S01]  /*4740*/  FFMA.FTZ R83, R68, R71, R75 ;  /* 0x0000004744537223 */ /* 0x000fe2000001004b */
[----:B------:R-:W-:Y:S01]  /*4750*/  F2FP.F16.E4M3.UNPACK_B R48, R48 ;  /* 0x00000030ff30723e */ /* 0x000fe200020006ff */
[----:B------:R-:W-:-:S02]  /*4760*/  HADD2.F32 R71, -RZ, R141.H1_H1 ;  /* 0x3000008dff477230 */ /* 0x000fc40000004100 */
[--C-:B------:R-:W-:Y:S02]  /*4770*/  HADD2.F32 R50, -RZ, R49.reuse.H0_H0 ;  /* 0x20000031ff327230 */ /* 0x100fe40000004100 */
        /* <DEDUP_REMOVED lines=12> */
[----:B------:R-:W-:Y:S01]  /*4840*/  FFMA.FTZ R79, R49, R140, -R72 ;  /* 0x0000008c314f7223 */ /* 0x000fe20000010848 */
[----:B------:R-:W-:Y:S01]  /*4850*/  F2FP.F16.E4M3.UNPACK_B R49, R70.H1 ;  /* 0x00000046ff31723e */ /* 0x000fe200030006ff */
[----:B------:R-:W-:Y:S01]  /*4860*/  FFMA.FTZ R140, R48, R140, R141 ;  /* 0x0000008c308c7223 */ /* 0x000fe2000001008d */
[----:B------:R-:W-:-:S02]  /*4870*/  F2FP.F16.E4M3.UNPACK_B R72, R78.H1 ;  /* 0x0000004eff48723e */ /* 0x000fc400030006ff */
[----:B------:R-:W-:Y:S01]  /*4880*/  F2FP.SATFINITE.E4M3.F32.PACK_AB_MERGE_C R137, R74, R75, RZ ;  /* 0x0000004b4a89723e */ /* 0x000fe200048070ff */
[--C-:B------:R-:W-:Y:S01]  /*4890*/  HADD2.F32 R51, -RZ, R49.reuse.H1_H1 ;  /* 0x30000031ff337230 */ /* 0x100fe20000004100 */
[----:B------:R-:W-:Y:S01]  /*48a0*/  F2FP.F16.E4M3.UNPACK_B R68, R73.H1 ;  /* 0x00000049ff44723e */ /* 0x000fe200030006ff */
[----:B------:R-:W-:Y:S01]  /*48b0*/  HADD2.F32 R75, -RZ, R72.H1_H1 ;  /* 0x30000048ff4b7230 */ /* 0x000fe20000004100 */
[----:B------:R-:W-:Y:S01]  /*48c0*/  F2FP.F16.E4M3.UNPACK_B R48, R69.H1 ;  /* 0x00000045ff30723e */ /* 0x000fe200030006ff */
[----:B------:R-:W-:Y:S01]  /*48d0*/  HADD2.F32 R50, -RZ, R49.H0_H0 ;  /* 0x20000031ff327230 */ /* 0x000fe20000004100 */
[----:B------:R-:W-:Y:S01]  /*48e0*/  F2FP.F16.E4M3.UNPACK_B R78, R78 ;  /* 0x0000004eff4e723e */ /* 0x000fe200020006ff */
[----:B------:R-:W-:Y:S01]  /*48f0*/  HADD2.F32 R71, -RZ, R68.H1_H1 ;  /* 0x30000044ff477230 */ /* 0x000fe20000004100 */
[----:B------:R-:W-:Y:S01]  /*4900*/  F2FP.SATFINITE.E4M3.F32.PACK_AB_MERGE_C R141, R83, R82, RZ ;  /* 0x00000052538d723e */ /* 0x000fe200048070ff */
[----:B------:R-:W-:Y:S01]  /*4910*/  FMUL.FTZ R83, R51, R75 ;  /* 0x0000004b33537220 */ /* 0x000fe20000410000 */
[----:B------:R-:W-:Y:S01]  /*4920*/  F2FP.F16.E4M3.UNPACK_B R73, R73 ;  /* 0x00000049ff49723e */ /* 0x000fe200020006ff */
[----:B------:R-:W-:-:S02]  /*4930*/  HADD2.F32 R49, -RZ, R48.H1_H1 ;  /* 0x30000030ff317230 */ /* 0x000fc40000004100 */
[C---:B------:R-:W-:Y:S01]  /*4940*/  FMUL.FTZ R82, R50.reuse, R75 ;  /* 0x0000004b32527220 */ /* 0x040fe20000410000 */
[----:B------:R-:W-:Y:S02]  /*4950*/  HADD2.F32 R74, -RZ, R78.H1_H1 ;  /* 0x3000004eff4a7230 */ /* 0x000fe40000004100 */
[----:B------:R-:W-:Y:S01]  /*4960*/  FFMA.FTZ R83, R50, R71, -R83 ;  /* 0x0000004732537223 */ /* 0x000fe20000010853 */
[----:B------:R-:W-:Y:S01]  /*4970*/  HADD2.F32 R48, -RZ, R48.H0_H0 ;  /* 0x20000030ff307230 */ /* 0x000fe20000004100 */
[----:B------:R-:W-:Y:S01]  /*4980*/  F2FP.F16.E4M3.UNPACK_B R69, R69 ;  /* 0x00000045ff45723e */ /* 0x000fe200020006ff */
[----:B------:R-:W-:Y:S02]  /*4990*/  HADD2.F32 R50, -RZ, R73.H1_H1 ;  /* 0x30000049ff327230 */ /* 0x000fe40000004100 */
[----:B------:R-:W-:Y:S01]  /*49a0*/  FMUL.FTZ R75, R49, R74 ;  /* 0x0000004a314b7220 */ /* 0x000fe20000410000 */
        /* <DEDUP_REMOVED lines=8> */
[--C-:B------:R-:W-:Y:S02]  /*4a30*/  HADD2.F32 R49, -RZ, R70.reuse.H0_H0 ;  /* 0x20000046ff317230 */ /* 0x100fe40000004100 */
        /* <DEDUP_REMOVED lines=13> */
[----:B------:R-:W-:-:S02]  /*4b10*/  F2FP.SATFINITE.E4M3.F32.PACK_AB_MERGE_C R82, R82, R83, RZ ;  /* 0x000000535252723e */ /* 0x000fc400048070ff */
[----:B------:R-:W-:Y:S02]  /*4b20*/  F2FP.SATFINITE.E4M3.F32.PACK_AB_MERGE_C R74, R78, R51, R74 ;  /* 0x000000334e4a723e */ /* 0x000fe4000480704a */
[----:B------:R-:W-:Y:S02]  /*4b30*/  F2FP.SATFINITE.E4M3.F32.PACK_AB_MERGE_C R51, R71, R50, R82 ;  /* 0x000000324733723e */ /* 0x000fe40004807052 */
[----:B------:R-:W-:Y:S01]  /*4b40*/  F2FP.SATFINITE.E4M3.F32.PACK_AB_MERGE_C R49, R81, R80, R141 ;  /* 0x000000505131723e */ /* 0x000fe2000480708d */
[----:B------:R-:W-:Y:S01]  /*4b50*/  IMAD.MOV.U32 R50, RZ, RZ, R74 ;  /* 0x000000ffff327224 */ /* 0x000fe200078e004a */
[----:B------:R-:W-:-:S07]  /*4b60*/  F2FP.SATFINITE.E4M3.F32.PACK_AB_MERGE_C R48, R140, R79, R137 ;  /* 0x0000004f8c30723e */ /* 0x000fce0004807089 */
.L_x_327:
[----:B------:R-:W-:Y:S05]  /*4b70*/  BSYNC B2 ;  /* 0x0000000000027941 */ /* 0x000fea0003800000 */
.L_x_326:
[----:B------:R-:W-:Y:S02]  /*4b80*/  ULDC.64 UR4, c[0x0][0x2d8] ;  /* 0x0000b60000047ab9 */ /* 0x000fe40000000a00 */
[----:B------:R-:W-:-:S04]  /*4b90*/  IADD3 R68, P2, P3, R39, UR4, R76 ;  /* 0x0000000427447c10 */ /* 0x000fc8000fb5e04c */
[----:B------:R-:W-:-:S05]  /*4ba0*/  IADD3.X R69, R106, UR5, R77, P2, P3 ;  /* 0x000000056a457c10 */ /* 0x000fca00097e644d */
[----:B--2---:R4:W-:Y:S04]  /*4bb0*/  STG.E.128 desc[UR42][R68.64], R48 ;  /* 0x0000003044007986 */ /* 0x0049e8000c101d2a */
.L_x_321:
[----:B------:R-:W-:Y:S05]  /*4bc0*/  BSYNC B1 ;  /* 0x0000000000017941 */ /* 0x000fea0003800000 */
.L_x_320:
[----:B------:R-:W-:Y:S01]  /*4bd0*/  ISETP.NE.AND P2, PT, R148, RZ, PT ;  /* 0x000000ff9400720c */ /* 0x000fe20003f45270 */
[----:B------:R-:W-:-:S12]  /*4be0*/  BSSY B1, `(.L_x_328) ;  /* 0x00000ec000017945 */ /* 0x000fd80003800000 */
[----:B------:R-:W-:Y:S05]  /*4bf0*/  @P2 BRA `(.L_x_329) ;  /* 0x0000000c00a82947 */ /* 0x000fea0003800000 */
[----:B----4-:R-:W-:Y:S01]  /*4c00*/  IADD3 R68, P2, P3, R3, R128, R16 ;  /* 0x0000008003447210 */ /* 0x010fe20007b5e010 */
[----:B------:R-:W-:Y:S03]  /*4c10*/  BSSY B2, `(.L_x_330) ;  /* 0x0000075000027945 */ /* 0x000fe60003800000 */
[----:B------:R-:W-:Y:S01]  /*4c20*/  IADD3.X R69, R31, R131, R17, P2, P3 ;  /* 0x000000831f457210 */ /* 0x000fe200017e6411 */
[----:B------:R-:W-:Y:S08]  /*4c30*/  @P0 BRA `(.L_x_331) ;  /* 0x0000000400c80947 */ /* 0x000ff00003800000 */
[----:B-123--:R1:W2:Y:S01]  /*4c40*/  LDS.128 R48, [R114+0x2a400] ;  /* 0x02a4000072307984 */ /* 0x00e2a20000000c00 */
[----:B------:R-:W-:Y:S01]  /*4c50*/  ISETP.GE.AND P2, PT, R18, R130, PT ;  /* 0x000000821200720c */ /* 0x000fe20003f46270 */
[----:B------:R-:W-:-:S12]  /*4c60*/  BSSY B3, `(.L_x_332) ;  /* 0x000006b000037945 */ /* 0x000fd80003800000 */
[----:B-1----:R-:W-:Y:S05]  /*4c70*/  @P2 BRA `(.L_x_333) ;  /* 0x0000000400a42947 */ /* 0x002fea0003800000 */
[----:B------:R-:W-:Y:S01]  /*4c80*/  SHF.R.U32.HI R64, RZ, 0x8, R67 ;  /* 0x00000008ff407819 */ /* 0x000fe20000011643 */
[----:B--2---:R-:W-:Y:S01]  /*4c90*/  IMAD.MOV.U32 R66, RZ, RZ, R51 ;  /* 0x000000ffff427224 */ /* 0x004fe200078e0033 */
[--C-:B------:R-:W-:Y:S02]  /*4ca0*/  SHF.R.U32.HI R72, RZ, 0x8, R65.reuse ;  /* 0x00000008ff487819 */ /* 0x100fe40000011641 */
[----:B------:R-:W-:Y:S01]  /*4cb0*/  SHF.R.U32.HI R74, RZ, 0x10, R65 ;  /* 0x00000010ff4a7819 */ /* 0x000fe20000011641 */
[----:B------:R-:W-:Y:S01]  /*4cc0*/  IMAD.SHL.U32 R51, R64, 0x100, RZ ;  /* 0x0000010040337824 */ /* 0x000fe200078e00ff */
[----:B------:R-:W-:Y:S02]  /*4cd0*/  LOP3.LUT R71, R65, 0xff0000ff, RZ, 0xc0, !PT ;  /* 0xff0000ff41477812 */ /* 0x000fe400078ec0ff */
[----:B------:R-:W-:Y:S01]  /*4ce0*/  MOV R65, R50 ;  /* 0x0000003200417202 */ /* 0x000fe20000000f00 */
[----:B------:R-:W-:Y:S01]  /*4cf0*/  IMAD.SHL.U32 R50, R72, 0x100, RZ ;  /* 0x0000010048327824 */ /* 0x000fe200078e00ff */
[----:B------:R-:W-:-:S02]  /*4d00*/  LOP3.LUT R70, R67, 0xff0000ff, RZ, 0xc0, !PT ;  /* 0xff0000ff43467812 */ /* 0x000fc400078ec0ff */
[----:B------:R-:W-:Y:S02]  /*4d10*/  SHF.R.U32.HI R73, RZ, 0x10, R67 ;  /* 0x00000010ff497819 */ /* 0x000fe40000011643 */
[----:B------:R-:W-:Y:S01]  /*4d20*/  LOP3.LUT R72, R70, 0xff00, R51, 0xf8, !PT ;  /* 0x0000ff0046487812 */ /* 0x000fe200078ef833 */
[----:B------:R-:W-:Y:S01]  /*4d30*/  IMAD.U32 R51, R74, 0x10000, RZ ;  /* 0x000100004a337824 */ /* 0x000fe200078e00ff */
[----:B------:R-:W-:Y:S02]  /*4d40*/  LOP3.LUT R64, R71, 0xff00, R50, 0xf8, !PT ;  /* 0x0000ff0047407812 */ /* 0x000fe400078ef832 */
[----:B------:R-:W-:Y:S02]  /*4d50*/  SHF.L.U32 R67, R73, 0x10, RZ ;  /* 0x0000001049437819 */ /* 0x000fe400000006ff */
[----:B------:R-:W-:Y:S02]  /*4d60*/  F2FP.F16.E4M3.UNPACK_B R70, R139.H1 ;  /* 0x0000008bff46723e */ /* 0x000fe400030006ff */
[----:B------:R-:W-:-:S02]  /*4d70*/  F2FP.F16.E4M3.UNPACK_B R50, R49 ;  /* 0x00000031ff32723e */ /* 0x000fc400020006ff */
[----:B------:R-:W-:Y:S01]  /*4d80*/  LOP3.LUT R74, R72, 0xff0000, R67, 0xf8, !PT ;  /* 0x00ff0000484a7812 */ /* 0x000fe200078ef843 */
[----:B------:R-:W-:Y:S01]  /*4d90*/  HADD2.F32 R72, -RZ, R70.H0_H0 ;  /* 0x20000046ff487230 */ /* 0x000fe20000004100 */
[----:B------:R-:W-:Y:S01]  /*4da0*/  LOP3.LUT R71, R64, 0xff0000, R51, 0xf8, !PT ;  /* 0x00ff000040477812 */ /* 0x000fe200078ef833 */
[----:B------:R-:W-:Y:S01]  /*4db0*/  HADD2.F32 R51, -RZ, R50.H1_H1 ;  /* 0x30000032ff337230 */ /* 0x000fe20000004100 */
[----:B------:R-:W-:Y:S01]  /*4dc0*/  F2FP.F16.E4M3.UNPACK_B R67, R138.H1 ;  /* 0x0000008aff43723e */ /* 0x000fe200030006ff */
[----:B------:R-:W-:Y:S01]  /*4dd0*/  HADD2.F32 R73, -RZ, R70.H1_H1 ;  /* 0x30000046ff497230 */ /* 0x000fe20000004100 */
[----:B------:R-:W-:Y:S01]  /*4de0*/  F2FP.F16.E4M3.UNPACK_B R49, R49.H1 ;  /* 0x00000031ff31723e */ /* 0x000fe200030006ff */
[----:B------:R-:W-:Y:S02]  /*4df0*/  HADD2.F32 R50, -RZ, R50.H0_H0 ;  /* 0x20000032ff327230 */ /* 0x000fe40000004100 */
[----:B------:R-:W-:Y:S01]  /*4e00*/  FMUL.FTZ R75, R51, R72 ;  /* 0x00000048334b7220 */ /* 0x000fe20000410000 */
[----:B------:R-:W-:Y:S01]  /*4e10*/  HADD2.F32 R70, -RZ, R67.H0_H0 ;  /* 0x20000043ff467230 */ /* 0x000fe20000004100 */
[----:B------:R-:W-:Y:S01]  /*4e20*/  F2FP.F16.E4M3.UNPACK_B R139, R139 ;  /* 0x0000008bff8b723e */ /* 0x000fe200020006ff */
[----:B------:R-:W-:-:S02]  /*4e30*/  HADD2.F32 R64, -RZ, R49.H1_H1 ;  /* 0x30000031ff407230 */ /* 0x000fc40000004100 */
        /* <DEDUP_REMOVED lines=39> */
[----:B------:R-:W-:Y:S01]  /*50b0*/  F2FP.F16.E4M3.UNPACK_B R71, R71 ;  /* 0x00000047ff47723e */ /* 0x000fe200020006ff */
[----:B------:R-:W-:Y:S01]  /*50c0*/  FMUL.FTZ R79, R51, R73 ;  /* 0x00000049334f7220 */ /* 0x000fe20000410000 */
        /* <DEDUP_REMOVED lines=36> */
.L_x_333:
[----:B------:R-:W-:Y:S05]  /*5310*/  BSYNC B3 ;  /* 0x0000000000037941 */ /* 0x000fea0003800000 */
.L_x_332:
[----:B------:R-:W-:Y:S02]  /*5320*/  ULDC.64 UR4, c[0x0][0x2d8] ;  /* 0x0000b60000047ab9 */ /* 0x000fe40000000a00 */
[----:B------:R-:W-:-:S04]  /*5330*/  IADD3 R64, P2, P3, R68, UR4, R100 ;  /* 0x0000000444407c10 */ /* 0x000fc8000fb5e064 */
[----:B------:R-:W-:-:S05]  /*5340*/  IADD3.X R65, R69, UR5, R36, P2, P3 ;  /* 0x0000000545417c10 */ /* 0x000fca00097e6424 */
[----:B--2---:R4:W-:Y:S04]  /*5350*/  STG.E.128 desc[UR42][R64.64], R48 ;  /* 0x0000003040007986 */ /* 0x0049e8000c101d2a */
.L_x_331:
[----:B------:R-:W-:Y:S05]  /*5360*/  BSYNC B2 ;  /* 0x0000000000027941 */ /* 0x000fea0003800000 */
.L_x_330:
[----:B------:R-:W-:Y:S05]  /*5370*/  @P1 BRA `(.L_x_329) ;  /* 0x0000000400c81947 */ /* 0x000fea0003800000 */
[----:B-1234-:R1:W2:Y:S01]  /*5380*/  LDS.128 R48, [R114+0x2e400] ;  /* 0x02e4000072307984 */ /* 0x01e2a20000000c00 */
[----:B------:R-:W-:Y:S01]  /*5390*/  ISETP.GE.AND P2, PT, R236, R130, PT ;  /* 0x00000082ec00720c */ /* 0x000fe20003f46270 */
[----:B------:R-:W-:-:S12]  /*53a0*/  BSSY B2, `(.L_x_334) ;  /* 0x000006b000027945 */ /* 0x000fd80003800000 */
[----:B-1----:R-:W-:Y:S05]  /*53b0*/  @P2 BRA `(.L_x_335) ;  /* 0x0000000400a42947 */ /* 0x002fea0003800000 */
[----:B------:R-:W-:Y:S01]  /*53c0*/  SHF.R.U32.HI R65, RZ, 0x8, R63 ;  /* 0x00000008ff417819 */ /* 0x000fe2000001163f */
[----:B--2---:R-:W-:Y:S01]  /*53d0*/  IMAD.MOV.U32 R62, RZ, RZ, R51 ;  /* 0x000000ffff3e7224 */ /* 0x004fe200078e0033 */
[----:B------:R-:W-:Y:S02]  /*53e0*/  SHF.R.U32.HI R70, RZ, 0x8, R61 ;  /* 0x00000008ff467819 */ /* 0x000fe4000001163d */
[----:B------:R-:W-:Y:S02]  /*53f0*/  LOP3.LUT R64, R63, 0xff0000ff, RZ, 0xc0, !PT ;  /* 0xff0000ff3f407812 */ /* 0x000fe400078ec0ff */
[----:B------:R-:W-:Y:S01]  /*5400*/  SHF.R.U32.HI R66, RZ, 0x10, R63 ;  /* 0x00000010ff427819 */ /* 0x000fe2000001163f */
[----:B------:R-:W-:Y:S01]  /*5410*/  IMAD.SHL.U32 R63, R65, 0x100, RZ ;  /* 0x00000100413f7824 */ /* 0x000fe200078e00ff */
[----:B------:R-:W-:Y:S02]  /*5420*/  LOP3.LUT R60, R61, 0xff0000ff, RZ, 0xc0, !PT ;  /* 0xff0000ff3d3c7812 */ /* 0x000fe400078ec0ff */
[----:B------:R-:W-:Y:S01]  /*5430*/  SHF.R.U32.HI R67, RZ, 0x10, R61 ;  /* 0x00000010ff437819 */ /* 0x000fe2000001163d */
[----:B------:R-:W-:Y:S01]  /*5440*/  IMAD.U32 R66, R66, 0x10000, RZ ;  /* 0x0001000042427824 */ /* 0x000fe200078e00ff */
[----:B------:R-:W-:Y:S01]  /*5450*/  SHF.L.U32 R51, R70, 0x8, RZ ;  /* 0x0000000846337819 */ /* 0x000fe200000006ff */
[----:B------:R-:W-:Y:S01]  /*5460*/  IMAD.MOV.U32 R61, RZ, RZ, R50 ;  /* 0x000000ffff3d7224 */ /* 0x000fe200078e0032 */
[----:B------:R-:W-:-:S02]  /*5470*/  LOP3.LUT R63, R64, 0xff00, R63, 0xf8, !PT ;  /* 0x0000ff00403f7812 */ /* 0x000fc400078ef83f */
[----:B------:R-:W-:Y:S01]  /*5480*/  LOP3.LUT R51, R60, 0xff00, R51, 0xf8, !PT ;  /* 0x0000ff003c337812 */ /* 0x000fe200078ef833 */
[----:B------:R-:W-:Y:S01]  /*5490*/  IMAD.U32 R60, R67, 0x10000, RZ ;  /* 0x00010000433c7824 */ /* 0x000fe200078e00ff */
        /* <DEDUP_REMOVED lines=88> */
[----:B------:R-:W-:Y:S02]  /*5a20*/  F2FP.SATFINITE.E4M3.F32.PACK_AB_MERGE_C R49, R73, R72, R77 ;  /* 0x000000484931723e */ /* 0x000fe4000480704d */
[----:B------:R-:W-:Y:S02]  /*5a30*/  F2FP.SATFINITE.E4M3.F32.PACK_AB_MERGE_C R48, R134, R71, R76 ;  /* 0x000000478630723e */ /* 0x000fe4000480704c */
[----:B------:R-:W-:-:S07]  /*5a40*/  MOV R50, R66 ;  /* 0x0000004200327202 */ /* 0x000fce0000000f00 */
.L_x_335:
[----:B------:R-:W-:Y:S05]  /*5a50*/  BSYNC B2 ;  /* 0x0000000000027941 */ /* 0x000fea0003800000 */
.L_x_334:
[----:B------:R-:W-:Y:S02]  /*5a60*/  ULDC.64 UR4, c[0x0][0x2d8] ;  /* 0x0000b60000047ab9 */ /* 0x000fe40000000a00 */
[----:B------:R-:W-:-:S04]  /*5a70*/  IADD3 R60, P2, P3, R39, UR4, R68 ;  /* 0x00000004273c7c10 */ /* 0x000fc8000fb5e044 */
[----:B------:R-:W-:-:S05]  /*5a80*/  IADD3.X R61, R106, UR5, R69, P2, P3 ;  /* 0x000000056a3d7c10 */ /* 0x000fca00097e6445 */
[----:B--2---:R1:W-:Y:S04]  /*5a90*/  STG.E.128 desc[UR42][R60.64], R48 ;  /* 0x000000303c007986 */ /* 0x0043e8000c101d2a */
.L_x_329:
[----:B------:R-:W-:Y:S05]  /*5aa0*/  BSYNC B1 ;  /* 0x0000000000017941 */ /* 0x000fea0003800000 */
.L_x_328:
[----:B------:R-:W-:Y:S05]  /*5ab0*/  @P4 BRA `(.L_x_336) ;  /* 0x0000005800884947 */ /* 0x000fea0003800000 */
[----:B------:R-:W-:Y:S01]  /*5ac0*/  IADD3 R128, P2, P3, R113, R128, R16 ;  /* 0x0000008071807210 */ /* 0x000fe20007b5e010 */
[----:B------:R-:W-:Y:S03]  /*5ad0*/  BSSY B1, `(.L_x_337) ;  /* 0x0000075000017945 */ /* 0x000fe60003800000 */
[----:B------:R-:W-:Y:S01]  /*5ae0*/  IADD3.X R131, R112, R131, R17, P2, P3 ;  /* 0x0000008370837210 */ /* 0x000fe200017e6411 */
[----:B------:R-:W-:Y:S08]  /*5af0*/  @P0 BRA `(.L_x_338) ;  /* 0x0000000400c80947 */ /* 0x000ff00003800000 */
[----:B-1234-:R1:W2:Y:S01]  /*5b00*/  LDS.128 R48, [R114+0x2b400] ;  /* 0x02b4000072307984 */ /* 0x01e2a20000000c00 */
        /* <DEDUP_REMOVED lines=9> */
[----:B------:R-:W-:Y:S01]  /*5ba0*/  SHF.R.U32.HI R63, RZ, 0x10, R57 ;  /* 0x00000010ff3f7819 */ /* 0x000fe20000011639 */
[----:B------:R-:W-:Y:S01]  /*5bb0*/  IMAD.U32 R62, R62, 0x10000, RZ ;  /* 0x000100003e3e7824 */ /* 0x000fe200078e00ff */
[----:B------:R-:W-:Y:S01]  /*5bc0*/  LOP3.LUT R60, R59, 0xff0000ff, RZ, 0xc0, !PT ;  /* 0xff0000ff3b3c7812 */ /* 0x000fe200078ec0ff */
[----:B------:R-:W-:Y:S01]  /*5bd0*/  IMAD.MOV.U32 R57, RZ, RZ, R50 ;  /* 0x000000ffff397224 */ /* 0x000fe200078e0032 */
[----:B------:R-:W-:-:S02]  /*5be0*/  SHF.L.U32 R59, R61, 0x8, RZ ;  /* 0x000000083d3b7819 */ /* 0x000fc400000006ff */
[----:B------:R-:W-:Y:S01]  /*5bf0*/  LOP3.LUT R51, R56, 0xff00, R51, 0xf8, !PT ;  /* 0x0000ff0038337812 */ /* 0x000fe200078ef833 */
[----:B------:R-:W-:Y:S01]  /*5c00*/  IMAD.U32 R56, R63, 0x10000, RZ ;  /* 0x000100003f387824 */ /* 0x000fe200078e00ff */
[----:B------:R-:W-:Y:S02]  /*5c10*/  LOP3.LUT R59, R60, 0xff00, R59, 0xf8, !PT ;  /* 0x0000ff003c3b7812 */ /* 0x000fe400078ef83b */
        /* <DEDUP_REMOVED lines=91> */
.L_x_340:
[----:B------:R-:W-:Y:S05]  /*61d0*/  BSYNC B2 ;  /* 0x0000000000027941 */ /* 0x000fea0003800000 */
.L_x_339:
[----:B------:R-:W-:Y:S02]  /*61e0*/  ULDC.64 UR4, c[0x0][0x2d8] ;  /* 0x0000b60000047ab9 */ /* 0x000fe40000000a00 */
[----:B------:R-:W-:-:S04]  /*61f0*/  IADD3 R56, P2, P3, R128, UR4, R100 ;  /* 0x0000000480387c10 */ /* 0x000fc8000fb5e064 */
[----:B------:R-:W-:-:S05]  /*6200*/  IADD3.X R57, R131, UR5, R36, P2, P3 ;  /* 0x0000000583397c10 */ /* 0x000fca00097e6424 */
[----:B--2---:R1:W-:Y:S04]  /*6210*/  STG.E.128 desc[UR42][R56.64], R48 ;  /* 0x0000003038007986 */ /* 0x0043e8000c101d2a */
.L_x_338:
[----:B------:R-:W-:Y:S05]  /*6220*/  BSYNC B1 ;  /* 0x0000000000017941 */ /* 0x000fea0003800000 */
.L_x_337:
[----:B------:R-:W-:Y:S05]  /*6230*/  @P1 BRA `(.L_x_336) ;  /* 0x0000005000a81947 */ /* 0x000fea0003800000 */
[----:B-1234-:R1:W2:Y:S01]  /*6240*/  LDS.128 R48, [R114+0x2f400] ;  /* 0x02f4000072307984 */ /* 0x01e2a20000000c00 */
        /* <DEDUP_REMOVED lines=108> */
.L_x_342:
[----:B------:R-:W-:Y:S05]  /*6910*/  BSYNC B1 ;  /* 0x0000000000017941 */ /* 0x000fea0003800000 */
.L_x_341:
[----:B------:R-:W-:Y:S02]  /*6920*/  ULDC.64 UR4, c[0x0][0x2d8] ;  /* 0x0000b60000047ab9 */ /* 0x000fe40000000a00 */
[----:B------:R-:W-:-:S04]  /*6930*/  IADD3 R128, P2, P3, R39, UR4, R128 ;  /* 0x0000000427807c10 */ /* 0x000fc8000fb5e080 */
[----:B------:R-:W-:-:S05]  /*6940*/  IADD3.X R129, R106, UR5, R131, P2, P3 ;  /* 0x000000056a817c10 */ /* 0x000fca00097e6483 */
[----:B--2---:R1:W-:Y:S01]  /*6950*/  STG.E.128 desc[UR42][R128.64], R48 ;  /* 0x0000003080007986 */ /* 0x0043e2000c101d2a */
[----:B------:R-:W-:Y:S05]  /*6960*/  BRA `(.L_x_336) ;  /* 0x0000004800dc7947 */ /* 0x000fea0003800000 */
.L_x_300:
[----:B------:R-:W-:Y:S02]  /*6970*/  ISETP.GE.AND P5, PT, R22, R118, PT ;  /* 0x000000761600720c */ /* 0x000fe40003fa6270 */
[----:B------:R-:W-:Y:S02]  /*6980*/  P2R R61, PR, RZ, 0x1 ;  /* 0x00000001ff3d7803 */ /* 0x000fe40000000000 */
[----:B------:R-:W-:-:S13]  /*6990*/  ISETP.GE.OR P5, PT, R16, R130, P5 ;  /* 0x000000821000720c */ /* 0x000fda0002fa6670 */
[----:B------:R-:W0:Y:S08]  /*69a0*/  @!P5 LDC.64 R56, c[0x0][0x3c8] ;  /* 0x0000f200ff38db82 */ /* 0x000e300000000a00 */
[----:B------:R-:W1:Y:S01]  /*69b0*/  @!P5 LDC.64 R58, c[0x0][0x3e0] ;  /* 0x0000f800ff3adb82 */ /* 0x000e620000000a00 */
[----:B0-----:R-:W-:-:S04]  /*69c0*/  @!P5 IADD3 R56, P2, P3, R94, R56, R48 ;  /* 0x000000385e38d210 */ /* 0x001fc80007b5e030 */
[----:B------:R-:W-:Y:S02]  /*69d0*/  @!P5 IADD3.X R57, R34, R57, R109, P2, P3 ;  /* 0x000000392239d210 */ /* 0x000fe400017e646d */
[----:B------:R-:W-:-:S04]  /*69e0*/  ISETP.GE.AND P2, PT, R235, R118, PT ;  /* 0x00000076eb00720c */ /* 0x000fc80003f46270 */
[----:B------:R-:W-:-:S13]  /*69f0*/  ISETP.GE.OR P2, PT, R16, R130, P2 ;  /* 0x000000821000720c */ /* 0x000fda0001746670 */
[----:B------:R-:W0:Y:S01]  /*6a00*/  @!P2 LDC.64 R54, c[0x0][0x3d8] ;  /* 0x0000f600ff36ab82 */ /* 0x000e220000000a00 */
[----:B------:R-:W-:Y:S02]  /*6a10*/  @!P2 IMAD.MOV.U32 R49, RZ, RZ, R109 ;  /* 0x000000ffff31a224 */ /* 0x000fe400078e006d */
[----:B------:R-:W-:-:S05]  /*6a20*/  @!P2 IMAD.MOV.U32 R51, RZ, RZ, R124 ;  /* 0x000000ffff33a224 */ /* 0x000fca00078e007c */
[----:B------:R-:W2:Y:S08]  /*6a30*/  @!P2 LDC.64 R80, c[0x0][0x3c8] ;  /* 0x0000f200ff50ab82 */ /* 0x000eb00000000a00 */
[----:B------:R-:W3:Y:S01]  /*6a40*/  @!P2 LDC.64 R82, c[0x0][0x3e0] ;  /* 0x0000f800ff52ab82 */ /* 0x000ee20000000a00 */
[----:B0-----:R-:W-:-:S04]  /*6a50*/  @!P2 IMAD.WIDE.U32 R52, R54, 0x60, R48 ;  /* 0x000000603634a825 */ /* 0x001fc800078e0030 */
[----:B------:R-:W-:Y:S01]  /*6a60*/  @!P2 IMAD R55, R55, 0x60, RZ ;  /* 0x000000603737a824 */ /* 0x000fe200078e02ff */
[----:B--2---:R-:W-:-:S04]  /*6a70*/  @!P2 IADD3 R80, P3, P4, R94, R80, R52 ;  /* 0x000000505e50a210 */ /* 0x004fc80007c7e034 */
[----:B------:R-:W-:-:S04]  /*6a80*/  @!P2 IADD3 R55, R53, R55, RZ ;  /* 0x000000373537a210 */ /* 0x000fc80007ffe0ff */
[----:B------:R-:W-:Y:S02]  /*6a90*/  @!P2 IADD3.X R81, R34, R81, R55, P3, P4 ;  /* 0x000000512251a210 */ /* 0x000fe40001fe8437 */
[----:B------:R-:W0:Y:S02]  /*6aa0*/  @!P2 LDC.64 R54, c[0x0][0x3e8] ;  /* 0x0000fa00ff36ab82 */ /* 0x000e240000000a00 */
[----:B0-----:R-:W-:-:S04]  /*6ab0*/  @!P2 IMAD.WIDE.U32 R52, R54, 0x60, R50 ;  /* 0x000000603634a825 */ /* 0x001fc800078e0032 */
[----:B------:R-:W-:Y:S01]  /*6ac0*/  @!P2 IMAD R55, R55, 0x60, RZ ;  /* 0x000000603737a824 */ /* 0x000fe200078e02ff */
[----:B---3--:R-:W-:-:S03]  /*6ad0*/  @!P2 IADD3 R82, P3, P4, R88, R82, R52 ;  /* 0x000000525852a210 */ /* 0x008fc60007c7e034 */
[----:B------:R-:W-:-:S05]  /*6ae0*/  @!P2 IMAD.IADD R54, R53, 0x1, R55 ;  /* 0x000000013536a824 */ /* 0x000fca00078e0237 */
[----:B------:R-:W-:Y:S02]  /*6af0*/  @!P2 IADD3.X R83, R103, R83, R54, P3, P4 ;  /* 0x000000536753a210 */ /* 0x000fe40001fe8436 */
[----:B-1----:R-:W-:-:S04]  /*6b00*/  @!P5 IADD3 R58, P3, P4, R88, R58, R50 ;  /* 0x0000003a583ad210 */ /* 0x002fc80007c7e032 */
[----:B------:R-:W-:Y:S02]  /*6b10*/  @!P5 IADD3.X R59, R103, R59, R124, P3, P4 ;  /* 0x0000003b673bd210 */ /* 0x000fe40001fe847c */
[----:B------:R-:W-:-:S04]  /*6b20*/  ISETP.GE.AND P4, PT, R234, R118, PT ;  /* 0x00000076ea00720c */ /* 0x000fc80003f86270 */
[----:B------:R-:W-:-:S13]  /*6b30*/  ISETP.GE.OR P4, PT, R16, R130, P4 ;  /* 0x000000821000720c */ /* 0x000fda0002786670 */
[----:B------:R-:W-:Y:S01]  /*6b40*/  @!P4 IADD3 R55, P3, P6, R94, R48, R14 ;  /* 0x000000305e37c210 */ /* 0x000fe20007e7e00e */
[----:B------:R-:W0:Y:S03]  /*6b50*/  @!P4 LDC.64 R64, c[0x0][0x3c8] ;  /* 0x0000f200ff40cb82 */ /* 0x000e260000000a00 */
[----:B------:R-:W-:Y:S02]  /*6b60*/  @!P4 IADD3.X R60, R34, R109, R20, P3, P6 ;  /* 0x0000006d223cc210 */ /* 0x000fe40001fec414 */
[----:B------:R-:W-:-:S03]  /*6b70*/  ISETP.GE.AND P3, PT, R233, R118, PT ;  /* 0x00000076e900720c */ /* 0x000fc60003f66270 */
[----:B------:R-:W1:Y:S01]  /*6b80*/  @!P4 LDC.64 R66, c[0x0][0x3e0] ;  /* 0x0000f800ff42cb82 */ /* 0x000e620000000a00 */
[----:B------:R-:W-:-:S13]  /*6b90*/  ISETP.GE.OR P3, PT, R16, R130, P3 ;  /* 0x000000821000720c */ /* 0x000fda0001f66670 */
[----:B------:R-:W-:Y:S01]  /*6ba0*/  @!P3 IADD3 R49, P0, P6, R94, R13, R48 ;  /* 0x0000000d5e31b210 */ /* 0x000fe20007e1e030 */
[----:B------:R-:W2:Y:S03]  /*6bb0*/  @!P3 LDC.64 R68, c[0x0][0x3c8] ;  /* 0x0000f200ff44bb82 */ /* 0x000ea60000000a00 */
[----:B------:R-:W-:Y:S02]  /*6bc0*/  @!P3 IADD3.X R52, R34, R15, R109, P0, P6 ;  /* 0x0000000f2234b210 */ /* 0x000fe400007ec46d */
[----:B------:R-:W-:-:S03]  /*6bd0*/  @!P4 IADD3 R53, P0, P6, R88, R50, R9 ;  /* 0x000000325835c210 */ /* 0x000fc60007e1e009 */
[----:B------:R-:W3:Y:S01]  /*6be0*/  @!P3 LDC.64 R84, c[0x0][0x3e0] ;  /* 0x0000f800ff54bb82 */ /* 0x000ee20000000a00 */
[----:B------:R-:W-:Y:S02]  /*6bf0*/  @!P4 IADD3.X R54, R103, R124, R11, P0, P6 ;  /* 0x0000007c6736c210 */ /* 0x000fe400007ec40b */
[----:B------:R-:W-:-:S04]  /*6c00*/  @!P3 IADD3 R51, P0, P6, R88, R8, R50 ;  /* 0x000000085833b210 */ /* 0x000fc80007e1e032 */
[----:B------:R-:W-:Y:S02]  /*6c10*/  @!P3 IADD3.X R48, R103, R10, R124, P0, P6 ;  /* 0x0000000a6730b210 */ /* 0x000fe400007ec47c */
[----:B0-----:R-:W-:Y:S02]  /*6c20*/  @!P4 IADD3 R64, P6, R55, R64, RZ ;  /* 0x000000403740c210 */ /* 0x001fe40007fde0ff */
[----:B------:R-:W-:Y:S02]  /*6c30*/  CS2R R62, SRZ ;  /* 0x00000000003e7805 */ /* 0x000fe4000001ff00 */
[----:B------:R-:W-:Y:S01]  /*6c40*/  ISETP.NE.AND P0, PT, R61, RZ, PT ;  /* 0x000000ff3d00720c */ /* 0x000fe20003f05270 */
[----:B------:R-:W-:Y:S01]  /*6c50*/  @!P4 IMAD.X R65, R60, 0x1, R65, P6 ;  /* 0x000000013c41c824 */ /* 0x000fe200030e0641 */
[----:B-1----:R-:W-:-:S04]  /*6c60*/  @!P4 IADD3 R66, P6, R53, R66, RZ ;  /* 0x000000423542c210 */ /* 0x002fc80007fde0ff */
[----:B------:R-:W-:Y:S02]  /*6c70*/  @!P4 IADD3.X R67, R54, R67, RZ, P6, !PT ;  /* 0x000000433643c210 */ /* 0x000fe400037fe4ff */
[----:B------:R-:W-:Y:S02]  /*6c80*/  CS2R R54, SRZ ;  /* 0x0000000000367805 */ /* 0x000fe4000001ff00 */
[----:B--2---:R-:W-:-:S05]  /*6c90*/  @!P3 IADD3 R68, P6, R49, R68, RZ ;  /* 0x000000443144b210 */ /* 0x004fca0007fde0ff */
[----:B------:R-:W-:Y:S01]  /*6ca0*/  @!P3 IMAD.X R69, R52, 0x1, R69, P6 ;  /* 0x000000013445b824 */ /* 0x000fe200030e0645 */
[----:B---3--:R-:W-:Y:S02]  /*6cb0*/  @!P3 IADD3 R84, P6, R51, R84, RZ ;  /* 0x000000543354b210 */ /* 0x008fe40007fde0ff */
[----:B------:R-:W-:Y:S02]  /*6cc0*/  CS2R R50, SRZ ;  /* 0x0000000000327805 */ /* 0x000fe4000001ff00 */
[----:B------:R-:W-:Y:S01]  /*6cd0*/  CS2R R52, SRZ ;  /* 0x0000000000347805 */ /* 0x000fe2000001ff00 */
[----:B------:R-:W-:Y:S01]  /*6ce0*/  @!P3 IMAD.X R85, R48, 0x1, R85, P6 ;  /* 0x000000013055b824 */ /* 0x000fe200030e0655 */
[----:B------:R-:W-:Y:S02]  /*6cf0*/  CS2R R48, SRZ ;  /* 0x0000000000307805 */ /* 0x000fe4000001ff00 */
[----:B------:R-:W-:Y:S02]  /*6d00*/  CS2R R60, SRZ ;  /* 0x00000000003c7805 */ /* 0x000fe4000001ff00 */
[----:B------:R0:W2:Y:S04]  /*6d10*/  @!P5 LDG.E.128 R52, desc[UR42][R58.64] ;  /* 0x0000002a3a34d981 */ /* 0x0000a8000c1e1d00 */
[----:B------:R1:W3:Y:S04]  /*6d20*/  @!P5 LDG.E.128 R48, desc[UR42][R56.64] ;  /* 0x0000002a3830d981 */ /* 0x0002e8000c1e1d00 */
[----:B------:R4:W5:Y:S01]  /*6d30*/  @!P4 LDG.E.128 R60, desc[UR42][R66.64] ;  /* 0x0000002a423cc981 */ /* 0x000962000c1e1d00 */
[----:B0-----:R-:W-:-:S02]  /*6d40*/  CS2R R58, SRZ ;  /* 0x00000000003a7805 */ /* 0x001fc4000001ff00 */
[----:B-1----:R-:W-:Y:S02]  /*6d50*/  CS2R R56, SRZ ;  /* 0x0000000000387805 */ /* 0x002fe4000001ff00 */
[----:B----4-:R-:W-:-:S04]  /*6d60*/  CS2R R66, SRZ ;  /* 0x0000000000427805 */ /* 0x010fc8000001ff00 */
[----:B------:R0:W4:Y:S01]  /*6d70*/  @!P4 LDG.E.128 R56, desc[UR42][R64.64] ;  /* 0x0000002a4038c981 */ /* 0x000122000c1e1d00 */
[----:B------:R-:W-:Y:S02]  /*6d80*/  CS2R R70, SRZ ;  /* 0x0000000000467805 */ /* 0x000fe4000001ff00 */
[----:B------:R-:W-:Y:S02]  /*6d90*/  CS2R R72, SRZ ;  /* 0x0000000000487805 */ /* 0x000fe4000001ff00 */
[----:B------:R-:W-:Y:S02]  /*6da0*/  CS2R R74, SRZ ;  /* 0x00000000004a7805 */ /* 0x000fe4000001ff00 */
[----:B------:R-:W-:Y:S02]  /*6db0*/  CS2R R76, SRZ ;  /* 0x00000000004c7805 */ /* 0x000fe4000001ff00 */
[----:B------:R-:W-:Y:S02]  /*6dc0*/  CS2R R78, SRZ ;  /* 0x00000000004e7805 */ /* 0x000fe4000001ff00 */
[----:B------:R-:W4:Y:S01]  /*6dd0*/  @!P2 LDG.E.128 R72, desc[UR42][R80.64] ;  /* 0x0000002a5048a981 */ /* 0x000f22000c1e1d00 */
[----:B0-----:R-:W-:-:S03]  /*6de0*/  CS2R R64, SRZ ;  /* 0x0000000000407805 */ /* 0x001fc6000001ff00 */
[----:B------:R-:W4:Y:S04]  /*6df0*/  @!P2 LDG.E.128 R76, desc[UR42][R82.64] ;  /* 0x0000002a524ca981 */ /* 0x000f28000c1e1d00 */
[----:B------:R0:W4:Y:S02]  /*6e00*/  @!P3 LDG.E.128 R64, desc[UR42][R68.64] ;  /* 0x0000002a4440b981 */ /* 0x000124000c1e1d00 */
[----:B0-----:R-:W-:-:S06]  /*6e10*/  CS2R R68, SRZ ;  /* 0x0000000000447805 */ /* 0x001fcc000001ff00 */
[----:B------:R-:W4:Y:S01]  /*6e20*/  @!P3 LDG.E.128 R68, desc[UR42][R84.64] ;  /* 0x0000002a5444b981 */ /* 0x000f22000c1e1d00 */
[----:B------:R-:W-:-:S06]  /*6e30*/  UISETP.NE.AND UP0, UPT, UR47, 0x3, UPT ;  /* 0x000000032f00788c */ /* 0x000fcc000bf05270 */
[----:B------:R-:W-:Y:S02]  /*6e40*/  PLOP3.LUT P5, PT, PT, PT, UP0, 0x80, 0x0 ;  /* 0x000000000000781c */ /* 0x000fe40003faf008 */
[----:B------:R-:W-:Y:S01]  /*6e50*/  ISETP.GE.AND P2, PT, R16, R130, PT ;  /* 0x000000821000720c */ /* 0x000fe20003f46270 */
[----:B--2---:R-:W-:Y:S02]  /*6e60*/  IMAD.MOV.U32 R159, RZ, RZ, R52 ;  /* 0x000000ffff9f7224 */ /* 0x004fe400078e0034 */
[----:B------:R-:W-:Y:S02]  /*6e70*/  IMAD.MOV.U32 R157, RZ, RZ, R54 ;  /* 0x000000ffff9d7224 */ /* 0x000fe400078e0036 */
[----:B---3--:R-:W-:Y:S01]  /*6e80*/  IMAD.MOV.U32 R158, RZ, RZ, R48 ;  /* 0x000000ffff9e7224 */ /* 0x008fe200078e0030 */
[----:B------:R-:W-:Y:S01]  /*6e90*/  MOV R156, R50 ;  /* 0x00000032009c7202 */ /* 0x000fe20000000f00 */
[----:B-----5:R-:W-:Y:S02]  /*6ea0*/  IMAD.MOV.U32 R147, RZ, RZ, R60 ;  /* 0x000000ffff937224 */ /* 0x020fe400078e003c */
[----:B------:R-:W-:-:S02]  /*6eb0*/  IMAD.MOV.U32 R148, RZ, RZ, R62 ;  /* 0x000000ffff947224 */ /* 0x000fc400078e003e */
[----:B----4-:R-:W-:Y:S01]  /*6ec0*/  IMAD.MOV.U32 R150, RZ, RZ, R56 ;  /* 0x000000ffff967224 */ /* 0x010fe200078e0038 */
[----:B------:R-:W-:Y:S01]  /*6ed0*/  MOV R149, R58 ;  /* 0x0000003a00957202 */ /* 0x000fe20000000f00 */
[----:B------:R-:W-:Y:S01]  /*6ee0*/  IMAD.MOV.U32 R137, RZ, RZ, R72 ;  /* 0x000000ffff897224 */ /* 0x000fe200078e0048 */
[----:B------:R-:W-:Y:S01]  /*6ef0*/  MOV R138, R74 ;  /* 0x0000004a008a7202 */ /* 0x000fe20000000f00 */
[----:B------:R-:W-:Y:S02]  /*6f00*/  IMAD.MOV.U32 R139, RZ, RZ, R76 ;  /* 0x000000ffff8b7224 */ /* 0x000fe400078e004c */
[----:B------:R-:W-:Y:S02]  /*6f10*/  IMAD.MOV.U32 R140, RZ, RZ, R78 ;  /* 0x000000ffff8c7224 */ /* 0x000fe400078e004e */
[----:B------:R-:W-:Y:S01]  /*6f20*/  IMAD.MOV.U32 R141, RZ, RZ, R64 ;  /* 0x000000ffff8d7224 */ /* 0x000fe200078e0040 */
[----:B------:R-:W-:Y:S01]  /*6f30*/  MOV R143, R66 ;  /* 0x00000042008f7202 */ /* 0x000fe20000000f00 */
[----:B------:R-:W-:-:S02]  /*6f40*/  IMAD.MOV.U32 R145, RZ, RZ, R68 ;  /* 0x000000ffff917224 */ /* 0x000fc400078e0044 */
[----:B------:R-:W-:Y:S01]  /*6f50*/  IMAD.MOV.U32 R146, RZ, RZ, R70 ;  /* 0x000000ffff927224 */ /* 0x000fe200078e0046 */
[----:B------:R-:W-:Y:S06]  /*6f60*/  @!P5 BRA `(.L_x_343) ;  /* 0x000000000004d947 */ /* 0x000fec0003800000 */
[----:B------:R-:W-:Y:S01]  /*6f70*/  BPT.TRAP 0x1 ;  /* 0x000000040000795c */ /* 0x000fe20000300000 */
.L_x_343:
[----:B------:R-:W-:Y:S01]  /*6f80*/  IMAD R109, R232, 0x8, R19 ;  /* 0x00000008e86d7824 */ /* 0x000fe200078e0213 */
[----:B------:R-:W-:Y:S01]  /*6f90*/  SHF.L.U32 R124, R237, 0x1f, RZ ;  /* 0x0000001fed7c7819 */ /* 0x000fe200000006ff */
[----:B------:R-:W0:Y:S01]  /*6fa0*/  LDC R142, c[0x0][0x2e4] ;  /* 0x0000b900ff8e7b82 */ /* 0x000e220000000800 */
[----:B------:R-:W-:Y:S01]  /*6fb0*/  MOV R129, R131 ;  /* 0x0000008300817202 */ /* 0x000fe20000000f00 */
[----:B------:R-:W-:Y:S01]  /*6fc0*/  BSSY B1, `(.L_x_344) ;  /* 0x0000005000017945 */ /* 0x000fe20003800000 */
[----:B------:R-:W1:Y:S05]  /*6fd0*/  SYNCS.PHASECHK.TRANS64.TRYWAIT P3, [R109+URZ+0x38890], R124 ;  /* 0x0388907c6d0075a7 */ /* 0x000e6a000806017f */
[----:B------:R-:W2:Y:S01]  /*6fe0*/  LDC.64 R130, c[0x0][0x2f0] ;  /* 0x0000bc00ff827b82 */ /* 0x000ea20000000a00 */
[----:B0-----:R-:W-:Y:S01]  /*6ff0*/  IMAD.IADD R144, R142, 0x1, -R123 ;  /* 0x000000018e907824 */ /* 0x001fe200078e0a7b */
[----:B-1----:R-:W-:Y:S06]  /*7000*/  @!P3 BRA `(.L_x_345) ;  /* 0x000001c400e8b947 */ /* 0x002fec0003800000 */
.L_x_598:
[----:B------:R-:W-:Y:S05]  /*7010*/  BSYNC B1 ;  /* 0x0000000000017941 */ /* 0x000fea0003800000 */
.L_x_344:
[----:B------:R-:W-:Y:S01]  /*7020*/  ISETP.GE.OR P3, PT, R22, R118, P0 ;  /* 0x000000761600720c */ /* 0x000fe20000766670 */
[----:B------:R-:W-:-:S12]  /*7030*/  BSSY B1, `(.L_x_346) ;  /* 0x00000f8000017945 */ /* 0x000fd80003800000 */
[----:B------:R-:W-:Y:S05]  /*7040*/  @P3 BRA `(.L_x_347) ;  /* 0x0000000c00d83947 */ /* 0x000fea0003800000 */
[----:B------:R-:W3:Y:S04]  /*7050*/  LDL R84, [R1+0x4] ;  /* 0x0000040001547983 */ /* 0x000ee80000100800 */
[----:B------:R-:W4:Y:S04]  /*7060*/  LDL R83, [R1+0xc] ;  /* 0x00000c0001537983 */ /* 0x000f280000100800 */
[----:B------:R-:W5:Y:S01]  /*7070*/  LDL R82, [R1+0x10] ;  /* 0x0000100001527983 */ /* 0x000f620000100800 */
[-C--:B--2---:R-:W-:Y:S01]  /*7080*/  IMAD R80, R23, R130.reuse, RZ ;  /* 0x0000008217507224 */ /* 0x084fe200078e02ff */
[----:B------:R-:W-:Y:S01]  /*7090*/  ISETP.NE.AND P6, PT, R0, RZ, PT ;  /* 0x000000ff0000720c */ /* 0x000fe20003fc5270 */
[C---:B------:R-:W-:Y:S01]  /*70a0*/  IMAD.WIDE.U32 R134, R22.reuse, R130, R128 ;  /* 0x0000008216867225 */ /* 0x040fe200078e0080 */
[----:B------:R-:W-:Y:S03]  /*70b0*/  BSSY B2, `(.L_x_348) ;  /* 0x00000e4000027945 */ /* 0x000fe60003800000 */
[----:B------:R-:W-:Y:S01]  /*70c0*/  IMAD R151, R22, R131, R80 ;  /* 0x0000008316977224 */ /* 0x000fe200078e0250 */
[----:B------:R-:W-:-:S02]  /*70d0*/  SEL R80, R123, R144, !P6 ;  /* 0x000000907b507207 */ /* 0x000fc40007000000 */
[----:B------:R-:W-:Y:S01]  /*70e0*/  IADD3 R154, P3, P4, R100, R134, R38 ;  /* 0x00000086649a7210 */ /* 0x000fe20007c7e026 */
[----:B------:R-:W-:Y:S01]  /*70f0*/  IMAD.IADD R151, R151, 0x1, R135 ;  /* 0x0000000197977824 */ /* 0x000fe200078e0287 */
[----:B------:R-:W-:-:S04]  /*7100*/  SHF.R.S32.HI R81, RZ, 0x1f, R80 ;  /* 0x0000001fff517819 */ /* 0x000fc80000011450 */
[----:B------:R-:W-:Y:S02]  /*7110*/  LEA.HI R81, R81, R80, RZ, 0x5 ;  /* 0x0000005051517211 */ /* 0x000fe400078f28ff */
[----:B------:R-:W-:Y:S02]  /*7120*/  IADD3.X R160, R36, R151, R105, P3, P4 ;  /* 0x0000009724a07210 */ /* 0x000fe40001fe8469 */
[----:B------:R-:W-:-:S04]  /*7130*/  LEA.HI.SX32 R81, R81, R104, 0x1b ;  /* 0x0000006851517211 */ /* 0x000fc800078fdaff */
[----:B------:R-:W-:Y:S01]  /*7140*/  SHF.R.S32.HI R80, RZ, 0x1f, R81 ;  /* 0x0000001fff507819 */ /* 0x000fe20000011451 */
[----:B------:R-:W-:-:S03]  /*7150*/  IMAD.SHL.U32 R155, R81, 0x10, RZ ;  /* 0x00000010519b7824 */ /* 0x000fc600078e00ff */
[----:B------:R-:W-:-:S04]  /*7160*/  LEA.HI R81, R80, R81, RZ, 0x3 ;  /* 0x0000005150517211 */ /* 0x000fc800078f18ff */
[----:B------:R-:W-:-:S04]  /*7170*/  SHF.L.U32 R81, R81, 0xb, RZ ;  /* 0x0000000b51517819 */ /* 0x000fc800000006ff */
[----:B------:R-:W-:Y:S02]  /*7180*/  LOP3.LUT R81, R81, 0xffffc000, RZ, 0xc0, !PT ;  /* 0xffffc00051517812 */ /* 0x000fe400078ec0ff */
[----:B---3--:R-:W-:-:S04]  /*7190*/  LOP3.LUT R80, R84, 0x70, R155, 0xf8, !PT ;  /* 0x0000007054507812 */ /* 0x008fc800078ef89b */
[----:B----4-:R-:W-:-:S04]  /*71a0*/  LOP3.LUT R80, R80, R83, RZ, 0x3c, !PT ;  /* 0x0000005350507212 */ /* 0x010fc800078e3cff */
[----:B-----5:R-:W-:Y:S01]  /*71b0*/  IADD3 R81, R80, R81, R82 ;  /* 0x0000005150517210 */ /* 0x020fe20007ffe052 */
[----:B------:R-:W-:-:S04]  /*71c0*/  IMAD R80, R232, 0x8000, R122 ;  /* 0x00008000e8507824 */ /* 0x000fc800078e027a */
[----:B------:R-:W-:Y:S02]  /*71d0*/  IMAD R82, R232, 0x8000, R81 ;  /* 0x00008000e8527824 */ /* 0x000fe400078e0251 */
[----:B------:R-:W-:-:S03]  /*71e0*/  IMAD.IADD R80, R19, 0x1, R80 ;  /* 0x0000000113507824 */ /* 0x000fc600078e0250 */
[----:B------:R-:W-:-:S03]  /*71f0*/  IADD3 R84, R19, R82, RZ ;  /* 0x0000005213547210 */ /* 0x000fc60007ffe0ff */
[----:B------:R-:W1:Y:S04]  /*7200*/  LDS.128 R80, [R80+0x28400] ;  /* 0x0284000050507984 */ /* 0x000e680000000c00 */
[----:B------:R-:W2:Y:S01]  /*7210*/  LDS.128 R84, [R84+0x28400] ;  /* 0x0284000054547984 */ /* 0x000ea20000000c00 */
[----:B------:R-:W-:Y:S05]  /*7220*/  @P2 BRA `(.L_x_349) ;  /* 0x0000000c00302947 */ /* 0x000fea0003800000 */
[--C-:B------:R-:W-:Y:S02]  /*7230*/  SHF.R.U32.HI R167, RZ, 0x8, R49.reuse ;  /* 0x00000008ffa77819 */ /* 0x100fe40000011631 */
[----:B------:R-:W-:Y:S02]  /*7240*/  LOP3.LUT R48, R49, 0xff0000ff, RZ, 0xc0, !PT ;  /* 0xff0000ff31307812 */ /* 0x000fe400078ec0ff */
[----:B------:R-:W-:Y:S01]  /*7250*/  SHF.R.U32.HI R165, RZ, 0x10, R49 ;  /* 0x00000010ffa57819 */ /* 0x000fe20000011631 */
[----:B------:R-:W-:Y:S01]  /*7260*/  IMAD.SHL.U32 R49, R167, 0x100, RZ ;  /* 0x00000100a7317824 */ /* 0x000fe200078e00ff */
[--C-:B------:R-:W-:Y:S02]  /*7270*/  SHF.R.U32.HI R163, RZ, 0x8, R51.reuse ;  /* 0x00000008ffa37819 */ /* 0x100fe40000011633 */
[----:B------:R-:W-:Y:S02]  /*7280*/  LOP3.LUT R50, R51, 0xff0000ff, RZ, 0xc0, !PT ;  /* 0xff0000ff33327812 */ /* 0x000fe400078ec0ff */
[----:B------:R-:W-:Y:S01]  /*7290*/  SHF.R.U32.HI R164, RZ, 0x10, R51 ;  /* 0x00000010ffa47819 */ /* 0x000fe20000011633 */
[----:B------:R-:W-:Y:S01]  /*72a0*/  IMAD.SHL.U32 R51, R163, 0x100, RZ ;  /* 0x00000100a3337824 */ /* 0x000fe200078e00ff */
[----:B------:R-:W-:-:S02]  /*72b0*/  SHF.R.U32.HI R161, RZ, 0x8, R55 ;  /* 0x00000008ffa17819 */ /* 0x000fc40000011637 */
[----:B------:R-:W-:Y:S01]  /*72c0*/  LOP3.LUT R48, R48, 0xff00, R49, 0xf8, !PT ;  /* 0x0000ff0030307812 */ /* 0x000fe200078ef831 */
[----:B------:R-:W-:Y:S01]  /*72d0*/  IMAD.U32 R49, R165, 0x10000, RZ ;  /* 0x00010000a5317824 */ /* 0x000fe200078e00ff */
[----:B------:R-:W-:Y:S02]  /*72e0*/  SHF.R.U32.HI R162, RZ, 0x8, R53 ;  /* 0x00000008ffa27819 */ /* 0x000fe40000011635 */
[----:B------:R-:W-:Y:S02]  /*72f0*/  LOP3.LUT R54, R55, 0xff0000ff, RZ, 0xc0, !PT ;  /* 0xff0000ff37367812 */ /* 0x000fe400078ec0ff */
[----:B------:R-:W-:Y:S02]  /*7300*/  SHF.R.U32.HI R168, RZ, 0x10, R55 ;  /* 0x00000010ffa87819 */ /* 0x000fe40000011637 */
[----:B------:R-:W-:Y:S02]  /*7310*/  SHF.L.U32 R55, R161, 0x8, RZ ;  /* 0x00000008a1377819 */ /* 0x000fe400000006ff */
[----:B------:R-:W-:-:S02]  /*7320*/  LOP3.LUT R51, R50, 0xff00, R51, 0xf8, !PT ;  /* 0x0000ff0032337812 */ /* 0x000fc400078ef833 */
[----:B------:R-:W-:Y:S02]  /*7330*/  LOP3.LUT R52, R53, 0xff0000ff, RZ, 0xc0, !PT ;  /* 0xff0000ff35347812 */ /* 0x000fe400078ec0ff */
[----:B------:R-:W-:Y:S01]  /*7340*/  SHF.R.U32.HI R166, RZ, 0x10, R53 ;  /* 0x00000010ffa67819 */ /* 0x000fe20000011635 */
[----:B------:R-:W-:Y:S01]  /*7350*/  IMAD.SHL.U32 R53, R162, 0x100, RZ ;  /* 0x00000100a2357824 */ /* 0x000fe200078e00ff */
[----:B------:R-:W-:Y:S01]  /*7360*/  LOP3.LUT R50, R48, 0xff0000, R49, 0xf8, !PT ;  /* 0x00ff000030327812 */ /* 0x000fe200078ef831 */
[----:B------:R-:W-:Y:S01]  /*7370*/  IMAD.U32 R48, R164, 0x10000, RZ ;  /* 0x00010000a4307824 */ /* 0x000fe200078e00ff */
[----:B------:R-:W-:Y:S01]  /*7380*/  LOP3.LUT R165, R54, 0xff00, R55, 0xf8, !PT ;  /* 0x0000ff0036a57812 */ /* 0x000fe200078ef837 */
[----:B------:R-:W-:Y:S01]  /*7390*/  IMAD.U32 R166, R166, 0x10000, RZ ;  /* 0x00010000a6a67824 */ /* 0x000fe200078e00ff */
[----:B------:R-:W-:Y:S02]  /*73a0*/  F2FP.F16.E4M3.UNPACK_B R164, R159.H1 ;  /* 0x0000009fffa4723e */ /* 0x000fe400030006ff */
[----:B--2---:R-:W-:-:S02]  /*73b0*/  F2FP.F16.E4M3.UNPACK_B R55, R84.H1 ;  /* 0x00000054ff37723e */ /* 0x004fc400030006ff */
[----:B-1----:R-:W-:Y:S01]  /*73c0*/  F2FP.F16.E4M3.UNPACK_B R54, R80.H1 ;  /* 0x00000050ff36723e */ /* 0x002fe200030006ff */
[----:B------:R-:W-:Y:S01]  /*73d0*/  HADD2.F32 R49, -RZ, R164.H0_H0 ;  /* 0x200000a4ff317230 */ /* 0x000fe20000004100 */
[----:B------:R-:W-:Y:S01]  /*73e0*/  LOP3.LUT R163, R52, 0xff00, R53, 0xf8, !PT ;  /* 0x0000ff0034a37812 */ /* 0x000fe200078ef835 */
[----:B------:R-:W-:Y:S01]  /*73f0*/  HADD2.F32 R53, -RZ, R55.H0_H0 ;  /* 0x20000037ff357230 */ /* 0x000fe20000004100 */
[----:B------:R-:W-:Y:S01]  /*7400*/  F2FP.F16.E4M3.UNPACK_B R161, R158.H1 ;  /* 0x0000009effa1723e */ /* 0x000fe200030006ff */
[--C-:B------:R-:W-:Y:S01]  /*7410*/  HADD2.F32 R52, -RZ, R54.reuse.H0_H0 ;  /* 0x20000036ff347230 */ /* 0x100fe20000004100 */
[----:B------:R-:W-:Y:S01]  /*7420*/  LOP3.LUT R48, R51, 0xff0000, R48, 0xf8, !PT ;  /* 0x00ff000033307812 */ /* 0x000fe200078ef830 */
[----:B------:R-:W-:Y:S02]  /*7430*/  HADD2.F32 R54, -RZ, R54.H1_H1 ;  /* 0x30000036ff367230 */ /* 0x000fe40000004100 */
[----:B------:R-:W-:Y:S01]  /*7440*/  FMUL.FTZ R167, R53, R49 ;  /* 0x0000003135a77220 */ /* 0x000fe20000410000 */
[----:B------:R-:W-:-:S02]  /*7450*/  HADD2.F32 R162, -RZ, R161.H0_H0 ;  /* 0x200000a1ffa27230 */ /* 0x000fc40000004100 */
[----:B------:R-:W-:Y:S01]  /*7460*/  FMUL.FTZ R170, R52, R49 ;  /* 0x0000003134aa7220 */ /* 0x000fe20000410000 */
[----:B------:R-:W-:Y:S01]  /*7470*/  LOP3.LUT R51, R163, 0xff0000, R166, 0xf8, !PT ;  /* 0x00ff0000a3337812 */ /* 0x000fe200078ef8a6 */
[----:B------:R-:W-:Y:S01]  /*7480*/  HADD2.F32 R163, -RZ, R161.H1_H1 ;  /* 0x300000a1ffa37230 */ /* 0x000fe20000004100 */
[----:B------:R-:W-:Y:S01]  /*7490*/  SHF.L.U32 R168, R168, 0x10, RZ ;  /* 0x00000010a8a87819 */ /* 0x000fe200000006ff */
[-C--:B------:R-:W-:Y:S01]  /*74a0*/  FFMA.FTZ R52, R52, R162.reuse, -R167 ;  /* 0x000000a234347223 */ /* 0x080fe200000108a7 */
[----:B------:R-:W-:Y:S01]  /*74b0*/  FFMA.FTZ R53, R53, R162, R170 ;  /* 0x000000a235357223 */ /* 0x000fe200000100aa */
[----:B------:R-:W-:Y:S01]  /*74c0*/  HADD2.F32 R166, -RZ, R164.H1_H1 ;  /* 0x300000a4ffa67230 */ /* 0x000fe20000004100 */
[----:B------:R-:W-:Y:S01]  /*74d0*/  F2FP.F16.E4M3.UNPACK_B R162, R158 ;  /* 0x0000009effa2723e */ /* 0x000fe200020006ff */
[----:B------:R-:W-:Y:S01]  /*74e0*/  HADD2.F32 R161, -RZ, R55.H1_H1 ;  /* 0x30000037ffa17230 */ /* 0x000fe20000004100 */
[----:B------:R-:W-:Y:S02]  /*74f0*/  F2FP.F16.E4M3.UNPACK_B R164, R159 ;  /* 0x0000009fffa4723e */ /* 0x000fe400020006ff */
[----:B------:R-:W-:-:S02]  /*7500*/  F2FP.F16.E4M3.UNPACK_B R158, R80 ;  /* 0x00000050ff9e723e */ /* 0x000fc400020006ff */
[----:B------:R-:W-:Y:S01]  /*7510*/  F2FP.F16.E4M3.UNPACK_B R84, R84 ;  /* 0x00000054ff54723e */ /* 0x000fe200020006ff */
[-C--:B------:R-:W-:Y:S01]  /*7520*/  FMUL.FTZ R55, R161, R166.reuse ;  /* 0x000000a6a1377220 */ /* 0x080fe20000410000 */
[----:B------:R-:W-:Y:S01]  /*7530*/  LOP3.LUT R49, R165, 0xff0000, R168, 0xf8, !PT ;  /* 0x00ff0000a5317812 */ /* 0x000fe200078ef8a8 */
[C---:B------:R-:W-:Y:S01]  /*7540*/  FMUL.FTZ R166, R54.reuse, R166 ;  /* 0x000000a636a67220 */ /* 0x040fe20000410000 */
[----:B------:R-:W-:Y:S02]  /*7550*/  HADD2.F32 R165, -RZ, R164.H0_H0 ;  /* 0x200000a4ffa57230 */ /* 0x000fe40000004100 */
[-C--:B------:R-:W-:Y:S01]  /*7560*/  FFMA.FTZ R55, R54, R163.reuse, -R55 ;  /* 0x000000a336377223 */ /* 0x080fe20000010837 */
[----:B------:R-:W-:Y:S02]  /*7570*/  HADD2.F32 R80, -RZ, R158.H0_H0 ;  /* 0x2000009eff507230 */ /* 0x000fe40000004100 */
[----:B------:R-:W-:Y:S01]  /*7580*/  FFMA.FTZ R54, R161, R163, R166 ;  /* 0x000000a3a1367223 */ /* 0x000fe200000100a6 */
[----:B------:R-:W-:-:S02]  /*7590*/  HADD2.F32 R159, -RZ, R84.H0_H0 ;  /* 0x20000054ff9f7230 */ /* 0x000fc40000004100 */
[----:B------:R-:W-:Y:S02]  /*75a0*/  HADD2.F32 R163, -RZ, R162.H0_H0 ;  /* 0x200000a2ffa37230 */ /* 0x000fe40000004100 */
[CC--:B------:R-:W-:Y:S01]  /*75b0*/  FMUL.FTZ R166, R80.reuse, R165.reuse ;  /* 0x000000a550a67220 */ /* 0x0c0fe20000410000 */
[----:B------:R-:W-:Y:S02]  /*75c0*/  HADD2.F32 R164, -RZ, R164.H1_H1 ;  /* 0x300000a4ffa47230 */ /* 0x000fe40000004100 */
[C---:B------:R-:W-:Y:S01]  /*75d0*/  FMUL.FTZ R167, R159.reuse, R165 ;  /* 0x000000a59fa77220 */ /* 0x040fe20000410000 */
[----:B------:R-:W-:Y:S02]  /*75e0*/  HADD2.F32 R161, -RZ, R84.H1_H1 ;  /* 0x30000054ffa17230 */ /* 0x000fe40000004100 */
[-C--:B------:R-:W-:Y:S01]  /*75f0*/  FFMA.FTZ R84, R159, R163.reuse, R166 ;  /* 0x000000a39f547223 */ /* 0x080fe200000100a6 */
[----:B------:R-:W-:Y:S02]  /*7600*/  HADD2.F32 R158, -RZ, R158.H1_H1 ;  /* 0x3000009eff9e7230 */ /* 0x000fe40000004100 */
[----:B------:R-:W-:Y:S01]  /*7610*/  FFMA.FTZ R80, R80, R163, -R167 ;  /* 0x000000a350507223 */ /* 0x000fe200000108a7 */
[----:B------:R-:W-:-:S02]  /*7620*/  HADD2.F32 R159, -RZ, R162.H1_H1 ;  /* 0x300000a2ff9f7230 */ /* 0x000fc40000004100 */
[CC--:B------:R-:W-:Y:S01]  /*7630*/  FMUL.FTZ R163, R161.reuse, R164.reuse ;  /* 0x000000a4a1a37220 */ /* 0x0c0fe20000410000 */
[----:B------:R-:W-:Y:S01]  /*7640*/  F2FP.F16.E4M3.UNPACK_B R165, R157.H1 ;  /* 0x0000009dffa5723e */ /* 0x000fe200030006ff */
[C---:B------:R-:W-:Y:S01]  /*7650*/  FMUL.FTZ R166, R158.reuse, R164 ;  /* 0x000000a49ea67220 */ /* 0x040fe20000410000 */
[----:B------:R-:W-:Y:S01]  /*7660*/  F2FP.F16.E4M3.UNPACK_B R162, R86.H1 ;  /* 0x00000056ffa2723e */ /* 0x000fe200030006ff */
[-C--:B------:R-:W-:Y:S01]  /*7670*/  FFMA.FTZ R167, R158, R159.reuse, -R163 ;  /* 0x0000009f9ea77223 */ /* 0x080fe200000108a3 */
[----:B------:R-:W-:Y:S01]  /*7680*/  F2FP.F16.E4M3.UNPACK_B R164, R156.H1 ;  /* 0x0000009cffa4723e */ /* 0x000fe200030006ff */
[----:B------:R-:W-:Y:S01]  /*7690*/  HADD2.F32 R168, -RZ, R165.H0_H0 ;  /* 0x200000a5ffa87230 */ /* 0x000fe20000004100 */
[----:B------:R-:W-:Y:S01]  /*76a0*/  F2FP.F16.E4M3.UNPACK_B R158, R82.H1 ;  /* 0x00000052ff9e723e */ /* 0x000fe200030006ff */
[----:B------:R-:W-:Y:S02]  /*76b0*/  HADD2.F32 R163, -RZ, R162.H0_H0 ;  /* 0x200000a2ffa37230 */ /* 0x000fe40000004100 */
[----:B------:R-:W-:Y:S01]  /*76c0*/  FFMA.FTZ R169, R161, R159, R166 ;  /* 0x0000009fa1a97223 */ /* 0x000fe200000100a6 */
[----:B------:R-:W-:Y:S01]  /*76d0*/  HADD2.F32 R166, -RZ, R164.H0_H0 ;  /* 0x200000a4ffa67230 */ /* 0x000fe20000004100 */
[----:B------:R-:W-:Y:S01]  /*76e0*/  F2FP.F16.E4M3.UNPACK_B R161, R157 ;  /* 0x0000009dffa1723e */ /* 0x000fe200020006ff */
[----:B------:R-:W-:-:S02]  /*76f0*/  HADD2.F32 R159, -RZ, R158.H0_H0 ;  /* 0x2000009eff9f7230 */ /* 0x000fc40000004100 */
[----:B------:R-:W-:Y:S01]  /*7700*/  FMUL.FTZ R170, R163, R168 ;  /* 0x000000a8a3aa7220 */ /* 0x000fe20000410000 */
[----:B------:R-:W-:Y:S01]  /*7710*/  HADD2.F32 R165, -RZ, R165.H1_H1 ;  /* 0x300000a5ffa57230 */ /* 0x000fe20000004100 */
[----:B------:R-:W-:Y:S01]  /*7720*/  F2FP.F16.E4M3.UNPACK_B R157, R86 ;  /* 0x00000056ff9d723e */ /* 0x000fe200020006ff */
[----:B------:R-:W-:Y:S02]  /*7730*/  HADD2.F32 R162, -RZ, R162.H1_H1 ;  /* 0x300000a2ffa27230 */ /* 0x000fe40000004100 */
[C---:B------:R-:W-:Y:S01]  /*7740*/  FMUL.FTZ R168, R159.reuse, R168 ;  /* 0x000000a89fa87220 */ /* 0x040fe20000410000 */
[----:B------:R-:W-:Y:S01]  /*7750*/  FFMA.FTZ R170, R159, R166, -R170 ;  /* 0x000000a69faa7223 */ /* 0x000fe200000108aa */
[----:B------:R-:W-:Y:S01]  /*7760*/  HADD2.F32 R158, -RZ, R158.H1_H1 ;  /* 0x3000009eff9e7230 */ /* 0x000fe20000004100 */
[----:B------:R-:W-:Y:S01]  /*7770*/  F2FP.F16.E4M3.UNPACK_B R82, R82 ;  /* 0x00000052ff52723e */ /* 0x000fe200020006ff */
[----:B------:R-:W-:Y:S02]  /*7780*/  HADD2.F32 R159, -RZ, R164.H1_H1 ;  /* 0x300000a4ff9f7230 */ /* 0x000fe40000004100 */
[-C--:B------:R-:W-:Y:S01]  /*7790*/  FMUL.FTZ R171, R162, R165.reuse ;  /* 0x000000a5a2ab7220 */ /* 0x080fe20000410000 */
[----:B------:R-:W-:Y:S01]  /*77a0*/  FFMA.FTZ R168, R163, R166, R168 ;  /* 0x000000a6a3a87223 */ /* 0x000fe200000100a8 */
[----:B------:R-:W-:Y:S01]  /*77b0*/  FMUL.FTZ R165, R158, R165 ;  /* 0x000000a59ea57220 */ /* 0x000fe20000410000 */
[----:B------:R-:W-:-:S02]  /*77c0*/  HADD2.F32 R163, -RZ, R161.H0_H0 ;  /* 0x200000a1ffa37230 */ /* 0x000fc40000004100 */
[-C--:B------:R-:W-:Y:S01]  /*77d0*/  FFMA.FTZ R173, R158, R159.reuse, -R171 ;  /* 0x0000009f9ead7223 */ /* 0x080fe200000108ab */
[----:B------:R-:W-:Y:S01]  /*77e0*/  F2FP.F16.E4M3.UNPACK_B R158, R156 ;  /* 0x0000009cff9e723e */ /* 0x000fe200020006ff */
[----:B------:R-:W-:Y:S02]  /*77f0*/  HADD2.F32 R156, -RZ, R157.H0_H0 ;  /* 0x2000009dff9c7230 */ /* 0x000fe40000004100 */
[----:B------:R-:W-:Y:S01]  /*7800*/  FFMA.FTZ R175, R162, R159, R165 ;  /* 0x0000009fa2af7223 */ /* 0x000fe200000100a5 */
[--C-:B------:R-:W-:Y:S01]  /*7810*/  HADD2.F32 R86, -RZ, R82.reuse.H0_H0 ;  /* 0x20000052ff567230 */ /* 0x100fe20000004100 */
[----:B------:R-:W-:Y:S01]  /*7820*/  F2FP.SATFINITE.E4M3.F32.PACK_AB_MERGE_C R53, R54, R53, RZ ;  /* 0x000000353635723e */ /* 0x000fe200048070ff */
[----:B------:R-:W-:Y:S02]  /*7830*/  HADD2.F32 R161, -RZ, R161.H1_H1 ;  /* 0x300000a1ffa17230 */ /* 0x000fe40000004100 */
[----:B------:R-:W-:Y:S01]  /*7840*/  FMUL.FTZ R165, R156, R163 ;  /* 0x000000a39ca57220 */ /* 0x000fe20000410000 */
[----:B------:R-:W-:-:S02]  /*7850*/  HADD2.F32 R82, -RZ, R82.H1_H1 ;  /* 0x30000052ff527230 */ /* 0x000fc40000004100 */
[----:B------:R-:W-:Y:S01]  /*7860*/  FMUL.FTZ R163, R86, R163 ;  /* 0x000000a356a37220 */ /* 0x000fe20000410000 */
[--C-:B------:R-:W-:Y:S01]  /*7870*/  HADD2.F32 R159, -RZ, R158.reuse.H0_H0 ;  /* 0x2000009eff9f7230 */ /* 0x100fe20000004100 */
[----:B------:R-:W-:Y:S01]  /*7880*/  F2FP.SATFINITE.E4M3.F32.PACK_AB_MERGE_C R52, R55, R52, RZ ;  /* 0x000000343734723e */ /* 0x000fe200048070ff */
[----:B------:R-:W-:Y:S02]  /*7890*/  HADD2.F32 R157, -RZ, R157.H1_H1 ;  /* 0x3000009dff9d7230 */ /* 0x000fe40000004100 */
[----:B------:R-:W-:Y:S01]  /*78a0*/  FMUL.FTZ R162, R82, R161 ;  /* 0x000000a152a27220 */ /* 0x000fe20000410000 */
[----:B------:R-:W-:Y:S01]  /*78b0*/  HADD2.F32 R158, -RZ, R158.H1_H1 ;  /* 0x3000009eff9e7230 */ /* 0x000fe20000004100 */
[----:B------:R-:W-:Y:S01]  /*78c0*/  F2FP.F16.E4M3.UNPACK_B R54, R85 ;  /* 0x00000055ff36723e */ /* 0x000fe200020006ff */
[----:B------:R-:W-:Y:S01]  /*78d0*/  FFMA.FTZ R165, R86, R159, -R165 ;  /* 0x0000009f56a57223 */ /* 0x000fe200000108a5 */
[----:B------:R-:W-:Y:S01]  /*78e0*/  F2FP.F16.E4M3.UNPACK_B R55, R51 ;  /* 0x00000033ff37723e */ /* 0x000fe200020006ff */
[----:B------:R-:W-:Y:S01]  /*78f0*/  FFMA.FTZ R86, R156, R159, R163 ;  /* 0x0000009f9c567223 */ /* 0x000fe200000100a3 */
[----:B------:R-:W-:Y:S01]  /*7900*/  F2FP.SATFINITE.E4M3.F32.PACK_AB_MERGE_C R84, R169, R84, R53 ;  /* 0x00000054a954723e */ /* 0x000fe20004807035 */
[C---:B------:R-:W-:Y:S01]  /*7910*/  FMUL.FTZ R171, R157.reuse, R161 ;  /* 0x000000a19dab7220 */ /* 0x040fe20000410000 */
[----:B------:R-:W-:Y:S01]  /*7920*/  F2FP.F16.E4M3.UNPACK_B R53, R81 ;  /* 0x00000051ff35723e */ /* 0x000fe200020006ff */
[----:B------:R-:W-:Y:S01]  /*7930*/  FFMA.FTZ R159, R157, R158, R162 ;  /* 0x0000009e9d9f7223 */ /* 0x000fe200000100a2 */
[----:B------:R-:W-:Y:S01]  /*7940*/  F2FP.SATFINITE.E4M3.F32.PACK_AB_MERGE_C R168, R175, R168, RZ ;  /* 0x000000a8afa8723e */ /* 0x000fe200048070ff */
[----:B------:R-:W-:Y:S01]  /*7950*/  HADD2.F32 R156, -RZ, R54.H0_H0 ;  /* 0x20000036ff9c7230 */ /* 0x000fe20000004100 */
[----:B------:R-:W-:Y:S01]  /*7960*/  F2FP.SATFINITE.E4M3.F32.PACK_AB_MERGE_C R80, R167, R80, R52 ;  /* 0x00000050a750723e */ /* 0x000fe20004807034 */
[----:B------:R-:W-:Y:S01]  /*7970*/  HADD2.F32 R161, -RZ, R55.H0_H0 ;  /* 0x20000037ffa17230 */ /* 0x000fe20000004100 */
[----:B------:R-:W-:Y:S01]  /*7980*/  F2FP.F16.E4M3.UNPACK_B R157, R50 ;  /* 0x00000032ff9d723e */ /* 0x000fe200020006ff */
[----:B------:R-:W-:-:S02]  /*7990*/  HADD2.F32 R52, -RZ, R53.H0_H0 ;  /* 0x20000035ff347230 */ /* 0x000fc40000004100 */
[----:B------:R-:W-:Y:S01]  /*79a0*/  FFMA.FTZ R82, R82, R158, -R171 ;  /* 0x0000009e52527223 */ /* 0x000fe200000108ab */
[----:B------:R-:W-:Y:S01]  /*79b0*/  F2FP.SATFINITE.E4M3.F32.PACK_AB_MERGE_C R86, R159, R86, R168 ;  /* 0x000000569f56723e */ /* 0x000fe200048070a8 */
[-C--:B------:R-:W-:Y:S01]  /*79c0*/  FMUL.FTZ R163, R156, R161.reuse ;  /* 0x000000a19ca37220 */ /* 0x080fe20000410000 */
[----:B------:R-:W-:Y:S02]  /*79d0*/  HADD2.F32 R159, -RZ, R157.H0_H0 ;  /* 0x2000009dff9f7230 */ /* 0x000fe40000004100 */
[C---:B------:R-:W-:Y:S01]  /*79e0*/  FMUL.FTZ R161, R52.reuse, R161 ;  /* 0x000000a134a17220 */ /* 0x040fe20000410000 */
[----:B------:R-:W-:Y:S01]  /*79f0*/  HADD2.F32 R158, -RZ, R55.H1_H1 ;  /* 0x30000037ff9e7230 */ /* 0x000fe20000004100 */
[----:B------:R-:W-:Y:S01]  /*7a00*/  F2FP.F16.E4M3.UNPACK_B R85, R85.H1 ;  /* 0x00000055ff55723e */ /* 0x000fe200030006ff */
[----:B------:R-:W-:Y:S02]  /*7a10*/  HADD2.F32 R54, -RZ, R54.H1_H1 ;  /* 0x30000036ff367230 */ /* 0x000fe40000004100 */
[----:B------:R-:W-:Y:S01]  /*7a20*/  FFMA.FTZ R52, R52, R159, -R163 ;  /* 0x0000009f34347223 */ /* 0x000fe200000108a3 */
[----:B------:R-:W-:-:S02]  /*7a30*/  HADD2.F32 R55, -RZ, R53.H1_H1 ;  /* 0x30000035ff377230 */ /* 0x000fc40000004100 */
[----:B------:R-:W-:Y:S01]  /*7a40*/  FFMA.FTZ R53, R156, R159, R161 ;  /* 0x0000009f9c357223 */ /* 0x000fe200000100a1 */
[----:B------:R-:W-:Y:S02]  /*7a50*/  HADD2.F32 R157, -RZ, R157.H1_H1 ;  /* 0x3000009dff9d7230 */ /* 0x000fe40000004100 */
[CC--:B------:R-:W-:Y:S01]  /*7a60*/  FMUL.FTZ R156, R54.reuse, R158.reuse ;  /* 0x0000009e369c7220 */ /* 0x0c0fe20000410000 */
[----:B------:R-:W-:Y:S01]  /*7a70*/  F2FP.F16.E4M3.UNPACK_B R81, R81.H1 ;  /* 0x00000051ff51723e */ /* 0x000fe200030006ff */
[C---:B------:R-:W-:Y:S01]  /*7a80*/  FMUL.FTZ R159, R55.reuse, R158 ;  /* 0x0000009e379f7220 */ /* 0x040fe20000410000 */
[----:B------:R-:W-:Y:S01]  /*7a90*/  F2FP.F16.E4M3.UNPACK_B R158, R51.H1 ;  /* 0x00000033ff9e723e */ /* 0x000fe200030006ff */
[-C--:B------:R-:W-:Y:S01]  /*7aa0*/  FFMA.FTZ R55, R55, R157.reuse, -R156 ;  /* 0x0000009d37377223 */ /* 0x080fe2000001089c */
[----:B------:R-:W-:Y:S02]  /*7ab0*/  HADD2.F32 R156, -RZ, R85.H0_H0 ;  /* 0x20000055ff9c7230 */ /* 0x000fe40000004100 */
[----:B------:R-:W-:Y:S01]  /*7ac0*/  FFMA.FTZ R54, R54, R157, R159 ;  /* 0x0000009d36367223 */ /* 0x000fe2000001009f */
[----:B------:R-:W-:Y:S01]  /*7ad0*/  F2FP.F16.E4M3.UNPACK_B R50, R50.H1 ;  /* 0x00000032ff32723e */ /* 0x000fe200030006ff */
[----:B------:R-:W-:Y:S01]  /*7ae0*/  HADD2.F32 R159, -RZ, R158.H0_H0 ;  /* 0x2000009eff9f7230 */ /* 0x000fe20000004100 */
[----:B------:R-:W-:Y:S01]  /*7af0*/  F2FP.SATFINITE.E4M3.F32.PACK_AB_MERGE_C R170, R173, R170, RZ ;  /* 0x000000aaadaa723e */ /* 0x000fe200048070ff */
[----:B------:R-:W-:Y:S01]  /*7b00*/  HADD2.F32 R51, -RZ, R81.H0_H0 ;  /* 0x20000051ff337230 */ /* 0x000fe20000004100 */
[----:B------:R-:W-:Y:S01]  /*7b10*/  F2FP.F16.E4M3.UNPACK_B R161, R49 ;  /* 0x00000031ffa1723e */ /* 0x000fe200020006ff */
[----:B------:R-:W-:-:S02]  /*7b20*/  HADD2.F32 R85, -RZ, R85.H1_H1 ;  /* 0x30000055ff557230 */ /* 0x000fc40000004100 */
[-C--:B------:R-:W-:Y:S01]  /*7b30*/  FMUL.FTZ R164, R156, R159.reuse ;  /* 0x0000009f9ca47220 */ /* 0x080fe20000410000 */
[----:B------:R-:W-:Y:S02]  /*7b40*/  HADD2.F32 R162, -RZ, R158.H1_H1 ;  /* 0x3000009effa27230 */ /* 0x000fe40000004100 */
[----:B------:R-:W-:Y:S01]  /*7b50*/  FMUL.FTZ R159, R51, R159 ;  /* 0x0000009f339f7220 */ /* 0x000fe20000410000 */
[----:B------:R-:W-:Y:S01]  /*7b60*/  HADD2.F32 R81, -RZ, R81.H1_H1 ;  /* 0x30000051ff517230 */ /* 0x000fe20000004100 */
[----:B------:R-:W-:Y:S01]  /*7b70*/  F2FP.SATFINITE.E4M3.F32.PACK_AB_MERGE_C R82, R82, R165, R170 ;  /* 0x000000a55252723e */ /* 0x000fe200048070aa */
[--C-:B------:R-:W-:Y:S02]  /*7b80*/  HADD2.F32 R157, -RZ, R50.reuse.H0_H0 ;  /* 0x20000032ff9d7230 */ /* 0x100fe40000004100 */
[----:B------:R-:W-:Y:S02]  /*7b90*/  HADD2.F32 R158, -RZ, R50.H1_H1 ;  /* 0x30000032ff9e7230 */ /* 0x000fe40000004100 */
[-C--:B------:R-:W-:Y:S01]  /*7ba0*/  FMUL.FTZ R50, R85, R162.reuse ;  /* 0x000000a255327220 */ /* 0x080fe20000410000 */
[C---:B------:R-:W-:Y:S01]  /*7bb0*/  FMUL.FTZ R162, R81.reuse, R162 ;  /* 0x000000a251a27220 */ /* 0x040fe20000410000 */
[----:B------:R-:W-:Y:S01]  /*7bc0*/  FFMA.FTZ R166, R156, R157, R159 ;  /* 0x0000009d9ca67223 */ /* 0x000fe2000001009f */
[----:B------:R-:W-:Y:S01]  /*7bd0*/  F2FP.F16.E4M3.UNPACK_B R156, R87 ;  /* 0x00000057ff9c723e */ /* 0x000fe200020006ff */
[-C--:B------:R-:W-:Y:S01]  /*7be0*/  FFMA.FTZ R168, R81, R158.reuse, -R50 ;  /* 0x0000009e51a87223 */ /* 0x080fe20000010832 */
[----:B------:R-:W-:Y:S01]  /*7bf0*/  FFMA.FTZ R167, R85, R158, R162 ;  /* 0x0000009e55a77223 */ /* 0x000fe200000100a2 */
[----:B------:R-:W-:Y:S01]  /*7c00*/  F2FP.F16.E4M3.UNPACK_B R50, R83 ;  /* 0x00000053ff32723e */ /* 0x000fe200020006ff */
[----:B------:R-:W-:Y:S01]  /*7c10*/  FFMA.FTZ R165, R51, R157, -R164 ;  /* 0x0000009d33a57223 */ /* 0x000fe200000108a4 */
[----:B------:R-:W-:Y:S01]  /*7c20*/  F2FP.F16.E4M3.UNPACK_B R87, R87.H1 ;  /* 0x00000057ff57723e */ /* 0x000fe200030006ff */
[----:B------:R-:W-:Y:S01]  /*7c30*/  HADD2.F32 R85, -RZ, R156.H0_H0 ;  /* 0x2000009cff557230 */ /* 0x000fe20000004100 */
[----:B------:R-:W-:Y:S01]  /*7c40*/  F2FP.F16.E4M3.UNPACK_B R162, R49.H1 ;  /* 0x00000031ffa2723e */ /* 0x000fe200030006ff */
[----:B------:R-:W-:Y:S01]  /*7c50*/  HADD2.F32 R164, -RZ, R161.H0_H0 ;  /* 0x200000a1ffa47230 */ /* 0x000fe20000004100 */
[----:B------:R-:W-:Y:S01]  /*7c60*/  F2FP.F16.E4M3.UNPACK_B R83, R83.H1 ;  /* 0x00000053ff53723e */ /* 0x000fe200030006ff */
[----:B------:R-:W-:Y:S01]  /*7c70*/  HADD2.F32 R51, -RZ, R50.H0_H0 ;  /* 0x20000032ff337230 */ /* 0x000fe20000004100 */
[-C--:B------:R-:W-:Y:S01]  /*7c80*/  F2FP.F16.E4M3.UNPACK_B R49, R48.reuse ;  /* 0x00000030ff31723e */ /* 0x080fe200020006ff */
[----:B------:R-:W-:Y:S01]  /*7c90*/  HADD2.F32 R163, -RZ, R162.H0_H0 ;  /* 0x200000a2ffa37230 */ /* 0x000fe20000004100 */
[----:B------:R-:W-:Y:S01]  /*7ca0*/  F2FP.F16.E4M3.UNPACK_B R157, R48.H1 ;  /* 0x00000030ff9d723e */ /* 0x000fe200030006ff */
[----:B------:R-:W-:-:S02]  /*7cb0*/  HADD2.F32 R48, -RZ, R87.H0_H0 ;  /* 0x20000057ff307230 */ /* 0x000fc40000004100 */
[-C--:B------:R-:W-:Y:S01]  /*7cc0*/  FMUL.FTZ R170, R85, R164.reuse ;  /* 0x000000a455aa7220 */ /* 0x080fe20000410000 */
[----:B------:R-:W-:Y:S02]  /*7cd0*/  HADD2.F32 R81, -RZ, R83.H0_H0 ;  /* 0x20000053ff517230 */ /* 0x000fe40000004100 */
[----:B------:R-:W-:Y:S01]  /*7ce0*/  FMUL.FTZ R164, R51, R164 ;  /* 0x000000a433a47220 */ /* 0x000fe20000410000 */
[----:B------:R-:W-:Y:S02]  /*7cf0*/  HADD2.F32 R158, -RZ, R49.H0_H0 ;  /* 0x20000031ff9e7230 */ /* 0x000fe40000004100 */
[-C--:B------:R-:W-:Y:S01]  /*7d00*/  FMUL.FTZ R172, R48, R163.reuse ;  /* 0x000000a330ac7220 */ /* 0x080fe20000410000 */
[----:B------:R-:W-:Y:S02]  /*7d10*/  HADD2.F32 R159, -RZ, R157.H0_H0 ;  /* 0x2000009dff9f7230 */ /* 0x000fe40000004100 */
[----:B------:R-:W-:Y:S01]  /*7d20*/  FMUL.FTZ R163, R81, R163 ;  /* 0x000000a351a37220 */ /* 0x000fe20000410000 */
[----:B------:R-:W-:-:S02]  /*7d30*/  HADD2.F32 R87, -RZ, R87.H1_H1 ;  /* 0x30000057ff577230 */ /* 0x000fc40000004100 */
[-C--:B------:R-:W-:Y:S01]  /*7d40*/  FFMA.FTZ R170, R51, R158.reuse, -R170 ;  /* 0x0000009e33aa7223 */ /* 0x080fe200000108aa */
[----:B------:R-:W-:Y:S02]  /*7d50*/  HADD2.F32 R162, -RZ, R162.H1_H1 ;  /* 0x300000a2ffa27230 */ /* 0x000fe40000004100 */
[----:B------:R-:W-:Y:S01]  /*7d60*/  FFMA.FTZ R164, R85, R158, R164 ;  /* 0x0000009e55a47223 */ /* 0x000fe200000100a4 */
[----:B------:R-:W-:Y:S02]  /*7d70*/  HADD2.F32 R83, -RZ, R83.H1_H1 ;  /* 0x30000053ff537230 */ /* 0x000fe40000004100 */
[----:B------:R-:W-:Y:S01]  /*7d80*/  FFMA.FTZ R163, R48, R159, R163 ;  /* 0x0000009f30a37223 */ /* 0x000fe200000100a3 */
[----:B------:R-:W-:Y:S02]  /*7d90*/  HADD2.F32 R156, -RZ, R156.H1_H1 ;  /* 0x3000009cff9c7230 */ /* 0x000fe40000004100 */
[----:B------:R-:W-:Y:S01]  /*7da0*/  FMUL.FTZ R158, R87, R162 ;  /* 0x000000a2579e7220 */ /* 0x000fe20000410000 */
[----:B------:R-:W-:-:S02]  /*7db0*/  HADD2.F32 R161, -RZ, R161.H1_H1 ;  /* 0x300000a1ffa17230 */ /* 0x000fc40000004100 */
[----:B------:R-:W-:Y:S01]  /*7dc0*/  FMUL.FTZ R162, R83, R162 ;  /* 0x000000a253a27220 */ /* 0x000fe20000410000 */
[----:B------:R-:W-:Y:S02]  /*7dd0*/  HADD2.F32 R50, -RZ, R50.H1_H1 ;  /* 0x30000032ff327230 */ /* 0x000fe40000004100 */
[----:B------:R-:W-:Y:S01]  /*7de0*/  FFMA.FTZ R172, R81, R159, -R172 ;  /* 0x0000009f51ac7223 */ /* 0x000fe200000108ac */
[----:B------:R-:W-:Y:S02]  /*7df0*/  HADD2.F32 R48, -RZ, R157.H1_H1 ;  /* 0x3000009dff307230 */ /* 0x000fe40000004100 */
[-C--:B------:R-:W-:Y:S01]  /*7e00*/  FMUL.FTZ R51, R156, R161.reuse ;  /* 0x000000a19c337220 */ /* 0x080fe20000410000 */
[----:B------:R-:W-:Y:S02]  /*7e10*/  HADD2.F32 R49, -RZ, R49.H1_H1 ;  /* 0x30000031ff317230 */ /* 0x000fe40000004100 */
[----:B------:R-:W-:Y:S01]  /*7e20*/  FMUL.FTZ R161, R50, R161 ;  /* 0x000000a132a17220 */ /* 0x000fe20000410000 */
[----:B------:R-:W-:Y:S01]  /*7e30*/  F2FP.SATFINITE.E4M3.F32.PACK_AB_MERGE_C R165, R168, R165, RZ ;  /* 0x000000a5a8a5723e */ /* 0x000fe200048070ff */
[-C--:B------:R-:W-:Y:S01]  /*7e40*/  FFMA.FTZ R83, R83, R48.reuse, -R158 ;  /* 0x0000003053537223 */ /* 0x080fe2000001089e */
[----:B------:R-:W-:Y:S01]  /*7e50*/  FFMA.FTZ R162, R87, R48, R162 ;  /* 0x0000003057a27223 */ /* 0x000fe200000100a2 */
[-C--:B------:R-:W-:Y:S01]  /*7e60*/  FFMA.FTZ R51, R50, R49.reuse, -R51 ;  /* 0x0000003132337223 */ /* 0x080fe20000010833 */
[----:B------:R-:W-:Y:S01]  /*7e70*/  FFMA.FTZ R161, R156, R49, R161 ;  /* 0x000000319ca17223 */ /* 0x000fe200000100a1 */
[----:B------:R-:W-:-:S02]  /*7e80*/  F2FP.SATFINITE.E4M3.F32.PACK_AB_MERGE_C R166, R167, R166, RZ ;  /* 0x000000a6a7a6723e */ /* 0x000fc400048070ff */
[----:B------:R-:W-:Y:S02]  /*7e90*/  F2FP.SATFINITE.E4M3.F32.PACK_AB_MERGE_C R83, R83, R172, RZ ;  /* 0x000000ac5353723e */ /* 0x000fe400048070ff */
[----:B------:R-:W-:Y:S02]  /*7ea0*/  F2FP.SATFINITE.E4M3.F32.PACK_AB_MERGE_C R162, R162, R163, RZ ;  /* 0x000000a3a2a2723e */ /* 0x000fe400048070ff */
[----:B------:R-:W-:Y:S02]  /*7eb0*/  F2FP.SATFINITE.E4M3.F32.PACK_AB_MERGE_C R81, R55, R52, R165 ;  /* 0x000000343751723e */ /* 0x000fe400048070a5 */
[----:B------:R-:W-:Y:S02]  /*7ec0*/  F2FP.SATFINITE.E4M3.F32.PACK_AB_MERGE_C R83, R51, R170, R83 ;  /* 0x000000aa3353723e */ /* 0x000fe40004807053 */
[----:B------:R-:W-:Y:S02]  /*7ed0*/  F2FP.SATFINITE.E4M3.F32.PACK_AB_MERGE_C R85, R54, R53, R166 ;  /* 0x000000353655723e */ /* 0x000fe400048070a6 */
[----:B------:R-:W-:-:S07]  /*7ee0*/  F2FP.SATFINITE.E4M3.F32.PACK_AB_MERGE_C R87, R161, R164, R162 ;  /* 0x000000a4a157723e */ /* 0x000fce00048070a2 */
.L_x_349:
[----:B------:R-:W-:Y:S05]  /*7ef0*/  BSYNC B2 ;  /* 0x0000000000027941 */ /* 0x000fea0003800000 */
.L_x_348:
[----:B------:R-:W-:Y:S01]  /*7f00*/  ISETP.GE.AND P3, PT, R155, R142, PT ;  /* 0x0000008e9b00720c */ /* 0x000fe20003f66270 */
[----:B------:R-:W-:-:S12]  /*7f10*/  ULDC.64 UR4, c[0x0][0x2d8] ;  /* 0x0000b60000047ab9 */ /* 0x000fd80000000a00 */
[--C-:B------:R-:W-:Y:S02]  /*7f20*/  @!P3 SHF.R.S32.HI R48, RZ, 0x1f, R155.reuse ;  /* 0x0000001fff30b819 */ /* 0x100fe4000001149b */
[----:B------:R-:W-:-:S04]  /*7f30*/  @!P3 IADD3 R50, P4, P6, R100, R134, R155 ;  /* 0x000000866432b210 */ /* 0x000fc80007e9e09b */
[----:B------:R-:W-:Y:S02]  /*7f40*/  @!P3 IADD3.X R151, R36, R151, R48, P4, P6 ;  /* 0x000000972497b210 */ /* 0x000fe400027ec430 */
[----:B------:R-:W-:-:S04]  /*7f50*/  IADD3 R48, P4, R154, UR4, RZ ;  /* 0x000000049a307c10 */ /* 0x000fc8000ff9e0ff */
[----:B------:R-:W-:Y:S02]  /*7f60*/  IADD3.X R49, R160, UR5, RZ, P4, !PT ;  /* 0x00000005a0317c10 */ /* 0x000fe4000a7fe4ff */
[----:B------:R-:W-:-:S03]  /*7f70*/  @!P3 IADD3 R50, P4, R50, UR4, RZ ;  /* 0x000000043232bc10 */ /* 0x000fc6000ff9e0ff */
[----:B-1----:R1:W-:Y:S01]  /*7f80*/  STG.E.128 desc[UR42][R48.64], R80 ;  /* 0x0000005030007986 */ /* 0x0023e2000c101d2a */
[----:B------:R-:W-:-:S05]  /*7f90*/  @!P3 IADD3.X R51, R151, UR5, RZ, P4, !PT ;  /* 0x000000059733bc10 */ /* 0x000fca000a7fe4ff */
[----:B--2---:R1:W-:Y:S04]  /*7fa0*/  @!P3 STG.E.128 desc[UR42][R50.64], R84 ;  /* 0x000000543200b986 */ /* 0x0043e8000c101d2a */
.L_x_347:
[----:B------:R-:W-:Y:S05]  /*7fb0*/  BSYNC B1 ;  /* 0x0000000000017941 */ /* 0x000fea0003800000 */
.L_x_346:
[----:B------:R-:W-:Y:S01]  /*7fc0*/  ISETP.GE.OR P3, PT, R234, R118, P0 ;  /* 0x00000076ea00720c */ /* 0x000fe20000766670 */
[----:B------:R-:W-:-:S12]  /*7fd0*/  BSSY B1, `(.L_x_350) ;  /* 0x00000fe000017945 */ /* 0x000fd80003800000 */
[----:B------:R-:W-:Y:S05]  /*7fe0*/  @P3 BRA `(.L_x_351) ;  /* 0x0000000c00f03947 */ /* 0x000fea0003800000 */
[----:B-1----:R-:W3:Y:S01]  /*7ff0*/  LDL R50, [R1+0x20] ;  /* 0x0000200001327983 */ /* 0x002ee20000100800 */
[----:B------:R-:W-:Y:S01]  /*8000*/  SHF.R.S32.HI R49, RZ, 0x1f, R234 ;  /* 0x0000001fff317819 */ /* 0x000fe200000114ea */
[-C--:B--2---:R-:W-:Y:S01]  /*8010*/  IMAD.WIDE.U32 R80, R234, R130.reuse, R128 ;  /* 0x00000082ea507225 */ /* 0x084fe200078e0080 */
[----:B------:R-:W-:Y:S01]  /*8020*/  ISETP.NE.AND P6, PT, R0, RZ, PT ;  /* 0x000000ff0000720c */ /* 0x000fe20003fc5270 */
[----:B------:R-:W-:Y:S02]  /*8030*/  BSSY B2, `(.L_x_352) ;  /* 0x00000ec000027945 */ /* 0x000fe40003800000 */
[----:B------:R-:W-:Y:S01]  /*8040*/  IMAD R48, R49, R130, RZ ;  /* 0x0000008231307224 */ /* 0x000fe200078e02ff */
[----:B------:R-:W-:-:S03]  /*8050*/  IADD3 R82, P3, P4, R100, R80, R38 ;  /* 0x0000005064527210 */ /* 0x000fc60007c7e026 */
[----:B------:R-:W-:Y:S01]  /*8060*/  IMAD R83, R234, R131, R48 ;  /* 0x00000083ea537224 */ /* 0x000fe200078e0230 */
[----:B------:R-:W-:-:S03]  /*8070*/  SEL R48, R123, R144, !P6 ;  /* 0x000000907b307207 */ /* 0x000fc60007000000 */
[----:B------:R-:W-:Y:S01]  /*8080*/  IMAD.IADD R83, R81, 0x1, R83 ;  /* 0x0000000151537824 */ /* 0x000fe200078e0253 */
[----:B------:R-:W-:-:S04]  /*8090*/  SHF.R.S32.HI R49, RZ, 0x1f, R48 ;  /* 0x0000001fff317819 */ /* 0x000fc80000011430 */
[----:B------:R-:W-:Y:S02]  /*80a0*/  LEA.HI R49, R49, R48, RZ, 0x5 ;  /* 0x0000003031317211 */ /* 0x000fe400078f28ff */
[----:B------:R-:W-:Y:S02]  /*80b0*/  IADD3.X R87, R36, R83, R105, P3, P4 ;  /* 0x0000005324577210 */ /* 0x000fe40001fe8469 */
[----:B------:R-:W-:-:S04]  /*80c0*/  LEA.HI.SX32 R49, R49, R104, 0x1b ;  /* 0x0000006831317211 */ /* 0x000fc800078fdaff */
[----:B------:R-:W-:Y:S01]  /*80d0*/  SHF.R.S32.HI R48, RZ, 0x1f, R49 ;  /* 0x0000001fff307819 */ /* 0x000fe20000011431 */
[----:B------:R-:W-:-:S03]  /*80e0*/  IMAD.SHL.U32 R85, R49, 0x10, RZ ;  /* 0x0000001031557824 */ /* 0x000fc600078e00ff */
[----:B------:R-:W-:Y:S02]  /*80f0*/  LEA.HI R49, R48, R49, RZ, 0x3 ;  /* 0x0000003130317211 */ /* 0x000fe400078f18ff */
[----:B------:R-:W-:-:S03]  /*8100*/  LOP3.LUT R48, R30, 0x70, R85, 0xf8, !PT ;  /* 0x000000701e307812 */ /* 0x000fc600078ef855 */
[----:B------:R-:W-:Y:S01]  /*8110*/  IMAD.SHL.U32 R49, R49, 0x800, RZ ;  /* 0x0000080031317824 */ /* 0x000fe200078e00ff */
[----:B------:R-:W-:-:S04]  /*8120*/  LOP3.LUT R48, R48, R27, RZ, 0x3c, !PT ;  /* 0x0000001b30307212 */ /* 0x000fc800078e3cff */
[----:B------:R-:W-:-:S04]  /*8130*/  LOP3.LUT R49, R49, 0xffffc000, RZ, 0xc0, !PT ;  /* 0xffffc00031317812 */ /* 0x000fc800078ec0ff */
[----:B---3--:R-:W-:Y:S02]  /*8140*/  IADD3 R49, R48, R49, R50 ;  /* 0x0000003130317210 */ /* 0x008fe40007ffe032 */
[----:B------:R-:W-:-:S03]  /*8150*/  LEA R48, R232, R120, 0xf ;  /* 0x00000078e8307211 */ /* 0x000fc600078e78ff */
[----:B------:R-:W-:Y:S02]  /*8160*/  IMAD R50, R232, 0x8000, R49 ;  /* 0x00008000e8327824 */ /* 0x000fe400078e0231 */
[C---:B------:R-:W-:Y:S02]  /*8170*/  IMAD.IADD R48, R19.reuse, 0x1, R48 ;  /* 0x0000000113307824 */ /* 0x040fe400078e0230 */
[----:B------:R-:W-:-:S04]  /*8180*/  IMAD.IADD R52, R19, 0x1, R50 ;  /* 0x0000000113347824 */ /* 0x000fc800078e0232 */
[----:B------:R-:W1:Y:S04]  /*8190*/  LDS.128 R48, [R48+0x28400] ;  /* 0x0284000030307984 */ /* 0x000e680000000c00 */
[----:B------:R-:W2:Y:S01]  /*81a0*/  LDS.128 R52, [R52+0x28400] ;  /* 0x0284000034347984 */ /* 0x000ea20000000c00 */
[----:B------:R-:W-:Y:S05]  /*81b0*/  @P2 BRA `(.L_x_353) ;  /* 0x0000000c004c2947 */ /* 0x000fea0003800000 */
[----:B------:R-:W-:Y:S01]  /*81c0*/  SHF.R.U32.HI R151, RZ, 0x8, R57 ;  /* 0x00000008ff977819 */ /* 0x000fe20000011639 */
[----:B-1----:R-:W-:Y:S01]  /*81d0*/  IMAD.MOV.U32 R60, RZ, RZ, R48 ;  /* 0x000000ffff3c7224 */ /* 0x002fe200078e0030 */
[----:B------:R-:W-:Y:S02]  /*81e0*/  LOP3.LUT R135, R57, 0xff0000ff, RZ, 0xc0, !PT ;  /* 0xff0000ff39877812 */ /* 0x000fe400078ec0ff */
[----:B------:R-:W-:Y:S01]  /*81f0*/  SHF.R.U32.HI R134, RZ, 0x8, R59 ;  /* 0x00000008ff867819 */ /* 0x000fe2000001163b */
[----:B------:R-:W-:Y:S01]  /*8200*/  IMAD.SHL.U32 R48, R151, 0x100, RZ ;  /* 0x0000010097307824 */ /* 0x000fe200078e00ff */
[----:B------:R-:W-:Y:S02]  /*8210*/  SHF.R.U32.HI R62, RZ, 0x8, R63 ;  /* 0x00000008ff3e7819 */ /* 0x000fe4000001163f */
[--C-:B------:R-:W-:Y:S02]  /*8220*/  SHF.R.U32.HI R155, RZ, 0x10, R61.reuse ;  /* 0x00000010ff9b7819 */ /* 0x100fe4000001163d */
[----:B------:R-:W-:-:S02]  /*8230*/  SHF.R.U32.HI R84, RZ, 0x8, R61 ;  /* 0x00000008ff547819 */ /* 0x000fc4000001163d */
[----:B------:R-:W-:Y:S02]  /*8240*/  LOP3.LUT R58, R61, 0xff0000ff, RZ, 0xc0, !PT ;  /* 0xff0000ff3d3a7812 */ /* 0x000fe400078ec0ff */
[----:B------:R-:W-:Y:S02]  /*8250*/  SHF.R.U32.HI R86, RZ, 0x10, R63 ;  /* 0x00000010ff567819 */ /* 0x000fe4000001163f */
[----:B------:R-:W-:Y:S01]  /*8260*/  LOP3.LUT R61, R63, 0xff0000ff, RZ, 0xc0, !PT ;  /* 0xff0000ff3f3d7812 */ /* 0x000fe200078ec0ff */
[----:B--2---:R-:W-:Y:S01]  /*8270*/  IMAD.MOV.U32 R63, RZ, RZ, R52 ;  /* 0x000000ffff3f7224 */ /* 0x004fe200078e0034 */
[----:B------:R-:W-:Y:S01]  /*8280*/  LOP3.LUT R135, R135, 0xff00, R48, 0xf8, !PT ;  /* 0x0000ff0087877812 */ /* 0x000fe200078ef830 */
[----:B------:R-:W-:Y:S01]  /*8290*/  IMAD.SHL.U32 R48, R134, 0x100, RZ ;  /* 0x0000010086307824 */ /* 0x000fe200078e00ff */
[----:B------:R-:W-:Y:S01]  /*82a0*/  SHF.R.U32.HI R156, RZ, 0x10, R59 ;  /* 0x00000010ff9c7819 */ /* 0x000fe2000001163b */
[----:B------:R-:W-:Y:S01]  /*82b0*/  IMAD.SHL.U32 R52, R62, 0x100, RZ ;  /* 0x000001003e347824 */ /* 0x000fe200078e00ff */
[----:B------:R-:W-:-:S02]  /*82c0*/  SHF.R.U32.HI R154, RZ, 0x10, R57 ;  /* 0x00000010ff9a7819 */ /* 0x000fc40000011639 */
[----:B------:R-:W-:Y:S02]  /*82d0*/  LOP3.LUT R59, R59, 0xff0000ff, RZ, 0xc0, !PT ;  /* 0xff0000ff3b3b7812 */ /* 0x000fe400078ec0ff */
[----:B------:R-:W-:Y:S02]  /*82e0*/  MOV R57, R50 ;  /* 0x0000003200397202 */ /* 0x000fe40000000f00 */
[----:B------:R-:W-:Y:S01]  /*82f0*/  MOV R56, R49 ;  /* 0x0000003100387202 */ /* 0x000fe20000000f00 */
[----:B------:R-:W-:Y:S01]  /*8300*/  IMAD.SHL.U32 R49, R84, 0x100, RZ ;  /* 0x0000010054317824 */ /* 0x000fe200078e00ff */
[----:B------:R-:W-:Y:S02]  /*8310*/  SHF.L.U32 R50, R154, 0x10, RZ ;  /* 0x000000109a327819 */ /* 0x000fe400000006ff */
[----:B------:R-:W-:Y:S01]  /*8320*/  LOP3.LUT R59, R59, 0xff00, R48, 0xf8, !PT ;  /* 0x0000ff003b3b7812 */ /* 0x000fe200078ef830 */
[----:B------:R-:W-:Y:S01]  /*8330*/  IMAD.U32 R48, R156, 0x10000, RZ ;  /* 0x000100009c307824 */ /* 0x000fe200078e00ff */
[----:B------:R-:W-:Y:S01]  /*8340*/  LOP3.LUT R154, R61, 0xff00, R52, 0xf8, !PT ;  /* 0x0000ff003d9a7812 */ /* 0x000fe200078ef834 */
[----:B------:R-:W-:Y:S01]  /*8350*/  IMAD.U32 R52, R155, 0x10000, RZ ;  /* 0x000100009b347824 */ /* 0x000fe200078e00ff */
[----:B------:R-:W-:-:S02]  /*8360*/  F2FP.F16.E4M3.UNPACK_B R134, R147.H1 ;  /* 0x00000093ff86723e */ /* 0x000fc400030006ff */
[----:B------:R-:W-:Y:S02]  /*8370*/  F2FP.F16.E4M3.UNPACK_B R84, R63.H1 ;  /* 0x0000003fff54723e */ /* 0x000fe400030006ff */
[----:B------:R-:W-:Y:S02]  /*8380*/  F2FP.F16.E4M3.UNPACK_B R61, R60.H1 ;  /* 0x0000003cff3d723e */ /* 0x000fe400030006ff */
[----:B------:R-:W-:Y:S01]  /*8390*/  LOP3.LUT R151, R58, 0xff00, R49, 0xf8, !PT ;  /* 0x0000ff003a977812 */ /* 0x000fe200078ef831 */
[----:B------:R-:W-:Y:S01]  /*83a0*/  HADD2.F32 R49, -RZ, R134.H0_H0 ;  /* 0x20000086ff317230 */ /* 0x000fe20000004100 */
[----:B------:R-:W-:Y:S01]  /*83b0*/  LOP3.LUT R48, R59, 0xff0000, R48, 0xf8, !PT ;  /* 0x00ff00003b307812 */ /* 0x000fe200078ef830 */
[----:B------:R-:W-:Y:S01]  /*83c0*/  HADD2.F32 R59, -RZ, R84.H0_H0 ;  /* 0x20000054ff3b7230 */ /* 0x000fe20000004100 */
[----:B------:R-:W-:Y:S01]  /*83d0*/  F2FP.F16.E4M3.UNPACK_B R62, R150.H1 ;  /* 0x00000096ff3e723e */ /* 0x000fe200030006ff */
[----:B------:R-:W-:Y:S01]  /*83e0*/  HADD2.F32 R58, -RZ, R61.H0_H0 ;  /* 0x2000003dff3a7230 */ /* 0x000fe20000004100 */
[----:B------:R-:W-:Y:S01]  /*83f0*/  LOP3.LUT R50, R135, 0xff0000, R50, 0xf8, !PT ;  /* 0x00ff000087327812 */ /* 0x000fe200078ef832 */
[----:B------:R-:W-:-:S02]  /*8400*/  IMAD.U32 R135, R86, 0x10000, RZ ;  /* 0x0001000056877824 */ /* 0x000fc400078e00ff */
[-C--:B------:R-:W-:Y:S01]  /*8410*/  FMUL.FTZ R155, R59, R49.reuse ;  /* 0x000000313b9b7220 */ /* 0x080fe20000410000 */
[----:B------:R-:W-:Y:S02]  /*8420*/  HADD2.F32 R86, -RZ, R62.H0_H0 ;  /* 0x2000003eff567230 */ /* 0x000fe40000004100 */
[----:B------:R-:W-:Y:S01]  /*8430*/  FMUL.FTZ R156, R58, R49 ;  /* 0x000000313a9c7220 */ /* 0x000fe20000410000 */
[----:B------:R-:W-:Y:S01]  /*8440*/  LOP3.LUT R52, R151, 0xff0000, R52, 0xf8, !PT ;  /* 0x00ff000097347812 */ /* 0x000fe200078ef834 */
[----:B------:R-:W-:Y:S01]  /*8450*/  HADD2.F32 R151, -RZ, R134.H1_H1 ;  /* 0x30000086ff977230 */ /* 0x000fe20000004100 */
[----:B------:R-:W-:Y:S01]  /*8460*/  LOP3.LUT R49, R154, 0xff0000, R135, 0xf8, !PT ;  /* 0x00ff00009a317812 */ /* 0x000fe200078ef887 */
[-C--:B------:R-:W-:Y:S01]  /*8470*/  FFMA.FTZ R58, R58, R86.reuse, -R155 ;  /* 0x000000563a3a7223 */ /* 0x080fe2000001089b */
[----:B------:R-:W-:Y:S01]  /*8480*/  FFMA.FTZ R59, R59, R86, R156 ;  /* 0x000000563b3b7223 */ /* 0x000fe2000001009c */
[----:B------:R-:W-:Y:S01]  /*8490*/  HADD2.F32 R135, -RZ, R62.H1_H1 ;  /* 0x3000003eff877230 */ /* 0x000fe20000004100 */
[----:B------:R-:W-:Y:S01]  /*84a0*/  F2FP.F16.E4M3.UNPACK_B R147, R147 ;  /* 0x00000093ff93723e */ /* 0x000fe200020006ff */
[----:B------:R-:W-:Y:S01]  /*84b0*/  HADD2.F32 R86, -RZ, R84.H1_H1 ;  /* 0x30000054ff567230 */ /* 0x000fe20000004100 */
[----:B------:R-:W-:Y:S01]  /*84c0*/  F2FP.F16.E4M3.UNPACK_B R60, R60 ;  /* 0x0000003cff3c723e */ /* 0x000fe200020006ff */
[----:B------:R-:W-:Y:S01]  /*84d0*/  HADD2.F32 R62, -RZ, R61.H1_H1 ;  /* 0x3000003dff3e7230 */ /* 0x000fe20000004100 */
[----:B------:R-:W-:Y:S01]  /*84e0*/  F2FP.F16.E4M3.UNPACK_B R63, R63 ;  /* 0x0000003fff3f723e */ /* 0x000fe200020006ff */
[----:B------:R-:W-:Y:S01]  /*84f0*/  HADD2.F32 R134, -RZ, R147.H0_H0 ;  /* 0x20000093ff867230 */ /* 0x000fe20000004100 */
[----:B------:R-:W-:Y:S01]  /*8500*/  F2FP.F16.E4M3.UNPACK_B R150, R150 ;  /* 0x00000096ff96723e */ /* 0x000fe200020006ff */
[-C--:B------:R-:W-:Y:S01]  /*8510*/  FMUL.FTZ R155, R86, R151.reuse ;  /* 0x00000097569b7220 */ /* 0x080fe20000410000 */
[----:B------:R-:W-:Y:S01]  /*8520*/  FMUL.FTZ R151, R62, R151 ;  /* 0x000000973e977220 */ /* 0x000fe20000410000 */
[----:B------:R-:W-:-:S02]  /*8530*/  HADD2.F32 R61, -RZ, R60.H0_H0 ;  /* 0x2000003cff3d7230 */ /* 0x000fc40000004100 */
[----:B------:R-:W-:Y:S02]  /*8540*/  HADD2.F32 R84, -RZ, R63.H0_H0 ;  /* 0x2000003fff547230 */ /* 0x000fe40000004100 */
[-C--:B------:R-:W-:Y:S01]  /*8550*/  FFMA.FTZ R155, R62, R135.reuse, -R155 ;  /* 0x000000873e9b7223 */ /* 0x080fe2000001089b */
[----:B------:R-:W-:Y:S01]  /*8560*/  FFMA.FTZ R160, R86, R135, R151 ;  /* 0x0000008756a07223 */ /* 0x000fe20000010097 */
[----:B------:R-:W-:Y:S02]  /*8570*/  HADD2.F32 R62, -RZ, R150.H0_H0 ;  /* 0x20000096ff3e7230 */ /* 0x000fe40000004100 */
[-C--:B------:R-:W-:Y:S01]  /*8580*/  FMUL.FTZ R135, R61, R134.reuse ;  /* 0x000000863d877220 */ /* 0x080fe20000410000 */
[----:B------:R-:W-:Y:S02]  /*8590*/  HADD2.F32 R147, -RZ, R147.H1_H1 ;  /* 0x30000093ff937230 */ /* 0x000fe40000004100 */
[----:B------:R-:W-:Y:S01]  /*85a0*/  FMUL.FTZ R86, R84, R134 ;  /* 0x0000008654567220 */ /* 0x000fe20000410000 */
[----:B------:R-:W-:-:S02]  /*85b0*/  HADD2.F32 R63, -RZ, R63.H1_H1 ;  /* 0x3000003fff3f7230 */ /* 0x000fc40000004100 */
[-C--:B------:R-:W-:Y:S01]  /*85c0*/  FFMA.FTZ R154, R84, R62.reuse, R135 ;  /* 0x0000003e549a7223 */ /* 0x080fe20000010087 */
[----:B------:R-:W-:Y:S02]  /*85d0*/  HADD2.F32 R60, -RZ, R60.H1_H1 ;  /* 0x3000003cff3c7230 */ /* 0x000fe40000004100 */
[----:B------:R-:W-:Y:S01]  /*85e0*/  FFMA.FTZ R151, R61, R62, -R86 ;  /* 0x0000003e3d977223 */ /* 0x000fe20000010856 */
[----:B------:R-:W-:Y:S02]  /*85f0*/  HADD2.F32 R150, -RZ, R150.H1_H1 ;  /* 0x30000096ff967230 */ /* 0x000fe40000004100 */
[-C--:B------:R-:W-:Y:S01]  /*8600*/  FMUL.FTZ R135, R63, R147.reuse ;  /* 0x000000933f877220 */ /* 0x080fe20000410000 */
[----:B------:R-:W-:Y:S01]  /*8610*/  F2FP.F16.E4M3.UNPACK_B R61, R148.H1 ;  /* 0x00000094ff3d723e */ /* 0x000fe200030006ff */
[C---:B------:R-:W-:Y:S01]  /*8620*/  FMUL.FTZ R158, R60.reuse, R147 ;  /* 0x000000933c9e7220 */ /* 0x040fe20000410000 */
[----:B------:R-:W-:Y:S01]  /*8630*/  F2FP.F16.E4M3.UNPACK_B R62, R54.H1 ;  /* 0x00000036ff3e723e */ /* 0x000fe200030006ff */
[----:B------:R-:W-:Y:S01]  /*8640*/  FFMA.FTZ R156, R60, R150, -R135 ;  /* 0x000000963c9c7223 */ /* 0x000fe20000010887 */
[----:B------:R-:W-:Y:S01]  /*8650*/  F2FP.F16.E4M3.UNPACK_B R86, R149.H1 ;  /* 0x00000095ff56723e */ /* 0x000fe200030006ff */
[----:B------:R-:W-:Y:S01]  /*8660*/  HADD2.F32 R134, -RZ, R61.H0_H0 ;  /* 0x2000003dff867230 */ /* 0x000fe20000004100 */
[----:B------:R-:W-:Y:S01]  /*8670*/  F2FP.F16.E4M3.UNPACK_B R60, R57.H1 ;  /* 0x00000039ff3c723e */ /* 0x000fe200030006ff */
[----:B------:R-:W-:-:S02]  /*8680*/  HADD2.F32 R84, -RZ, R62.H0_H0 ;  /* 0x2000003eff547230 */ /* 0x000fc40000004100 */
[----:B------:R-:W-:Y:S01]  /*8690*/  FFMA.FTZ R147, R63, R150, R158 ;  /* 0x000000963f937223 */ /* 0x000fe2000001009e */
[----:B------:R-:W-:Y:S01]  /*86a0*/  HADD2.F32 R135, -RZ, R61.H1_H1 ;  /* 0x3000003dff877230 */ /* 0x000fe20000004100 */
[----:B------:R-:W-:Y:S01]  /*86b0*/  F2FP.F16.E4M3.UNPACK_B R148, R148 ;  /* 0x00000094ff94723e */ /* 0x000fe200020006ff */
[----:B------:R-:W-:Y:S02]  /*86c0*/  HADD2.F32 R61, -RZ, R60.H0_H0 ;  /* 0x2000003cff3d7230 */ /* 0x000fe40000004100 */
[-C--:B------:R-:W-:Y:S01]  /*86d0*/  FMUL.FTZ R150, R84, R134.reuse ;  /* 0x0000008654967220 */ /* 0x080fe20000410000 */
[----:B------:R-:W-:Y:S01]  /*86e0*/  HADD2.F32 R63, -RZ, R86.H0_H0 ;  /* 0x20000056ff3f7230 */ /* 0x000fe20000004100 */
[----:B------:R-:W-:Y:S01]  /*86f0*/  F2FP.F16.E4M3.UNPACK_B R57, R57 ;  /* 0x00000039ff39723e */ /* 0x000fe200020006ff */
[----:B------:R-:W-:Y:S02]  /*8700*/  HADD2.F32 R62, -RZ, R62.H1_H1 ;  /* 0x3000003eff3e7230 */ /* 0x000fe40000004100 */
[----:B------:R-:W-:Y:S01]  /*8710*/  FMUL.FTZ R157, R61, R134 ;  /* 0x000000863d9d7220 */ /* 0x000fe20000410000 */
[----:B------:R-:W-:-:S02]  /*8720*/  HADD2.F32 R60, -RZ, R60.H1_H1 ;  /* 0x3000003cff3c7230 */ /* 0x000fc40000004100 */
[----:B------:R-:W-:Y:S01]  /*8730*/  FFMA.FTZ R150, R61, R63, -R150 ;  /* 0x0000003f3d967223 */ /* 0x000fe20000010896 */
[----:B------:R-:W-:Y:S02]  /*8740*/  HADD2.F32 R61, -RZ, R86.H1_H1 ;  /* 0x30000056ff3d7230 */ /* 0x000fe40000004100 */
[----:B------:R-:W-:Y:S01]  /*8750*/  FMUL.FTZ R159, R62, R135 ;  /* 0x000000873e9f7220 */ /* 0x000fe20000410000 */
[----:B------:R-:W-:Y:S01]  /*8760*/  FFMA.FTZ R157, R84, R63, R157 ;  /* 0x0000003f549d7223 */ /* 0x000fe2000001009d */
[C---:B------:R-:W-:Y:S01]  /*8770*/  FMUL.FTZ R135, R60.reuse, R135 ;  /* 0x000000873c877220 */ /* 0x040fe20000410000 */
[----:B------:R-:W-:Y:S01]  /*8780*/  F2FP.F16.E4M3.UNPACK_B R149, R149 ;  /* 0x00000095ff95723e */ /* 0x000fe200020006ff */
[-C--:B------:R-:W-:Y:S01]  /*8790*/  FFMA.FTZ R159, R60, R61.reuse, -R159 ;  /* 0x0000003d3c9f7223 */ /* 0x080fe2000001089f */
[----:B------:R-:W-:Y:S01]  /*87a0*/  F2FP.F16.E4M3.UNPACK_B R60, R54 ;  /* 0x00000036ff3c723e */ /* 0x000fe200020006ff */
[----:B------:R-:W-:Y:S01]  /*87b0*/  FFMA.FTZ R134, R62, R61, R135 ;  /* 0x0000003d3e867223 */ /* 0x000fe20000010087 */
[----:B------:R-:W-:Y:S01]  /*87c0*/  HADD2.F32 R63, -RZ, R148.H0_H0 ;  /* 0x20000094ff3f7230 */ /* 0x000fe20000004100 */
[----:B------:R-:W-:Y:S01]  /*87d0*/  F2FP.SATFINITE.E4M3.F32.PACK_AB_MERGE_C R58, R155, R58, RZ ;  /* 0x0000003a9b3a723e */ /* 0x000fe200048070ff */
[----:B------:R-:W-:Y:S01]  /*87e0*/  HADD2.F32 R54, -RZ, R57.H0_H0 ;  /* 0x20000039ff367230 */ /* 0x000fe20000004100 */
[----:B------:R-:W-:Y:S01]  /*87f0*/  F2FP.SATFINITE.E4M3.F32.PACK_AB_MERGE_C R160, R160, R59, RZ ;  /* 0x0000003ba0a0723e */ /* 0x000fe200048070ff */
[----:B------:R-:W-:Y:S01]  /*8800*/  HADD2.F32 R61, -RZ, R60.H0_H0 ;  /* 0x2000003cff3d7230 */ /* 0x000fe20000004100 */
[----:B------:R-:W-:Y:S01]  /*8810*/  F2FP.SATFINITE.E4M3.F32.PACK_AB_MERGE_C R150, R159, R150, RZ ;  /* 0x000000969f96723e */ /* 0x000fe200048070ff */
[----:B------:R-:W-:-:S02]  /*8820*/  HADD2.F32 R148, -RZ, R148.H1_H1 ;  /* 0x30000094ff947230 */ /* 0x000fc40000004100 */
[-C--:B------:R-:W-:Y:S01]  /*8830*/  FMUL.FTZ R84, R54, R63.reuse ;  /* 0x0000003f36547220 */ /* 0x080fe20000410000 */
[----:B------:R-:W-:Y:S02]  /*8840*/  HADD2.F32 R60, -RZ, R60.H1_H1 ;  /* 0x3000003cff3c7230 */ /* 0x000fe40000004100 */
[----:B------:R-:W-:Y:S01]  /*8850*/  FMUL.FTZ R135, R61, R63 ;  /* 0x0000003f3d877220 */ /* 0x000fe20000410000 */
[----:B------:R-:W-:Y:S01]  /*8860*/  HADD2.F32 R57, -RZ, R57.H1_H1 ;  /* 0x30000039ff397230 */ /* 0x000fe20000004100 */
[----:B------:R-:W-:Y:S01]  /*8870*/  F2FP.SATFINITE.E4M3.F32.PACK_AB_MERGE_C R59, R156, R151, R58 ;  /* 0x000000979c3b723e */ /* 0x000fe2000480703a */
[--C-:B------:R-:W-:Y:S02]  /*8880*/  HADD2.F32 R62, -RZ, R149.reuse.H0_H0 ;  /* 0x20000095ff3e7230 */ /* 0x100fe40000004100 */
[-C--:B------:R-:W-:Y:S01]  /*8890*/  FMUL.FTZ R86, R60, R148.reuse ;  /* 0x000000943c567220 */ /* 0x080fe20000410000 */
[----:B------:R-:W-:Y:S02]  /*88a0*/  HADD2.F32 R149, -RZ, R149.H1_H1 ;  /* 0x30000095ff957230 */ /* 0x000fe40000004100 */
[----:B------:R-:W-:Y:S01]  /*88b0*/  FMUL.FTZ R63, R57, R148 ;  /* 0x00000094393f7220 */ /* 0x000fe20000410000 */
[----:B------:R-:W-:Y:S01]  /*88c0*/  F2FP.SATFINITE.E4M3.F32.PACK_AB_MERGE_C R134, R134, R157, RZ ;  /* 0x0000009d8686723e */ /* 0x000fe200048070ff */
[-C--:B------:R-:W-:Y:S01]  /*88d0*/  FFMA.FTZ R54, R54, R62.reuse, -R135 ;  /* 0x0000003e36367223 */ /* 0x080fe20000010887 */
[----:B------:R-:W-:Y:S01]  /*88e0*/  FFMA.FTZ R84, R61, R62, R84 ;  /* 0x0000003e3d547223 */ /* 0x000fe20000010054 */
[----:B------:R-:W-:Y:S01]  /*88f0*/  F2FP.F16.E4M3.UNPACK_B R135, R52 ;  /* 0x00000034ff87723e */ /* 0x000fe200020006ff */
[-C--:B------:R-:W-:Y:S01]  /*8900*/  FFMA.FTZ R57, R57, R149.reuse, -R86 ;  /* 0x0000009539397223 */ /* 0x080fe20000010856 */
[----:B------:R-:W-:Y:S01]  /*8910*/  F2FP.F16.E4M3.UNPACK_B R61, R56 ;  /* 0x00000038ff3d723e */ /* 0x000fe200020006ff */
[----:B------:R-:W-:Y:S01]  /*8920*/  FFMA.FTZ R149, R60, R149, R63 ;  /* 0x000000953c957223 */ /* 0x000fe2000001003f */
[----:B------:R-:W-:-:S02]  /*8930*/  F2FP.F16.E4M3.UNPACK_B R62, R53 ;  /* 0x00000035ff3e723e */ /* 0x000fc400020006ff */
[----:B------:R-:W-:Y:S01]  /*8940*/  F2FP.SATFINITE.E4M3.F32.PACK_AB_MERGE_C R58, R147, R154, R160 ;  /* 0x0000009a933a723e */ /* 0x000fe200048070a0 */
[----:B------:R-:W-:Y:S01]  /*8950*/  HADD2.F32 R147, -RZ, R135.H0_H0 ;  /* 0x20000087ff937230 */ /* 0x000fe20000004100 */
[----:B------:R-:W-:Y:S01]  /*8960*/  F2FP.F16.E4M3.UNPACK_B R86, R50 ;  /* 0x00000032ff56723e */ /* 0x000fe200020006ff */
[----:B------:R-:W-:Y:S01]  /*8970*/  HADD2.F32 R60, -RZ, R61.H0_H0 ;  /* 0x2000003dff3c7230 */ /* 0x000fe20000004100 */
[----:B------:R-:W-:Y:S01]  /*8980*/  F2FP.SATFINITE.E4M3.F32.PACK_AB_MERGE_C R57, R57, R54, R150 ;  /* 0x000000363939723e */ /* 0x000fe20004807096 */
[----:B------:R-:W-:Y:S01]  /*8990*/  HADD2.F32 R63, -RZ, R62.H0_H0 ;  /* 0x2000003eff3f7230 */ /* 0x000fe20000004100 */
[----:B------:R-:W-:Y:S01]  /*89a0*/  F2FP.SATFINITE.E4M3.F32.PACK_AB_MERGE_C R54, R149, R84, R134 ;  /* 0x000000549536723e */ /* 0x000fe20004807086 */
[----:B------:R-:W-:Y:S02]  /*89b0*/  HADD2.F32 R134, -RZ, R86.H0_H0 ;  /* 0x20000056ff867230 */ /* 0x000fe40000004100 */
[----:B------:R-:W-:Y:S01]  /*89c0*/  FMUL.FTZ R148, R60, R147 ;  /* 0x000000933c947220 */ /* 0x000fe20000410000 */
[----:B------:R-:W-:-:S02]  /*89d0*/  HADD2.F32 R84, -RZ, R62.H1_H1 ;  /* 0x3000003eff547230 */ /* 0x000fc40000004100 */
[C---:B------:R-:W-:Y:S01]  /*89e0*/  FMUL.FTZ R149, R63.reuse, R147 ;  /* 0x000000933f957220 */ /* 0x040fe20000410000 */
[----:B------:R-:W-:Y:S01]  /*89f0*/  HADD2.F32 R135, -RZ, R135.H1_H1 ;  /* 0x30000087ff877230 */ /* 0x000fe20000004100 */
[----:B------:R-:W-:Y:S01]  /*8a00*/  F2FP.F16.E4M3.UNPACK_B R53, R53.H1 ;  /* 0x00000035ff35723e */ /* 0x000fe200030006ff */
[----:B------:R-:W-:Y:S02]  /*8a10*/  HADD2.F32 R62, -RZ, R61.H1_H1 ;  /* 0x3000003dff3e7230 */ /* 0x000fe40000004100 */
[----:B------:R-:W-:Y:S01]  /*8a20*/  FFMA.FTZ R61, R63, R134, R148 ;  /* 0x000000863f3d7223 */ /* 0x000fe20000010094 */
[----:B------:R-:W-:Y:S02]  /*8a30*/  HADD2.F32 R63, -RZ, R86.H1_H1 ;  /* 0x30000056ff3f7230 */ /* 0x000fe40000004100 */
[-C--:B------:R-:W-:Y:S01]  /*8a40*/  FMUL.FTZ R147, R84, R135.reuse ;  /* 0x0000008754937220 */ /* 0x080fe20000410000 */
[----:B------:R-:W-:Y:S01]  /*8a50*/  F2FP.F16.E4M3.UNPACK_B R86, R52.H1 ;  /* 0x00000034ff56723e */ /* 0x000fe200030006ff */
[----:B------:R-:W-:Y:S01]  /*8a60*/  FMUL.FTZ R135, R62, R135 ;  /* 0x000000873e877220 */ /* 0x000fe20000410000 */
[----:B------:R-:W-:Y:S01]  /*8a70*/  F2FP.F16.E4M3.UNPACK_B R56, R56.H1 ;  /* 0x00000038ff38723e */ /* 0x000fe200030006ff */
[----:B------:R-:W-:Y:S01]  /*8a80*/  FFMA.FTZ R60, R60, R134, -R149 ;  /* 0x000000863c3c7223 */ /* 0x000fe20000010895 */
[-C--:B------:R-:W-:Y:S01]  /*8a90*/  FFMA.FTZ R149, R62, R63.reuse, -R147 ;  /* 0x0000003f3e957223 */ /* 0x080fe20000010893 */
[----:B------:R-:W-:Y:S01]  /*8aa0*/  FFMA.FTZ R150, R84, R63, R135 ;  /* 0x0000003f54967223 */ /* 0x000fe20000010087 */
[--C-:B------:R-:W-:Y:S01]  /*8ab0*/  HADD2.F32 R62, -RZ, R53.reuse.H0_H0 ;  /* 0x20000035ff3e7230 */ /* 0x100fe20000004100 */
[----:B------:R-:W-:Y:S01]  /*8ac0*/  F2FP.F16.E4M3.UNPACK_B R50, R50.H1 ;  /* 0x00000032ff32723e */ /* 0x000fe200030006ff */
[----:B------:R-:W-:Y:S01]  /*8ad0*/  HADD2.F32 R135, -RZ, R86.H0_H0 ;  /* 0x20000056ff877230 */ /* 0x000fe20000004100 */
[----:B------:R-:W-:Y:S01]  /*8ae0*/  F2FP.F16.E4M3.UNPACK_B R134, R49.H1 ;  /* 0x00000031ff86723e */ /* 0x000fe200030006ff */
[----:B------:R-:W-:-:S02]  /*8af0*/  HADD2.F32 R53, -RZ, R53.H1_H1 ;  /* 0x30000035ff357230 */ /* 0x000fc40000004100 */
[----:B------:R-:W-:Y:S02]  /*8b00*/  HADD2.F32 R86, -RZ, R86.H1_H1 ;  /* 0x30000056ff567230 */ /* 0x000fe40000004100 */
[-C--:B------:R-:W-:Y:S01]  /*8b10*/  FMUL.FTZ R147, R62, R135.reuse ;  /* 0x000000873e937220 */ /* 0x080fe20000410000 */
[--C-:B------:R-:W-:Y:S02]  /*8b20*/  HADD2.F32 R52, -RZ, R56.reuse.H0_H0 ;  /* 0x20000038ff347230 */ /* 0x100fe40000004100 */
[----:B------:R-:W-:Y:S02]  /*8b30*/  HADD2.F32 R56, -RZ, R56.H1_H1 ;  /* 0x30000038ff387230 */ /* 0x000fe40000004100 */
[----:B------:R-:W-:Y:S01]  /*8b40*/  FMUL.FTZ R155, R53, R86 ;  /* 0x00000056359b7220 */ /* 0x000fe20000410000 */
[--C-:B------:R-:W-:Y:S02]  /*8b50*/  HADD2.F32 R84, -RZ, R50.reuse.H1_H1 ;  /* 0x30000032ff547230 */ /* 0x100fe40000004100 */
[----:B------:R-:W-:Y:S01]  /*8b60*/  FMUL.FTZ R135, R52, R135 ;  /* 0x0000008734877220 */ /* 0x000fe20000410000 */
[----:B------:R-:W-:-:S02]  /*8b70*/  HADD2.F32 R63, -RZ, R50.H0_H0 ;  /* 0x20000032ff3f7230 */ /* 0x000fc40000004100 */
[C---:B------:R-:W-:Y:S01]  /*8b80*/  FMUL.FTZ R86, R56.reuse, R86 ;  /* 0x0000005638567220 */ /* 0x040fe20000410000 */
[----:B------:R-:W-:Y:S01]  /*8b90*/  F2FP.F16.E4M3.UNPACK_B R50, R51 ;  /* 0x00000033ff32723e */ /* 0x000fe200020006ff */
[-C--:B------:R-:W-:Y:S01]  /*8ba0*/  FFMA.FTZ R156, R56, R84.reuse, -R155 ;  /* 0x00000054389c7223 */ /* 0x080fe2000001089b */
[----:B------:R-:W-:Y:S01]  /*8bb0*/  F2FP.F16.E4M3.UNPACK_B R56, R55 ;  /* 0x00000037ff38723e */ /* 0x000fe200020006ff */
[----:B------:R-:W-:Y:S01]  /*8bc0*/  FFMA.FTZ R155, R53, R84, R86 ;  /* 0x00000054359b7223 */ /* 0x000fe20000010056 */
[----:B------:R-:W-:Y:S01]  /*8bd0*/  F2FP.F16.E4M3.UNPACK_B R51, R51.H1 ;  /* 0x00000033ff33723e */ /* 0x000fe200030006ff */
[----:B------:R-:W-:Y:S01]  /*8be0*/  FFMA.FTZ R151, R52, R63, -R147 ;  /* 0x0000003f34977223 */ /* 0x000fe20000010893 */
[----:B------:R-:W-:Y:S01]  /*8bf0*/  F2FP.F16.E4M3.UNPACK_B R55, R55.H1 ;  /* 0x00000037ff37723e */ /* 0x000fe200030006ff */
[----:B------:R-:W-:Y:S01]  /*8c00*/  FFMA.FTZ R154, R62, R63, R135 ;  /* 0x0000003f3e9a7223 */ /* 0x000fe20000010087 */
[----:B------:R-:W-:Y:S01]  /*8c10*/  F2FP.F16.E4M3.UNPACK_B R86, R49 ;  /* 0x00000031ff56723e */ /* 0x000fe200020006ff */
[----:B------:R-:W-:Y:S01]  /*8c20*/  HADD2.F32 R53, -RZ, R51.H0_H0 ;  /* 0x20000033ff357230 */ /* 0x000fe20000004100 */
[-C--:B------:R-:W-:Y:S01]  /*8c30*/  F2FP.F16.E4M3.UNPACK_B R49, R48.reuse ;  /* 0x00000030ff31723e */ /* 0x080fe200020006ff */
[----:B------:R-:W-:Y:S01]  /*8c40*/  HADD2.F32 R148, -RZ, R134.H0_H0 ;  /* 0x20000086ff947230 */ /* 0x000fe20000004100 */
[----:B------:R-:W-:Y:S01]  /*8c50*/  F2FP.F16.E4M3.UNPACK_B R63, R48.H1 ;  /* 0x00000030ff3f723e */ /* 0x000fe200030006ff */
[----:B------:R-:W-:Y:S01]  /*8c60*/  HADD2.F32 R48, -RZ, R55.H0_H0 ;  /* 0x20000037ff307230 */ /* 0x000fe20000004100 */
[----:B------:R-:W-:Y:S01]  /*8c70*/  F2FP.SATFINITE.E4M3.F32.PACK_AB_MERGE_C R151, R156, R151, RZ ;  /* 0x000000979c97723e */ /* 0x000fe200048070ff */
[----:B------:R-:W-:-:S02]  /*8c80*/  HADD2.F32 R62, -RZ, R56.H0_H0 ;  /* 0x20000038ff3e7230 */ /* 0x000fc40000004100 */
[-C--:B------:R-:W-:Y:S01]  /*8c90*/  FMUL.FTZ R159, R53, R148.reuse ;  /* 0x00000094359f7220 */ /* 0x080fe20000410000 */
[----:B------:R-:W-:Y:S02]  /*8ca0*/  HADD2.F32 R147, -RZ, R86.H0_H0 ;  /* 0x20000056ff937230 */ /* 0x000fe40000004100 */
[----:B------:R-:W-:Y:S01]  /*8cb0*/  FMUL.FTZ R158, R48, R148 ;  /* 0x00000094309e7220 */ /* 0x000fe20000410000 */
[----:B------:R-:W-:Y:S01]  /*8cc0*/  HADD2.F32 R84, -RZ, R63.H0_H0 ;  /* 0x2000003fff547230 */ /* 0x000fe20000004100 */
[----:B------:R-:W-:Y:S01]  /*8cd0*/  F2FP.SATFINITE.E4M3.F32.PACK_AB_MERGE_C R154, R155, R154, RZ ;  /* 0x0000009a9b9a723e */ /* 0x000fe200048070ff */
[----:B------:R-:W-:Y:S02]  /*8ce0*/  HADD2.F32 R52, -RZ, R50.H0_H0 ;  /* 0x20000032ff347230 */ /* 0x000fe40000004100 */
[----:B------:R-:W-:Y:S01]  /*8cf0*/  FMUL.FTZ R157, R62, R147 ;  /* 0x000000933e9d7220 */ /* 0x000fe20000410000 */
[----:B------:R-:W-:Y:S02]  /*8d00*/  HADD2.F32 R135, -RZ, R49.H0_H0 ;  /* 0x20000031ff877230 */ /* 0x000fe40000004100 */
[----:B------:R-:W-:Y:S01]  /*8d10*/  FFMA.FTZ R158, R53, R84, -R158 ;  /* 0x00000054359e7223 */ /* 0x000fe2000001089e */
[----:B------:R-:W-:-:S02]  /*8d20*/  HADD2.F32 R55, -RZ, R55.H1_H1 ;  /* 0x30000037ff377230 */ /* 0x000fc40000004100 */
[----:B------:R-:W-:Y:S01]  /*8d30*/  FFMA.FTZ R159, R48, R84, R159 ;  /* 0x00000054309f7223 */ /* 0x000fe2000001009f */
[----:B------:R-:W-:Y:S02]  /*8d40*/  HADD2.F32 R134, -RZ, R134.H1_H1 ;  /* 0x30000086ff867230 */ /* 0x000fe40000004100 */
[C---:B------:R-:W-:Y:S01]  /*8d50*/  FMUL.FTZ R147, R52.reuse, R147 ;  /* 0x0000009334937220 */ /* 0x040fe20000410000 */
[----:B------:R-:W-:Y:S02]  /*8d60*/  HADD2.F32 R51, -RZ, R51.H1_H1 ;  /* 0x30000033ff337230 */ /* 0x000fe40000004100 */
[----:B------:R-:W-:Y:S01]  /*8d70*/  FFMA.FTZ R157, R52, R135, -R157 ;  /* 0x00000087349d7223 */ /* 0x000fe2000001089d */
[----:B------:R-:W-:Y:S02]  /*8d80*/  HADD2.F32 R56, -RZ, R56.H1_H1 ;  /* 0x30000038ff387230 */ /* 0x000fe40000004100 */
[----:B------:R-:W-:Y:S01]  /*8d90*/  FMUL.FTZ R52, R55, R134 ;  /* 0x0000008637347220 */ /* 0x000fe20000410000 */
[----:B------:R-:W-:-:S02]  /*8da0*/  HADD2.F32 R53, -RZ, R86.H1_H1 ;  /* 0x30000056ff357230 */ /* 0x000fc40000004100 */
[C---:B------:R-:W-:Y:S01]  /*8db0*/  FMUL.FTZ R134, R51.reuse, R134 ;  /* 0x0000008633867220 */ /* 0x040fe20000410000 */
[----:B------:R-:W-:Y:S02]  /*8dc0*/  HADD2.F32 R48, -RZ, R63.H1_H1 ;  /* 0x3000003fff307230 */ /* 0x000fe40000004100 */
[----:B------:R-:W-:Y:S01]  /*8dd0*/  FFMA.FTZ R147, R62, R135, R147 ;  /* 0x000000873e937223 */ /* 0x000fe20000010093 */
[----:B------:R-:W-:Y:S02]  /*8de0*/  HADD2.F32 R50, -RZ, R50.H1_H1 ;  /* 0x30000032ff327230 */ /* 0x000fe40000004100 */
[-C--:B------:R-:W-:Y:S01]  /*8df0*/  FMUL.FTZ R63, R56, R53.reuse ;  /* 0x00000035383f7220 */ /* 0x080fe20000410000 */
[----:B------:R-:W-:Y:S02]  /*8e00*/  HADD2.F32 R49, -RZ, R49.H1_H1 ;  /* 0x30000031ff317230 */ /* 0x000fe40000004100 */
[-C--:B------:R-:W-:Y:S01]  /*8e10*/  FFMA.FTZ R51, R51, R48.reuse, -R52 ;  /* 0x0000003033337223 */ /* 0x080fe20000010834 */
[----:B------:R-:W-:Y:S01]  /*8e20*/  FFMA.FTZ R134, R55, R48, R134 ;  /* 0x0000003037867223 */ /* 0x000fe20000010086 */
[C---:B------:R-:W-:Y:S01]  /*8e30*/  FMUL.FTZ R53, R50.reuse, R53 ;  /* 0x0000003532357220 */ /* 0x040fe20000410000 */
[----:B------:R-:W-:Y:S01]  /*8e40*/  MOV R48, R59 ;  /* 0x0000003b00307202 */ /* 0x000fe20000000f00 */
[-C--:B------:R-:W-:Y:S01]  /*8e50*/  FFMA.FTZ R50, R50, R49.reuse, -R63 ;  /* 0x0000003132327223 */ /* 0x080fe2000001083f */
[----:B------:R-:W-:Y:S01]  /*8e60*/  F2FP.SATFINITE.E4M3.F32.PACK_AB_MERGE_C R51, R51, R158, RZ ;  /* 0x0000009e3333723e */ /* 0x000fe200048070ff */
[----:B------:R-:W-:Y:S01]  /*8e70*/  FFMA.FTZ R56, R56, R49, R53 ;  /* 0x0000003138387223 */ /* 0x000fe20000010035 */
[----:B------:R-:W-:Y:S01]  /*8e80*/  F2FP.SATFINITE.E4M3.F32.PACK_AB_MERGE_C R134, R134, R159, RZ ;  /* 0x0000009f8686723e */ /* 0x000fe200048070ff */
[----:B------:R-:W-:Y:S01]  /*8e90*/  IMAD.MOV.U32 R52, RZ, RZ, R58 ;  /* 0x000000ffff347224 */ /* 0x000fe200078e003a */
[----:B------:R-:W-:Y:S01]  /*8ea0*/  F2FP.SATFINITE.E4M3.F32.PACK_AB_MERGE_C R51, R50, R157, R51 ;  /* 0x0000009d3233723e */ /* 0x000fe20004807033 */
[----:B------:R-:W-:Y:S01]  /*8eb0*/  IMAD.MOV.U32 R50, RZ, RZ, R57 ;  /* 0x000000ffff327224 */ /* 0x000fe200078e0039 */
[----:B------:R-:W-:-:S02]  /*8ec0*/  F2FP.SATFINITE.E4M3.F32.PACK_AB_MERGE_C R49, R149, R60, R151 ;  /* 0x0000003c9531723e */ /* 0x000fc40004807097 */
[----:B------:R-:W-:Y:S02]  /*8ed0*/  F2FP.SATFINITE.E4M3.F32.PACK_AB_MERGE_C R53, R150, R61, R154 ;  /* 0x0000003d9635723e */ /* 0x000fe4000480709a */
[----:B------:R-:W-:-:S07]  /*8ee0*/  F2FP.SATFINITE.E4M3.F32.PACK_AB_MERGE_C R55, R56, R147, R134 ;  /* 0x000000933837723e */ /* 0x000fce0004807086 */
.L_x_353:
[----:B------:R-:W-:Y:S05]  /*8ef0*/  BSYNC B2 ;  /* 0x0000000000027941 */ /* 0x000fea0003800000 */
.L_x_352:
        /* <DEDUP_REMOVED lines=11> */
.L_x_351:
[----:B------:R-:W-:Y:S05]  /*8fb0*/  BSYNC B1 ;  /* 0x0000000000017941 */ /* 0x000fea0003800000 */
.L_x_350:
[----:B------:R-:W-:Y:S01]  /*8fc0*/  ISETP.GE.OR P3, PT, R233, R118, P0 ;  /* 0x00000076e900720c */ /* 0x000fe20000766670 */
[----:B------:R-:W-:-:S12]  /*8fd0*/  BSSY B1, `(.L_x_354) ;  /* 0x00000ff000017945 */ /* 0x000fd80003800000 */
[----:B------:R-:W-:Y:S05]  /*8fe0*/  @P3 BRA `(.L_x_355) ;  /* 0x0000000c00f43947 */ /* 0x000fea0003800000 */
[----:B-1-3--:R-:W3:Y:S01]  /*8ff0*/  LDL R50, [R1+0x1c] ;  /* 0x00001c0001327983 */ /* 0x00aee20000100800 */
        /* <DEDUP_REMOVED lines=13> */
[----:B------:R-:W-:Y:S02]  /*90d0*/  SHF.R.S32.HI R48, RZ, 0x1f, R49 ;  /* 0x0000001fff307819 */ /* 0x000fe40000011431 */
[----:B------:R-:W-:Y:S02]  /*90e0*/  SHF.L.U32 R61, R49, 0x4, RZ ;  /* 0x00000004313d7819 */ /* 0x000fe400000006ff */
[----:B------:R-:W-:Y:S02]  /*90f0*/  LEA.HI R48, R48, R49, RZ, 0x3 ;  /* 0x0000003130307211 */ /* 0x000fe400078f18ff */
[----:B------:R-:W-:-:S03]  /*9100*/  LOP3.LUT R49, R29, 0x70, R61, 0xf8, !PT ;  /* 0x000000701d317812 */ /* 0x000fc600078ef83d */
[----:B------:R-:W-:Y:S01]  /*9110*/  IMAD.SHL.U32 R48, R48, 0x800, RZ ;  /* 0x0000080030307824 */ /* 0x000fe200078e00ff */
[----:B------:R-:W-:-:S04]  /*9120*/  LOP3.LUT R49, R49, R26, RZ, 0x3c, !PT ;  /* 0x0000001a31317212 */ /* 0x000fc800078e3cff */
[----:B------:R-:W-:-:S04]  /*9130*/  LOP3.LUT R48, R48, 0xffffc000, RZ, 0xc0, !PT ;  /* 0xffffc00030307812 */ /* 0x000fc800078ec0ff */
[----:B---3--:R-:W-:Y:S01]  /*9140*/  IADD3 R49, R49, R48, R50 ;  /* 0x0000003031317210 */ /* 0x008fe20007ffe032 */
[----:B------:R-:W-:-:S04]  /*9150*/  IMAD R48, R232, 0x8000, R119 ;  /* 0x00008000e8307824 */ /* 0x000fc800078e0277 */
[----:B------:R-:W-:Y:S01]  /*9160*/  IMAD R50, R232, 0x8000, R49 ;  /* 0x00008000e8327824 */ /* 0x000fe200078e0231 */
[----:B------:R-:W-:-:S03]  /*9170*/  IADD3 R48, R19, R48, RZ ;  /* 0x0000003013307210 */ /* 0x000fc60007ffe0ff */
[----:B------:R-:W-:-:S03]  /*9180*/  IMAD.IADD R52, R19, 0x1, R50 ;  /* 0x0000000113347824 */ /* 0x000fc600078e0232 */
[----:B------:R-:W1:Y:S04]  /*9190*/  LDS.128 R48, [R48+0x28400] ;  /* 0x0284000030307984 */ /* 0x000e680000000c00 */
[----:B------:R-:W2:Y:S01]  /*91a0*/  LDS.128 R52, [R52+0x28400] ;  /* 0x0284000034347984 */ /* 0x000ea20000000c00 */
[----:B------:R-:W-:Y:S05]  /*91b0*/  @P2 BRA `(.L_x_357) ;  /* 0x0000000c00502947 */ /* 0x000fea0003800000 */
[--C-:B------:R-:W-:Y:S01]  /*91c0*/  SHF.R.U32.HI R60, RZ, 0x8, R65.reuse ;  /* 0x00000008ff3c7819 */ /* 0x100fe20000011641 */
[----:B--2---:R-:W-:Y:S01]  /*91d0*/  IMAD.MOV.U32 R66, RZ, RZ, R52 ;  /* 0x000000ffff427224 */ /* 0x004fe200078e0034 */
[----:B------:R-:W-:Y:S01]  /*91e0*/  LOP3.LUT R64, R65, 0xff0000ff, RZ, 0xc0, !PT ;  /* 0xff0000ff41407812 */ /* 0x000fe200078ec0ff */
[----:B-1----:R-:W-:Y:S01]  /*91f0*/  IMAD.MOV.U32 R63, RZ, RZ, R48 ;  /* 0x000000ffff3f7224 */ /* 0x002fe200078e0030 */
[----:B------:R-:W-:Y:S01]  /*9200*/  SHF.R.U32.HI R134, RZ, 0x10, R65 ;  /* 0x00000010ff867819 */ /* 0x000fe20000011641 */
[----:B------:R-:W-:Y:S01]  /*9210*/  IMAD.MOV.U32 R62, RZ, RZ, R54 ;  /* 0x000000ffff3e7224 */ /* 0x000fe200078e0036 */
[----:B------:R-:W-:Y:S01]  /*9220*/  SHF.L.U32 R65, R60, 0x8, RZ ;  /* 0x000000083c417819 */ /* 0x000fe200000006ff */
[----:B------:R-:W-:Y:S01]  /*9230*/  IMAD.MOV.U32 R60, RZ, RZ, R50 ;  /* 0x000000ffff3c7224 */ /* 0x000fe200078e0032 */
[----:B------:R-:W-:Y:S02]  /*9240*/  SHF.R.U32.HI R87, RZ, 0x8, R67 ;  /* 0x00000008ff577819 */ /* 0x000fe40000011643 */
[----:B------:R-:W-:Y:S01]  /*9250*/  LOP3.LUT R52, R64, 0xff00, R65, 0xf8, !PT ;  /* 0x0000ff0040347812 */ /* 0x000fe200078ef841 */
[----:B------:R-:W-:Y:S01]  /*9260*/  IMAD.U32 R65, R134, 0x10000, RZ ;  /* 0x0001000086417824 */ /* 0x000fe200078e00ff */
[----:B------:R-:W-:-:S02]  /*9270*/  LOP3.LUT R68, R67, 0xff0000ff, RZ, 0xc0, !PT ;  /* 0xff0000ff43447812 */ /* 0x000fc400078ec0ff */
[----:B------:R-:W-:Y:S01]  /*9280*/  SHF.R.U32.HI R86, RZ, 0x10, R67 ;  /* 0x00000010ff567819 */ /* 0x000fe20000011643 */
[----:B------:R-:W-:Y:S01]  /*9290*/  IMAD.SHL.U32 R67, R87, 0x100, RZ ;  /* 0x0000010057437824 */ /* 0x000fe200078e00ff */
[----:B------:R-:W-:Y:S02]  /*92a0*/  SHF.R.U32.HI R82, RZ, 0x8, R71 ;  /* 0x00000008ff527819 */ /* 0x000fe40000011647 */
[--C-:B------:R-:W-:Y:S02]  /*92b0*/  SHF.R.U32.HI R85, RZ, 0x8, R69.reuse ;  /* 0x00000008ff557819 */ /* 0x100fe40000011645 */
[----:B------:R-:W-:Y:S01]  /*92c0*/  LOP3.LUT R70, R69, 0xff0000ff, RZ, 0xc0, !PT ;  /* 0xff0000ff45467812 */ /* 0x000fe200078ec0ff */
[----:B------:R-:W-:Y:S01]  /*92d0*/  IMAD.SHL.U32 R50, R82, 0x100, RZ ;  /* 0x0000010052327824 */ /* 0x000fe200078e00ff */
[----:B------:R-:W-:Y:S02]  /*92e0*/  SHF.R.U32.HI R84, RZ, 0x10, R69 ;  /* 0x00000010ff547819 */ /* 0x000fe40000011645 */
[----:B------:R-:W-:Y:S01]  /*92f0*/  LOP3.LUT R52, R52, 0xff0000, R65, 0xf8, !PT ;  /* 0x00ff000034347812 */ /* 0x000fe200078ef841 */
[----:B------:R-:W-:Y:S01]  /*9300*/  IMAD.U32 R65, R86, 0x10000, RZ ;  /* 0x0001000056417824 */ /* 0x000fe200078e00ff */
[----:B------:R-:W-:-:S02]  /*9310*/  LOP3.LUT R81, R71, 0xff0000ff, RZ, 0xc0, !PT ;  /* 0xff0000ff47517812 */ /* 0x000fc400078ec0ff */
[----:B------:R-:W-:Y:S02]  /*9320*/  SHF.R.U32.HI R83, RZ, 0x10, R71 ;  /* 0x00000010ff537819 */ /* 0x000fe40000011647 */
[----:B------:R-:W-:Y:S02]  /*9330*/  SHF.L.U32 R69, R85, 0x8, RZ ;  /* 0x0000000855457819 */ /* 0x000fe400000006ff */
[----:B------:R-:W-:Y:S01]  /*9340*/  LOP3.LUT R48, R68, 0xff00, R67, 0xf8, !PT ;  /* 0x0000ff0044307812 */ /* 0x000fe200078ef843 */
[----:B------:R-:W-:Y:S01]  /*9350*/  IMAD.U32 R83, R83, 0x10000, RZ ;  /* 0x0001000053537824 */ /* 0x000fe200078e00ff */
[----:B------:R-:W-:Y:S02]  /*9360*/  F2FP.F16.E4M3.UNPACK_B R71, R145.H1 ;  /* 0x00000091ff47723e */ /* 0x000fe400030006ff */
[----:B------:R-:W-:Y:S02]  /*9370*/  F2FP.F16.E4M3.UNPACK_B R64, R63.H1 ;  /* 0x0000003fff40723e */ /* 0x000fe400030006ff */
[----:B------:R-:W-:-:S02]  /*9380*/  F2FP.F16.E4M3.UNPACK_B R67, R66.H1 ;  /* 0x00000042ff43723e */ /* 0x000fc400030006ff */
[----:B------:R-:W-:Y:S02]  /*9390*/  LOP3.LUT R54, R70, 0xff00, R69, 0xf8, !PT ;  /* 0x0000ff0046367812 */ /* 0x000fe400078ef845 */
[----:B------:R-:W-:Y:S01]  /*93a0*/  LOP3.LUT R82, R81, 0xff00, R50, 0xf8, !PT ;  /* 0x0000ff0051527812 */ /* 0x000fe200078ef832 */
[----:B------:R-:W-:Y:S01]  /*93b0*/  HADD2.F32 R50, -RZ, R71.H0_H0 ;  /* 0x20000047ff327230 */ /* 0x000fe20000004100 */
[----:B------:R-:W-:Y:S01]  /*93c0*/  LOP3.LUT R48, R48, 0xff0000, R65, 0xf8, !PT ;  /* 0x00ff000030307812 */ /* 0x000fe200078ef841 */
[----:B------:R-:W-:Y:S01]  /*93d0*/  HADD2.F32 R65, -RZ, R64.H0_H0 ;  /* 0x20000040ff417230 */ /* 0x000fe20000004100 */
[----:B------:R-:W-:Y:S01]  /*93e0*/  F2FP.F16.E4M3.UNPACK_B R69, R141.H1 ;  /* 0x0000008dff45723e */ /* 0x000fe200030006ff */
[----:B------:R-:W-:Y:S01]  /*93f0*/  HADD2.F32 R68, -RZ, R67.H0_H0 ;  /* 0x20000043ff447230 */ /* 0x000fe20000004100 */
[----:B------:R-:W-:Y:S01]  /*9400*/  SHF.L.U32 R81, R84, 0x10, RZ ;  /* 0x0000001054517819 */ /* 0x000fe200000006ff */
[----:B------:R-:W-:Y:S02]  /*9410*/  HADD2.F32 R71, -RZ, R71.H1_H1 ;  /* 0x30000047ff477230 */ /* 0x000fe40000004100 */
[----:B------:R-:W-:Y:S01]  /*9420*/  FMUL.FTZ R85, R65, R50 ;  /* 0x0000003241557220 */ /* 0x000fe20000410000 */
[----:B------:R-:W-:-:S02]  /*9430*/  HADD2.F32 R70, -RZ, R69.H0_H0 ;  /* 0x20000045ff467230 */ /* 0x000fc40000004100 */
[----:B------:R-:W-:Y:S01]  /*9440*/  FMUL.FTZ R84, R68, R50 ;  /* 0x0000003244547220 */ /* 0x000fe20000410000 */
[----:B------:R-:W-:Y:S01]  /*9450*/  LOP3.LUT R50, R82, 0xff0000, R83, 0xf8, !PT ;  /* 0x00ff000052327812 */ /* 0x000fe200078ef853 */
[----:B------:R-:W-:Y:S01]  /*9460*/  HADD2.F32 R69, -RZ, R69.H1_H1 ;  /* 0x30000045ff457230 */ /* 0x000fe20000004100 */
[----:B------:R-:W-:Y:S01]  /*9470*/  F2FP.F16.E4M3.UNPACK_B R145, R145 ;  /* 0x00000091ff91723e */ /* 0x000fe200020006ff */
[-C--:B------:R-:W-:Y:S01]  /*9480*/  FFMA.FTZ R85, R68, R70.reuse, R85 ;  /* 0x0000004644557223 */ /* 0x080fe20000010055 */
[----:B------:R-:W-:Y:S01]  /*9490*/  FFMA.FTZ R83, R65, R70, -R84 ;  /* 0x0000004641537223 */ /* 0x000fe20000010854 */
[----:B------:R-:W-:Y:S01]  /*94a0*/  HADD2.F32 R68, -RZ, R67.H1_H1 ;  /* 0x30000043ff447230 */ /* 0x000fe20000004100 */
[----:B------:R-:W-:Y:S01]  /*94b0*/  F2FP.F16.E4M3.UNPACK_B R66, R66 ;  /* 0x00000042ff42723e */ /* 0x000fe200020006ff */
[----:B------:R-:W-:Y:S01]  /*94c0*/  HADD2.F32 R65, -RZ, R64.H1_H1 ;  /* 0x30000040ff417230 */ /* 0x000fe20000004100 */
[----:B------:R-:W-:Y:S01]  /*94d0*/  F2FP.F16.E4M3.UNPACK_B R63, R63 ;  /* 0x0000003fff3f723e */ /* 0x000fe200020006ff */
[----:B------:R-:W-:-:S02]  /*94e0*/  HADD2.F32 R70, -RZ, R145.H0_H0 ;  /* 0x20000091ff467230 */ /* 0x000fc40000004100 */
[C---:B------:R-:W-:Y:S01]  /*94f0*/  FMUL.FTZ R82, R68.reuse, R71 ;  /* 0x0000004744527220 */ /* 0x040fe20000410000 */
[----:B------:R-:W-:Y:S01]  /*9500*/  F2FP.F16.E4M3.UNPACK_B R141, R141 ;  /* 0x0000008dff8d723e */ /* 0x000fe200020006ff */
[C---:B------:R-:W-:Y:S01]  /*9510*/  FMUL.FTZ R71, R65.reuse, R71 ;  /* 0x0000004741477220 */ /* 0x040fe20000410000 */
[----:B------:R-:W-:Y:S02]  /*9520*/  HADD2.F32 R67, -RZ, R66.H0_H0 ;  /* 0x20000042ff437230 */ /* 0x000fe40000004100 */
[-C--:B------:R-:W-:Y:S01]  /*9530*/  FFMA.FTZ R86, R65, R69.reuse, -R82 ;  /* 0x0000004541567223 */ /* 0x080fe20000010852 */
[----:B------:R-:W-:Y:S02]  /*9540*/  HADD2.F32 R64, -RZ, R63.H0_H0 ;  /* 0x2000003fff407230 */ /* 0x000fe40000004100 */
[----:B------:R-:W-:Y:S01]  /*9550*/  FFMA.FTZ R134, R68, R69, R71 ;  /* 0x0000004544867223 */ /* 0x000fe20000010047 */
[----:B------:R-:W-:Y:S02]  /*9560*/  HADD2.F32 R65, -RZ, R141.H0_H0 ;  /* 0x2000008dff417230 */ /* 0x000fe40000004100 */
[----:B------:R-:W-:Y:S01]  /*9570*/  FMUL.FTZ R69, R67, R70 ;  /* 0x0000004643457220 */ /* 0x000fe20000410000 */
[----:B------:R-:W-:-:S02]  /*9580*/  HADD2.F32 R145, -RZ, R145.H1_H1 ;  /* 0x30000091ff917230 */ /* 0x000fc40000004100 */
[----:B------:R-:W-:Y:S01]  /*9590*/  FMUL.FTZ R70, R64, R70 ;  /* 0x0000004640467220 */ /* 0x000fe20000410000 */
[----:B------:R-:W-:Y:S01]  /*95a0*/  HADD2.F32 R66, -RZ, R66.H1_H1 ;  /* 0x30000042ff427230 */ /* 0x000fe20000004100 */
[----:B------:R-:W-:Y:S01]  /*95b0*/  LOP3.LUT R54, R54, 0xff0000, R81, 0xf8, !PT ;  /* 0x00ff000036367812 */ /* 0x000fe200078ef851 */
[----:B------:R-:W-:Y:S02]  /*95c0*/  HADD2.F32 R63, -RZ, R63.H1_H1 ;  /* 0x3000003fff3f7230 */ /* 0x000fe40000004100 */
[-C--:B------:R-:W-:Y:S01]  /*95d0*/  FFMA.FTZ R71, R64, R65.reuse, -R69 ;  /* 0x0000004140477223 */ /* 0x080fe20000010845 */
[----:B------:R-:W-:Y:S02]  /*95e0*/  HADD2.F32 R141, -RZ, R141.H1_H1 ;  /* 0x3000008dff8d7230 */ /* 0x000fe40000004100 */
[----:B------:R-:W-:Y:S01]  /*95f0*/  FFMA.FTZ R81, R67, R65, R70 ;  /* 0x0000004143517223 */ /* 0x000fe20000010046 */
        /* <DEDUP_REMOVED lines=25> */
[----:B------:R-:W-:Y:S01]  /*9790*/  FFMA.FTZ R66, R63, R68, -R64 ;  /* 0x000000443f427223 */ /* 0x000fe20000010840 */
[----:B------:R-:W-:Y:S01]  /*97a0*/  F2FP.F16.E4M3.UNPACK_B R63, R62 ;  /* 0x0000003eff3f723e */ /* 0x000fe200020006ff */
[--C-:B------:R-:W-:Y:S02]  /*97b0*/  HADD2.F32 R67, -RZ, R146.reuse.H0_H0 ;  /* 0x20000092ff437230 */ /* 0x100fe40000004100 */
[----:B------:R-:W-:Y:S01]  /*97c0*/  FFMA.FTZ R145, R65, R68, R70 ;  /* 0x0000004441917223 */ /* 0x000fe20000010046 */
[----:B------:R-:W-:Y:S01]  /*97d0*/  HADD2.F32 R146, -RZ, R146.H1_H1 ;  /* 0x30000092ff927230 */ /* 0x000fe20000004100 */
[----:B------:R-:W-:Y:S01]  /*97e0*/  F2FP.F16.E4M3.UNPACK_B R70, R54 ;  /* 0x00000036ff46723e */ /* 0x000fe200020006ff */
[--C-:B------:R-:W-:Y:S01]  /*97f0*/  HADD2.F32 R64, -RZ, R63.reuse.H0_H0 ;  /* 0x2000003fff407230 */ /* 0x100fe20000004100 */
[----:B------:R-:W-:Y:S01]  /*9800*/  F2FP.SATFINITE.E4M3.F32.PACK_AB_MERGE_C R66, R66, R141, RZ ;  /* 0x0000008d4242723e */ /* 0x000fe200048070ff */
[----:B------:R-:W-:Y:S01]  /*9810*/  HADD2.F32 R62, -RZ, R60.H0_H0 ;  /* 0x2000003cff3e7230 */ /* 0x000fe20000004100 */
[----:B------:R-:W-:Y:S01]  /*9820*/  F2FP.SATFINITE.E4M3.F32.PACK_AB_MERGE_C R145, R145, R148, RZ ;  /* 0x000000949191723e */ /* 0x000fe200048070ff */
[----:B------:R-:W-:-:S02]  /*9830*/  HADD2.F32 R63, -RZ, R63.H1_H1 ;  /* 0x3000003fff3f7230 */ /* 0x000fc40000004100 */
[-C--:B------:R-:W-:Y:S01]  /*9840*/  FMUL.FTZ R69, R64, R67.reuse ;  /* 0x0000004340457220 */ /* 0x080fe20000410000 */
[----:B------:R-:W-:Y:S02]  /*9850*/  HADD2.F32 R60, -RZ, R60.H1_H1 ;  /* 0x3000003cff3c7230 */ /* 0x000fe40000004100 */
[----:B------:R-:W-:Y:S01]  /*9860*/  FMUL.FTZ R67, R62, R67 ;  /* 0x000000433e437220 */ /* 0x000fe20000410000 */
[--C-:B------:R-:W-:Y:S02]  /*9870*/  HADD2.F32 R65, -RZ, R143.reuse.H0_H0 ;  /* 0x2000008fff417230 */ /* 0x100fe40000004100 */
[CC--:B------:R-:W-:Y:S01]  /*9880*/  FMUL.FTZ R135, R63.reuse, R146.reuse ;  /* 0x000000923f877220 */ /* 0x0c0fe20000410000 */
[----:B------:R-:W-:Y:S02]  /*9890*/  HADD2.F32 R143, -RZ, R143.H1_H1 ;  /* 0x3000008fff8f7230 */ /* 0x000fe40000004100 */
[----:B------:R-:W-:Y:S01]  /*98a0*/  FMUL.FTZ R146, R60, R146 ;  /* 0x000000923c927220 */ /* 0x000fe20000410000 */
[-C--:B------:R-:W-:Y:S01]  /*98b0*/  FFMA.FTZ R87, R64, R65.reuse, R67 ;  /* 0x0000004140577223 */ /* 0x080fe20000010043 */
[----:B------:R-:W-:Y:S01]  /*98c0*/  FFMA.FTZ R62, R62, R65, -R69 ;  /* 0x000000413e3e7223 */ /* 0x000fe20000010845 */
[-C--:B------:R-:W-:Y:S01]  /*98d0*/  FFMA.FTZ R135, R60, R143.reuse, -R135 ;  /* 0x0000008f3c877223 */ /* 0x080fe20000010887 */
[----:B------:R-:W-:Y:S01]  /*98e0*/  FFMA.FTZ R60, R63, R143, R146 ;  /* 0x0000008f3f3c7223 */ /* 0x000fe20000010092 */
[----:B------:R-:W-:-:S02]  /*98f0*/  F2FP.SATFINITE.E4M3.F32.PACK_AB_MERGE_C R63, R134, R85, RZ ;  /* 0x00000055863f723e */ /* 0x000fc400048070ff */
[----:B------:R-:W-:Y:S02]  /*9900*/  F2FP.F16.E4M3.UNPACK_B R67, R53 ;  /* 0x00000035ff43723e */ /* 0x000fe400020006ff */
[----:B------:R-:W-:Y:S02]  /*9910*/  F2FP.F16.E4M3.UNPACK_B R65, R49 ;  /* 0x00000031ff41723e */ /* 0x000fe400020006ff */
[----:B------:R-:W-:Y:S01]  /*9920*/  F2FP.SATFINITE.E4M3.F32.PACK_AB_MERGE_C R63, R84, R81, R63 ;  /* 0x00000051543f723e */ /* 0x000fe2000480703f */
[--C-:B------:R-:W-:Y:S01]  /*9930*/  HADD2.F32 R68, -RZ, R67.reuse.H0_H0 ;  /* 0x20000043ff447230 */ /* 0x100fe20000004100 */
[----:B------:R-:W-:Y:S01]  /*9940*/  F2FP.SATFINITE.E4M3.F32.PACK_AB_MERGE_C R64, R86, R83, RZ ;  /* 0x000000535640723e */ /* 0x000fe200048070ff */
[----:B------:R-:W-:Y:S01]  /*9950*/  HADD2.F32 R81, -RZ, R70.H0_H0 ;  /* 0x20000046ff517230 */ /* 0x000fe20000004100 */
[----:B------:R-:W-:Y:S01]  /*9960*/  F2FP.F16.E4M3.UNPACK_B R69, R52 ;  /* 0x00000034ff45723e */ /* 0x000fe200020006ff */
[----:B------:R-:W-:Y:S01]  /*9970*/  HADD2.F32 R67, -RZ, R67.H1_H1 ;  /* 0x30000043ff437230 */ /* 0x000fe20000004100 */
[----:B------:R-:W-:Y:S01]  /*9980*/  F2FP.SATFINITE.E4M3.F32.PACK_AB_MERGE_C R62, R135, R62, R66 ;  /* 0x0000003e873e723e */ /* 0x000fe20004807042 */
[----:B------:R-:W-:Y:S01]  /*9990*/  HADD2.F32 R66, -RZ, R65.H0_H0 ;  /* 0x20000041ff427230 */ /* 0x000fe20000004100 */
[----:B------:R-:W-:Y:S01]  /*99a0*/  F2FP.SATFINITE.E4M3.F32.PACK_AB_MERGE_C R64, R82, R71, R64 ;  /* 0x000000475240723e */ /* 0x000fe20004807040 */
[----:B------:R-:W-:-:S02]  /*99b0*/  HADD2.F32 R71, -RZ, R69.H0_H0 ;  /* 0x20000045ff477230 */ /* 0x000fc40000004100 */
[-C--:B------:R-:W-:Y:S01]  /*99c0*/  FMUL.FTZ R83, R68, R81.reuse ;  /* 0x0000005144537220 */ /* 0x080fe20000410000 */
[----:B------:R-:W-:Y:S02]  /*99d0*/  HADD2.F32 R70, -RZ, R70.H1_H1 ;  /* 0x30000046ff467230 */ /* 0x000fe40000004100 */
[C---:B------:R-:W-:Y:S01]  /*99e0*/  FMUL.FTZ R81, R66.reuse, R81 ;  /* 0x0000005142517220 */ /* 0x040fe20000410000 */
[----:B------:R-:W-:Y:S02]  /*99f0*/  HADD2.F32 R65, -RZ, R65.H1_H1 ;  /* 0x30000041ff417230 */ /* 0x000fe40000004100 */
[----:B------:R-:W-:Y:S01]  /*9a00*/  FFMA.FTZ R83, R66, R71, -R83 ;  /* 0x0000004742537223 */ /* 0x000fe20000010853 */
[----:B------:R-:W-:Y:S01]  /*9a10*/  F2FP.F16.E4M3.UNPACK_B R66, R53.H1 ;  /* 0x00000035ff42723e */ /* 0x000fe200030006ff */
[----:B------:R-:W-:Y:S01]  /*9a20*/  FFMA.FTZ R82, R68, R71, R81 ;  /* 0x0000004744527223 */ /* 0x000fe20000010051 */
[----:B------:R-:W-:Y:S02]  /*9a30*/  HADD2.F32 R68, -RZ, R69.H1_H1 ;  /* 0x30000045ff447230 */ /* 0x000fe40000004100 */
[-C--:B------:R-:W-:Y:S01]  /*9a40*/  FMUL.FTZ R84, R67, R70.reuse ;  /* 0x0000004643547220 */ /* 0x080fe20000410000 */
[----:B------:R-:W-:Y:S01]  /*9a50*/  FMUL.FTZ R70, R65, R70 ;  /* 0x0000004641467220 */ /* 0x000fe20000410000 */
[----:B------:R-:W-:-:S02]  /*9a60*/  F2FP.F16.E4M3.UNPACK_B R49, R49.H1 ;  /* 0x00000031ff31723e */ /* 0x000fc400030006ff */
[----:B------:R-:W-:Y:S01]  /*9a70*/  FFMA.FTZ R84, R65, R68, -R84 ;  /* 0x0000004441547223 */ /* 0x000fe20000010854 */
[----:B------:R-:W-:Y:S01]  /*9a80*/  F2FP.F16.E4M3.UNPACK_B R65, R54.H1 ;  /* 0x00000036ff41723e */ /* 0x000fe200030006ff */
[----:B------:R-:W-:Y:S01]  /*9a90*/  FFMA.FTZ R85, R67, R68, R70 ;  /* 0x0000004443557223 */ /* 0x000fe20000010046 */
[--C-:B------:R-:W-:Y:S01]  /*9aa0*/  HADD2.F32 R54, -RZ, R66.reuse.H0_H0 ;  /* 0x20000042ff367230 */ /* 0x100fe20000004100 */
[----:B------:R-:W-:Y:S01]  /*9ab0*/  F2FP.F16.E4M3.UNPACK_B R52, R52.H1 ;  /* 0x00000034ff34723e */ /* 0x000fe200030006ff */
[----:B------:R-:W-:Y:S01]  /*9ac0*/  HADD2.F32 R53, -RZ, R49.H0_H0 ;  /* 0x20000031ff357230 */ /* 0x000fe20000004100 */
[----:B------:R-:W-:Y:S01]  /*9ad0*/  F2FP.SATFINITE.E4M3.F32.PACK_AB_MERGE_C R60, R60, R87, R145 ;  /* 0x000000573c3c723e */ /* 0x000fe20004807091 */
[--C-:B------:R-:W-:Y:S01]  /*9ae0*/  HADD2.F32 R67, -RZ, R65.reuse.H0_H0 ;  /* 0x20000041ff437230 */ /* 0x100fe20000004100 */
[----:B------:R-:W-:Y:S01]  /*9af0*/  F2FP.F16.E4M3.UNPACK_B R69, R50 ;  /* 0x00000032ff45723e */ /* 0x000fe200020006ff */
[----:B------:R-:W-:Y:S02]  /*9b00*/  HADD2.F32 R66, -RZ, R66.H1_H1 ;  /* 0x30000042ff427230 */ /* 0x000fe40000004100 */
[----:B------:R-:W-:-:S02]  /*9b10*/  HADD2.F32 R68, -RZ, R65.H1_H1 ;  /* 0x30000041ff447230 */ /* 0x000fc40000004100 */
[-C--:B------:R-:W-:Y:S01]  /*9b20*/  FMUL.FTZ R70, R54, R67.reuse ;  /* 0x0000004336467220 */ /* 0x080fe20000410000 */
[--C-:B------:R-:W-:Y:S02]  /*9b30*/  HADD2.F32 R65, -RZ, R52.reuse.H0_H0 ;  /* 0x20000034ff417230 */ /* 0x100fe40000004100 */
[C---:B------:R-:W-:Y:S01]  /*9b40*/  FMUL.FTZ R67, R53.reuse, R67 ;  /* 0x0000004335437220 */ /* 0x040fe20000410000 */
[----:B------:R-:W-:Y:S02]  /*9b50*/  HADD2.F32 R49, -RZ, R49.H1_H1 ;  /* 0x30000031ff317230 */ /* 0x000fe40000004100 */
[-C--:B------:R-:W-:Y:S01]  /*9b60*/  FMUL.FTZ R134, R66, R68.reuse ;  /* 0x0000004442867220 */ /* 0x080fe20000410000 */
[----:B------:R-:W-:Y:S02]  /*9b70*/  HADD2.F32 R52, -RZ, R52.H1_H1 ;  /* 0x30000034ff347230 */ /* 0x000fe40000004100 */
[----:B------:R-:W-:Y:S01]  /*9b80*/  FFMA.FTZ R87, R54, R65, R67 ;  /* 0x0000004136577223 */ /* 0x000fe20000010043 */
[----:B------:R-:W-:Y:S01]  /*9b90*/  F2FP.F16.E4M3.UNPACK_B R54, R55 ;  /* 0x00000037ff36723e */ /* 0x000fe200020006ff */
[----:B------:R-:W-:Y:S01]  /*9ba0*/  FFMA.FTZ R86, R53, R65, -R70 ;  /* 0x0000004135567223 */ /* 0x000fe20000010846 */
[C---:B------:R-:W-:Y:S01]  /*9bb0*/  FMUL.FTZ R53, R49.reuse, R68 ;  /* 0x0000004431357220 */ /* 0x040fe20000410000 */
[----:B------:R-:W-:Y:S01]  /*9bc0*/  FFMA.FTZ R135, R49, R52, -R134 ;  /* 0x0000003431877223 */ /* 0x000fe20000010886 */
[----:B------:R-:W-:Y:S01]  /*9bd0*/  F2FP.F16.E4M3.UNPACK_B R49, R51 ;  /* 0x00000033ff31723e */ /* 0x000fe200020006ff */
[----:B------:R-:W-:Y:S01]  /*9be0*/  HADD2.F32 R65, -RZ, R54.H0_H0 ;  /* 0x20000036ff417230 */ /* 0x000fe20000004100 */
[----:B------:R-:W-:Y:S01]  /*9bf0*/  F2FP.F16.E4M3.UNPACK_B R55, R55.H1 ;  /* 0x00000037ff37723e */ /* 0x000fe200030006ff */
[----:B------:R-:W-:Y:S01]  /*9c00*/  HADD2.F32 R71, -RZ, R69.H0_H0 ;  /* 0x20000045ff477230 */ /* 0x000fe20000004100 */
[----:B------:R-:W-:Y:S01]  /*9c10*/  F2FP.F16.E4M3.UNPACK_B R70, R50.H1 ;  /* 0x00000032ff46723e */ /* 0x000fe200030006ff */
[----:B------:R-:W-:Y:S01]  /*9c20*/  FFMA.FTZ R134, R66, R52, R53 ;  /* 0x0000003442867223 */ /* 0x000fe20000010035 */
        /* <DEDUP_REMOVED lines=11> */
[----:B------:R-:W-:Y:S02]  /*9ce0*/  HADD2.F32 R55, -RZ, R55.H1_H1 ;  /* 0x30000037ff377230 */ /* 0x000fe40000004100 */
[----:B------:R-:W-:Y:S01]  /*9cf0*/  FMUL.FTZ R81, R53, R81 ;  /* 0x0000005135517220 */ /* 0x000fe20000410000 */
[----:B------:R-:W-:-:S02]  /*9d00*/  HADD2.F32 R70, -RZ, R70.H1_H1 ;  /* 0x30000046ff467230 */ /* 0x000fc40000004100 */
[-C--:B------:R-:W-:Y:S01]  /*9d10*/  FFMA.FTZ R141, R52, R67.reuse, -R141 ;  /* 0x00000043348d7223 */ /* 0x080fe2000001088d */
[----:B------:R-:W-:Y:S02]  /*9d20*/  HADD2.F32 R51, -RZ, R51.H1_H1 ;  /* 0x30000033ff337230 */ /* 0x000fe40000004100 */
        /* <DEDUP_REMOVED lines=10> */
[CC--:B------:R-:W-:Y:S01]  /*9dd0*/  FMUL.FTZ R48, R54.reuse, R69.reuse ;  /* 0x0000004536307220 */ /* 0x0c0fe20000410000 */
[----:B------:R-:W-:Y:S02]  /*9de0*/  HADD2.F32 R50, -RZ, R50.H1_H1 ;  /* 0x30000032ff327230 */ /* 0x000fe40000004100 */
[-C--:B------:R-:W-:Y:S01]  /*9df0*/  FFMA.FTZ R51, R51, R66.reuse, -R52 ;  /* 0x0000004233337223 */ /* 0x080fe20000010834 */
[----:B------:R-:W-:Y:S01]  /*9e00*/  FFMA.FTZ R70, R55, R66, R70 ;  /* 0x0000004237467223 */ /* 0x000fe20000010046 */
[----:B------:R-:W-:Y:S01]  /*9e10*/  FMUL.FTZ R69, R49, R69 ;  /* 0x0000004531457220 */ /* 0x000fe20000410000 */
[----:B------:R-:W-:Y:S01]  /*9e20*/  F2FP.SATFINITE.E4M3.F32.PACK_AB_MERGE_C R86, R135, R86, RZ ;  /* 0x000000568756723e */ /* 0x000fe200048070ff */
[----:B------:R-:W-:Y:S01]  /*9e30*/  FFMA.FTZ R48, R49, R50, -R48 ;  /* 0x0000003231307223 */ /* 0x000fe20000010830 */
[----:B------:R-:W-:Y:S01]  /*9e40*/  F2FP.SATFINITE.E4M3.F32.PACK_AB_MERGE_C R51, R51, R148, RZ ;  /* 0x000000943333723e */ /* 0x000fe200048070ff */
[----:B------:R-:W-:Y:S01]  /*9e50*/  FFMA.FTZ R69, R54, R50, R69 ;  /* 0x0000003236457223 */ /* 0x000fe20000010045 */
[----:B------:R-:W-:Y:S01]  /*9e60*/  F2FP.SATFINITE.E4M3.F32.PACK_AB_MERGE_C R87, R134, R87, RZ ;  /* 0x000000578657723e */ /* 0x000fe200048070ff */
[----:B------:R-:W-:Y:S01]  /*9e70*/  IMAD.MOV.U32 R52, RZ, RZ, R63 ;  /* 0x000000ffff347224 */ /* 0x000fe200078e003f */
[----:B------:R-:W-:Y:S01]  /*9e80*/  F2FP.SATFINITE.E4M3.F32.PACK_AB_MERGE_C R70, R70, R81, RZ ;  /* 0x000000514646723e */ /* 0x000fe200048070ff */
[----:B------:R-:W-:Y:S01]  /*9e90*/  IMAD.MOV.U32 R54, RZ, RZ, R60 ;  /* 0x000000ffff367224 */ /* 0x000fe200078e003c */
[----:B------:R-:W-:Y:S01]  /*9ea0*/  F2FP.SATFINITE.E4M3.F32.PACK_AB_MERGE_C R51, R48, R141, R51 ;  /* 0x0000008d3033723e */ /* 0x000fe20004807033 */
[----:B------:R-:W-:Y:S01]  /*9eb0*/  IMAD.MOV.U32 R48, RZ, RZ, R64 ;  /* 0x000000ffff307224 */ /* 0x000fe200078e0040 */
[----:B------:R-:W-:-:S02]  /*9ec0*/  F2FP.SATFINITE.E4M3.F32.PACK_AB_MERGE_C R49, R84, R83, R86 ;  /* 0x000000535431723e */ /* 0x000fc40004807056 */
[----:B------:R-:W-:Y:S02]  /*9ed0*/  F2FP.SATFINITE.E4M3.F32.PACK_AB_MERGE_C R53, R85, R82, R87 ;  /* 0x000000525535723e */ /* 0x000fe40004807057 */
[----:B------:R-:W-:Y:S02]  /*9ee0*/  F2FP.SATFINITE.E4M3.F32.PACK_AB_MERGE_C R55, R69, R146, R70 ;  /* 0x000000924537723e */ /* 0x000fe40004807046 */
[----:B------:R-:W-:-:S07]  /*9ef0*/  MOV R50, R62 ;  /* 0x0000003e00327202 */ /* 0x000fce0000000f00 */
.L_x_357:
[----:B------:R-:W-:Y:S05]  /*9f00*/  BSYNC B2 ;  /* 0x0000000000027941 */ /* 0x000fea0003800000 */
.L_x_356:
        /* <DEDUP_REMOVED lines=11> */
.L_x_355:
[----:B------:R-:W-:Y:S05]  /*9fc0*/  BSYNC B1 ;  /* 0x0000000000017941 */ /* 0x000fea0003800000 */
.L_x_354:
[C---:B------:R-:W-:Y:S01]  /*9fd0*/  ISETP.GE.OR P3, PT, R235.reuse, R118, P0 ;  /* 0x00000076eb00720c */ /* 0x040fe20000766670 */
[----:B--2---:R-:W-:Y:S01]  /*9fe0*/  IMAD.WIDE.U32 R128, R235, R130, R128 ;  /* 0x00000082eb807225 */ /* 0x004fe200078e0080 */
[----:B-1-34-:R-:W-:-:S05]  /*9ff0*/  SHF.R.S32.HI R49, RZ, 0x1f, R235 ;  /* 0x0000001fff317819 */ /* 0x01afca00000114eb */
[----:B------:R-:W-:-:S04]  /*a000*/  IMAD R48, R49, R130, RZ ;  /* 0x0000008231307224 */ /* 0x000fc800078e02ff */
[----:B------:R-:W-:Y:S02]  /*a010*/  IMAD R61, R235, R131, R48 ;  /* 0x00000083eb3d7224 */ /* 0x000fe400078e0230 */
[----:B------:R-:W-:Y:S05]  /*a020*/  @P3 BRA `(.L_x_336) ;  /* 0x00000014002c3947 */ /* 0x000fea0003800000 */
[----:B------:R-:W2:Y:S01]  /*a030*/  LDL R50, [R1+0x18] ;  /* 0x0000180001327983 */ /* 0x000ea20000100800 */
[----:B------:R-:W1:Y:S01]  /*a040*/  LDC.64 R56, c[0x0][0x2d8] ;  /* 0x0000b600ff387b82 */ /* 0x000e620000000a00 */
[----:B------:R-:W-:Y:S01]  /*a050*/  ISETP.NE.AND P6, PT, R0, RZ, PT ;  /* 0x000000ff0000720c */ /* 0x000fe20003fc5270 */
[----:B------:R-:W-:Y:S01]  /*a060*/  IMAD.IADD R61, R129, 0x1, R61 ;  /* 0x00000001813d7824 */ /* 0x000fe200078e023d */
[----:B------:R-:W-:Y:S01]  /*a070*/  IADD3 R59, P3, P4, R100, R128, R38 ;  /* 0x00000080643b7210 */ /* 0x000fe20007c7e026 */
[----:B------:R-:W-:Y:S01]  /*a080*/  BSSY B1, `(.L_x_358) ;  /* 0x00000eb000017945 */ /* 0x000fe20003800000 */
[----:B------:R-:W-:Y:S02]  /*a090*/  SEL R144, R123, R144, !P6 ;  /* 0x000000907b907207 */ /* 0x000fe40007000000 */
[----:B------:R-:W-:Y:S02]  /*a0a0*/  IADD3.X R48, R36, R61, R105, P3, P4 ;  /* 0x0000003d24307210 */ /* 0x000fe40001fe8469 */
[----:B------:R-:W-:-:S04]  /*a0b0*/  SHF.R.S32.HI R49, RZ, 0x1f, R144 ;  /* 0x0000001fff317819 */ /* 0x000fc80000011490 */
[----:B------:R-:W-:-:S04]  /*a0c0*/  LEA.HI R49, R49, R144, RZ, 0x5 ;  /* 0x0000009031317211 */ /* 0x000fc800078f28ff */
[----:B------:R-:W-:-:S04]  /*a0d0*/  LEA.HI.SX32 R49, R49, R104, 0x1b ;  /* 0x0000006831317211 */ /* 0x000fc800078fdaff */
[----:B------:R-:W-:Y:S02]  /*a0e0*/  SHF.L.U32 R63, R49, 0x4, RZ ;  /* 0x00000004313f7819 */ /* 0x000fe400000006ff */
[----:B-1----:R-:W-:-:S05]  /*a0f0*/  IADD3 R58, P3, R59, R56, RZ ;  /* 0x000000383b3a7210 */ /* 0x002fca0007f7e0ff */
[----:B------:R-:W-:Y:S01]  /*a100*/  IMAD.X R59, R48, 0x1, R57, P3 ;  /* 0x00000001303b7824 */ /* 0x000fe200018e0639 */
[----:B------:R-:W-:-:S04]  /*a110*/  SHF.R.S32.HI R48, RZ, 0x1f, R49 ;  /* 0x0000001fff307819 */ /* 0x000fc80000011431 */
[----:B------:R-:W-:Y:S02]  /*a120*/  LEA.HI R49, R48, R49, RZ, 0x3 ;  /* 0x0000003130317211 */ /* 0x000fe400078f18ff */
[----:B------:R-:W-:-:S03]  /*a130*/  LOP3.LUT R48, R28, 0x70, R63, 0xf8, !PT ;  /* 0x000000701c307812 */ /* 0x000fc600078ef83f */
[----:B------:R-:W-:Y:S01]  /*a140*/  IMAD.SHL.U32 R49, R49, 0x800, RZ ;  /* 0x0000080031317824 */ /* 0x000fe200078e00ff */
[----:B------:R-:W-:-:S04]  /*a150*/  LOP3.LUT R48, R48, R21, RZ, 0x3c, !PT ;  /* 0x0000001530307212 */ /* 0x000fc800078e3cff */
[----:B------:R-:W-:-:S04]  /*a160*/  LOP3.LUT R49, R49, 0xffffc000, RZ, 0xc0, !PT ;  /* 0xffffc00031317812 */ /* 0x000fc800078ec0ff */
[----:B--2---:R-:W-:Y:S01]  /*a170*/  IADD3 R49, R48, R49, R50 ;  /* 0x0000003130317210 */ /* 0x004fe20007ffe032 */
        /* <DEDUP_REMOVED lines=8> */
[----:B-1----:R-:W-:Y:S01]  /*a200*/  IMAD.MOV.U32 R60, RZ, RZ, R48 ;  /* 0x000000ffff3c7224 */ /* 0x002fe200078e0030 */
[----:B------:R-:W-:Y:S01]  /*a210*/  SHF.R.U32.HI R72, RZ, 0x10, R73 ;  /* 0x00000010ff487819 */ /* 0x000fe20000011649 */
[----:B--2---:R-:W-:Y:S01]  /*a220*/  IMAD.MOV.U32 R66, RZ, RZ, R52 ;  /* 0x000000ffff427224 */ /* 0x004fe200078e0034 */
[----:B------:R-:W-:Y:S01]  /*a230*/  LOP3.LUT R67, R73, 0xff0000ff, RZ, 0xc0, !PT ;  /* 0xff0000ff49437812 */ /* 0x000fe200078ec0ff */
[----:B------:R-:W-:Y:S01]  /*a240*/  IMAD.MOV.U32 R69, RZ, RZ, R54 ;  /* 0x000000ffff457224 */ /* 0x000fe200078e0036 */
[----:B------:R-:W-:Y:S01]  /*a250*/  SHF.L.U32 R48, R65, 0x8, RZ ;  /* 0x0000000841307819 */ /* 0x000fe200000006ff */
[----:B------:R-:W-:Y:S01]  /*a260*/  IMAD.U32 R52, R72, 0x10000, RZ ;  /* 0x0001000048347824 */ /* 0x000fe200078e00ff */
[----:B------:R-:W-:Y:S01]  /*a270*/  SHF.R.U32.HI R68, RZ, 0x8, R75 ;  /* 0x00000008ff447819 */ /* 0x000fe2000001164b */
[----:B------:R-:W-:Y:S01]  /*a280*/  IMAD.MOV.U32 R65, RZ, RZ, R50 ;  /* 0x000000ffff417224 */ /* 0x000fe200078e0032 */
[----:B------:R-:W-:-:S02]  /*a290*/  SHF.R.U32.HI R62, RZ, 0x8, R79 ;  /* 0x00000008ff3e7819 */ /* 0x000fc4000001164f */
[----:B------:R-:W-:Y:S01]  /*a2a0*/  LOP3.LUT R67, R67, 0xff00, R48, 0xf8, !PT ;  /* 0x0000ff0043437812 */ /* 0x000fe200078ef830 */
[----:B------:R-:W-:Y:S01]  /*a2b0*/  IMAD.SHL.U32 R48, R68, 0x100, RZ ;  /* 0x0000010044307824 */ /* 0x000fe200078e00ff */
[----:B------:R-:W-:Y:S01]  /*a2c0*/  SHF.R.U32.HI R64, RZ, 0x8, R77 ;  /* 0x00000008ff407819 */ /* 0x000fe2000001164d */
[----:B------:R-:W-:Y:S01]  /*a2d0*/  IMAD.SHL.U32 R54, R62, 0x100, RZ ;  /* 0x000001003e367824 */ /* 0x000fe200078e00ff */
[----:B------:R-:W-:Y:S02]  /*a2e0*/  SHF.R.U32.HI R70, RZ, 0x10, R75 ;  /* 0x00000010ff467819 */ /* 0x000fe4000001164b */
[----:B------:R-:W-:Y:S02]  /*a2f0*/  LOP3.LUT R71, R75, 0xff0000ff, RZ, 0xc0, !PT ;  /* 0xff0000ff4b477812 */ /* 0x000fe400078ec0ff */
[----:B------:R-:W-:Y:S02]  /*a300*/  LOP3.LUT R52, R67, 0xff0000, R52, 0xf8, !PT ;  /* 0x00ff000043347812 */ /* 0x000fe400078ef834 */
[----:B------:R-:W-:-:S02]  /*a310*/  LOP3.LUT R73, R77, 0xff0000ff, RZ, 0xc0, !PT ;  /* 0xff0000ff4d497812 */ /* 0x000fc400078ec0ff */
[----:B------:R-:W-:Y:S02]  /*a320*/  SHF.L.U32 R50, R64, 0x8, RZ ;  /* 0x0000000840327819 */ /* 0x000fe400000006ff */
[----:B------:R-:W-:Y:S02]  /*a330*/  F2FP.F16.E4M3.UNPACK_B R72, R139.H1 ;  /* 0x0000008bff48723e */ /* 0x000fe400030006ff */
[----:B------:R-:W-:Y:S02]  /*a340*/  F2FP.F16.E4M3.UNPACK_B R67, R66.H1 ;  /* 0x00000042ff43723e */ /* 0x000fe400030006ff */
[----:B------:R-:W-:Y:S02]  /*a350*/  F2FP.F16.E4M3.UNPACK_B R62, R60.H1 ;  /* 0x0000003cff3e723e */ /* 0x000fe400030006ff */
[----:B------:R-:W-:Y:S01]  /*a360*/  LOP3.LUT R71, R71, 0xff00, R48, 0xf8, !PT ;  /* 0x0000ff0047477812 */ /* 0x000fe200078ef830 */
[----:B------:R-:W-:Y:S01]  /*a370*/  IMAD.U32 R48, R70, 0x10000, RZ ;  /* 0x0001000046307824 */ /* 0x000fe200078e00ff */
[----:B------:R-:W-:Y:S01]  /*a380*/  LOP3.LUT R75, R73, 0xff00, R50, 0xf8, !PT ;  /* 0x0000ff00494b7812 */ /* 0x000fe200078ef832 */
[----:B------:R-:W-:Y:S01]  /*a390*/  HADD2.F32 R73, -RZ, R72.H0_H0 ;  /* 0x20000048ff497230 */ /* 0x000fe20000004100 */
[----:B------:R-:W-:Y:S01]  /*a3a0*/  F2FP.F16.E4M3.UNPACK_B R70, R137.H1 ;  /* 0x00000089ff46723e */ /* 0x000fe200030006ff */
[----:B------:R-:W-:Y:S01]  /*a3b0*/  HADD2.F32 R68, -RZ, R67.H0_H0 ;  /* 0x20000043ff447230 */ /* 0x000fe20000004100 */
[----:B------:R-:W-:Y:S01]  /*a3c0*/  SHF.R.U32.HI R76, RZ, 0x10, R77 ;  /* 0x00000010ff4c7819 */ /* 0x000fe2000001164d */
[----:B------:R-:W-:Y:S01]  /*a3d0*/  HADD2.F32 R64, -RZ, R62.H0_H0 ;  /* 0x2000003eff407230 */ /* 0x000fe20000004100 */
[----:B------:R-:W-:-:S02]  /*a3e0*/  SHF.R.U32.HI R74, RZ, 0x10, R79 ;  /* 0x00000010ff4a7819 */ /* 0x000fc4000001164f */
[----:B------:R-:W-:Y:S01]  /*a3f0*/  LOP3.LUT R77, R79, 0xff0000ff, RZ, 0xc0, !PT ;  /* 0xff0000ff4f4d7812 */ /* 0x000fe200078ec0ff */
[-C--:B------:R-:W-:Y:S01]  /*a400*/  FMUL.FTZ R79, R68, R73.reuse ;  /* 0x00000049444f7220 */ /* 0x080fe20000410000 */
[----:B------:R-:W-:Y:S01]  /*a410*/  LOP3.LUT R48, R71, 0xff0000, R48, 0xf8, !PT ;  /* 0x00ff000047307812 */ /* 0x000fe200078ef830 */
[----:B------:R-:W-:Y:S02]  /*a420*/  HADD2.F32 R71, -RZ, R70.H0_H0 ;  /* 0x20000046ff477230 */ /* 0x000fe40000004100 */
[----:B------:R-:W-:Y:S01]  /*a430*/  FMUL.FTZ R73, R64, R73 ;  /* 0x0000004940497220 */ /* 0x000fe20000410000 */
[----:B------:R-:W-:Y:S01]  /*a440*/  LOP3.LUT R77, R77, 0xff00, R54, 0xf8, !PT ;  /* 0x0000ff004d4d7812 */ /* 0x000fe200078ef836 */
[----:B------:R-:W-:Y:S01]  /*a450*/  IMAD.U32 R50, R74, 0x10000, RZ ;  /* 0x000100004a327824 */ /* 0x000fe200078e00ff */
[----:B------:R-:W-:Y:S01]  /*a460*/  SHF.L.U32 R54, R76, 0x10, RZ ;  /* 0x000000104c367819 */ /* 0x000fe200000006ff */
[-C--:B------:R-:W-:Y:S01]  /*a470*/  FFMA.FTZ R76, R68, R71.reuse, R73 ;  /* 0x00000047444c7223 */ /* 0x080fe20000010049 */
[----:B------:R-:W-:Y:S01]  /*a480*/  FFMA.FTZ R79, R64, R71, -R79 ;  /* 0x00000047404f7223 */ /* 0x000fe2000001084f */
[----:B------:R-:W-:Y:S01]  /*a490*/  HADD2.F32 R73, -RZ, R72.H1_H1 ;  /* 0x30000048ff497230 */ /* 0x000fe20000004100 */
[----:B------:R-:W-:Y:S01]  /*a4a0*/  F2FP.F16.E4M3.UNPACK_B R139, R139 ;  /* 0x0000008bff8b723e */ /* 0x000fe200020006ff */
[----:B------:R-:W-:Y:S01]  /*a4b0*/  HADD2.F32 R68, -RZ, R67.H1_H1 ;  /* 0x30000043ff447230 */ /* 0x000fe20000004100 */
[----:B------:R-:W-:Y:S01]  /*a4c0*/  F2FP.F16.E4M3.UNPACK_B R66, R66 ;  /* 0x00000042ff42723e */ /* 0x000fe200020006ff */
[----:B------:R-:W-:Y:S01]  /*a4d0*/  HADD2.F32 R64, -RZ, R62.H1_H1 ;  /* 0x3000003eff407230 */ /* 0x000fe20000004100 */
[----:B------:R-:W-:Y:S01]  /*a4e0*/  F2FP.F16.E4M3.UNPACK_B R60, R60 ;  /* 0x0000003cff3c723e */ /* 0x000fe200020006ff */
[----:B------:R-:W-:Y:S01]  /*a4f0*/  HADD2.F32 R71, -RZ, R70.H1_H1 ;  /* 0x30000046ff477230 */ /* 0x000fe20000004100 */
[----:B------:R-:W-:Y:S01]  /*a500*/  LOP3.LUT R54, R75, 0xff0000, R54, 0xf8, !PT ;  /* 0x00ff00004b367812 */ /* 0x000fe200078ef836 */
[----:B------:R-:W-:Y:S01]  /*a510*/  FMUL.FTZ R75, R68, R73 ;  /* 0x00000049444b7220 */ /* 0x000fe20000410000 */
[----:B------:R-:W-:Y:S01]  /*a520*/  F2FP.F16.E4M3.UNPACK_B R137, R137 ;  /* 0x00000089ff89723e */ /* 0x000fe200020006ff */
[----:B------:R-:W-:-:S02]  /*a530*/  HADD2.F32 R70, -RZ, R139.H0_H0 ;  /* 0x2000008bff467230 */ /* 0x000fc40000004100 */
[C---:B------:R-:W-:Y:S01]  /*a540*/  FMUL.FTZ R73, R64.reuse, R73 ;  /* 0x0000004940497220 */ /* 0x040fe20000410000 */
[----:B------:R-:W-:Y:S01]  /*a550*/  HADD2.F32 R67, -RZ, R66.H0_H0 ;  /* 0x20000042ff437230 */ /* 0x000fe20000004100 */
[----:B------:R-:W-:Y:S01]  /*a560*/  LOP3.LUT R50, R77, 0xff0000, R50, 0xf8, !PT ;  /* 0x00ff00004d327812 */ /* 0x000fe200078ef832 */
[----:B------:R-:W-:Y:S02]  /*a570*/  HADD2.F32 R62, -RZ, R60.H0_H0 ;  /* 0x2000003cff3e7230 */ /* 0x000fe40000004100 */
[-C--:B------:R-:W-:Y:S01]  /*a580*/  FFMA.FTZ R78, R64, R71.reuse, -R75 ;  /* 0x00000047404e7223 */ /* 0x080fe2000001084b */
[----:B------:R-:W-:Y:S01]  /*a590*/  FFMA.FTZ R77, R68, R71, R73 ;  /* 0x00000047444d7223 */ /* 0x000fe20000010049 */
[----:B------:R-:W-:Y:S02]  /*a5a0*/  HADD2.F32 R64, -RZ, R137.H0_H0 ;  /* 0x20000089ff407230 */ /* 0x000fe40000004100 */
[-C--:B------:R-:W-:Y:S01]  /*a5b0*/  FMUL.FTZ R71, R67, R70.reuse ;  /* 0x0000004643477220 */ /* 0x080fe20000410000 */
[----:B------:R-:W-:Y:S01]  /*a5c0*/  FMUL.FTZ R70, R62, R70 ;  /* 0x000000463e467220 */ /* 0x000fe20000410000 */
[----:B------:R-:W-:Y:S01]  /*a5d0*/  HADD2.F32 R139, -RZ, R139.H1_H1 ;  /* 0x3000008bff8b7230 */ /* 0x000fe20000004100 */
[----:B------:R-:W-:Y:S01]  /*a5e0*/  F2FP.F16.E4M3.UNPACK_B R68, R138.H1 ;  /* 0x0000008aff44723e */ /* 0x000fe200030006ff */
        /* <DEDUP_REMOVED lines=11> */
[----:B------:R-:W-:-:S02]  /*a6a0*/  HADD2.F32 R70, -RZ, R62.H0_H0 ;  /* 0x2000003eff467230 */ /* 0x000fc40000004100 */
[----:B------:R-:W-:Y:S01]  /*a6b0*/  FFMA.FTZ R139, R66, R137, R139 ;  /* 0x00000089428b7223 */ /* 0x000fe2000001008b */
[----:B------:R-:W-:Y:S01]  /*a6c0*/  HADD2.F32 R67, -RZ, R64.H0_H0 ;  /* 0x20000040ff437230 */ /* 0x000fe20000004100 */
[----:B------:R-:W-:Y:S01]  /*a6d0*/  F2FP.F16.E4M3.UNPACK_B R140, R140 ;  /* 0x0000008cff8c723e */ /* 0x000fe200020006ff */
[----:B------:R-:W-:Y:S01]  /*a6e0*/  HADD2.F32 R73, -RZ, R62.H1_H1 ;  /* 0x3000003eff497230 */ /* 0x000fe20000004100 */
[----:B------:R-:W-:Y:S01]  /*a6f0*/  F2FP.F16.E4M3.UNPACK_B R69, R69 ;  /* 0x00000045ff45723e */ /* 0x000fe200020006ff */
[----:B------:R-:W-:Y:S02]  /*a700*/  HADD2.F32 R62, -RZ, R60.H0_H0 ;  /* 0x2000003cff3e7230 */ /* 0x000fe40000004100 */
[----:B------:R-:W-:Y:S01]  /*a710*/  FMUL.FTZ R71, R67, R70 ;  /* 0x0000004643477220 */ /* 0x000fe20000410000 */
[----:B------:R-:W-:Y:S01]  /*a720*/  HADD2.F32 R66, -RZ, R68.H0_H0 ;  /* 0x20000044ff427230 */ /* 0x000fe20000004100 */
[----:B------:R-:W-:Y:S01]  /*a730*/  F2FP.F16.E4M3.UNPACK_B R65, R65 ;  /* 0x00000041ff41723e */ /* 0x000fe200020006ff */
[----:B------:R-:W-:-:S02]  /*a740*/  HADD2.F32 R64, -RZ, R64.H1_H1 ;  /* 0x30000040ff407230 */ /* 0x000fc40000004100 */
[C---:B------:R-:W-:Y:S01]  /*a750*/  FMUL.FTZ R80, R62.reuse, R70 ;  /* 0x000000463e507220 */ /* 0x040fe20000410000 */
[----:B------:R-:W-:Y:S02]  /*a760*/  HADD2.F32 R60, -RZ, R60.H1_H1 ;  /* 0x3000003cff3c7230 */ /* 0x000fe40000004100 */
[----:B------:R-:W-:Y:S01]  /*a770*/  FFMA.FTZ R70, R62, R66, -R71 ;  /* 0x000000423e467223 */ /* 0x000fe20000010847 */
[----:B------:R-:W-:Y:S02]  /*a780*/  HADD2.F32 R71, -RZ, R68.H1_H1 ;  /* 0x30000044ff477230 */ /* 0x000fe40000004100 */
[-C--:B------:R-:W-:Y:S01]  /*a790*/  FMUL.FTZ R81, R64, R73.reuse ;  /* 0x0000004940517220 */ /* 0x080fe20000410000 */
[----:B------:R-:W-:Y:S01]  /*a7a0*/  F2FP.F16.E4M3.UNPACK_B R138, R138 ;  /* 0x0000008aff8a723e */ /* 0x000fe200020006ff */
[C---:B------:R-:W-:Y:S01]  /*a7b0*/  FMUL.FTZ R73, R60.reuse, R73 ;  /* 0x000000493c497220 */ /* 0x040fe20000410000 */
[----:B------:R-:W-:Y:S02]  /*a7c0*/  HADD2.F32 R62, -RZ, R69.H0_H0 ;  /* 0x20000045ff3e7230 */ /* 0x000fe40000004100 */
[----:B------:R-:W-:Y:S01]  /*a7d0*/  FFMA.FTZ R81, R60, R71, -R81 ;  /* 0x000000473c517223 */ /* 0x000fe20000010851 */
[----:B------:R-:W-:-:S02]  /*a7e0*/  HADD2.F32 R60, -RZ, R65.H0_H0 ;  /* 0x20000041ff3c7230 */ /* 0x000fc40000004100 */
[----:B------:R-:W-:Y:S01]  /*a7f0*/  FFMA.FTZ R83, R64, R71, R73 ;  /* 0x0000004740537223 */ /* 0x000fe20000010049 */
[--C-:B------:R-:W-:Y:S02]  /*a800*/  HADD2.F32 R71, -RZ, R140.reuse.H0_H0 ;  /* 0x2000008cff477230 */ /* 0x100fe40000004100 */
[----:B------:R-:W-:Y:S01]  /*a810*/  FFMA.FTZ R80, R67, R66, R80 ;  /* 0x0000004243507223 */ /* 0x000fe20000010050 */
[----:B------:R-:W-:Y:S01]  /*a820*/  HADD2.F32 R140, -RZ, R140.H1_H1 ;  /* 0x3000008cff8c7230 */ /* 0x000fe20000004100 */
[----:B------:R-:W-:Y:S01]  /*a830*/  F2FP.SATFINITE.E4M3.F32.PACK_AB_MERGE_C R70, R81, R70, RZ ;  /* 0x000000465146723e */ /* 0x000fe200048070ff */
[----:B------:R-:W-:Y:S02]  /*a840*/  HADD2.F32 R69, -RZ, R69.H1_H1 ;  /* 0x30000045ff457230 */ /* 0x000fe40000004100 */
[-C--:B------:R-:W-:Y:S01]  /*a850*/  FMUL.FTZ R73, R62, R71.reuse ;  /* 0x000000473e497220 */ /* 0x080fe20000410000 */
[----:B------:R-:W-:Y:S02]  /*a860*/  HADD2.F32 R67, -RZ, R138.H0_H0 ;  /* 0x2000008aff437230 */ /* 0x000fe40000004100 */
[----:B------:R-:W-:Y:S01]  /*a870*/  FMUL.FTZ R71, R60, R71 ;  /* 0x000000473c477220 */ /* 0x000fe20000410000 */
[----:B------:R-:W-:-:S02]  /*a880*/  HADD2.F32 R65, -RZ, R65.H1_H1 ;  /* 0x30000041ff417230 */ /* 0x000fc40000004100 */
[-C--:B------:R-:W-:Y:S01]  /*a890*/  FMUL.FTZ R64, R69, R140.reuse ;  /* 0x0000008c45407220 */ /* 0x080fe20000410000 */
[----:B------:R-:W-:Y:S02]  /*a8a0*/  HADD2.F32 R138, -RZ, R138.H1_H1 ;  /* 0x3000008aff8a7230 */ /* 0x000fe40000004100 */
[-C--:B------:R-:W-:Y:S01]  /*a8b0*/  FFMA.FTZ R71, R62, R67.reuse, R71 ;  /* 0x000000433e477223 */ /* 0x080fe20000010047 */
[----:B------:R-:W-:Y:S01]  /*a8c0*/  FFMA.FTZ R73, R60, R67, -R73 ;  /* 0x000000433c497223 */ /* 0x000fe20000010849 */
[C---:B------:R-:W-:Y:S01]  /*a8d0*/  FMUL.FTZ R140, R65.reuse, R140 ;  /* 0x0000008c418c7220 */ /* 0x040fe20000410000 */
[----:B------:R-:W-:Y:S01]  /*a8e0*/  F2FP.F16.E4M3.UNPACK_B R68, R54 ;  /* 0x00000036ff44723e */ /* 0x000fe200020006ff */
[-C--:B------:R-:W-:Y:S01]  /*a8f0*/  FFMA.FTZ R62, R65, R138.reuse, -R64 ;  /* 0x0000008a413e7223 */ /* 0x080fe20000010840 */
[----:B------:R-:W-:Y:S01]  /*a900*/  F2FP.F16.E4M3.UNPACK_B R64, R53 ;  /* 0x00000035ff40723e */ /* 0x000fe200020006ff */
[----:B------:R-:W-:Y:S01]  /*a910*/  FFMA.FTZ R140, R69, R138, R140 ;  /* 0x0000008a458c7223 */ /* 0x000fe2000001008c */
[----:B------:R-:W-:Y:S01]  /*a920*/  F2FP.F16.E4M3.UNPACK_B R60, R49 ;  /* 0x00000031ff3c723e */ /* 0x000fe200020006ff */
[----:B------:R-:W-:Y:S01]  /*a930*/  HADD2.F32 R69, -RZ, R68.H0_H0 ;  /* 0x20000044ff457230 */ /* 0x000fe20000004100 */
[----:B------:R-:W-:Y:S01]  /*a940*/  F2FP.F16.E4M3.UNPACK_B R66, R52 ;  /* 0x00000034ff42723e */ /* 0x000fe200020006ff */
[----:B------:R-:W-:Y:S01]  /*a950*/  HADD2.F32 R65, -RZ, R64.H0_H0 ;  /* 0x20000040ff417230 */ /* 0x000fe20000004100 */
[----:B------:R-:W-:Y:S01]  /*a960*/  F2FP.SATFINITE.E4M3.F32.PACK_AB_MERGE_C R82, R62, R73, R70 ;  /* 0x000000493e52723e */ /* 0x000fe20004807046 */
[----:B------:R-:W-:Y:S01]  /*a970*/  HADD2.F32 R62, -RZ, R60.H0_H0 ;  /* 0x2000003cff3e7230 */ /* 0x000fe20000004100 */
[----:B------:R-:W-:Y:S01]  /*a980*/  F2FP.SATFINITE.E4M3.F32.PACK_AB_MERGE_C R83, R83, R80, RZ ;  /* 0x000000505353723e */ /* 0x000fe200048070ff */
[----:B------:R-:W-:Y:S01]  /*a990*/  HADD2.F32 R67, -RZ, R66.H0_H0 ;  /* 0x20000042ff437230 */ /* 0x000fe20000004100 */
[----:B------:R-:W-:Y:S01]  /*a9a0*/  F2FP.SATFINITE.E4M3.F32.PACK_AB_MERGE_C R78, R78, R79, RZ ;  /* 0x0000004f4e4e723e */ /* 0x000fe200048070ff */
[----:B------:R-:W-:Y:S01]  /*a9b0*/  HADD2.F32 R64, -RZ, R64.H1_H1 ;  /* 0x30000040ff407230 */ /* 0x000fe20000004100 */
[----:B------:R-:W-:Y:S01]  /*a9c0*/  F2FP.SATFINITE.E4M3.F32.PACK_AB_MERGE_C R83, R140, R71, R83 ;  /* 0x000000478c53723e */ /* 0x000fe20004807053 */
[-C--:B------:R-:W-:Y:S01]  /*a9d0*/  FMUL.FTZ R71, R65, R69.reuse ;  /* 0x0000004541477220 */ /* 0x080fe20000410000 */
[C---:B------:R-:W-:Y:S01]  /*a9e0*/  FMUL.FTZ R70, R62.reuse, R69 ;  /* 0x000000453e467220 */ /* 0x040fe20000410000 */
[----:B------:R-:W-:Y:S01]  /*a9f0*/  HADD2.F32 R69, -RZ, R68.H1_H1 ;  /* 0x30000044ff457230 */ /* 0x000fe20000004100 */
[----:B------:R-:W-:Y:S01]  /*aa00*/  F2FP.SATFINITE.E4M3.F32.PACK_AB_MERGE_C R80, R75, R72, R78 ;  /* 0x000000484b50723e */ /* 0x000fe2000480704e */
[-C--:B------:R-:W-:Y:S01]  /*aa10*/  FFMA.FTZ R71, R62, R67.reuse, -R71 ;  /* 0x000000433e477223 */ /* 0x080fe20000010847 */
[----:B------:R-:W-:Y:S01]  /*aa20*/  FFMA.FTZ R70, R65, R67, R70 ;  /* 0x0000004341467223 */ /* 0x000fe20000010046 */
[----:B------:R-:W-:-:S02]  /*aa30*/  HADD2.F32 R60, -RZ, R60.H1_H1 ;  /* 0x3000003cff3c7230 */ /* 0x000fc40000004100 */
[----:B------:R-:W-:Y:S01]  /*aa40*/  FMUL.FTZ R67, R64, R69 ;  /* 0x0000004540437220 */ /* 0x000fe20000410000 */
[----:B------:R-:W-:Y:S01]  /*aa50*/  HADD2.F32 R65, -RZ, R66.H1_H1 ;  /* 0x30000042ff417230 */ /* 0x000fe20000004100 */
[----:B------:R-:W-:Y:S01]  /*aa60*/  F2FP.F16.E4M3.UNPACK_B R49, R49.H1 ;  /* 0x00000031ff31723e */ /* 0x000fe200030006ff */
[C---:B------:R-:W-:Y:S01]  /*aa70*/  FMUL.FTZ R69, R60.reuse, R69 ;  /* 0x000000453c457220 */ /* 0x040fe20000410000 */
[----:B------:R-:W-:Y:S02]  /*aa80*/  F2FP.F16.E4M3.UNPACK_B R62, R53.H1 ;  /* 0x00000035ff3e723e */ /* 0x000fe400030006ff */
[-C--:B------:R-:W-:Y:S01]  /*aa90*/  FFMA.FTZ R72, R60, R65.reuse, -R67 ;  /* 0x000000413c487223 */ /* 0x080fe20000010843 */
[----:B------:R-:W-:Y:S01]  /*aaa0*/  F2FP.F16.E4M3.UNPACK_B R60, R54.H1 ;  /* 0x00000036ff3c723e */ /* 0x000fe200030006ff */
[----:B------:R-:W-:Y:S01]  /*aab0*/  FFMA.FTZ R73, R64, R65, R69 ;  /* 0x0000004140497223 */ /* 0x000fe20000010045 */
[----:B------:R-:W-:Y:S01]  /*aac0*/  F2FP.F16.E4M3.UNPACK_B R52, R52.H1 ;  /* 0x00000034ff34723e */ /* 0x000fe200030006ff */
[----:B------:R-:W-:Y:S01]  /*aad0*/  HADD2.F32 R53, -RZ, R49.H0_H0 ;  /* 0x20000031ff357230 */ /* 0x000fe20000004100 */
[----:B------:R-:W-:Y:S01]  /*aae0*/  F2FP.SATFINITE.E4M3.F32.PACK_AB_MERGE_C R76, R77, R76, RZ ;  /* 0x0000004c4d4c723e */ /* 0x000fe200048070ff */
[----:B------:R-:W-:-:S02]  /*aaf0*/  HADD2.F32 R54, -RZ, R62.H0_H0 ;  /* 0x2000003eff367230 */ /* 0x000fc40000004100 */
[----:B------:R-:W-:Y:S01]  /*ab00*/  HADD2.F32 R64, -RZ, R60.H0_H0 ;  /* 0x2000003cff407230 */ /* 0x000fe20000004100 */
[----:B------:R-:W-:Y:S01]  /*ab10*/  F2FP.SATFINITE.E4M3.F32.PACK_AB_MERGE_C R139, R139, R74, R76 ;  /* 0x0000004a8b8b723e */ /* 0x000fe2000480704c */
[----:B------:R-:W-:Y:S02]  /*ab20*/  HADD2.F32 R62, -RZ, R62.H1_H1 ;  /* 0x3000003eff3e7230 */ /* 0x000fe40000004100 */
[----:B------:R-:W-:Y:S02]  /*ab30*/  HADD2.F32 R65, -RZ, R60.H1_H1 ;  /* 0x3000003cff417230 */ /* 0x000fe40000004100 */
[-C--:B------:R-:W-:Y:S01]  /*ab40*/  FMUL.FTZ R66, R54, R64.reuse ;  /* 0x0000004036427220 */ /* 0x080fe20000410000 */
[----:B------:R-:W-:Y:S02]  /*ab50*/  HADD2.F32 R60, -RZ, R52.H0_H0 ;  /* 0x20000034ff3c7230 */ /* 0x000fe40000004100 */
[----:B------:R-:W-:Y:S01]  /*ab60*/  FMUL.FTZ R67, R53, R64 ;  /* 0x0000004035437220 */ /* 0x000fe20000410000 */
[----:B------:R-:W-:-:S02]  /*ab70*/  HADD2.F32 R49, -RZ, R49.H1_H1 ;  /* 0x30000031ff317230 */ /* 0x000fc40000004100 */
[-C--:B------:R-:W-:Y:S01]  /*ab80*/  FMUL.FTZ R64, R62, R65.reuse ;  /* 0x000000413e407220 */ /* 0x080fe20000410000 */
[----:B------:R-:W-:Y:S02]  /*ab90*/  HADD2.F32 R52, -RZ, R52.H1_H1 ;  /* 0x30000034ff347230 */ /* 0x000fe40000004100 */
[----:B------:R-:W-:Y:S01]  /*aba0*/  FFMA.FTZ R75, R54, R60, R67 ;  /* 0x0000003c364b7223 */ /* 0x000fe20000010043 */
[----:B------:R-:W-:Y:S01]  /*abb0*/  F2FP.F16.E4M3.UNPACK_B R67, R50.H1 ;  /* 0x00000032ff43723e */ /* 0x000fe200030006ff */
[----:B------:R-:W-:Y:S01]  /*abc0*/  FMUL.FTZ R65, R49, R65 ;  /* 0x0000004131417220 */ /* 0x000fe20000410000 */
[----:B------:R-:W-:Y:S01]  /*abd0*/  FFMA.FTZ R74, R53, R60, -R66 ;  /* 0x0000003c354a7223 */ /* 0x000fe20000010842 */
[-C--:B------:R-:W-:Y:S01]  /*abe0*/  FFMA.FTZ R77, R49, R52.reuse, -R64 ;  /* 0x00000034314d7223 */ /* 0x080fe20000010840 */
[-C--:B------:R-:W-:Y:S01]  /*abf0*/  F2FP.F16.E4M3.UNPACK_B R49, R51.reuse ;  /* 0x00000033ff31723e */ /* 0x080fe200020006ff */
[----:B------:R-:W-:Y:S01]  /*ac00*/  FFMA.FTZ R76, R62, R52, R65 ;  /* 0x000000343e4c7223 */ /* 0x000fe20000010041 */
[----:B------:R-:W-:Y:S01]  /*ac10*/  F2FP.F16.E4M3.UNPACK_B R51, R51.H1 ;  /* 0x00000033ff33723e */ /* 0x000fe200030006ff */
[----:B------:R-:W-:Y:S01]  /*ac20*/  HADD2.F32 R68, -RZ, R67.H0_H0 ;  /* 0x20000043ff447230 */ /* 0x000fe20000004100 */
[-C--:B------:R-:W-:Y:S01]  /*ac30*/  F2FP.F16.E4M3.UNPACK_B R54, R55.reuse ;  /* 0x00000037ff36723e */ /* 0x080fe200020006ff */
[----:B------:R-:W-:Y:S01]  /*ac40*/  HADD2.F32 R52, -RZ, R49.H0_H0 ;  /* 0x20000031ff347230 */ /* 0x000fe20000004100 */
[----:B------:R-:W-:Y:S01]  /*ac50*/  F2FP.F16.E4M3.UNPACK_B R55, R55.H1 ;  /* 0x00000037ff37723e */ /* 0x000fe200030006ff */
[--C-:B------:R-:W-:Y:S01]  /*ac60*/  HADD2.F32 R53, -RZ, R51.reuse.H0_H0 ;  /* 0x20000033ff357230 */ /* 0x100fe20000004100 */
[----:B------:R-:W-:Y:S01]  /*ac70*/  F2FP.F16.E4M3.UNPACK_B R66, R50 ;  /* 0x00000032ff42723e */ /* 0x000fe200020006ff */
[----:B------:R-:W-:Y:S01]  /*ac80*/  HADD2.F32 R60, -RZ, R54.H0_H0 ;  /* 0x20000036ff3c7230 */ /* 0x000fe20000004100 */
[-C--:B------:R-:W-:Y:S01]  /*ac90*/  F2FP.F16.E4M3.UNPACK_B R62, R48.reuse.H1 ;  /* 0x00000030ff3e723e */ /* 0x080fe200030006ff */
[----:B------:R-:W-:Y:S01]  /*aca0*/  HADD2.F32 R51, -RZ, R51.H1_H1 ;  /* 0x30000033ff337230 */ /* 0x000fe20000004100 */
[----:B------:R-:W-:Y:S01]  /*acb0*/  F2FP.F16.E4M3.UNPACK_B R50, R48 ;  /* 0x00000030ff32723e */ /* 0x000fe200020006ff */
[----:B------:R-:W-:-:S02]  /*acc0*/  HADD2.F32 R69, -RZ, R66.H0_H0 ;  /* 0x20000042ff457230 */ /* 0x000fc40000004100 */
[----:B------:R-:W-:Y:S01]  /*acd0*/  FMUL.FTZ R81, R53, R68 ;  /* 0x0000004435517220 */ /* 0x000fe20000410000 */
[--C-:B------:R-:W-:Y:S01]  /*ace0*/  HADD2.F32 R48, -RZ, R55.reuse.H0_H0 ;  /* 0x20000037ff307230 */ /* 0x100fe20000004100 */
[----:B------:R-:W-:Y:S01]  /*acf0*/  F2FP.SATFINITE.E4M3.F32.PACK_AB_MERGE_C R74, R77, R74, RZ ;  /* 0x0000004a4d4a723e */ /* 0x000fe200048070ff */
[----:B------:R-:W-:Y:S02]  /*ad00*/  HADD2.F32 R64, -RZ, R62.H0_H0 ;  /* 0x2000003eff407230 */ /* 0x000fe40000004100 */
[-C--:B------:R-:W-:Y:S01]  /*ad10*/  FMUL.FTZ R79, R60, R69.reuse ;  /* 0x000000453c4f7220 */ /* 0x080fe20000410000 */
[----:B------:R-:W-:Y:S02]  /*ad20*/  HADD2.F32 R65, -RZ, R50.H0_H0 ;  /* 0x20000032ff417230 */ /* 0x000fe40000004100 */
[----:B------:R-:W-:Y:S01]  /*ad30*/  FMUL.FTZ R78, R48, R68 ;  /* 0x00000044304e7220 */ /* 0x000fe20000410000 */
[----:B------:R-:W-:Y:S01]  /*ad40*/  FMUL.FTZ R69, R52, R69 ;  /* 0x0000004534457220 */ /* 0x000fe20000410000 */
[----:B------:R-:W-:Y:S01]  /*ad50*/  FFMA.FTZ R81, R48, R64, R81 ;  /* 0x0000004030517223 */ /* 0x000fe20000010051 */
[----:B------:R-:W-:-:S02]  /*ad60*/  HADD2.F32 R55, -RZ, R55.H1_H1 ;  /* 0x30000037ff377230 */ /* 0x000fc40000004100 */
[-C--:B------:R-:W-:Y:S01]  /*ad70*/  FFMA.FTZ R79, R52, R65.reuse, -R79 ;  /* 0x00000041344f7223 */ /* 0x080fe2000001084f */
[----:B------:R-:W-:Y:S02]  /*ad80*/  HADD2.F32 R48, -RZ, R67.H1_H1 ;  /* 0x30000043ff307230 */ /* 0x000fe40000004100 */
[----:B------:R-:W-:Y:S01]  /*ad90*/  FFMA.FTZ R69, R60, R65, R69 ;  /* 0x000000413c457223 */ /* 0x000fe20000010045 */
[----:B------:R-:W-:Y:S02]  /*ada0*/  HADD2.F32 R54, -RZ, R54.H1_H1 ;  /* 0x30000036ff367230 */ /* 0x000fe40000004100 */
[----:B------:R-:W-:Y:S01]  /*adb0*/  FFMA.FTZ R78, R53, R64, -R78 ;  /* 0x00000040354e7223 */ /* 0x000fe2000001084e */
[----:B------:R-:W-:Y:S02]  /*adc0*/  HADD2.F32 R66, -RZ, R66.H1_H1 ;  /* 0x30000042ff427230 */ /* 0x000fe40000004100 */
[----:B------:R-:W-:Y:S01]  /*add0*/  FMUL.FTZ R52, R55, R48 ;  /* 0x0000003037347220 */ /* 0x000fe20000410000 */
[----:B------:R-:W-:-:S02]  /*ade0*/  HADD2.F32 R49, -RZ, R49.H1_H1 ;  /* 0x30000031ff317230 */ /* 0x000fc40000004100 */
[----:B------:R-:W-:Y:S01]  /*adf0*/  FMUL.FTZ R60, R51, R48 ;  /* 0x00000030333c7220 */ /* 0x000fe20000410000 */
        /* <DEDUP_REMOVED lines=9> */
[----:B------:R-:W-:Y:S01]  /*ae90*/  F2FP.SATFINITE.E4M3.F32.PACK_AB_MERGE_C R49, R72, R71, R74 ;  /* 0x000000474831723e */ /* 0x000fe2000480704a */
[----:B------:R-:W-:Y:S01]  /*aea0*/  IMAD.MOV.U32 R52, RZ, RZ, R139 ;  /* 0x000000ffff347224 */ /* 0x000fe200078e008b */
[----:B------:R-:W-:Y:S01]  /*aeb0*/  F2FP.SATFINITE.E4M3.F32.PACK_AB_MERGE_C R51, R51, R78, RZ ;  /* 0x0000004e3333723e */ /* 0x000fe200048070ff */
[----:B------:R-:W-:Y:S01]  /*aec0*/  IMAD.MOV.U32 R54, RZ, RZ, R83 ;  /* 0x000000ffff367224 */ /* 0x000fe200078e0053 */
[----:B------:R-:W-:-:S02]  /*aed0*/  F2FP.SATFINITE.E4M3.F32.PACK_AB_MERGE_C R60, R60, R81, RZ ;  /* 0x000000513c3c723e */ /* 0x000fc400048070ff */
[----:B------:R-:W-:Y:S01]  /*aee0*/  F2FP.SATFINITE.E4M3.F32.PACK_AB_MERGE_C R51, R48, R79, R51 ;  /* 0x0000004f3033723e */ /* 0x000fe20004807033 */
[----:B------:R-:W-:Y:S01]  /*aef0*/  IMAD.MOV.U32 R48, RZ, RZ, R80 ;  /* 0x000000ffff307224 */ /* 0x000fe200078e0050 */
[----:B------:R-:W-:Y:S02]  /*af00*/  F2FP.SATFINITE.E4M3.F32.PACK_AB_MERGE_C R55, R50, R69, R60 ;  /* 0x000000453237723e */ /* 0x000fe4000480703c */
[----:B------:R-:W-:Y:S02]  /*af10*/  F2FP.SATFINITE.E4M3.F32.PACK_AB_MERGE_C R53, R73, R70, R75 ;  /* 0x000000464935723e */ /* 0x000fe4000480704b */
[----:B------:R-:W-:-:S07]  /*af20*/  MOV R50, R82 ;  /* 0x0000005200327202 */ /* 0x000fce0000000f00 */
.L_x_359:
[----:B------:R-:W-:Y:S05]  /*af30*/  BSYNC B1 ;  /* 0x0000000000017941 */ /* 0x000fea0003800000 */
.L_x_358:
[----:B-1----:R1:W-:Y:S01]  /*af40*/  STG.E.128 desc[UR42][R58.64], R48 ;  /* 0x000000303a007986 */ /* 0x0023e2000c101d2a */
[----:B------:R-:W-:-:S13]  /*af50*/  ISETP.GE.AND P2, PT, R63, R142, PT ;  /* 0x0000008e3f00720c */ /* 0x000fda0003f46270 */
[----:B------:R-:W-:Y:S05]  /*af60*/  @P2 BRA `(.L_x_336) ;  /* 0x00000004005c2947 */ /* 0x000fea0003800000 */
[--C-:B-1----:R-:W-:Y:S02]  /*af70*/  SHF.R.S32.HI R48, RZ, 0x1f, R63.reuse ;  /* 0x0000001fff307819 */ /* 0x102fe4000001143f */
[----:B------:R-:W-:-:S04]  /*af80*/  IADD3 R63, P2, P3, R100, R128, R63 ;  /* 0x00000080643f7210 */ /* 0x000fc80007b5e03f */
[----:B------:R-:W-:Y:S02]  /*af90*/  IADD3.X R48, R36, R61, R48, P2, P3 ;  /* 0x0000003d24307210 */ /* 0x000fe400017e6430 */
[----:B------:R-:W-:-:S05]  /*afa0*/  IADD3 R56, P2, R63, R56, RZ ;  /* 0x000000383f387210 */ /* 0x000fca0007f5e0ff */
[----:B------:R-:W-:-:S05]  /*afb0*/  IMAD.X R57, R48, 0x1, R57, P2 ;  /* 0x0000000130397824 */ /* 0x000fca00010e0639 */
[----:B--2---:R1:W-:Y:S01]  /*afc0*/  STG.E.128 desc[UR42][R56.64], R52 ;  /* 0x0000003438007986 */ /* 0x0043e2000c101d2a */
[----:B------:R-:W-:Y:S05]  /*afd0*/  BRA `(.L_x_336) ;  /* 0x0000000400407947 */ /* 0x000fea0003800000 */
.L_x_299:
[----:B------:R-:W-:-:S06]  /*afe0*/  UISETP.NE.AND UP0, UPT, UR47, 0x3, UPT ;  /* 0x000000032f00788c */ /* 0x000fcc000bf05270 */
[----:B------:R-:W-:-:S13]  /*aff0*/  PLOP3.LUT P5, PT, PT, PT, UP0, 0x80, 0x0 ;  /* 0x000000000000781c */ /* 0x000fda0003faf008 */
[----:B------:R-:W-:Y:S05]  /*b000*/  @!P5 BRA `(.L_x_360) ;  /* 0x000000000004d947 */ /* 0x000fea0003800000 */
[----:B------:R-:W-:Y:S01]  /*b010*/  BPT.TRAP 0x1 ;  /* 0x000000040000795c */ /* 0x000fe20000300000 */
.L_x_360:
[----:B------:R-:W-:Y:S01]  /*b020*/  IMAD R109, R232, 0x8, R19 ;  /* 0x00000008e86d7824 */ /* 0x000fe200078e0213 */
[----:B------:R-:W-:Y:S01]  /*b030*/  SHF.L.U32 R124, R237, 0x1f, RZ ;  /* 0x0000001fed7c7819 */ /* 0x000fe200000006ff */
[----:B------:R-:W-:Y:S01]  /*b040*/  IMAD R118, R25, -0x80, R2 ;  /* 0xffffff8019767824 */ /* 0x000fe200078e0202 */
[----:B------:R-:W-:Y:S01]  /*b050*/  BSSY B1, `(.L_x_361) ;  /* 0x0000006000017945 */ /* 0x000fe20003800000 */
[----:B------:R-:W-:Y:S01]  /*b060*/  SHF.R.S32.HI R49, RZ, 0x1f, R25 ;  /* 0x0000001fff317819 */ /* 0x000fe20000011419 */
[----:B------:R-:W0:Y:S01]  /*b070*/  SYNCS.PHASECHK.TRANS64.TRYWAIT P2, [R109+URZ+0x38890], R124 ;  /* 0x0388907c6d0075a7 */ /* 0x000e22000804017f */
[----:B------:R-:W-:Y:S01]  /*b080*/  IMAD R48, R5, R25, RZ ;  /* 0x0000001905307224 */ /* 0x000fe200078e02ff */
[----:B------:R-:W-:Y:S01]  /*b090*/  VIMNMX R118, R118, 0x80, PT ;  /* 0x0000008076767848 */ /* 0x000fe20003fe0100 */
[----:B0-----:R-:W-:Y:S06]  /*b0a0*/  @!P2 BRA `(.L_x_362) ;  /* 0x0000018400d4a947 */ /* 0x001fec0003800000 */
.L_x_599:
[----:B------:R-:W-:Y:S05]  /*b0b0*/  BSYNC B1 ;  /* 0x0000000000017941 */ /* 0x000fea0003800000 */
.L_x_361:
[----:B------:R-:W-:Y:S01]  /*b0c0*/  ISETP.GE.AND P2, PT, R22, R118, PT ;  /* 0x000000761600720c */ /* 0x000fe20003f46270 */
[----:B------:R-:W-:Y:S01]  /*b0d0*/  IMAD R49, R49, R136, R48 ;  /* 0x0000008831317224 */ /* 0x000fe200078e0230 */
[----:B------:R-:W-:Y:S01]  /*b0e0*/  BSSY B1, `(.L_x_363) ;  /* 0x000000e000017945 */ /* 0x000fe20003800000 */
[----:B------:R-:W-:-:S05]  /*b0f0*/  IMAD.WIDE.U32 R56, R136, R25, RZ ;  /* 0x0000001988387225 */ /* 0x000fca00078e00ff */
[----:B------:R-:W-:-:S05]  /*b100*/  IADD3 R62, R49, R57, RZ ;  /* 0x00000039313e7210 */ /* 0x000fca0007ffe0ff */
[----:B------:R-:W-:Y:S05]  /*b110*/  @P2 BRA `(.L_x_364) ;  /* 0x0000000000282947 */ /* 0x000fea0003800000 */
[----:B------:R-:W1:Y:S01]  /*b120*/  @!P0 LDS.128 R48, [R114+0x28400] ;  /* 0x0284000072308984 */ /* 0x000e620000000c00 */
[----:B------:R-:W2:Y:S03]  /*b130*/  @!P0 LDC.64 R58, c[0x0][0x2d8] ;  /* 0x0000b600ff3a8b82 */ /* 0x000ea60000000a00 */
[----:B------:R-:W3:Y:S05]  /*b140*/  @!P1 LDS.128 R52, [R114+0x2c400] ;  /* 0x02c4000072349984 */ /* 0x000eea0000000c00 */
[----:B------:R-:W4:Y:S01]  /*b150*/  @!P1 LDC.64 R60, c[0x0][0x2d8] ;  /* 0x0000b600ff3c9b82 */ /* 0x000f220000000a00 */
[----:B--2---:R-:W-:-:S04]  /*b160*/  @!P0 IADD3 R58, P2, P3, R56, R58, R37 ;  /* 0x0000003a383a8210 */ /* 0x004fc80007b5e025 */
[----:B------:R-:W-:Y:S02]  /*b170*/  @!P0 IADD3.X R59, R62, R59, R40, P2, P3 ;  /* 0x0000003b3e3b8210 */ /* 0x000fe400017e6428 */
[----:B----4-:R-:W-:-:S04]  /*b180*/  @!P1 IADD3 R60, P2, P3, R41, R60, R56 ;  /* 0x0000003c293c9210 */ /* 0x010fc80007b5e038 */
[----:B------:R-:W-:Y:S01]  /*b190*/  @!P1 IADD3.X R61, R107, R61, R62, P2, P3 ;  /* 0x0000003d6b3d9210 */ /* 0x000fe200017e643e */
[----:B-1----:R1:W-:Y:S04]  /*b1a0*/  @!P0 STG.E.128 desc[UR42][R58.64], R48 ;  /* 0x000000303a008986 */ /* 0x0023e8000c101d2a */
[----:B---3--:R1:W-:Y:S04]  /*b1b0*/  @!P1 STG.E.128 desc[UR42][R60.64], R52 ;  /* 0x000000343c009986 */ /* 0x0083e8000c101d2a */
.L_x_364:
[----:B------:R-:W-:Y:S05]  /*b1c0*/  BSYNC B1 ;  /* 0x0000000000017941 */ /* 0x000fea0003800000 */
.L_x_363:
[----:B------:R-:W-:Y:S01]  /*b1d0*/  ISETP.GE.AND P2, PT, R234, R118, PT ;  /* 0x00000076ea00720c */ /* 0x000fe20003f46270 */
[----:B------:R-:W-:-:S12]  /*b1e0*/  BSSY B1, `(.L_x_365) ;  /* 0x000000e000017945 */ /* 0x000fd80003800000 */
[----:B------:R-:W-:Y:S05]  /*b1f0*/  @P2 BRA `(.L_x_366) ;  /* 0x0000000000302947 */ /* 0x000fea0003800000 */
[----:B-1----:R-:W1:Y:S01]  /*b200*/  @!P0 LDC.64 R58, c[0x0][0x2d8] ;  /* 0x0000b600ff3a8b82 */ /* 0x002e620000000a00 */
[----:B------:R-:W-:Y:S01]  /*b210*/  IADD3 R60, P2, R92, R56, RZ ;  /* 0x000000385c3c7210 */ /* 0x000fe20007f5e0ff */
[----:B------:R-:W-:Y:S04]  /*b220*/  @!P1 LDS.128 R52, [R114+0x2d400] ;  /* 0x02d4000072349984 */ /* 0x000fe80000000c00 */
[----:B------:R-:W-:Y:S02]  /*b230*/  IMAD.X R48, R62, 0x1, R93, P2 ;  /* 0x000000013e307824 */ /* 0x000fe400010e065d */
[----:B------:R-:W2:Y:S01]  /*b240*/  @!P1 LDC.64 R50, c[0x0][0x2d8] ;  /* 0x0000b600ff329b82 */ /* 0x000ea20000000a00 */
[----:B-1----:R-:W-:-:S04]  /*b250*/  @!P0 IADD3 R58, P2, P3, R60, R58, R37 ;  /* 0x0000003a3c3a8210 */ /* 0x002fc80007b5e025 */
[----:B------:R-:W-:Y:S02]  /*b260*/  @!P0 IADD3.X R59, R48, R59, R40, P2, P3 ;  /* 0x0000003b303b8210 */ /* 0x000fe400017e6428 */
[----:B--2---:R-:W-:-:S04]  /*b270*/  @!P1 IADD3 R60, P2, P3, R41, R50, R60 ;  /* 0x00000032293c9210 */ /* 0x004fc80007b5e03c */
[----:B------:R-:W-:Y:S02]  /*b280*/  @!P1 IADD3.X R61, R107, R51, R48, P2, P3 ;  /* 0x000000336b3d9210 */ /* 0x000fe400017e6430 */
[----:B------:R-:W1:Y:S04]  /*b290*/  @!P0 LDS.128 R48, [R114+0x29400] ;  /* 0x0294000072308984 */ /* 0x000e680000000c00 */
[----:B-1----:R2:W-:Y:S04]  /*b2a0*/  @!P0 STG.E.128 desc[UR42][R58.64], R48 ;  /* 0x000000303a008986 */ /* 0x0025e8000c101d2a */
[----:B------:R2:W-:Y:S02]  /*b2b0*/  @!P1 STG.E.128 desc[UR42][R60.64], R52 ;  /* 0x000000343c009986 */ /* 0x0005e4000c101d2a */
.L_x_366:
[----:B------:R-:W-:Y:S05]  /*b2c0*/  BSYNC B1 ;  /* 0x0000000000017941 */ /* 0x000fea0003800000 */
.L_x_365:
[----:B------:R-:W-:Y:S01]  /*b2d0*/  ISETP.GE.AND P2, PT, R233, R118, PT ;  /* 0x00000076e900720c */ /* 0x000fe20003f46270 */
[----:B------:R-:W-:-:S12]  /*b2e0*/  BSSY B1, `(.L_x_367) ;  /* 0x000000e000017945 */ /* 0x000fd80003800000 */
[----:B------:R-:W-:Y:S05]  /*b2f0*/  @P2 BRA `(.L_x_368) ;  /* 0x0000000000302947 */ /* 0x000fea0003800000 */
[----:B-12---:R-:W1:Y:S01]  /*b300*/  @!P0 LDC.64 R58, c[0x0][0x2d8] ;  /* 0x0000b600ff3a8b82 */ /* 0x006e620000000a00 */
[----:B------:R-:W-:Y:S01]  /*b310*/  LEA R60, P2, R102, R56, 0x6 ;  /* 0x00000038663c7211 */ /* 0x000fe200078430ff */
        /* <DEDUP_REMOVED lines=10> */
.L_x_368:
[----:B------:R-:W-:Y:S05]  /*b3c0*/  BSYNC B1 ;  /* 0x0000000000017941 */ /* 0x000fea0003800000 */
.L_x_367:
[----:B------:R-:W-:-:S13]  /*b3d0*/  ISETP.GE.AND P2, PT, R235, R118, PT ;  /* 0x00000076eb00720c */ /* 0x000fda0003f46270 */
[----:B------:R-:W-:Y:S05]  /*b3e0*/  @P2 BRA `(.L_x_336) ;  /* 0x00000000003c2947 */ /* 0x000fea0003800000 */
[----:B-123--:R-:W1:Y:S01]  /*b3f0*/  LDC.64 R48, c[0x0][0x2f0] ;  /* 0x0000bc00ff307b82 */ /* 0x00ee620000000a00 */
[----:B------:R-:W-:Y:S01]  /*b400*/  IMAD.MOV.U32 R57, RZ, RZ, R62 ;  /* 0x000000ffff397224 */ /* 0x000fe200078e003e */
[----:B------:R-:W-:Y:S06]  /*b410*/  @!P1 LDS.128 R52, [R114+0x2f400] ;  /* 0x02f4000072349984 */ /* 0x000fec0000000c00 */
[----:B------:R-:W2:Y:S01]  /*b420*/  @!P0 LDC.64 R50, c[0x0][0x2d8] ;  /* 0x0000b600ff328b82 */ /* 0x000ea20000000a00 */
[----:B-1----:R-:W-:-:S04]  /*b430*/  IMAD.WIDE.U32 R58, R48, 0x60, R56 ;  /* 0x00000060303a7825 */ /* 0x002fc800078e0038 */
[----:B------:R-:W-:Y:S01]  /*b440*/  IMAD R49, R49, 0x60, RZ ;  /* 0x0000006031317824 */ /* 0x000fe200078e02ff */
[----:B--2---:R-:W-:-:S04]  /*b450*/  @!P0 IADD3 R56, P2, P3, R58, R50, R37 ;  /* 0x000000323a388210 */ /* 0x004fc80007b5e025 */
[----:B------:R-:W-:-:S04]  /*b460*/  IADD3 R48, R59, R49, RZ ;  /* 0x000000313b307210 */ /* 0x000fc80007ffe0ff */
[----:B------:R-:W-:Y:S02]  /*b470*/  @!P0 IADD3.X R57, R48, R51, R40, P2, P3 ;  /* 0x0000003330398210 */ /* 0x000fe400017e6428 */
[----:B------:R-:W1:Y:S02]  /*b480*/  @!P1 LDC.64 R50, c[0x0][0x2d8] ;  /* 0x0000b600ff329b82 */ /* 0x000e640000000a00 */
[----:B-1----:R-:W-:-:S04]  /*b490*/  @!P1 IADD3 R58, P2, P3, R41, R50, R58 ;  /* 0x00000032293a9210 */ /* 0x002fc80007b5e03a */
[----:B------:R-:W-:Y:S02]  /*b4a0*/  @!P1 IADD3.X R59, R107, R51, R48, P2, P3 ;  /* 0x000000336b3b9210 */ /* 0x000fe400017e6430 */
[----:B------:R-:W1:Y:S04]  /*b4b0*/  @!P0 LDS.128 R48, [R114+0x2b400] ;  /* 0x02b4000072308984 */ /* 0x000e680000000c00 */
[----:B-1----:R4:W-:Y:S04]  /*b4c0*/  @!P0 STG.E.128 desc[UR42][R56.64], R48 ;  /* 0x0000003038008986 */ /* 0x0029e8000c101d2a */
[----:B------:R4:W-:Y:S02]  /*b4d0*/  @!P1 STG.E.128 desc[UR42][R58.64], R52 ;  /* 0x000000343a009986 */ /* 0x0009e4000c101d2a */
.L_x_336:
[----:B------:R-:W-:Y:S05]  /*b4e0*/  BSYNC B0 ;  /* 0x0000000000007941 */ /* 0x000fea0003800000 */
.L_x_298:
[----:B-1234-:R-:W1:Y:S01]  /*b4f0*/  S2R R48, SR_TID.X ;  /* 0x0000000000307919 */ /* 0x01ee620000002100 */
[----:B------:R-:W-:Y:S01]  /*b500*/  @!PT LDS RZ, [RZ] ;  /* 0x00000000fffff984 */ /* 0x000fe20000000800 */
[----:B------:R-:W-:Y:S01]  /*b510*/  @!PT LDS RZ, [RZ] ;  /* 0x00000000fffff984 */ /* 0x000fe20000000800 */
[----:B------:R-:W-:Y:S01]  /*b520*/  @!PT LDS RZ, [RZ] ;  /* 0x00000000fffff984 */ /* 0x000fe20000000800 */
[----:B------:R-:W-:Y:S01]  /*b530*/  @!PT LDS RZ, [RZ] ;  /* 0x00000000fffff984 */ /* 0x000fe20000000800 */
[----:B------:R2:W-:Y:S06]  /*b540*/  MEMBAR.ALL.CTA ;  /* 0x0000000000007992 */ /* 0x0005ec0000008000 */
[----:B--2---:R-:W2:Y:S01]  /*b550*/  FENCE.VIEW.ASYNC.S ;  /* 0x00000000000073c6 */ /* 0x004ea20000000000 */
[----:B------:R-:W-:Y:S05]  /*b560*/  WARPSYNC.ALL ;  /* 0x0000000000007948 */ /* 0x000fea0003800000 */
[----:B------:R-:W-:Y:S01]  /*b570*/  BSSY B0, `(.L_x_369) ;  /* 0x0000009000007945 */ /* 0x000fe20003800000 */
[----:B-1----:R-:W-:Y:S01]  /*b580*/  LOP3.LUT R48, R48, 0x7f, RZ, 0xc0, !PT ;  /* 0x0000007f30307812 */ /* 0x002fe200078ec0ff */
[----:B--2---:R1:W-:Y:S03]  /*b590*/  BAR.SYNC.DEFER_BLOCKING R133, 0x80 ;  /* 0x000200850000751d */ /* 0x0043e60000010000 */
[----:B------:R-:W-:-:S13]  /*b5a0*/  ISETP.NE.AND P2, PT, R48, RZ, PT ;  /* 0x000000ff3000720c */ /* 0x000fda0003f45270 */
[----:B------:R-:W-:-:S05]  /*b5b0*/  @!P2 VIADD R48, R109, 0x388a0 ;  /* 0x000388a06d30a836 */ /* 0x000fca0000000000 */
[----:B------:R-:W-:-:S04]  /*b5c0*/  @!P2 PRMT R48, RZ, 0x654, R48 ;  /* 0x00000654ff30a816 */ /* 0x000fc80000000030 */
[----:B------:R1:W-:Y:S01]  /*b5d0*/  @!P2 SYNCS.ARRIVE.TRANS64.RED.A1T0 RZ, [R48+URZ], RZ ;  /* 0x000000ff30ffa9a7 */ /* 0x0003e2000810043f */
[----:B------:R-:W-:Y:S05]  /*b5e0*/  @!P5 BRA `(.L_x_370) ;  /* 0x000000000004d947 */ /* 0x000fea0003800000 */
[----:B------:R-:W-:Y:S01]  /*b5f0*/  BPT.TRAP 0x1 ;  /* 0x000000040000795c */ /* 0x000fe20000300000 */
.L_x_370:
[----:B------:R-:W-:Y:S05]  /*b600*/  BSYNC B0 ;  /* 0x0000000000007941 */ /* 0x000fea0003800000 */
.L_x_369:
[----:B------:R-:W2:Y:S01]  /*b610*/  SYNCS.PHASECHK.TRANS64.TRYWAIT P3, [R109+URZ+0x388b0], R124 ;  /* 0x0388b07c6d0075a7 */ /* 0x000ea2000806017f */
[----:B------:R-:W-:Y:S01]  /*b620*/  ULDC UR41, c[0x0][0x2e4] ;  /* 0x0000b90000297ab9 */ /* 0x000fe20000000800 */
[----:B------:R-:W-:Y:S01]  /*b630*/  ULDC.64 UR36, c[0x0][0x318] ;  /* 0x0000c60000247ab9 */ /* 0x000fe20000000a00 */
[----:B------:R-:W-:Y:S01]  /*b640*/  ULDC.64 UR38, c[0x0][0x308] ;  /* 0x0000c20000267ab9 */ /* 0x000fe20000000a00 */
[----:B------:R-:W-:Y:S04]  /*b650*/  BSSY B0, `(.L_x_371) ;  /* 0x0000002000007945 */ /* 0x000fe80003800000 */
[----:B--2---:R-:W-:Y:S05]  /*b660*/  @!P3 BRA `(.L_x_372) ;  /* 0x000001800078b947 */ /* 0x004fea0003800000 */
.L_x_600:
[----:B------:R-:W-:Y:S05]  /*b670*/  BSYNC B0 ;  /* 0x0000000000007941 */ /* 0x000fea0003800000 */
.L_x_371:
[----:B------:R-:W-:Y:S01]  /*b680*/  ISETP.GE.AND P3, PT, R22, R118, PT ;  /* 0x000000761600720c */ /* 0x000fe20003f66270 */
[----:B------:R-:W-:Y:S01]  /*b690*/  BSSY B0, `(.L_x_373) ;  /* 0x0000010000007945 */ /* 0x000fe20003800000 */
[----:B------:R-:W-:-:S11]  /*b6a0*/  IMAD.WIDE R52, R25, 0x80, R44 ;  /* 0x0000008019347825 */ /* 0x000fd600078e022c */
[----:B------:R-:W-:Y:S05]  /*b6b0*/  @P3 BRA `(.L_x_374) ;  /* 0x0000000000343947 */ /* 0x000fea0003800000 */
[----:B-1----:R-:W-:Y:S02]  /*b6c0*/  IMAD.MOV.U32 R48, RZ, RZ, R98 ;  /* 0x000000ffff307224 */ /* 0x002fe400078e0062 */
[----:B------:R-:W-:Y:S02]  /*b6d0*/  IMAD.MOV.U32 R49, RZ, RZ, R108 ;  /* 0x000000ffff317224 */ /* 0x000fe400078e006c */
[----:B------:R-:W-:Y:S02]  /*b6e0*/  IMAD R51, R53, UR36, RZ ;  /* 0x0000002435337c24 */ /* 0x000fe4000f8e02ff */
[----:B------:R-:W-:-:S04]  /*b6f0*/  IMAD.WIDE.U32 R48, R52, UR36, R48 ;  /* 0x0000002434307c25 */ /* 0x000fc8000f8e0030 */
[----:B------:R-:W-:Y:S01]  /*b700*/  IMAD R51, R52, UR37, R51 ;  /* 0x0000002534337c24 */ /* 0x000fe2000f8e0233 */
[----:B------:R-:W-:-:S04]  /*b710*/  IADD3 R54, P3, R48, UR38, RZ ;  /* 0x0000002630367c10 */ /* 0x000fc8000ff7e0ff */
[----:B------:R-:W-:Y:S02]  /*b720*/  IADD3.X R55, R49, UR39, R51, P3, !PT ;  /* 0x0000002731377c10 */ /* 0x000fe40009ffe433 */
[----:B------:R-:W-:-:S13]  /*b730*/  ISETP.GE.AND P3, PT, R16, UR41, PT ;  /* 0x0000002910007c0c */ /* 0x000fda000bf66270 */
[----:B------:R-:W1:Y:S04]  /*b740*/  @!P3 LDS.128 R48, [R114+0x10400] ;  /* 0x010400007230b984 */ /* 0x000e680000000c00 */
[----:B-1----:R-:W-:Y:S01]  /*b750*/  @!P3 STG.E.128 desc[UR42][R54.64], R48 ;  /* 0x000000303600b986 */ /* 0x002fe2000c101d2a */
[----:B------:R-:W-:-:S13]  /*b760*/  ISETP.GE.AND P3, PT, R6, UR41, PT ;  /* 0x0000002906007c0c */ /* 0x000fda000bf66270 */
[----:B------:R-:W1:Y:S04]  /*b770*/  @!P3 LDS.128 R48, [R114+0x14400] ;  /* 0x014400007230b984 */ /* 0x000e680000000c00 */
[----:B-1----:R3:W-:Y:S02]  /*b780*/  @!P3 STG.E.128 desc[UR42][R54.64+0x80], R48 ;  /* 0x000080303600b986 */ /* 0x0027e4000c101d2a */
.L_x_374:
[----:B------:R-:W-:Y:S05]  /*b790*/  BSYNC B0 ;  /* 0x0000000000007941 */ /* 0x000fea0003800000 */
.L_x_373:
[----:B------:R-:W-:Y:S01]  /*b7a0*/  ISETP.GE.AND P3, PT, R234, R118, PT ;  /* 0x00000076ea00720c */ /* 0x000fe20003f66270 */
[----:B------:R-:W-:-:S12]  /*b7b0*/  BSSY B0, `(.L_x_375) ;  /* 0x0000011000007945 */ /* 0x000fd80003800000 */
[----:B------:R-:W-:Y:S05]  /*b7c0*/  @P3 BRA `(.L_x_376) ;  /* 0x00000000003c3947 */ /* 0x000fea0003800000 */
[----:B---3--:R-:W-:Y:S01]  /*b7d0*/  IADD3 R51, P3, R52, 0x20, RZ ;  /* 0x0000002034337810 */ /* 0x008fe20007f7e0ff */
[----:B-1----:R-:W-:Y:S02]  /*b7e0*/  IMAD.MOV.U32 R48, RZ, RZ, R98 ;  /* 0x000000ffff307224 */ /* 0x002fe400078e0062 */
[----:B------:R-:W-:Y:S01]  /*b7f0*/  IMAD.MOV.U32 R49, RZ, RZ, R108 ;  /* 0x000000ffff317224 */ /* 0x000fe200078e006c */
[----:B------:R-:W-:Y:S01]  /*b800*/  IADD3.X R50, RZ, R53, RZ, P3, !PT ;  /* 0x00000035ff327210 */ /* 0x000fe20001ffe4ff */
[----:B------:R-:W-:-:S04]  /*b810*/  IMAD.WIDE.U32 R48, R51, UR36, R48 ;  /* 0x0000002433307c25 */ /* 0x000fc8000f8e0030 */
[----:B------:R-:W-:Y:S01]  /*b820*/  IMAD R50, R50, UR36, RZ ;  /* 0x0000002432327c24 */ /* 0x000fe2000f8e02ff */
[----:B------:R-:W-:-:S03]  /*b830*/  IADD3 R54, P3, R48, UR38, RZ ;  /* 0x0000002630367c10 */ /* 0x000fc6000ff7e0ff */
[----:B------:R-:W-:-:S05]  /*b840*/  IMAD R51, R51, UR37, R50 ;  /* 0x0000002533337c24 */ /* 0x000fca000f8e0232 */
[----:B------:R-:W-:Y:S02]  /*b850*/  IADD3.X R55, R49, UR39, R51, P3, !PT ;  /* 0x0000002731377c10 */ /* 0x000fe40009ffe433 */
[----:B------:R-:W-:-:S13]  /*b860*/  ISETP.GE.AND P3, PT, R16, UR41, PT ;  /* 0x0000002910007c0c */ /* 0x000fda000bf66270 */
[----:B------:R-:W1:Y:S04]  /*b870*/  @!P3 LDS.128 R48, [R114+0x11400] ;  /* 0x011400007230b984 */ /* 0x000e680000000c00 */
[----:B-1----:R-:W-:Y:S01]  /*b880*/  @!P3 STG.E.128 desc[UR42][R54.64], R48 ;  /* 0x000000303600b986 */ /* 0x002fe2000c101d2a */
[----:B------:R-:W-:-:S13]  /*b890*/  ISETP.GE.AND P3, PT, R6, UR41, PT ;  /* 0x0000002906007c0c */ /* 0x000fda000bf66270 */
[----:B------:R-:W1:Y:S04]  /*b8a0*/  @!P3 LDS.128 R48, [R114+0x15400] ;  /* 0x015400007230b984 */ /* 0x000e680000000c00 */
[----:B-1----:R4:W-:Y:S02]  /*b8b0*/  @!P3 STG.E.128 desc[UR42][R54.64+0x80], R48 ;  /* 0x000080303600b986 */ /* 0x0029e4000c101d2a */
.L_x_376:
[----:B------:R-:W-:Y:S05]  /*b8c0*/  BSYNC B0 ;  /* 0x0000000000007941 */ /* 0x000fea0003800000 */
.L_x_375:
[----:B------:R-:W-:Y:S01]  /*b8d0*/  ISETP.GE.AND P3, PT, R233, R118, PT ;  /* 0x00000076e900720c */ /* 0x000fe20003f66270 */
[----:B------:R-:W-:-:S12]  /*b8e0*/  BSSY B0, `(.L_x_377) ;  /* 0x0000011000007945 */ /* 0x000fd80003800000 */
[----:B------:R-:W-:Y:S05]  /*b8f0*/  @P3 BRA `(.L_x_378) ;  /* 0x00000000003c3947 */ /* 0x000fea0003800000 */
[----:B---34-:R-:W-:Y:S01]  /*b900*/  IADD3 R51, P3, R52, 0x40, RZ ;  /* 0x0000004034337810 */ /* 0x018fe20007f7e0ff */
[----:B------:R-:W-:Y:S01]  /*b910*/  IMAD.MOV.U32 R49, RZ, RZ, R108 ;  /* 0x000000ffff317224 */ /* 0x000fe200078e006c */
[----:B-1----:R-:W-:-:S03]  /*b920*/  MOV R48, R98 ;  /* 0x0000006200307202 */ /* 0x002fc60000000f00 */
[----:B------:R-:W-:Y:S02]  /*b930*/  IMAD.X R50, RZ, RZ, R53, P3 ;  /* 0x000000ffff327224 */ /* 0x000fe400018e0635 */
        /* <DEDUP_REMOVED lines=11> */
.L_x_378:
[----:B------:R-:W-:Y:S05]  /*b9f0*/  BSYNC B0 ;  /* 0x0000000000007941 */ /* 0x000fea0003800000 */
.L_x_377:
[----:B------:R-:W-:Y:S01]  /*ba00*/  ISETP.GE.AND P3, PT, R235, R118, PT ;  /* 0x00000076eb00720c */ /* 0x000fe20003f66270 */
[----:B------:R-:W-:-:S12]  /*ba10*/  BSSY B0, `(.L_x_379) ;  /* 0x0000011000007945 */ /* 0x000fd80003800000 */
[----:B------:R-:W-:Y:S05]  /*ba20*/  @P3 BRA `(.L_x_380) ;  /* 0x00000000003c3947 */ /* 0x000fea0003800000 */
[----:B-1-34-:R-:W-:Y:S01]  /*ba30*/  IADD3 R51, P3, R52, 0x60, RZ ;  /* 0x0000006034337810 */ /* 0x01afe20007f7e0ff */
[----:B------:R-:W-:Y:S01]  /*ba40*/  IMAD.MOV.U32 R48, RZ, RZ, R98 ;  /* 0x000000ffff307224 */ /* 0x000fe200078e0062 */
[----:B------:R-:W-:-:S03]  /*ba50*/  MOV R49, R108 ;  /* 0x0000006c00317202 */ /* 0x000fc60000000f00 */
[----:B------:R-:W-:Y:S02]  /*ba60*/  IMAD.X R52, RZ, RZ, R53, P3 ;  /* 0x000000ffff347224 */ /* 0x000fe400018e0635 */
[----:B------:R-:W-:-:S04]  /*ba70*/  IMAD.WIDE.U32 R48, R51, UR36, R48 ;  /* 0x0000002433307c25 */ /* 0x000fc8000f8e0030 */
[----:B------:R-:W-:-:S04]  /*ba80*/  IMAD R52, R52, UR36, RZ ;  /* 0x0000002434347c24 */ /* 0x000fc8000f8e02ff */
        /* <DEDUP_REMOVED lines=9> */
.L_x_380:
[----:B------:R-:W-:Y:S05]  /*bb20*/  BSYNC B0 ;  /* 0x0000000000007941 */ /* 0x000fea0003800000 */
.L_x_379:
[----:B------:R-:W-:Y:S01]  /*bb30*/  @!PT LDS RZ, [RZ] ;  /* 0x00000000fffff984 */ /* 0x000fe20000000800 */
[----:B------:R-:W-:Y:S01]  /*bb40*/  @!PT LDS RZ, [RZ] ;  /* 0x00000000fffff984 */ /* 0x000fe20000000800 */
[----:B------:R-:W-:Y:S01]  /*bb50*/  @!PT LDS RZ, [RZ] ;  /* 0x00000000fffff984 */ /* 0x000fe20000000800 */
[----:B------:R-:W-:Y:S01]  /*bb60*/  @!PT LDS RZ, [RZ] ;  /* 0x00000000fffff984 */ /* 0x000fe20000000800 */
[----:B------:R5:W-:Y:S06]  /*bb70*/  MEMBAR.ALL.CTA ;  /* 0x0000000000007992 */ /* 0x000bec0000008000 */
[----:B-----5:R-:W5:Y:S01]  /*bb80*/  FENCE.VIEW.ASYNC.S ;  /* 0x00000000000073c6 */ /* 0x020f620000000000 */
[----:B0-2---:R-:W-:Y:S01]  /*bb90*/  @!P2 VIADD R109, R109, 0x388c0 ;  /* 0x000388c06d6da836 */ /* 0x005fe20000000000 */
[----:B-----5:R0:W-:Y:S01]  /*bba0*/  BAR.SYNC.DEFER_BLOCKING R133, 0x80 ;  /* 0x000200850000751d */ /* 0x0201e20000010000 */
[----:B------:R-:W-:Y:S01]  /*bbb0*/  ISETP.NE.AND P3, PT, R110, RZ, PT ;  /* 0x000000ff6e00720c */ /* 0x000fe20003f65270 */
[----:B------:R-:W-:-:S02]  /*bbc0*/  VIADD R232, R232, 0x1 ;  /* 0x00000001e8e87836 */ /* 0x000fc40000000000 */
[----:B------:R-:W-:-:S04]  /*bbd0*/  @!P2 PRMT R109, RZ, 0x654, R109 ;  /* 0x00000654ff6da816 */ /* 0x000fc8000000006d */
[----:B------:R0:W-:Y:S01]  /*bbe0*/  @!P2 SYNCS.ARRIVE.TRANS64.RED.A1T0 RZ, [R109+URZ], RZ ;  /* 0x000000ff6dffa9a7 */ /* 0x0001e2000810043f */
[----:B------:R-:W-:-:S04]  /*bbf0*/  ISETP.NE.AND P2, PT, R232, 0x2, PT ;  /* 0x00000002e800780c */ /* 0x000fc80003f45270 */
[----:B-1-34-:R-:W-:Y:S02]  /*bc00*/  SEL R48, RZ, 0x1, P2 ;  /* 0x00000001ff307807 */ /* 0x01afe40001000000 */
[----:B------:R-:W-:Y:S02]  /*bc10*/  SEL R232, R232, RZ, P2 ;  /* 0x000000ffe8e87207 */ /* 0x000fe40001000000 */
[----:B------:R-:W-:Y:S01]  /*bc20*/  LOP3.LUT R237, R237, R48, RZ, 0x3c, !PT ;  /* 0x00000030eded7212 */ /* 0x000fe200078e3cff */
[----:B0-----:R-:W-:Y:S06]  /*bc30*/  @P3 BRA `(.L_x_381) ;  /* 0xffffff6400dc3947 */ /* 0x001fec000383ffff */
[----:B------:R-:W0:Y:S01]  /*bc40*/  S2R R49, SR_TID.X ;  /* 0x0000000000317919 */ /* 0x000e220000002100 */
[----:B------:R-:W-:Y:S02]  /*bc50*/  PLOP3.LUT P0, PT, PT, PT, PT, 0x8, 0x0 ;  /* 0x000000000000781c */ /* 0x000fe40003f0e170 */
[----:B0-----:R-:W-:-:S04]  /*bc60*/  SHF.R.U32.HI R49, RZ, 0x7, R49 ;  /* 0x00000007ff317819 */ /* 0x001fc80000011631 */
[----:B------:R-:W-:-:S13]  /*bc70*/  ISETP.NE.AND P3, PT, R49, 0x1, PT ;  /* 0x000000013100780c */ /* 0x000fda0003f65270 */
[----:B------:R-:W-:Y:S06]  /*bc80*/  @!P3 BAR.ARV 0x9, 0x100 ;  /* 0x024400000000bb1d */ /* 0x000fec0000002000 */
.L_x_293:
[----:B------:R-:W0:Y:S01]  /*bc90*/  LDC R0, c[0x0][0x428] ;  /* 0x00010a00ff007b82 */ /* 0x000e220000000800 */
[----:B------:R-:W-:Y:S05]  /*bca0*/  @P0 BRA `(.L_x_382) ;  /* 0x00000000000c0947 */ /* 0x000fea0003800000 */
[----:B------:R-:W1:Y:S01]  /*bcb0*/  FENCE.VIEW.ASYNC.G ;  /* 0x00000000000073c6 */ /* 0x000e620000000100 */
[----:B------:R-:W-:Y:S05]  /*bcc0*/  WARPSYNC.ALL ;  /* 0x0000000000007948 */ /* 0x000fea0003800000 */
[----:B-1----:R-:W-:Y:S06]  /*bcd0*/  BAR.ARV 0xc, 0x180 ;  /* 0x0306000000007b1d */ /* 0x002fec0000002000 */
.L_x_382:
[----:B------:R-:W2:Y:S01]  /*bce0*/  LDL R4, [R1+0x2c] ;  /* 0x00002c0001047983 */ /* 0x000ea20000100800 */
[----:B------:R-:W-:-:S03]  /*bcf0*/  ULDC.64 UR4, c[0x0][0x990] ;  /* 0x0002640000047ab9 */ /* 0x000fc60000000a00 */
[----:B------:R-:W3:Y:S01]  /*bd00*/  LDL R5, [R1+0x14] ;  /* 0x0000140001057983 */ /* 0x000ee20000100800 */
[----:B------:R-:W-:Y:S01]  /*bd10*/  ISETP.NE.U32.AND P0, PT, RZ, UR4, PT ;  /* 0x00000004ff007c0c */ /* 0x000fe2000bf05070 */
[----:B------:R-:W-:Y:S01]  /*bd20*/  ULDC.64 UR6, c[0x0][0x998] ;  /* 0x0002660000067ab9 */ /* 0x000fe20000000a00 */
[----:B0-----:R-:W-:Y:S01]  /*bd30*/  ISETP.NE.AND P2, PT, R0, 0x1, PT ;  /* 0x000000010000780c */ /* 0x001fe20003f45270 */
[----:B------:R-:W-:Y:S01]  /*bd40*/  IMAD.MOV.U32 R7, RZ, RZ, R126 ;  /* 0x000000ffff077224 */ /* 0x000fe200078e007e */
[----:B------:R-:W-:Y:S02]  /*bd50*/  ISETP.NE.AND.EX P0, PT, RZ, UR5, PT, P0 ;  /* 0x00000005ff007c0c */ /* 0x000fe4000bf05300 */
[----:B------:R-:W-:-:S04]  /*bd60*/  ISETP.NE.U32.AND P1, PT, RZ, UR6, PT ;  /* 0x00000006ff007c0c */ /* 0x000fc8000bf25070 */
[----:B------:R-:W-:-:S05]  /*bd70*/  ISETP.NE.AND.EX P1, PT, RZ, UR7, PT, P1 ;  /* 0x00000007ff007c0c */ /* 0x000fca000bf25310 */
[----:B------:R-:W0:Y:S08]  /*bd80*/  @P2 LDC R3, c[0x0][0x42c] ;  /* 0x00010b00ff032b82 */ /* 0x000e300000000800 */
[----:B------:R-:W2:Y:S08]  /*bd90*/  @P0 LDC.64 R10, c[0x0][0x9a8] ;  /* 0x00026a00ff0a0b82 */ /* 0x000eb00000000a00 */
[----:B------:R-:W1:Y:S08]  /*bda0*/  @P2 LDC R2, c[0x0][0x430] ;  /* 0x00010c00ff022b82 */ /* 0x000e700000000800 */
[----:B------:R-:W4:Y:S01]  /*bdb0*/  @P1 LDC.64 R12, c[0x0][0x9b8] ;  /* 0x00026e00ff0c1b82 */ /* 0x000f220000000a00 */
[----:B0-----:R-:W-:-:S07]  /*bdc0*/  @P2 IMAD.HI.U32 R3, R126, R3, RZ ;  /* 0x000000037e032227 */ /* 0x001fce00078e00ff */
[----:B------:R-:W0:Y:S08]  /*bdd0*/  @P0 LDC.64 R14, c[0x0][0x9b0] ;  /* 0x00026c00ff0e0b82 */ /* 0x000e300000000a00 */
[----:B------:R-:W0:Y:S01]  /*bde0*/  @P1 LDC.64 R20, c[0x0][0x9c0] ;  /* 0x00027000ff141b82 */ /* 0x000e220000000a00 */
[----:B-1----:R-:W-:-:S04]  /*bdf0*/  @P2 SHF.R.U32.HI R7, RZ, R2, R3 ;  /* 0x00000002ff072219 */ /* 0x002fc80000011603 */
[----:B------:R-:W-:Y:S01]  /*be00*/  @P0 SHF.R.S32.HI R9, RZ, 0x1f, R7 ;  /* 0x0000001fff090819 */ /* 0x000fe20000011407 */
[C---:B--2---:R-:W-:Y:S02]  /*be10*/  @P0 IMAD R0, R4.reuse, R10, RZ ;  /* 0x0000000a04000224 */ /* 0x044fe400078e02ff */
[----:B----4-:R-:W-:Y:S02]  /*be20*/  @P1 IMAD R4, R4, R12, RZ ;  /* 0x0000000c04041224 */ /* 0x010fe400078e02ff */
[C---:B---3--:R-:W-:Y:S02]  /*be30*/  @P0 IMAD R11, R5.reuse, R11, R0 ;  /* 0x0000000b050b0224 */ /* 0x048fe400078e0200 */
[----:B------:R-:W-:-:S04]  /*be40*/  @P0 IMAD.WIDE.U32 R2, R5, R10, RZ ;  /* 0x0000000a05020225 */ /* 0x000fc800078e00ff */
[----:B------:R-:W-:Y:S01]  /*be50*/  @P1 IMAD R13, R5, R13, R4 ;  /* 0x0000000d050d1224 */ /* 0x000fe200078e0204 */
[----:B------:R-:W-:Y:S01]  /*be60*/  @P0 IADD3 R3, R3, R11, RZ ;  /* 0x0000000b03030210 */ /* 0x000fe20007ffe0ff */
[----:B------:R-:W-:Y:S01]  /*be70*/  @P1 IMAD.WIDE.U32 R4, R5, R12, RZ ;  /* 0x0000000c05041225 */ /* 0x000fe200078e00ff */
[----:B------:R-:W-:-:S03]  /*be80*/  @P1 SHF.R.S32.HI R11, RZ, 0x1f, R7 ;  /* 0x0000001fff0b1819 */ /* 0x000fc60000011407 */
[----:B0-----:R-:W-:Y:S02]  /*be90*/  @P0 IMAD R0, R9, R14, RZ ;  /* 0x0000000e09000224 */ /* 0x001fe400078e02ff */
[----:B------:R-:W-:Y:S02]  /*bea0*/  @P1 IMAD R6, R11, R20, RZ ;  /* 0x000000140b061224 */ /* 0x000fe400078e02ff */
[----:B------:R-:W-:Y:S02]  /*beb0*/  @P1 IMAD.IADD R5, R5, 0x1, R13 ;  /* 0x0000000105051824 */ /* 0x000fe400078e020d */
[C---:B------:R-:W-:Y:S02]  /*bec0*/  @P0 IMAD R9, R7.reuse, R15, R0 ;  /* 0x0000000f07090224 */ /* 0x040fe400078e0200 */
[----:B------:R-:W-:-:S04]  /*bed0*/  @P0 IMAD.WIDE.U32 R2, R7, R14, R2 ;  /* 0x0000000e07020225 */ /* 0x000fc800078e0002 */
[C---:B------:R-:W-:Y:S02]  /*bee0*/  @P1 IMAD R11, R7.reuse, R21, R6 ;  /* 0x00000015070b1224 */ /* 0x040fe400078e0206 */
[----:B------:R-:W-:Y:S01]  /*bef0*/  @P1 IMAD.WIDE.U32 R6, R7, R20, R4 ;  /* 0x0000001407061225 */ /* 0x000fe200078e0004 */
[----:B------:R-:W-:Y:S01]  /*bf00*/  @P0 LEA R4, P3, R2, UR4, 0x2 ;  /* 0x0000000402040c11 */ /* 0x000fe2000f8610ff */
[----:B------:R-:W-:Y:S02]  /*bf10*/  ULDC UR4, c[0x0][0x988] ;  /* 0x0002620000047ab9 */ /* 0x000fe40000000800 */
[----:B------:R-:W-:Y:S01]  /*bf20*/  @P0 IMAD.IADD R5, R3, 0x1, R9 ;  /* 0x0000000103050824 */ /* 0x000fe200078e0209 */
[----:B------:R-:W-:Y:S01]  /*bf30*/  @P1 LEA R8, P4, R6, UR6, 0x2 ;  /* 0x0000000606081c11 */ /* 0x000fe2000f8810ff */
[----:B------:R-:W-:Y:S02]  /*bf40*/  @P1 IMAD.IADD R3, R7, 0x1, R11 ;  /* 0x0000000107031824 */ /* 0x000fe400078e020b */
[----:B------:R-:W-:Y:S01]  /*bf50*/  IMAD.MOV.U32 R0, RZ, RZ, 0x3f800000 ;  /* 0x3f800000ff007424 */ /* 0x000fe200078e00ff */
[----:B------:R-:W-:Y:S01]  /*bf60*/  @P0 LEA.HI.X R5, R2, UR5, R5, 0x2, P3 ;  /* 0x0000000502050c11 */ /* 0x000fe200098f1405 */
[----:B------:R-:W0:Y:S01]  /*bf70*/  @P2 LDC R7, c[0x0][0x42c] ;  /* 0x00010b00ff072b82 */ /* 0x000e220000000800 */
[----:B------:R-:W-:-:S02]  /*bf80*/  @P1 LEA.HI.X R9, R6, UR7, R3, 0x2, P4 ;  /* 0x0000000706091c11 */ /* 0x000fc4000a0f1403 */
[----:B------:R-:W-:-:S03]  /*bf90*/  MOV R3, 0x3f800000 ;  /* 0x3f80000000037802 */ /* 0x000fc60000000f00 */
[----:B------:R-:W2:Y:S02]  /*bfa0*/  @P1 LDG.E R0, desc[UR42][R8.64] ;  /* 0x0000002a08001981 */ /* 0x000ea4000c1e1900 */
[----:B------:R-:W1:Y:S02]  /*bfb0*/  @P2 LDC R2, c[0x0][0x430] ;  /* 0x00010c00ff022b82 */ /* 0x000e640000000800 */
[----:B------:R3:W2:Y:S01]  /*bfc0*/  @P0 LDG.E R3, desc[UR42][R4.64] ;  /* 0x0000002a04030981 */ /* 0x0006a2000c1e1900 */
[----:B------:R-:W-:Y:S01]  /*bfd0*/  ISETP.GE.AND P1, PT, R127, 0x1, PT ;  /* 0x000000017f00780c */ /* 0x000fe20003f26270 */
[----:B------:R-:W-:Y:S02]  /*bfe0*/  IMAD.MOV.U32 R10, RZ, RZ, R126 ;  /* 0x000000ffff0a7224 */ /* 0x000fe400078e007e */
[----:B0-----:R-:W-:-:S05]  /*bff0*/  @P2 IMAD.HI.U32 R7, R126, R7, RZ ;  /* 0x000000077e072227 */ /* 0x001fca00078e00ff */
[----:B-1----:R-:W-:Y:S02]  /*c000*/  @P2 SHF.R.U32.HI R10, RZ, R2, R7 ;  /* 0x00000002ff0a2219 */ /* 0x002fe40000011607 */
[----:B------:R-:W-:Y:S02]  /*c010*/  CS2R R154, SRZ ;  /* 0x00000000009a7805 */ /* 0x000fe4000001ff00 */
[----:B------:R-:W-:Y:S01]  /*c020*/  PLOP3.LUT P0, PT, PT, PT, PT, 0x80, 0x0 ;  /* 0x000000000000781c */ /* 0x000fe20003f0f070 */
[----:B------:R-:W-:Y:S01]  /*c030*/  IMAD.MOV.U32 R151, RZ, RZ, RZ ;  /* 0x000000ffff977224 */ /* 0x000fe200078e00ff */
[----:B------:R-:W-:Y:S01]  /*c040*/  CS2R R90, SRZ ;  /* 0x00000000005a7805 */ /* 0x000fe2000001ff00 */
[----:B------:R0:W-:Y:S01]  /*c050*/  STL [R1+0x30], R10 ;  /* 0x0000300a01007387 */ /* 0x0001e20000100800 */
        /* <DEDUP_REMOVED lines=8> */
[----:B------:R-:W-:Y:S02]  /*c0e0*/  MOV R70, RZ ;  /* 0x000000ff00467202 */ /* 0x000fe40000000f00 */
[----:B------:R-:W-:Y:S02]  /*c0f0*/  CS2R R100, SRZ ;  /* 0x0000000000647805 */ /* 0x000fe4000001ff00 */
[----:B------:R-:W-:Y:S01]  /*c100*/  CS2R R96, SRZ ;  /* 0x0000000000607805 */ /* 0x000fe2000001ff00 */
[----:B------:R-:W-:Y:S01]  /*c110*/  IMAD.MOV.U32 R118, RZ, RZ, RZ ;  /* 0x000000ffff767224 */ /* 0x000fe200078e00ff */
[----:B------:R-:W-:Y:S01]  /*c120*/  CS2R R58, SRZ ;  /* 0x00000000003a7805 */ /* 0x000fe2000001ff00 */
[----:B------:R-:W-:Y:S01]  /*c130*/  IMAD.MOV.U32 R63, RZ, RZ, RZ ;  /* 0x000000ffff3f7224 */ /* 0x000fe200078e00ff */
[----:B------:R-:W-:Y:S01]  /*c140*/  CS2R R92, SRZ ;  /* 0x00000000005c7805 */ /* 0x000fe2000001ff00 */
[----:B------:R-:W-:Y:S01]  /*c150*/  IMAD.MOV.U32 R114, RZ, RZ, RZ ;  /* 0x000000ffff727224 */ /* 0x000fe200078e00ff */
[----:B------:R-:W-:-:S02]  /*c160*/  CS2R R88, SRZ ;  /* 0x0000000000587805 */ /* 0x000fc4000001ff00 */
[----:B------:R-:W-:Y:S02]  /*c170*/  MOV R123, RZ ;  /* 0x000000ff007b7202 */ /* 0x000fe40000000f00 */
[----:B------:R-:W-:Y:S02]  /*c180*/  CS2R R106, SRZ ;  /* 0x00000000006a7805 */ /* 0x000fe4000001ff00 */
[----:B------:R-:W-:Y:S02]  /*c190*/  CS2R R54, SRZ ;  /* 0x0000000000367805 */ /* 0x000fe4000001ff00 */
[----:B------:R-:W-:Y:S02]  /*c1a0*/  CS2R R84, SRZ ;  /* 0x0000000000547805 */ /* 0x000fe4000001ff00 */
[----:B------:R-:W-:Y:S01]  /*c1b0*/  CS2R R80, SRZ ;  /* 0x0000000000507805 */ /* 0x000fe2000001ff00 */
[----:B------:R-:W-:Y:S01]  /*c1c0*/  IMAD.MOV.U32 R110, RZ, RZ, RZ ;  /* 0x000000ffff6e7224 */ /* 0x000fe200078e00ff */
[----:B------:R-:W-:-:S02]  /*c1d0*/  CS2R R98, SRZ ;  /* 0x0000000000627805 */ /* 0x000fc4000001ff00 */
[----:B------:R-:W-:Y:S02]  /*c1e0*/  CS2R R76, SRZ ;  /* 0x00000000004c7805 */ /* 0x000fe4000001ff00 */
[----:B------:R-:W-:Y:S01]  /*c1f0*/  CS2R R72, SRZ ;  /* 0x0000000000487805 */ /* 0x000fe2000001ff00 */
[----:B------:R-:W-:Y:S01]  /*c200*/  IMAD.MOV.U32 R166, RZ, RZ, RZ ;  /* 0x000000ffffa67224 */ /* 0x000fe200078e00ff */
        /* <DEDUP_REMOVED lines=15> */
[----:B------:R-:W-:Y:S01]  /*c300*/  CS2R R144, SRZ ;  /* 0x0000000000907805 */ /* 0x000fe2000001ff00 */
[----:B------:R-:W-:Y:S01]  /*c310*/  IMAD.MOV.U32 R75, RZ, RZ, RZ ;  /* 0x000000ffff4b7224 */ /* 0x000fe200078e00ff */
[----:B------:R-:W-:-:S02]  /*c320*/  CS2R R48, SRZ ;  /* 0x0000000000307805 */ /* 0x000fc4000001ff00 */
[----:B------:R-:W-:Y:S02]  /*c330*/  CS2R R40, SRZ ;  /* 0x0000000000287805 */ /* 0x000fe4000001ff00 */
[----:B------:R-:W-:Y:S02]  /*c340*/  CS2R R140, SRZ ;  /* 0x00000000008c7805 */ /* 0x000fe4000001ff00 */
[----:B------:R-:W-:Y:S02]  /*c350*/  MOV R67, RZ ;  /* 0x000000ff00437202 */ /* 0x000fe40000000f00 */
        /* <DEDUP_REMOVED lines=9> */
[----:B0-----:R-:W-:Y:S02]  /*c3f0*/  CS2R R10, SRZ ;  /* 0x00000000000a7805 */ /* 0x001fe4000001ff00 */
[----:B------:R-:W-:Y:S02]  /*c400*/  CS2R R136, SRZ ;  /* 0x0000000000887805 */ /* 0x000fe4000001ff00 */
[----:B------:R-:W-:Y:S02]  /*c410*/  CS2R R12, SRZ ;  /* 0x00000000000c7805 */ /* 0x000fe4000001ff00 */
[----:B---3--:R-:W-:Y:S01]  /*c420*/  CS2R R4, SRZ ;  /* 0x0000000000047805 */ /* 0x008fe2000001ff00 */
[----:B------:R-:W-:Y:S01]  /*c430*/  IMAD.MOV.U32 R133, RZ, RZ, RZ ;  /* 0x000000ffff857224 */ /* 0x000fe200078e00ff */
[----:B------:R-:W-:Y:S02]  /*c440*/  CS2R R14, SRZ ;  /* 0x00000000000e7805 */ /* 0x000fe4000001ff00 */
[----:B------:R-:W-:Y:S01]  /*c450*/  CS2R R6, SRZ ;  /* 0x0000000000067805 */ /* 0x000fe2000001ff00 */
[----:B------:R-:W-:Y:S01]  /*c460*/  IMAD.MOV.U32 R120, RZ, RZ, RZ ;  /* 0x000000ffff787224 */ /* 0x000fe200078e00ff */
[----:B------:R-:W-:-:S02]  /*c470*/  CS2R R128, SRZ ;  /* 0x0000000000807805 */ /* 0x000fc4000001ff00 */
[----:B------:R-:W-:Y:S01]  /*c480*/  CS2R R8, SRZ ;  /* 0x0000000000087805 */ /* 0x000fe2000001ff00 */
[----:B--2---:R-:W-:Y:S01]  /*c490*/  FMUL.FTZ R2, R3, R0 ;  /* 0x0000000003027220 */ /* 0x004fe20000410000 */
[----:B------:R-:W-:-:S03]  /*c4a0*/  IMAD.MOV.U32 R3, RZ, RZ, RZ ;  /* 0x000000ffff037224 */ /* 0x000fc600078e00ff */
[----:B------:R-:W-:Y:S01]  /*c4b0*/  FMUL.FTZ R2, R2, UR4 ;  /* 0x0000000402027c20 */ /* 0x000fe20008410000 */
[----:B------:R-:W-:Y:S01]  /*c4c0*/  MOV R0, RZ ;  /* 0x000000ff00007202 */ /* 0x000fe20000000f00 */
[----:B------:R-:W-:Y:S06]  /*c4d0*/  @!P1 BRA `(.L_x_383) ;  /* 0x000000d000f09947 */ /* 0x000fec0003800000 */
[----:B------:R-:W0:Y:S01]  /*c4e0*/  S2R R26, SR_TID.X ;  /* 0x00000000001a7919 */ /* 0x000e220000002100 */
[----:B------:R-:W-:Y:S01]  /*c4f0*/  UMOV UR4, 0xffffffff ;  /* 0xffffffff00047882 */ /* 0x000fe20000000000 */
[----:B0-----:R-:W-:-:S05]  /*c500*/  VIADD R30, R26, 0xffffff80 ;  /* 0xffffff801a1e7836 */ /* 0x001fca0000000000 */
[----:B------:R-:W-:-:S04]  /*c510*/  SHF.R.S32.HI R33, RZ, 0x1f, R30 ;  /* 0x0000001fff217819 */ /* 0x000fc8000001141e */
[----:B------:R-:W-:-:S04]  /*c520*/  LEA.HI R31, R33, R30, RZ, 0x7 ;  /* 0x0000001e211f7211 */ /* 0x000fc800078f38ff */
[----:B------:R-:W-:Y:S01]  /*c530*/  SHF.R.S32.HI R13, RZ, 0x7, R31 ;  /* 0x00000007ff0d7819 */ /* 0x000fe2000001141f */
[----:B------:R-:W-:Y:S06]  /*c540*/  BRA.DIV UR4, `(.L_x_384) ;  /* 0x0000017204d47947 */ /* 0x000fec000b800000 */
[----:B------:R-:W0:Y:S04]  /*c550*/  SHFL.IDX PT, R0, R13, RZ, 0x1f ;  /* 0x00001fff0d007589 */ /* 0x000e2800000e0000 */
[----:B0-----:R0:W-:Y:S02]  /*c560*/  STL [R1+0x8], R0 ;  /* 0x0000080001007387 */ /* 0x0011e40000100800 */
.L_x_603:
[----:B------:R-:W0:Y:S02]  /*c570*/  LDL R3, [R1+0x8] ;  /* 0x0000080001037983 */ /* 0x000e240000100800 */
[----:B0-----:R-:W-:-:S04]  /*c580*/  LEA.HI R0, R3, R3, RZ, 0x1 ;  /* 0x0000000303007211 */ /* 0x001fc800078f08ff */
[----:B------:R-:W-:-:S05]  /*c590*/  LOP3.LUT R0, R0, 0x1e, RZ, 0xc0, !PT ;  /* 0x0000001e00007812 */ /* 0x000fca00078ec0ff */
[----:B------:R-:W-:Y:S02]  /*c5a0*/  IMAD.IADD R0, R3, 0x1, -R0 ;  /* 0x0000000103007824 */ /* 0x000fe400078e0a00 */
[----:B------:R-:W-:-:S03]  /*c5b0*/  IMAD.U32 R3, RZ, RZ, UR46 ;  /* 0x0000002eff037e24 */ /* 0x000fc6000f8e00ff */
[----:B------:R-:W-:Y:S02]  /*c5c0*/  LEA R0, R0, UR46, 0xd ;  /* 0x0000002e00007c11 */ /* 0x000fe4000f8e68ff */
[----:B------:R-:W-:Y:S02]  /*c5d0*/  LOP3.LUT P0, RZ, R3, 0x3ff, RZ, 0xc0, !PT ;  /* 0x000003ff03ff7812 */ /* 0x000fe4000780c0ff */
[----:B------:R-:W-:Y:S02]  /*c5e0*/  SHF.R.U32.HI R0, RZ, 0x4, R0 ;  /* 0x00000004ff007819 */ /* 0x000fe40000011600 */
[----:B------:R-:W-:Y:S02]  /*c5f0*/  P2R R24, PR, RZ, 0x1 ;  /* 0x00000001ff187803 */ /* 0x000fe40000000000 */
[----:B------:R-:W-:-:S07]  /*c600*/  LOP3.LUT R32, R0, 0x3fff, RZ, 0xc0, !PT ;  /* 0x00003fff00207812 */ /* 0x000fce00078ec0ff */
[----:B------:R-:W-:Y:S05]  /*c610*/  @!P0 BRA `(.L_x_385) ;  /* 0x0000000000408947 */ /* 0x000fea0003800000 */
[----:B------:R-:W-:Y:S01]  /*c620*/  MOV R0, 0x0 ;  /* 0x0000000000007802 */ /* 0x000fe20000000f00 */
[----:B------:R-:W-:Y:S01]  /*c630*/  ULDC.64 UR4, c[0x4][0xc0] ;  /* 0x0100300000047ab9 */ /* 0x000fe20000000a00 */
[----:B------:R-:W-:Y:S01]  /*c640*/  ULDC.64 UR6, c[0x4][0xc8] ;  /* 0x0100320000067ab9 */ /* 0x000fe20000000a00 */
[----:B------:R-:W-:Y:S01]  /*c650*/  MOV R4, UR4 ;  /* 0x0000000400047c02 */ /* 0x000fe20008000f00 */
[----:B-1----:R0:W1:Y:S01]  /*c660*/  LDC.64 R14, c[0x4][R0] ;  /* 0x01000000000e7b82 */ /* 0x0020620000000a00 */
[----:B------:R-:W-:Y:S01]  /*c670*/  IMAD.U32 R5, RZ, RZ, UR5 ;  /* 0x00000005ff057e24 */ /* 0x000fe2000f8e00ff */
[----:B------:R-:W-:Y:S01]  /*c680*/  ULDC.64 UR4, c[0x4][0x28] ;  /* 0x01000a0000047ab9 */ /* 0x000fe20000000a00 */
[----:B------:R-:W-:Y:S01]  /*c690*/  IMAD.U32 R6, RZ, RZ, UR6 ;  /* 0x00000006ff067e24 */ /* 0x000fe2000f8e00ff */
[----:B------:R-:W-:Y:S01]  /*c6a0*/  MOV R10, UR4 ;  /* 0x00000004000a7c02 */ /* 0x000fe20008000f00 */
[----:B------:R-:W-:Y:S01]  /*c6b0*/  IMAD.U32 R7, RZ, RZ, UR7 ;  /* 0x00000007ff077e24 */ /* 0x000fe2000f8e00ff */
[----:B------:R-:W-:Y:S01]  /*c6c0*/  MOV R13, RZ ;  /* 0x000000ff000d7202 */ /* 0x000fe20000000f00 */
[----:B------:R-:W-:-:S02]  /*c6d0*/  IMAD.U32 R11, RZ, RZ, UR5 ;  /* 0x00000005ff0b7e24 */ /* 0x000fc4000f8e00ff */
[----:B------:R-:W-:Y:S02]  /*c6e0*/  IMAD.MOV.U32 R8, RZ, RZ, 0x70 ;  /* 0x00000070ff087424 */ /* 0x000fe400078e00ff */
[----:B0-----:R-:W-:-:S07]  /*c6f0*/  IMAD.MOV.U32 R12, RZ, RZ, 0x1 ;  /* 0x00000001ff0c7424 */ /* 0x001fce00078e00ff */
[----:B------:R-:W-:-:S07]  /*c700*/  LEPC R20, `(.L_x_385) ;  /* 0x000000001014794e */ /* 0x000fce0000000000 */
[----:B-1---5:R-:W-:Y:S05]  /*c710*/  CALL.ABS.NOINC R14 ;  /* 0x000000000e007343 */ /* 0x022fea0003c00000 */
.L_x_385:
[----:B------:R-:W-:Y:S02]  /*c720*/  ULDC UR4, c[0x0][0x3d4] ;  /* 0x0000f50000047ab9 */ /* 0x000fe40000000800 */
[----:B------:R-:W-:-:S13]  /*c730*/  ISETP.LT.AND P0, PT, RZ, UR4, PT ;  /* 0x00000004ff007c0c */ /* 0x000fda000bf01270 */
[----:B------:R-:W-:Y:S05]  /*c740*/  @P0 BRA `(.L_x_386) ;  /* 0x0000000000400947 */ /* 0x000fea0003800000 */
[----:B------:R-:W-:-:S04]  /*c750*/  ULEA.HI UR4, UR45, UR45, URZ, 0x1 ;  /* 0x0000002d2d047291 */ /* 0x000fc8000f8f083f */
[----:B------:R-:W-:-:S04]  /*c760*/  ULOP3.LUT UR4, UR4, 0xfffffffe, URZ, 0xc0, !UPT ;  /* 0xfffffffe04047892 */ /* 0x000fc8000f8ec03f */
[----:B------:R-:W-:-:S06]  /*c770*/  UIADD3 UR4, UR45, -UR4, URZ ;  /* 0x800000042d047290 */ /* 0x000fcc000fffe03f */
[----:B------:R-:W-:-:S05]  /*c780*/  IMAD.U32 R0, RZ, RZ, UR4 ;  /* 0x00000004ff007e24 */ /* 0x000fca000f8e00ff */
[----:B------:R-:W-:-:S04]  /*c790*/  SHF.L.U32 R0, R0, 0x1f, RZ ;  /* 0x0000001f00007819 */ /* 0x000fc800000006ff */
[----:B------:R0:W2:Y:S03]  /*c7a0*/  SYNCS.PHASECHK.TRANS64.TRYWAIT P0, [R19+URZ+0x38800], R0 ;  /* 0x03880000130075a7 */ /* 0x0000a6000800017f */
[----:B--2---:R-:W-:Y:S05]  /*c7b0*/  @!P0 NANOSLEEP.SYNCS 0x989680 ;  /* 0x009896800000895d */ /* 0x004fea0003900000 */
[----:B------:R-:W2:Y:S01]  /*c7c0*/  @!P0 SYNCS.PHASECHK.TRANS64 P0, [R19+URZ+0x38800], R0 ;  /* 0x03880000130085a7 */ /* 0x000ea2000800007f */
[----:B------:R-:W-:Y:S04]  /*c7d0*/  BSSY B0, `(.L_x_387) ;  /* 0x0000006000007945 */ /* 0x000fe80003800000 */
[----:B--2---:R-:W-:Y:S05]  /*c7e0*/  @P0 BRA `(.L_x_388) ;  /* 0x0000000000100947 */ /* 0x004fea0003800000 */
.L_x_389:
[----:B--2---:R2:W3:Y:S02]  /*c7f0*/  SYNCS.PHASECHK.TRANS64.TRYWAIT P0, [R19+URZ+0x38800], R0 ;  /* 0x03880000130075a7 */ /* 0x0044e4000800017f */
[----:B---3--:R-:W-:Y:S05]  /*c800*/  @!P0 NANOSLEEP.SYNCS 0x989680 ;  /* 0x009896800000895d */ /* 0x008fea0003900000 */
[----:B------:R-:W3:Y:S02]  /*c810*/  @!P0 SYNCS.PHASECHK.TRANS64 P0, [R19+URZ+0x38800], R0 ;  /* 0x03880000130085a7 */ /* 0x000ee4000800007f */
[----:B---3--:R-:W-:Y:S05]  /*c820*/  @!P0 BRA `(.L_x_389) ;  /* 0xfffffffc00f08947 */ /* 0x008fea000383ffff */
.L_x_388:
[----:B------:R-:W-:Y:S05]  /*c830*/  BSYNC B0 ;  /* 0x0000000000007941 */ /* 0x000fea0003800000 */
.L_x_387:
[----:B------:R-:W-:Y:S05]  /*c840*/  BRA `(.L_x_390) ;  /* 0x00000070001c7947 */ /* 0x000fea0003800000 */
.L_x_386:
[----:B------:R-:W-:Y:S01]  /*c850*/  ISETP.NE.AND P3, PT, R24, RZ, PT ;  /* 0x000000ff1800720c */ /* 0x000fe20003f65270 */
[----:B------:R-:W0:Y:S01]  /*c860*/  LDC.64 R28, c[0x0][0x3e0] ;  /* 0x0000f800ff1c7b82 */ /* 0x000e220000000a00 */
[----:B-----5:R-:W-:Y:S01]  /*c870*/  SHF.R.S32.HI R0, RZ, 0x1f, R121 ;  /* 0x0000001fff007819 */ /* 0x020fe20000011479 */
[--C-:B------:R-:W-:Y:S01]  /*c880*/  IMAD.MOV.U32 R8, RZ, RZ, R18.reuse ;  /* 0x000000ffff087224 */ /* 0x100fe200078e0012 */
[----:B------:R-:W-:Y:S01]  /*c890*/  SHF.R.S32.HI R9, RZ, 0x1f, R18 ;  /* 0x0000001fff097819 */ /* 0x000fe20000011412 */
[----:B------:R-:W-:Y:S01]  /*c8a0*/  ULDC.64 UR4, c[0x0][0x3d8] ;  /* 0x0000f60000047ab9 */ /* 0x000fe20000000a00 */
[----:B------:R-:W-:Y:S01]  /*c8b0*/  ULDC.64 UR8, c[0x0][0x3c8] ;  /* 0x0000f20000087ab9 */ /* 0x000fe20000000a00 */
[----:B------:R-:W-:Y:S01]  /*c8c0*/  IMAD R6, R0, UR4, RZ ;  /* 0x0000000400067c24 */ /* 0x000fe2000f8e02ff */
[----:B------:R-:W-:Y:S01]  /*c8d0*/  SHF.R.S32.HI R11, RZ, 0x1f, R16 ;  /* 0x0000001fff0b7819 */ /* 0x000fe20000011410 */
[----:B------:R-:W2:Y:S01]  /*c8e0*/  LDC.64 R24, c[0x0][0x3c8] ;  /* 0x0000f200ff187b82 */ /* 0x000ea20000000a00 */
[----:B------:R-:W-:Y:S01]  /*c8f0*/  IMAD.WIDE.U32 R4, R121, UR4, R8 ;  /* 0x0000000479047c25 */ /* 0x000fe2000f8e0008 */
[----:B------:R-:W-:-:S03]  /*c900*/  ULDC.64 UR6, c[0x0][0x3e8] ;  /* 0x0000fa0000067ab9 */ /* 0x000fc60000000a00 */
[----:B------:R-:W-:Y:S01]  /*c910*/  IMAD R3, R121, UR5, R6 ;  /* 0x0000000579037c24 */ /* 0x000fe2000f8e0206 */
[----:B------:R-:W-:Y:S01]  /*c920*/  IADD3 R36, P0, R4, UR8, RZ ;  /* 0x0000000804247c10 */ /* 0x000fe2000ff1e0ff */
[----:B------:R-:W-:Y:S02]  /*c930*/  IMAD.MOV.U32 R10, RZ, RZ, R16 ;  /* 0x000000ffff0a7224 */ /* 0x000fe400078e0010 */
[----:B------:R-:W-:Y:S01]  /*c940*/  IMAD R0, R0, UR6, RZ ;  /* 0x0000000600007c24 */ /* 0x000fe2000f8e02ff */
[----:B------:R-:W-:Y:S01]  /*c950*/  IADD3.X R37, R3, UR9, R5, P0, !PT ;  /* 0x0000000903257c10 */ /* 0x000fe200087fe405 */
[----:B------:R-:W-:-:S04]  /*c960*/  IMAD.WIDE.U32 R4, R121, UR6, R8 ;  /* 0x0000000679047c25 */ /* 0x000fc8000f8e0008 */
[----:B------:R-:W-:-:S04]  /*c970*/  IMAD.WIDE.U32 R6, R121, UR4, R10 ;  /* 0x0000000479067c25 */ /* 0x000fc8000f8e000a */
[----:B------:R-:W-:Y:S01]  /*c980*/  IMAD.WIDE.U32 R8, R121, UR6, R10 ;  /* 0x0000000679087c25 */ /* 0x000fe2000f8e000a */
[----:B------:R-:W-:-:S03]  /*c990*/  IADD3 R34, P1, R6, UR8, RZ ;  /* 0x0000000806227c10 */ /* 0x000fc6000ff3e0ff */
[----:B------:R-:W-:Y:S01]  /*c9a0*/  IMAD R27, R121, UR7, R0 ;  /* 0x00000007791b7c24 */ /* 0x000fe2000f8e0200 */
[----:B------:R-:W-:Y:S01]  /*c9b0*/  IADD3.X R35, R3, UR9, R7, P1, !PT ;  /* 0x0000000903237c10 */ /* 0x000fe20008ffe407 */
[C---:B--2---:R-:W-:Y:S01]  /*c9c0*/  IMAD.WIDE.U32 R24, R121.reuse, UR4, R24 ;  /* 0x0000000479187c25 */ /* 0x044fe2000f8e0018 */
[----:B------:R-:W-:Y:S02]  /*c9d0*/  ULDC.64 UR4, c[0x0][0x3e0] ;  /* 0x0000f80000047ab9 */ /* 0x000fe40000000a00 */
[----:B------:R-:W-:Y:S01]  /*c9e0*/  IADD3 R38, P0, R4, UR4, RZ ;  /* 0x0000000404267c10 */ /* 0x000fe2000ff1e0ff */
[----:B0-----:R-:W-:Y:S01]  /*c9f0*/  IMAD.WIDE.U32 R28, R121, UR6, R28 ;  /* 0x00000006791c7c25 */ /* 0x001fe2000f8e001c */
[----:B------:R-:W-:Y:S02]  /*ca00*/  IADD3 R40, P2, R8, UR4, RZ ;  /* 0x0000000408287c10 */ /* 0x000fe4000ff5e0ff */
[C---:B------:R-:W-:Y:S02]  /*ca10*/  IADD3.X R39, R27.reuse, UR5, R5, P0, !PT ;  /* 0x000000051b277c10 */ /* 0x040fe400087fe405 */
[C---:B------:R-:W-:Y:S01]  /*ca20*/  IADD3.X R41, R27.reuse, UR5, R9, P2, !PT ;  /* 0x000000051b297c10 */ /* 0x040fe200097fe409 */
[----:B------:R-:W-:Y:S01]  /*ca30*/  IMAD.IADD R27, R27, 0x1, R29 ;  /* 0x000000011b1b7824 */ /* 0x000fe200078e021d */
[----:B------:R-:W-:Y:S01]  /*ca40*/  IADD3 R26, R3, R25, RZ ;  /* 0x00000019031a7210 */ /* 0x000fe20007ffe0ff */
[----:B------:R-:W-:Y:S06]  /*ca50*/  @!P3 BRA `(.L_x_391) ;  /* 0x000000000040b947 */ /* 0x000fec0003800000 */
[----:B------:R-:W-:Y:S01]  /*ca60*/  MOV R0, 0x0 ;  /* 0x0000000000007802 */ /* 0x000fe20000000f00 */
[----:B------:R-:W-:Y:S01]  /*ca70*/  ULDC.64 UR4, c[0x4][0xc0] ;  /* 0x0100300000047ab9 */ /* 0x000fe20000000a00 */
[----:B------:R-:W-:Y:S01]  /*ca80*/  ULDC.64 UR6, c[0x4][0xc8] ;  /* 0x0100320000067ab9 */ /* 0x000fe20000000a00 */
[----:B------:R-:W-:Y:S01]  /*ca90*/  IMAD.U32 R4, RZ, RZ, UR4 ;  /* 0x00000004ff047e24 */ /* 0x000fe2000f8e00ff */
[----:B-1----:R0:W1:Y:S01]  /*caa0*/  LDC.64 R14, c[0x4][R0] ;  /* 0x01000000000e7b82 */ /* 0x0020620000000a00 */
[----:B------:R-:W-:Y:S01]  /*cab0*/  IMAD.U32 R5, RZ, RZ, UR5 ;  /* 0x00000005ff057e24 */ /* 0x000fe2000f8e00ff */
[----:B------:R-:W-:Y:S01]  /*cac0*/  ULDC.64 UR4, c[0x4][0x30] ;  /* 0x01000c0000047ab9 */ /* 0x000fe20000000a00 */
[----:B------:R-:W-:Y:S01]  /*cad0*/  MOV R6, UR6 ;  /* 0x0000000600067c02 */ /* 0x000fe20008000f00 */
[----:B------:R-:W-:Y:S01]  /*cae0*/  IMAD.U32 R7, RZ, RZ, UR7 ;  /* 0x00000007ff077e24 */ /* 0x000fe2000f8e00ff */
[----:B------:R-:W-:Y:S01]  /*caf0*/  MOV R8, 0x70 ;  /* 0x0000007000087802 */ /* 0x000fe20000000f00 */
[----:B------:R-:W-:-:S02]  /*cb00*/  IMAD.U32 R10, RZ, RZ, UR4 ;  /* 0x00000004ff0a7e24 */ /* 0x000fc4000f8e00ff */
[----:B------:R-:W-:Y:S02]  /*cb10*/  IMAD.U32 R11, RZ, RZ, UR5 ;  /* 0x00000005ff0b7e24 */ /* 0x000fe4000f8e00ff */
[----:B------:R-:W-:Y:S02]  /*cb20*/  IMAD.MOV.U32 R12, RZ, RZ, 0x1 ;  /* 0x00000001ff0c7424 */ /* 0x000fe400078e00ff */
[----:B0-----:R-:W-:-:S07]  /*cb30*/  IMAD.MOV.U32 R13, RZ, RZ, RZ ;  /* 0x000000ffff0d7224 */ /* 0x001fce00078e00ff */
[----:B------:R-:W-:-:S07]  /*cb40*/  LEPC R20, `(.L_x_391) ;  /* 0x000000001014794e */ /* 0x000fce0000000000 */
[----:B-1----:R-:W-:Y:S05]  /*cb50*/  CALL.ABS.NOINC R14 ;  /* 0x000000000e007343 */ /* 0x002fea0003c00000 */
.L_x_391:
[----:B------:R-:W-:Y:S01]  /*cb60*/  ULDC.U8 UR4, c[0x0][0x3f0] ;  /* 0x0000fc0000047ab9 */ /* 0x000fe20000000000 */
[----:B------:R-:W-:Y:S01]  /*cb70*/  IMAD R3, R125, -0x80, R132 ;  /* 0xffffff807d037824 */ /* 0x000fe200078e0284 */
[----:B------:R-:W-:Y:S01]  /*cb80*/  ISETP.NE.AND P0, PT, RZ, UR4, PT ;  /* 0x00000004ff007c0c */ /* 0x000fe2000bf05270 */
[----:B------:R-:W-:Y:S03]  /*cb90*/  BSSY B0, `(.L_x_392) ;  /* 0x00006ca000007945 */ /* 0x000fe60003800000 */
[----:B------:R-:W-:-:S09]  /*cba0*/  VIMNMX R3, R3, 0x80, PT ;  /* 0x0000008003037848 */ /* 0x000fd20003fe0100 */
[----:B------:R-:W-:Y:S05]  /*cbb0*/  @!P0 BRA `(.L_x_393) ;  /* 0x0000003400608947 */ /* 0x000fea0003800000 */
[----:B------:R-:W-:Y:S01]  /*cbc0*/  ISETP.GE.AND P1, PT, R22, R3, PT ;  /* 0x000000031600720c */ /* 0x000fe20003f26270 */
[----:B------:R-:W-:Y:S01]  /*cbd0*/  BSSY B1, `(.L_x_394) ;  /* 0x000000f000017945 */ /* 0x000fe20003800000 */
[----:B------:R-:W-:Y:S02]  /*cbe0*/  CS2R R4, SRZ ;  /* 0x0000000000047805 */ /* 0x000fe4000001ff00 */
[----:B------:R-:W-:Y:S02]  /*cbf0*/  CS2R R8, SRZ ;  /* 0x0000000000087805 */ /* 0x000fe4000001ff00 */
[----:B------:R-:W-:Y:S02]  /*cc00*/  CS2R R6, SRZ ;  /* 0x0000000000067805 */ /* 0x000fe4000001ff00 */
[----:B------:R-:W-:-:S05]  /*cc10*/  CS2R R20, SRZ ;  /* 0x0000000000147805 */ /* 0x000fca000001ff00 */
[----:B------:R-:W-:Y:S05]  /*cc20*/  @P1 BRA `(.L_x_395) ;  /* 0x0000000000241947 */ /* 0x000fea0003800000 */
[----:B------:R-:W-:Y:S01]  /*cc30*/  ULDC UR4, c[0x0][0x3d4] ;  /* 0x0000f50000047ab9 */ /* 0x000fe20000000800 */
[----:B------:R-:W-:Y:S02]  /*cc40*/  CS2R R4, SRZ ;  /* 0x0000000000047805 */ /* 0x000fe4000001ff00 */
[----:B------:R-:W-:Y:S02]  /*cc50*/  ISETP.GE.AND P0, PT, R18, UR4, PT ;  /* 0x0000000412007c0c */ /* 0x000fe4000bf06270 */
[----:B------:R-:W-:Y:S02]  /*cc60*/  CS2R R6, SRZ ;  /* 0x0000000000067805 */ /* 0x000fe4000001ff00 */
[----:B------:R-:W-:-:S09]  /*cc70*/  ISETP.GE.AND P2, PT, R236, UR4, PT ;  /* 0x00000004ec007c0c */ /* 0x000fd2000bf46270 */
[----:B------:R0:W5:Y:S04]  /*cc80*/  @!P0 LDG.E.64 R8, desc[UR42][R36.64] ;  /* 0x0000002a24088981 */ /* 0x000168000c1e1b00 */
[----:B------:R0:W5:Y:S04]  /*cc90*/  @!P2 LDG.E.64 R4, desc[UR42][R36.64+0x40] ;  /* 0x0000402a2404a981 */ /* 0x000168000c1e1b00 */
[----:B------:R0:W5:Y:S04]  /*cca0*/  @!P0 LDG.E.64 R20, desc[UR42][R38.64] ;  /* 0x0000002a26148981 */ /* 0x000168000c1e1b00 */
[----:B------:R0:W5:Y:S02]  /*ccb0*/  @!P2 LDG.E.64 R6, desc[UR42][R38.64+0x40] ;  /* 0x0000402a2606a981 */ /* 0x000164000c1e1b00 */
.L_x_395:
[----:B------:R-:W-:Y:S05]  /*ccc0*/  BSYNC B1 ;  /* 0x0000000000017941 */ /* 0x000fea0003800000 */
.L_x_394:
[----:B------:R-:W-:Y:S01]  /*ccd0*/  UMOV UR4, 0xffffffff ;  /* 0xffffffff00047882 */ /* 0x000fe20000000000 */
[----:B-----5:R-:W-:Y:S02]  /*cce0*/  SHF.R.U32.HI R33, RZ, 0x8, R9 ;  /* 0x00000008ff217819 */ /* 0x020fe40000011609 */
[----:B------:R-:W-:Y:S02]  /*ccf0*/  SHF.R.U32.HI R0, RZ, 0x8, R8 ;  /* 0x00000008ff007819 */ /* 0x000fe40000011608 */
[----:B------:R-:W-:Y:S01]  /*cd00*/  LOP3.LUT R33, R33, 0xff, RZ, 0xc0, !PT ;  /* 0x000000ff21217812 */ /* 0x000fe200078ec0ff */
[----:B------:R-:W-:Y:S06]  /*cd10*/  BRA.DIV UR4, `(.L_x_396) ;  /* 0x0000016e04087947 */ /* 0x000fec000b800000 */
.L_x_606:
[----:B------:R-:W-:-:S03]  /*cd20*/  UMOV UR4, 0xffffffff ;  /* 0xffffffff00047882 */ /* 0x000fc60000000000 */
[----:B------:R-:W-:Y:S05]  /*cd30*/  BRA.DIV UR4, `(.L_x_397) ;  /* 0x0000016e04287947 */ /* 0x000fea000b800000 */
.L_x_609:
[----:B------:R-:W-:-:S03]  /*cd40*/  UMOV UR4, 0xffffffff ;  /* 0xffffffff00047882 */ /* 0x000fc60000000000 */
[----:B------:R-:W-:Y:S05]  /*cd50*/  BRA.DIV UR4, `(.L_x_398) ;  /* 0x0000016e04487947 */ /* 0x000fea000b800000 */
.L_x_612:
[----:B------:R-:W-:-:S03]  /*cd60*/  UMOV UR4, 0xffffffff ;  /* 0xffffffff00047882 */ /* 0x000fc60000000000 */
[----:B------:R-:W-:Y:S05]  /*cd70*/  BRA.DIV UR4, `(.L_x_399) ;  /* 0x0000016e04687947 */ /* 0x000fea000b800000 */
.L_x_615:
[----:B------:R-:W-:Y:S01]  /*cd80*/  ULEA.HI UR4, UR45, UR45, URZ, 0x1 ;  /* 0x0000002d2d047291 */ /* 0x000fe2000f8f083f */
[----:B------:R-:W-:Y:S01]  /*cd90*/  LOP3.LUT R10, R9, 0xff, RZ, 0xc0, !PT ;  /* 0x000000ff090a7812 */ /* 0x000fe200078ec0ff */
[----:B------:R-:W-:Y:S01]  /*cda0*/  BSSY B1, `(.L_x_400) ;  /* 0x0000039000017945 */ /* 0x000fe20003800000 */
[----:B------:R-:W-:Y:S01]  /*cdb0*/  LOP3.LUT R11, R0, 0xff, RZ, 0xc0, !PT ;  /* 0x000000ff000b7812 */ /* 0x000fe200078ec0ff */
[----:B------:R-:W-:Y:S01]  /*cdc0*/  ULOP3.LUT UR4, UR4, 0xfffffffe, URZ, 0xc0, !UPT ;  /* 0xfffffffe04047892 */ /* 0x000fe2000f8ec03f */
[----:B------:R-:W-:Y:S02]  /*cdd0*/  PRMT R33, R33, 0x7604, R10 ;  /* 0x0000760421217816 */ /* 0x000fe4000000000a */
[----:B------:R-:W-:Y:S01]  /*cde0*/  LOP3.LUT R10, R8, 0xff, RZ, 0xc0, !PT ;  /* 0x000000ff080a7812 */ /* 0x000fe200078ec0ff */
[----:B------:R-:W-:Y:S01]  /*cdf0*/  UIADD3 UR4, UR45, -UR4, URZ ;  /* 0x800000042d047290 */ /* 0x000fe2000fffe03f */
[----:B------:R-:W-:Y:S02]  /*ce00*/  SHF.R.U32.HI R15, RZ, 0x8, R5 ;  /* 0x00000008ff0f7819 */ /* 0x000fe40000011605 */
[----:B------:R-:W-:-:S02]  /*ce10*/  PRMT R11, R11, 0x7604, R10 ;  /* 0x000076040b0b7816 */ /* 0x000fc4000000000a */
[----:B------:R-:W-:Y:S01]  /*ce20*/  SHF.R.U32.HI R0, RZ, 0x8, R4 ;  /* 0x00000008ff007819 */ /* 0x000fe20000011604 */
[----:B------:R-:W-:Y:S01]  /*ce30*/  IMAD.U32 R24, RZ, RZ, UR4 ;  /* 0x00000004ff187e24 */ /* 0x000fe2000f8e00ff */
[----:B------:R-:W-:Y:S02]  /*ce40*/  LOP3.LUT R15, R15, 0xff, RZ, 0xc0, !PT ;  /* 0x000000ff0f0f7812 */ /* 0x000fe400078ec0ff */
[----:B------:R-:W-:Y:S02]  /*ce50*/  LOP3.LUT R10, R5, 0xff, RZ, 0xc0, !PT ;  /* 0x000000ff050a7812 */ /* 0x000fe400078ec0ff */
[----:B------:R-:W-:Y:S02]  /*ce60*/  SHF.L.U32 R24, R24, 0x1f, RZ ;  /* 0x0000001f18187819 */ /* 0x000fe400000006ff */
[----:B------:R-:W-:Y:S02]  /*ce70*/  SHF.R.U32.HI R25, RZ, 0x8, R21 ;  /* 0x00000008ff197819 */ /* 0x000fe40000011615 */
[----:B------:R-:W2:Y:S01]  /*ce80*/  SYNCS.PHASECHK.TRANS64.TRYWAIT P0, [R19+URZ+0x38800], R24 ;  /* 0x03880018130075a7 */ /* 0x000ea2000800017f */
[----:B------:R-:W-:-:S02]  /*ce90*/  LOP3.LUT R13, R0, 0xff, RZ, 0xc0, !PT ;  /* 0x000000ff000d7812 */ /* 0x000fc400078ec0ff */
[----:B------:R-:W-:Y:S02]  /*cea0*/  PRMT R15, R15, 0x7604, R10 ;  /* 0x000076040f0f7816 */ /* 0x000fe4000000000a */
[----:B------:R-:W-:Y:S02]  /*ceb0*/  LOP3.LUT R0, R4, 0xff, RZ, 0xc0, !PT ;  /* 0x000000ff04007812 */ /* 0x000fe400078ec0ff */
[----:B------:R-:W-:Y:S02]  /*cec0*/  LOP3.LUT R25, R25, 0xff, RZ, 0xc0, !PT ;  /* 0x000000ff19197812 */ /* 0x000fe400078ec0ff */
[----:B------:R-:W-:Y:S02]  /*ced0*/  LOP3.LUT R10, R21, 0xff, RZ, 0xc0, !PT ;  /* 0x000000ff150a7812 */ /* 0x000fe400078ec0ff */
[----:B------:R-:W-:Y:S02]  /*cee0*/  PRMT R13, R13, 0x7604, R0 ;  /* 0x000076040d0d7816 */ /* 0x000fe40000000000 */
[----:B------:R-:W-:-:S02]  /*cef0*/  PRMT R12, R25, 0x7604, R10 ;  /* 0x00007604190c7816 */ /* 0x000fc4000000000a */
[----:B------:R-:W-:Y:S02]  /*cf00*/  SHF.R.U32.HI R0, RZ, 0x8, R20 ;  /* 0x00000008ff007819 */ /* 0x000fe40000011614 */
[----:B------:R-:W-:Y:S02]  /*cf10*/  SHF.R.U32.HI R29, RZ, 0x8, R7 ;  /* 0x00000008ff1d7819 */ /* 0x000fe40000011607 */
[----:B------:R-:W-:Y:S02]  /*cf20*/  SHF.R.U32.HI R10, RZ, 0x8, R6 ;  /* 0x00000008ff0a7819 */ /* 0x000fe40000011606 */
[----:B------:R-:W-:Y:S02]  /*cf30*/  LOP3.LUT R25, R0, 0xff, RZ, 0xc0, !PT ;  /* 0x000000ff00197812 */ /* 0x000fe400078ec0ff */
[----:B------:R-:W-:Y:S02]  /*cf40*/  LOP3.LUT R29, R29, 0xff, RZ, 0xc0, !PT ;  /* 0x000000ff1d1d7812 */ /* 0x000fe400078ec0ff */
[----:B-1----:R-:W-:-:S02]  /*cf50*/  LOP3.LUT R14, R7, 0xff, RZ, 0xc0, !PT ;  /* 0x000000ff070e7812 */ /* 0x002fc400078ec0ff */
[----:B------:R-:W-:Y:S02]  /*cf60*/  LOP3.LUT R27, R10, 0xff, RZ, 0xc0, !PT ;  /* 0x000000ff0a1b7812 */ /* 0x000fe400078ec0ff */
[----:B------:R-:W-:Y:S02]  /*cf70*/  LOP3.LUT R0, R20, 0xff, RZ, 0xc0, !PT ;  /* 0x000000ff14007812 */ /* 0x000fe400078ec0ff */
[----:B------:R-:W-:Y:S02]  /*cf80*/  LOP3.LUT R10, R6, 0xff, RZ, 0xc0, !PT ;  /* 0x000000ff060a7812 */ /* 0x000fe400078ec0ff */
[----:B------:R-:W-:Y:S02]  /*cf90*/  PRMT R14, R29, 0x7604, R14 ;  /* 0x000076041d0e7816 */ /* 0x000fe4000000000e */
[----:B------:R-:W-:Y:S02]  /*cfa0*/  PRMT R25, R25, 0x7604, R0 ;  /* 0x0000760419197816 */ /* 0x000fe40000000000 */
[----:B------:R-:W-:-:S02]  /*cfb0*/  PRMT R29, R27, 0x7604, R10 ;  /* 0x000076041b1d7816 */ /* 0x000fc4000000000a */
[----:B------:R-:W-:Y:S02]  /*cfc0*/  SHF.R.U32.HI R0, RZ, 0x10, R9 ;  /* 0x00000010ff007819 */ /* 0x000fe40000011609 */
[----:B------:R-:W-:Y:S02]  /*cfd0*/  SHF.R.U32.HI R10, RZ, 0x10, R5 ;  /* 0x00000010ff0a7819 */ /* 0x000fe40000011605 */
[----:B------:R-:W-:Y:S02]  /*cfe0*/  SHF.R.U32.HI R27, RZ, 0x10, R21 ;  /* 0x00000010ff1b7819 */ /* 0x000fe40000011615 */
[----:B------:R-:W-:Y:S01]  /*cff0*/  SHF.L.U32 R0, R0, 0x10, RZ ;  /* 0x0000001000007819 */ /* 0x000fe200000006ff */
[----:B------:R-:W-:Y:S01]  /*d000*/  IMAD.U32 R10, R10, 0x10000, RZ ;  /* 0x000100000a0a7824 */ /* 0x000fe200078e00ff */
[----:B------:R-:W-:Y:S01]  /*d010*/  SHF.R.U32.HI R35, RZ, 0x10, R7 ;  /* 0x00000010ff237819 */ /* 0x000fe20000011607 */
[----:B------:R-:W-:Y:S01]  /*d020*/  IMAD.U32 R27, R27, 0x10000, RZ ;  /* 0x000100001b1b7824 */ /* 0x000fe200078e00ff */
[----:B------:R-:W-:-:S02]  /*d030*/  LOP3.LUT R11, R11, 0xff0000, R8, 0xf8, !PT ;  /* 0x00ff00000b0b7812 */ /* 0x000fc400078ef808 */
[----:B------:R-:W-:Y:S01]  /*d040*/  LOP3.LUT R33, R33, 0xff0000, R0, 0xf8, !PT ;  /* 0x00ff000021217812 */ /* 0x000fe200078ef800 */
[----:B------:R-:W-:Y:S01]  /*d050*/  IMAD.U32 R35, R35, 0x10000, RZ ;  /* 0x0001000023237824 */ /* 0x000fe200078e00ff */
[----:B------:R-:W-:Y:S02]  /*d060*/  LOP3.LUT R13, R13, 0xff0000, R4, 0xf8, !PT ;  /* 0x00ff00000d0d7812 */ /* 0x000fe400078ef804 */
[----:B------:R-:W-:Y:S02]  /*d070*/  LOP3.LUT R15, R15, 0xff0000, R10, 0xf8, !PT ;  /* 0x00ff00000f0f7812 */ /* 0x000fe400078ef80a */
[----:B------:R-:W-:Y:S02]  /*d080*/  LOP3.LUT R27, R12, 0xff0000, R27, 0xf8, !PT ;  /* 0x00ff00000c1b7812 */ /* 0x000fe400078ef81b */
[----:B------:R-:W-:Y:S02]  /*d090*/  LOP3.LUT R25, R25, 0xff0000, R20, 0xf8, !PT ;  /* 0x00ff000019197812 */ /* 0x000fe400078ef814 */
[----:B------:R-:W-:-:S02]  /*d0a0*/  LOP3.LUT R0, R11, 0xff000000, R8, 0xf8, !PT ;  /* 0xff0000000b007812 */ /* 0x000fc400078ef808 */
[----:B------:R-:W-:Y:S02]  /*d0b0*/  LOP3.LUT R8, R33, 0xff000000, R9, 0xf8, !PT ;  /* 0xff00000021087812 */ /* 0x000fe400078ef809 */
[----:B------:R-:W-:Y:S02]  /*d0c0*/  LOP3.LUT R9, R13, 0xff000000, R4, 0xf8, !PT ;  /* 0xff0000000d097812 */ /* 0x000fe400078ef804 */
[----:B------:R-:W-:Y:S02]  /*d0d0*/  LOP3.LUT R35, R14, 0xff0000, R35, 0xf8, !PT ;  /* 0x00ff00000e237812 */ /* 0x000fe400078ef823 */
[----:B------:R-:W-:Y:S02]  /*d0e0*/  LOP3.LUT R10, R15, 0xff000000, R5, 0xf8, !PT ;  /* 0xff0000000f0a7812 */ /* 0x000fe400078ef805 */
[----:B------:R-:W-:Y:S02]  /*d0f0*/  LOP3.LUT R11, R25, 0xff000000, R20, 0xf8, !PT ;  /* 0xff000000190b7812 */ /* 0x000fe400078ef814 */
[----:B------:R-:W-:-:S02]  /*d100*/  LOP3.LUT R12, R27, 0xff000000, R21, 0xf8, !PT ;  /* 0xff0000001b0c7812 */ /* 0x000fc400078ef815 */
[----:B------:R-:W-:Y:S01]  /*d110*/  LOP3.LUT R13, R29, 0xff0000, R6, 0xf8, !PT ;  /* 0x00ff00001d0d7812 */ /* 0x000fe200078ef806 */
[----:B--2---:R-:W-:Y:S06]  /*d120*/  @!P0 BRA `(.L_x_401) ;  /* 0x0000016800a48947 */ /* 0x004fec0003800000 */
.L_x_616:
[----:B------:R-:W-:Y:S05]  /*d130*/  BSYNC B1 ;  /* 0x0000000000017941 */ /* 0x000fea0003800000 */
.L_x_400:
[----:B------:R-:W-:Y:S01]  /*d140*/  BSSY B1, `(.L_x_402) ;  /* 0x00000c0000017945 */ /* 0x000fe20003800000 */
[----:B------:R-:W-:Y:S02]  /*d150*/  LOP3.LUT R13, R13, 0xff000000, R6, 0xf8, !PT ;  /* 0xff0000000d0d7812 */ /* 0x000fe400078ef806 */
[----:B------:R-:W-:Y:S01]  /*d160*/  LOP3.LUT R14, R35, 0xff000000, R7, 0xf8, !PT ;  /* 0xff000000230e7812 */ /* 0x000fe200078ef807 */
[----:B------:R-:W-:Y:S06]  /*d170*/  @P1 BRA `(.L_x_403) ;  /* 0x0000000800f01947 */ /* 0x000fec0003800000 */
[----:B------:R2:W5:Y:S01]  /*d180*/  LDL R41, [R1+0x24] ;  /* 0x0000240001297983 */ /* 0x0005620000100800 */
[----:B------:R-:W3:Y:S01]  /*d190*/  LDC R5, c[0x0][0x3d4] ;  /* 0x0000f500ff057b82 */ /* 0x000ee20000000800 */
[----:B------:R-:W-:Y:S01]  /*d1a0*/  BSSY B2, `(.L_x_404) ;  /* 0x000005e000027945 */ /* 0x000fe20003800000 */
[-C--:B---3--:R-:W-:Y:S02]  /*d1b0*/  ISETP.GE.AND P0, PT, R18, R5.reuse, PT ;  /* 0x000000051200720c */ /* 0x088fe40003f06270 */
[----:B------:R-:W-:-:S11]  /*d1c0*/  ISETP.GE.AND P1, PT, R236, R5, PT ;  /* 0x00000005ec00720c */ /* 0x000fd60003f26270 */
[----:B--2---:R-:W-:Y:S05]  /*d1d0*/  @P0 BRA `(.L_x_405) ;  /* 0x0000000400680947 */ /* 0x004fea0003800000 */
[----:B-----5:R-:W2:Y:S01]  /*d1e0*/  LDS.128 R4, [R41+0x20400] ;  /* 0x0204000029047984 */ /* 0x020ea20000000c00 */
[----:B------:R-:W-:Y:S02]  /*d1f0*/  F2FP.F16.E4M3.UNPACK_B R28, R11 ;  /* 0x0000000bff1c723e */ /* 0x000fe400020006ff */
[----:B------:R-:W-:-:S03]  /*d200*/  F2FP.F16.E4M3.UNPACK_B R26, R0 ;  /* 0x00000000ff1a723e */ /* 0x000fc600020006ff */
[----:B------:R-:W-:Y:S02]  /*d210*/  HADD2.F32 R29, -RZ, R28.H1_H1 ;  /* 0x3000001cff1d7230 */ /* 0x000fe40000004100 */
[----:B------:R-:W-:Y:S02]  /*d220*/  HADD2.F32 R27, -RZ, R26.H1_H1 ;  /* 0x3000001aff1b7230 */ /* 0x000fe40000004100 */
[----:B------:R-:W-:Y:S02]  /*d230*/  HADD2.F32 R28, -RZ, R28.H0_H0 ;  /* 0x2000001cff1c7230 */ /* 0x000fe40000004100 */
[----:B------:R-:W-:Y:S01]  /*d240*/  HADD2.F32 R26, -RZ, R26.H0_H0 ;  /* 0x2000001aff1a7230 */ /* 0x000fe20000004100 */
[-C--:B--2---:R-:W-:Y:S02]  /*d250*/  F2FP.F16.E4M3.UNPACK_B R15, R4.reuse.H1 ;  /* 0x00000004ff0f723e */ /* 0x084fe400030006ff */
[-C--:B------:R-:W-:Y:S02]  /*d260*/  F2FP.F16.E4M3.UNPACK_B R21, R5.reuse ;  /* 0x00000005ff15723e */ /* 0x080fe400020006ff */
[----:B-1----:R-:W-:Y:S01]  /*d270*/  F2FP.F16.E4M3.UNPACK_B R24, R5.H1 ;  /* 0x00000005ff18723e */ /* 0x002fe200030006ff */
[--C-:B------:R-:W-:Y:S01]  /*d280*/  HADD2.F32 R20, -RZ, R15.reuse.H0_H0 ;  /* 0x2000000fff147230 */ /* 0x100fe20000004100 */
[----:B------:R-:W-:Y:S01]  /*d290*/  F2FP.F16.E4M3.UNPACK_B R4, R4 ;  /* 0x00000004ff04723e */ /* 0x000fe200020006ff */
[----:B------:R-:W-:Y:S01]  /*d2a0*/  HADD2.F32 R15, -RZ, R15.H1_H1 ;  /* 0x3000000fff0f7230 */ /* 0x000fe20000004100 */
[----:B------:R-:W-:-:S02]  /*d2b0*/  F2FP.F16.E4M3.UNPACK_B R25, R6 ;  /* 0x00000006ff19723e */ /* 0x000fc400020006ff */
[----:B------:R-:W-:Y:S02]  /*d2c0*/  F2FP.F16.E4M3.UNPACK_B R6, R6.H1 ;  /* 0x00000006ff06723e */ /* 0x000fe400030006ff */
[C---:B------:R-:W-:Y:S01]  /*d2d0*/  FMUL.FTZ R5, R15.reuse, R29 ;  /* 0x0000001d0f057220 */ /* 0x040fe20000410000 */
[----:B------:R-:W-:Y:S01]  /*d2e0*/  FMUL.FTZ R34, R15, R27 ;  /* 0x0000001b0f227220 */ /* 0x000fe20000410000 */
[----:B------:R-:W-:Y:S02]  /*d2f0*/  F2FP.F16.E4M3.UNPACK_B R15, R7 ;  /* 0x00000007ff0f723e */ /* 0x000fe400020006ff */
[C---:B0-----:R-:W-:Y:S01]  /*d300*/  FFMA.FTZ R36, R20.reuse, R27, -R5 ;  /* 0x0000001b14247223 */ /* 0x041fe20000010805 */
[--C-:B------:R-:W-:Y:S01]  /*d310*/  HADD2.F32 R5, -RZ, R4.reuse.H1_H1 ;  /* 0x30000004ff057230 */ /* 0x100fe20000004100 */
[----:B------:R-:W-:Y:S01]  /*d320*/  F2FP.F16.E4M3.UNPACK_B R27, R11.H1 ;  /* 0x0000000bff1b723e */ /* 0x000fe200030006ff */
[----:B------:R-:W-:Y:S01]  /*d330*/  FFMA.FTZ R37, R20, R29, R34 ;  /* 0x0000001d14257223 */ /* 0x000fe20000010022 */
[----:B------:R-:W-:Y:S01]  /*d340*/  HADD2.F32 R4, -RZ, R4.H0_H0 ;  /* 0x20000004ff047230 */ /* 0x000fe20000004100 */
[----:B------:R-:W-:Y:S01]  /*d350*/  F2FP.F16.E4M3.UNPACK_B R20, R0.H1 ;  /* 0x00000000ff14723e */ /* 0x000fe200030006ff */
[C---:B------:R-:W-:Y:S01]  /*d360*/  FMUL.FTZ R33, R5.reuse, R28 ;  /* 0x0000001c05217220 */ /* 0x040fe20000410000 */
[----:B------:R-:W-:Y:S01]  /*d370*/  FMUL.FTZ R35, R5, R26 ;  /* 0x0000001a05237220 */ /* 0x000fe20000410000 */
[----:B------:R-:W-:Y:S01]  /*d380*/  HADD2.F32 R29, -RZ, R27.H1_H1 ;  /* 0x3000001bff1d7230 */ /* 0x000fe20000004100 */
[----:B------:R-:W-:Y:S01]  /*d390*/  F2FP.F16.E4M3.UNPACK_B R7, R7.H1 ;  /* 0x00000007ff07723e */ /* 0x000fe200030006ff */
[----:B------:R-:W-:-:S02]  /*d3a0*/  HADD2.F32 R5, -RZ, R24.H1_H1 ;  /* 0x30000018ff057230 */ /* 0x000fc40000004100 */
[C---:B------:R-:W-:Y:S01]  /*d3b0*/  FFMA.FTZ R33, R4.reuse, R26, -R33 ;  /* 0x0000001a04217223 */ /* 0x040fe20000010821 */
[----:B------:R-:W-:Y:S01]  /*d3c0*/  FFMA.FTZ R34, R4, R28, R35 ;  /* 0x0000001c04227223 */ /* 0x000fe20000010023 */
[----:B------:R-:W-:Y:S01]  /*d3d0*/  HADD2.F32 R26, -RZ, R20.H1_H1 ;  /* 0x30000014ff1a7230 */ /* 0x000fe20000004100 */
[----:B------:R-:W-:Y:S01]  /*d3e0*/  F2FP.SATFINITE.E4M3.F32.PACK_AB_MERGE_C R36, R37, R36, RZ ;  /* 0x000000242524723e */ /* 0x000fe200048070ff */
[----:B------:R-:W-:Y:S02]  /*d3f0*/  HADD2.F32 R24, -RZ, R24.H0_H0 ;  /* 0x20000018ff187230 */ /* 0x000fe40000004100 */
[C---:B------:R-:W-:Y:S01]  /*d400*/  FMUL.FTZ R35, R5.reuse, R29 ;  /* 0x0000001d05237220 */ /* 0x040fe20000410000 */
[----:B------:R-:W-:Y:S02]  /*d410*/  HADD2.F32 R27, -RZ, R27.H0_H0 ;  /* 0x2000001bff1b7230 */ /* 0x000fe40000004100 */
[----:B------:R-:W-:Y:S01]  /*d420*/  FMUL.FTZ R5, R5, R26 ;  /* 0x0000001a05057220 */ /* 0x000fe20000410000 */
[----:B------:R-:W-:-:S02]  /*d430*/  HADD2.F32 R4, -RZ, R21.H1_H1 ;  /* 0x30000015ff047230 */ /* 0x000fc40000004100 */
[----:B------:R-:W-:Y:S01]  /*d440*/  FFMA.FTZ R35, R24, R26, -R35 ;  /* 0x0000001a18237223 */ /* 0x000fe20000010823 */
[----:B------:R-:W-:Y:S01]  /*d450*/  HADD2.F32 R20, -RZ, R20.H0_H0 ;  /* 0x20000014ff147230 */ /* 0x000fe20000004100 */
[----:B------:R-:W-:Y:S01]  /*d460*/  F2FP.F16.E4M3.UNPACK_B R26, R12 ;  /* 0x0000000cff1a723e */ /* 0x000fe200020006ff */
[----:B------:R-:W-:Y:S02]  /*d470*/  HADD2.F32 R21, -RZ, R21.H0_H0 ;  /* 0x20000015ff157230 */ /* 0x000fe40000004100 */
[----:B------:R-:W-:Y:S01]  /*d480*/  FMUL.FTZ R28, R4, R27 ;  /* 0x0000001b041c7220 */ /* 0x000fe20000410000 */
[----:B------:R-:W-:Y:S01]  /*d490*/  FFMA.FTZ R40, R24, R29, R5 ;  /* 0x0000001d18287223 */ /* 0x000fe20000010005 */
[----:B------:R-:W-:Y:S01]  /*d4a0*/  F2FP.F16.E4M3.UNPACK_B R24, R8 ;  /* 0x00000008ff18723e */ /* 0x000fe200020006ff */
[-C--:B------:R-:W-:Y:S01]  /*d4b0*/  FMUL.FTZ R4, R4, R20.reuse ;  /* 0x0000001404047220 */ /* 0x080fe20000410000 */
[----:B------:R-:W-:Y:S01]  /*d4c0*/  FFMA.FTZ R29, R21, R20, -R28 ;  /* 0x00000014151d7223 */ /* 0x000fe2000001081c */
[----:B------:R-:W-:-:S02]  /*d4d0*/  HADD2.F32 R28, -RZ, R26.H1_H1 ;  /* 0x3000001aff1c7230 */ /* 0x000fc40000004100 */
[----:B------:R-:W-:Y:S02]  /*d4e0*/  HADD2.F32 R5, -RZ, R6.H1_H1 ;  /* 0x30000006ff057230 */ /* 0x000fe40000004100 */
[----:B------:R-:W-:Y:S01]  /*d4f0*/  FFMA.FTZ R38, R21, R27, R4 ;  /* 0x0000001b15267223 */ /* 0x000fe20000010004 */
[----:B------:R-:W-:Y:S02]  /*d500*/  HADD2.F32 R20, -RZ, R24.H1_H1 ;  /* 0x30000018ff147230 */ /* 0x000fe40000004100 */
[----:B------:R-:W-:Y:S02]  /*d510*/  HADD2.F32 R6, -RZ, R6.H0_H0 ;  /* 0x20000006ff067230 */ /* 0x000fe40000004100 */
[C---:B------:R-:W-:Y:S01]  /*d520*/  FMUL.FTZ R21, R5.reuse, R28 ;  /* 0x0000001c05157220 */ /* 0x040fe20000410000 */
[----:B------:R-:W-:Y:S02]  /*d530*/  HADD2.F32 R24, -RZ, R24.H0_H0 ;  /* 0x20000018ff187230 */ /* 0x000fe40000004100 */
[----:B------:R-:W-:Y:S01]  /*d540*/  FMUL.FTZ R27, R5, R20 ;  /* 0x00000014051b7220 */ /* 0x000fe20000410000 */
[----:B------:R-:W-:-:S02]  /*d550*/  HADD2.F32 R26, -RZ, R26.H0_H0 ;  /* 0x2000001aff1a7230 */ /* 0x000fc40000004100 */
[C---:B------:R-:W-:Y:S01]  /*d560*/  FFMA.FTZ R39, R6.reuse, R20, -R21 ;  /* 0x0000001406277223 */ /* 0x040fe20000010815 */
[--C-:B------:R-:W-:Y:S01]  /*d570*/  HADD2.F32 R4, -RZ, R25.reuse.H1_H1 ;  /* 0x30000019ff047230 */ /* 0x100fe20000004100 */
[----:B------:R-:W-:Y:S01]  /*d580*/  F2FP.F16.E4M3.UNPACK_B R5, R8.H1 ;  /* 0x00000008ff05723e */ /* 0x000fe200030006ff */
[----:B------:R-:W-:Y:S02]  /*d590*/  HADD2.F32 R25, -RZ, R25.H0_H0 ;  /* 0x20000019ff197230 */ /* 0x000fe40000004100 */
[----:B------:R-:W-:Y:S01]  /*d5a0*/  FFMA.FTZ R28, R6, R28, R27 ;  /* 0x0000001c061c7223 */ /* 0x000fe2000001001b */
[C---:B------:R-:W-:Y:S01]  /*d5b0*/  FMUL.FTZ R20, R4.reuse, R26 ;  /* 0x0000001a04147220 */ /* 0x040fe20000410000 */
[----:B------:R-:W-:Y:S01]  /*d5c0*/  FMUL.FTZ R21, R4, R24 ;  /* 0x0000001804157220 */ /* 0x000fe20000410000 */
[----:B------:R-:W-:Y:S01]  /*d5d0*/  F2FP.F16.E4M3.UNPACK_B R4, R12.H1 ;  /* 0x0000000cff04723e */ /* 0x000fe200030006ff */
[--C-:B------:R-:W-:Y:S02]  /*d5e0*/  HADD2.F32 R6, -RZ, R5.reuse.H0_H0 ;  /* 0x20000005ff067230 */ /* 0x100fe40000004100 */
[----:B------:R-:W-:Y:S01]  /*d5f0*/  FFMA.FTZ R27, R25, R24, -R20 ;  /* 0x00000018191b7223 */ /* 0x000fe20000010814 */
[----:B------:R-:W-:-:S02]  /*d600*/  HADD2.F32 R20, -RZ, R5.H1_H1 ;  /* 0x30000005ff147230 */ /* 0x000fc40000004100 */
[----:B------:R-:W-:Y:S01]  /*d610*/  FFMA.FTZ R26, R25, R26, R21 ;  /* 0x0000001a191a7223 */ /* 0x000fe20000010015 */
[--C-:B------:R-:W-:Y:S01]  /*d620*/  HADD2.F32 R24, -RZ, R4.reuse.H1_H1 ;  /* 0x30000004ff187230 */ /* 0x100fe20000004100 */
[----:B------:R-:W-:Y:S01]  /*d630*/  F2FP.SATFINITE.E4M3.F32.PACK_AB_MERGE_C R28, R28, R39, RZ ;  /* 0x000000271c1c723e */ /* 0x000fe200048070ff */
[----:B------:R-:W-:Y:S01]  /*d640*/  HADD2.F32 R5, -RZ, R7.H1_H1 ;  /* 0x30000007ff057230 */ /* 0x000fe20000004100 */
[----:B------:R-:W-:Y:S01]  /*d650*/  F2FP.SATFINITE.E4M3.F32.PACK_AB_MERGE_C R25, R40, R35, RZ ;  /* 0x000000232819723e */ /* 0x000fe200048070ff */
[----:B------:R-:W-:Y:S01]  /*d660*/  HADD2.F32 R21, -RZ, R4.H0_H0 ;  /* 0x20000004ff157230 */ /* 0x000fe20000004100 */
[----:B------:R-:W-:Y:S01]  /*d670*/  F2FP.SATFINITE.E4M3.F32.PACK_AB_MERGE_C R26, R26, R27, R28 ;  /* 0x0000001b1a1a723e */ /* 0x000fe2000480701c */
[----:B------:R-:W-:Y:S02]  /*d680*/  HADD2.F32 R4, -RZ, R15.H1_H1 ;  /* 0x3000000fff047230 */ /* 0x000fe40000004100 */
[----:B------:R-:W-:Y:S01]  /*d690*/  FMUL.FTZ R44, R5, R24 ;  /* 0x00000018052c7220 */ /* 0x000fe20000410000 */
[----:B------:R-:W-:-:S02]  /*d6a0*/  HADD2.F32 R7, -RZ, R7.H0_H0 ;  /* 0x20000007ff077230 */ /* 0x000fc40000004100 */
[----:B------:R-:W-:Y:S01]  /*d6b0*/  FMUL.FTZ R5, R5, R20 ;  /* 0x0000001405057220 */ /* 0x000fe20000410000 */
[----:B------:R-:W-:Y:S02]  /*d6c0*/  HADD2.F32 R15, -RZ, R15.H0_H0 ;  /* 0x2000000fff0f7230 */ /* 0x000fe40000004100 */
[CC--:B------:R-:W-:Y:S01]  /*d6d0*/  FMUL.FTZ R42, R4.reuse, R21.reuse ;  /* 0x00000015042a7220 */ /* 0x0c0fe20000410000 */
[----:B------:R-:W-:Y:S01]  /*d6e0*/  FMUL.FTZ R4, R4, R6 ;  /* 0x0000000604047220 */ /* 0x000fe20000410000 */
[C---:B------:R-:W-:Y:S01]  /*d6f0*/  FFMA.FTZ R44, R7.reuse, R20, -R44 ;  /* 0x00000014072c7223 */ /* 0x040fe2000001082c */
[----:B------:R-:W-:Y:S01]  /*d700*/  FFMA.FTZ R5, R7, R24, R5 ;  /* 0x0000001807057223 */ /* 0x000fe20000010005 */
[C---:B------:R-:W-:Y:S01]  /*d710*/  FFMA.FTZ R42, R15.reuse, R6, -R42 ;  /* 0x000000060f2a7223 */ /* 0x040fe2000001082a */
[----:B------:R-:W-:Y:S01]  /*d720*/  FFMA.FTZ R15, R15, R21, R4 ;  /* 0x000000150f0f7223 */ /* 0x000fe20000010004 */
[----:B------:R-:W-:Y:S02]  /*d730*/  F2FP.SATFINITE.E4M3.F32.PACK_AB_MERGE_C R24, R34, R33, R36 ;  /* 0x000000212218723e */ /* 0x000fe40004807024 */
[----:B------:R-:W-:-:S02]  /*d740*/  F2FP.SATFINITE.E4M3.F32.PACK_AB_MERGE_C R5, R5, R44, RZ ;  /* 0x0000002c0505723e */ /* 0x000fc400048070ff */
[----:B------:R-:W-:Y:S02]  /*d750*/  F2FP.SATFINITE.E4M3.F32.PACK_AB_MERGE_C R25, R38, R29, R25 ;  /* 0x0000001d2619723e */ /* 0x000fe40004807019 */
[----:B------:R-:W-:-:S05]  /*d760*/  F2FP.SATFINITE.E4M3.F32.PACK_AB_MERGE_C R27, R15, R42, R5 ;  /* 0x0000002a0f1b723e */ /* 0x000fca0004807005 */
[----:B------:R2:W-:Y:S02]  /*d770*/  STS.128 [R41+0x20400], R24 ;  /* 0x0204001829007388 */ /* 0x0005e40000000c00 */
.L_x_405:
[----:B------:R-:W-:Y:S05]  /*d780*/  BSYNC B2 ;  /* 0x0000000000027941 */ /* 0x000fea0003800000 */
.L_x_404:
[----:B------:R-:W-:Y:S05]  /*d790*/  @P1 BRA `(.L_x_403) ;  /* 0x0000000400681947 */ /* 0x000fea0003800000 */
[----:B-----5:R-:W3:Y:S01]  /*d7a0*/  LDS.128 R4, [R41+0x24400] ;  /* 0x0244000029047984 */ /* 0x020ee20000000c00 */
[----:B------:R-:W-:Y:S02]  /*d7b0*/  F2FP.F16.E4M3.UNPACK_B R28, R13 ;  /* 0x0000000dff1c723e */ /* 0x000fe400020006ff */
[----:B--2---:R-:W-:-:S03]  /*d7c0*/  F2FP.F16.E4M3.UNPACK_B R26, R9 ;  /* 0x00000009ff1a723e */ /* 0x004fc600020006ff */
[----:B------:R-:W-:Y:S02]  /*d7d0*/  HADD2.F32 R29, -RZ, R28.H1_H1 ;  /* 0x3000001cff1d7230 */ /* 0x000fe40000004100 */
[----:B------:R-:W-:Y:S02]  /*d7e0*/  HADD2.F32 R27, -RZ, R26.H1_H1 ;  /* 0x3000001aff1b7230 */ /* 0x000fe40000004100 */
[----:B------:R-:W-:Y:S02]  /*d7f0*/  HADD2.F32 R28, -RZ, R28.H0_H0 ;  /* 0x2000001cff1c7230 */ /* 0x000fe40000004100 */
[----:B------:R-:W-:Y:S01]  /*d800*/  HADD2.F32 R26, -RZ, R26.H0_H0 ;  /* 0x2000001aff1a7230 */ /* 0x000fe20000004100 */
[-C--:B---3--:R-:W-:Y:S02]  /*d810*/  F2FP.F16.E4M3.UNPACK_B R15, R4.reuse.H1 ;  /* 0x00000004ff0f723e */ /* 0x088fe400030006ff */
        /* <DEDUP_REMOVED lines=82> */
.L_x_403:
[----:B------:R-:W-:Y:S05]  /*dd40*/  BSYNC B1 ;  /* 0x0000000000017941 */ /* 0x000fea0003800000 */
.L_x_402:
[----:B------:R-:W-:Y:S01]  /*dd50*/  ISETP.GE.AND P0, PT, R234, R3, PT ;  /* 0x00000003ea00720c */ /* 0x000fe20003f06270 */
[----:B------:R-:W-:-:S12]  /*dd60*/  BSSY B1, `(.L_x_406) ;  /* 0x00000be000017945 */ /* 0x000fd80003800000 */
[----:B------:R-:W-:Y:S05]  /*dd70*/  @P0 BRA `(.L_x_407) ;  /* 0x0000000800f00947 */ /* 0x000fea0003800000 */
[----:B------:R4:W5:Y:S01]  /*dd80*/  LDL R42, [R1+0x24] ;  /* 0x00002400012a7983 */ /* 0x0009620000100800 */
[----:B------:R-:W0:Y:S01]  /*dd90*/  LDC R5, c[0x0][0x3d4] ;  /* 0x0000f500ff057b82 */ /* 0x000e220000000800 */
[----:B------:R-:W-:Y:S01]  /*dda0*/  BSSY B2, `(.L_x_408) ;  /* 0x000005e000027945 */ /* 0x000fe20003800000 */
[-C--:B0-----:R-:W-:Y:S02]  /*ddb0*/  ISETP.GE.AND P0, PT, R18, R5.reuse, PT ;  /* 0x000000051200720c */ /* 0x081fe40003f06270 */
[----:B------:R-:W-:-:S11]  /*ddc0*/  ISETP.GE.AND P1, PT, R236, R5, PT ;  /* 0x00000005ec00720c */ /* 0x000fd60003f26270 */
[----:B----4-:R-:W-:Y:S05]  /*ddd0*/  @P0 BRA `(.L_x_409) ;  /* 0x0000000400680947 */ /* 0x010fea0003800000 */
[----:B-----5:R-:W0:Y:S01]  /*dde0*/  LDS.128 R4, [R42+0x21400] ;  /* 0x021400002a047984 */ /* 0x020e220000000c00 */
[----:B------:R-:W-:Y:S02]  /*ddf0*/  F2FP.F16.E4M3.UNPACK_B R28, R0 ;  /* 0x00000000ff1c723e */ /* 0x000fe400020006ff */
[-C--:B------:R-:W-:Y:S02]  /*de00*/  F2FP.F16.E4M3.UNPACK_B R29, R11.reuse ;  /* 0x0000000bff1d723e */ /* 0x080fe400020006ff */
[----:B------:R-:W-:Y:S01]  /*de10*/  F2FP.F16.E4M3.UNPACK_B R35, R11.H1 ;  /* 0x0000000bff23723e */ /* 0x000fe200030006ff */
[----:B--23--:R-:W-:Y:S01]  /*de20*/  HADD2.F32 R26, -RZ, R28.H1_H1 ;  /* 0x3000001cff1a7230 */ /* 0x00cfe20000004100 */
[----:B------:R-:W-:Y:S01]  /*de30*/  F2FP.F16.E4M3.UNPACK_B R38, R12 ;  /* 0x0000000cff26723e */ /* 0x000fe200020006ff */
[----:B------:R-:W-:Y:S02]  /*de40*/  HADD2.F32 R34, -RZ, R29.H1_H1 ;  /* 0x3000001dff227230 */ /* 0x000fe40000004100 */
[----:B------:R-:W-:-:S02]  /*de50*/  HADD2.F32 R36, -RZ, R35.H1_H1 ;  /* 0x30000023ff247230 */ /* 0x000fc40000004100 */
[----:B------:R-:W-:Y:S02]  /*de60*/  HADD2.F32 R37, -RZ, R35.H0_H0 ;  /* 0x20000023ff257230 */ /* 0x000fe40000004100 */
[--C-:B------:R-:W-:Y:S02]  /*de70*/  HADD2.F32 R40, -RZ, R38.reuse.H1_H1 ;  /* 0x30000026ff287230 */ /* 0x100fe40000004100 */
[----:B------:R-:W-:Y:S01]  /*de80*/  HADD2.F32 R39, -RZ, R38.H0_H0 ;  /* 0x20000026ff277230 */ /* 0x000fe20000004100 */
[----:B------:R-:W-:-:S05]  /*de90*/  F2FP.F16.E4M3.UNPACK_B R38, R12.H1 ;  /* 0x0000000cff26723e */ /* 0x000fca00030006ff */
[--C-:B------:R-:W-:Y:S02]  /*dea0*/  HADD2.F32 R43, -RZ, R38.reuse.H1_H1 ;  /* 0x30000026ff2b7230 */ /* 0x100fe40000004100 */
[----:B------:R-:W-:Y:S01]  /*deb0*/  HADD2.F32 R41, -RZ, R38.H0_H0 ;  /* 0x20000026ff297230 */ /* 0x000fe20000004100 */
[-C--:B0-----:R-:W-:Y:S02]  /*dec0*/  F2FP.F16.E4M3.UNPACK_B R15, R4.reuse.H1 ;  /* 0x00000004ff0f723e */ /* 0x081fe400030006ff */
[-C--:B------:R-:W-:Y:S02]  /*ded0*/  F2FP.F16.E4M3.UNPACK_B R21, R5.reuse ;  /* 0x00000005ff15723e */ /* 0x080fe400020006ff */
[----:B-1----:R-:W-:Y:S01]  /*dee0*/  F2FP.F16.E4M3.UNPACK_B R24, R5.H1 ;  /* 0x00000005ff18723e */ /* 0x002fe200030006ff */
[--C-:B------:R-:W-:Y:S01]  /*def0*/  HADD2.F32 R20, -RZ, R15.reuse.H0_H0 ;  /* 0x2000000fff147230 */ /* 0x100fe20000004100 */
[----:B------:R-:W-:Y:S01]  /*df00*/  F2FP.F16.E4M3.UNPACK_B R4, R4 ;  /* 0x00000004ff04723e */ /* 0x000fe200020006ff */
[----:B------:R-:W-:Y:S01]  /*df10*/  HADD2.F32 R15, -RZ, R15.H1_H1 ;  /* 0x3000000fff0f7230 */ /* 0x000fe20000004100 */
[----:B------:R-:W-:-:S02]  /*df20*/  F2FP.F16.E4M3.UNPACK_B R25, R6 ;  /* 0x00000006ff19723e */ /* 0x000fc400020006ff */
[----:B------:R-:W-:Y:S02]  /*df30*/  F2FP.F16.E4M3.UNPACK_B R6, R6.H1 ;  /* 0x00000006ff06723e */ /* 0x000fe400030006ff */
[-C--:B------:R-:W-:Y:S01]  /*df40*/  FMUL.FTZ R5, R34, R15.reuse ;  /* 0x0000000f22057220 */ /* 0x080fe20000410000 */
[C---:B------:R-:W-:Y:S01]  /*df50*/  FMUL.FTZ R27, R26.reuse, R15 ;  /* 0x0000000f1a1b7220 */ /* 0x040fe20000410000 */
[-C--:B------:R-:W-:Y:S02]  /*df60*/  F2FP.F16.E4M3.UNPACK_B R15, R7.reuse ;  /* 0x00000007ff0f723e */ /* 0x080fe400020006ff */
[-C--:B------:R-:W-:Y:S01]  /*df70*/  FFMA.FTZ R26, R26, R20.reuse, -R5 ;  /* 0x000000141a1a7223 */ /* 0x080fe20000010805 */
[----:B------:R-:W-:Y:S01]  /*df80*/  FFMA.FTZ R33, R34, R20, R27 ;  /* 0x0000001422217223 */ /* 0x000fe2000001001b */
[----:B------:R-:W-:Y:S01]  /*df90*/  HADD2.F32 R34, -RZ, R29.H0_H0 ;  /* 0x2000001dff227230 */ /* 0x000fe20000004100 */
[----:B------:R-:W-:Y:S01]  /*dfa0*/  F2FP.F16.E4M3.UNPACK_B R7, R7.H1 ;  /* 0x00000007ff07723e */ /* 0x000fe200030006ff */
[----:B------:R-:W-:-:S02]  /*dfb0*/  HADD2.F32 R5, -RZ, R4.H1_H1 ;  /* 0x30000004ff057230 */ /* 0x000fc40000004100 */
[----:B------:R-:W-:Y:S01]  /*dfc0*/  HADD2.F32 R20, -RZ, R28.H0_H0 ;  /* 0x2000001cff147230 */ /* 0x000fe20000004100 */
[----:B------:R-:W-:Y:S01]  /*dfd0*/  F2FP.F16.E4M3.UNPACK_B R28, R0.H1 ;  /* 0x00000000ff1c723e */ /* 0x000fe200030006ff */
[----:B------:R-:W-:Y:S02]  /*dfe0*/  HADD2.F32 R4, -RZ, R4.H0_H0 ;  /* 0x20000004ff047230 */ /* 0x000fe40000004100 */
[-C--:B------:R-:W-:Y:S01]  /*dff0*/  FMUL.FTZ R27, R34, R5.reuse ;  /* 0x00000005221b7220 */ /* 0x080fe20000410000 */
[----:B------:R-:W-:Y:S01]  /*e000*/  F2FP.SATFINITE.E4M3.F32.PACK_AB_MERGE_C R26, R33, R26, RZ ;  /* 0x0000001a211a723e */ /* 0x000fe200048070ff */
[C---:B------:R-:W-:Y:S01]  /*e010*/  FMUL.FTZ R29, R20.reuse, R5 ;  /* 0x00000005141d7220 */ /* 0x040fe20000410000 */
[--C-:B------:R-:W-:Y:S02]  /*e020*/  HADD2.F32 R5, -RZ, R24.reuse.H1_H1 ;  /* 0x30000018ff057230 */ /* 0x100fe40000004100 */
[----:B------:R-:W-:Y:S01]  /*e030*/  FFMA.FTZ R27, R20, R4, -R27 ;  /* 0x00000004141b7223 */ /* 0x000fe2000001081b */
[----:B------:R-:W-:-:S02]  /*e040*/  HADD2.F32 R24, -RZ, R24.H0_H0 ;  /* 0x20000018ff187230 */ /* 0x000fc40000004100 */
[----:B------:R-:W-:Y:S01]  /*e050*/  FFMA.FTZ R20, R34, R4, R29 ;  /* 0x0000000422147223 */ /* 0x000fe2000001001d */
[--C-:B------:R-:W-:Y:S02]  /*e060*/  HADD2.F32 R34, -RZ, R28.reuse.H1_H1 ;  /* 0x3000001cff227230 */ /* 0x100fe40000004100 */
[-C--:B------:R-:W-:Y:S01]  /*e070*/  FMUL.FTZ R29, R36, R5.reuse ;  /* 0x00000005241d7220 */ /* 0x080fe20000410000 */
[--C-:B------:R-:W-:Y:S02]  /*e080*/  HADD2.F32 R4, -RZ, R21.reuse.H1_H1 ;  /* 0x30000015ff047230 */ /* 0x100fe40000004100 */
[----:B------:R-:W-:Y:S02]  /*e090*/  HADD2.F32 R35, -RZ, R28.H0_H0 ;  /* 0x2000001cff237230 */ /* 0x000fe40000004100 */
[C---:B------:R-:W-:Y:S01]  /*e0a0*/  FMUL.FTZ R5, R34.reuse, R5 ;  /* 0x0000000522057220 */ /* 0x040fe20000410000 */
[----:B------:R-:W-:Y:S02]  /*e0b0*/  HADD2.F32 R21, -RZ, R21.H0_H0 ;  /* 0x20000015ff157230 */ /* 0x000fe40000004100 */
[----:B------:R-:W-:Y:S01]  /*e0c0*/  FFMA.FTZ R29, R34, R24, -R29 ;  /* 0x00000018221d7223 */ /* 0x000fe2000001081d */
[----:B------:R-:W-:Y:S01]  /*e0d0*/  FMUL.FTZ R28, R37, R4 ;  /* 0x00000004251c7220 */ /* 0x000fe20000410000 */
[----:B------:R-:W-:Y:S01]  /*e0e0*/  FFMA.FTZ R24, R36, R24, R5 ;  /* 0x0000001824187223 */ /* 0x000fe20000010005 */
[----:B------:R-:W-:Y:S01]  /*e0f0*/  F2FP.F16.E4M3.UNPACK_B R34, R8 ;  /* 0x00000008ff22723e */ /* 0x000fe200020006ff */
[----:B------:R-:W-:Y:S01]  /*e100*/  FMUL.FTZ R4, R35, R4 ;  /* 0x0000000423047220 */ /* 0x000fe20000410000 */
[----:B------:R-:W-:-:S02]  /*e110*/  HADD2.F32 R5, -RZ, R6.H1_H1 ;  /* 0x30000006ff057230 */ /* 0x000fc40000004100 */
[-C--:B------:R-:W-:Y:S01]  /*e120*/  FFMA.FTZ R28, R35, R21.reuse, -R28 ;  /* 0x00000015231c7223 */ /* 0x080fe2000001081c */
[----:B------:R-:W-:Y:S02]  /*e130*/  HADD2.F32 R6, -RZ, R6.H0_H0 ;  /* 0x20000006ff067230 */ /* 0x000fe40000004100 */
[----:B------:R-:W-:Y:S01]  /*e140*/  FFMA.FTZ R21, R37, R21, R4 ;  /* 0x0000001525157223 */ /* 0x000fe20000010004 */
[--C-:B------:R-:W-:Y:S02]  /*e150*/  HADD2.F32 R36, -RZ, R34.reuse.H1_H1 ;  /* 0x30000022ff247230 */ /* 0x100fe40000004100 */
[-C--:B------:R-:W-:Y:S01]  /*e160*/  FMUL.FTZ R35, R40, R5.reuse ;  /* 0x0000000528237220 */ /* 0x080fe20000410000 */
[--C-:B------:R-:W-:Y:S02]  /*e170*/  HADD2.F32 R4, -RZ, R25.reuse.H1_H1 ;  /* 0x30000019ff047230 */ /* 0x100fe40000004100 */
[----:B------:R-:W-:Y:S02]  /*e180*/  HADD2.F32 R37, -RZ, R34.H0_H0 ;  /* 0x20000022ff257230 */ /* 0x000fe40000004100 */
[----:B------:R-:W-:Y:S01]  /*e190*/  FMUL.FTZ R5, R36, R5 ;  /* 0x0000000524057220 */ /* 0x000fe20000410000 */
[----:B------:R-:W-:-:S02]  /*e1a0*/  HADD2.F32 R25, -RZ, R25.H0_H0 ;  /* 0x20000019ff197230 */ /* 0x000fc40000004100 */
[----:B------:R-:W-:Y:S01]  /*e1b0*/  FFMA.FTZ R35, R36, R6, -R35 ;  /* 0x0000000624237223 */ /* 0x000fe20000010823 */
[----:B------:R-:W-:Y:S01]  /*e1c0*/  FMUL.FTZ R34, R39, R4 ;  /* 0x0000000427227220 */ /* 0x000fe20000410000 */
[----:B------:R-:W-:Y:S01]  /*e1d0*/  F2FP.F16.E4M3.UNPACK_B R36, R8.H1 ;  /* 0x00000008ff24723e */ /* 0x000fe200030006ff */
[C---:B------:R-:W-:Y:S01]  /*e1e0*/  FMUL.FTZ R4, R37.reuse, R4 ;  /* 0x0000000425047220 */ /* 0x040fe20000410000 */
[----:B------:R-:W-:Y:S01]  /*e1f0*/  FFMA.FTZ R6, R40, R6, R5 ;  /* 0x0000000628067223 */ /* 0x000fe20000010005 */
[-C--:B------:R-:W-:Y:S01]  /*e200*/  FFMA.FTZ R34, R37, R25.reuse, -R34 ;  /* 0x0000001925227223 */ /* 0x080fe20000010822 */
[----:B------:R-:W-:Y:S02]  /*e210*/  HADD2.F32 R5, -RZ, R7.H1_H1 ;  /* 0x30000007ff057230 */ /* 0x000fe40000004100 */
[----:B------:R-:W-:Y:S01]  /*e220*/  FFMA.FTZ R25, R39, R25, R4 ;  /* 0x0000001927197223 */ /* 0x000fe20000010004 */
[----:B------:R-:W-:Y:S01]  /*e230*/  HADD2.F32 R39, -RZ, R36.H1_H1 ;  /* 0x30000024ff277230 */ /* 0x000fe20000004100 */
[----:B------:R-:W-:Y:S01]  /*e240*/  F2FP.SATFINITE.E4M3.F32.PACK_AB_MERGE_C R6, R6, R35, RZ ;  /* 0x000000230606723e */ /* 0x000fe200048070ff */
[----:B------:R-:W-:-:S02]  /*e250*/  HADD2.F32 R4, -RZ, R15.H1_H1 ;  /* 0x3000000fff047230 */ /* 0x000fc40000004100 */
[-C--:B------:R-:W-:Y:S01]  /*e260*/  FMUL.FTZ R38, R43, R5.reuse ;  /* 0x000000052b267220 */ /* 0x080fe20000410000 */
[----:B------:R-:W-:Y:S02]  /*e270*/  HADD2.F32 R7, -RZ, R7.H0_H0 ;  /* 0x20000007ff077230 */ /* 0x000fe40000004100 */
[----:B------:R-:W-:Y:S01]  /*e280*/  FMUL.FTZ R40, R39, R5 ;  /* 0x0000000527287220 */ /* 0x000fe20000410000 */
[----:B------:R-:W-:Y:S02]  /*e290*/  HADD2.F32 R37, -RZ, R36.H0_H0 ;  /* 0x20000024ff257230 */ /* 0x000fe40000004100 */
[-C--:B------:R-:W-:Y:S01]  /*e2a0*/  FMUL.FTZ R36, R41, R4.reuse ;  /* 0x0000000429247220 */ /* 0x080fe20000410000 */
[----:B------:R-:W-:Y:S02]  /*e2b0*/  HADD2.F32 R15, -RZ, R15.H0_H0 ;  /* 0x2000000fff0f7230 */ /* 0x000fe40000004100 */
[-C--:B------:R-:W-:Y:S01]  /*e2c0*/  FFMA.FTZ R38, R39, R7.reuse, -R38 ;  /* 0x0000000727267223 */ /* 0x080fe20000010826 */
[----:B------:R-:W-:Y:S01]  /*e2d0*/  FFMA.FTZ R7, R43, R7, R40 ;  /* 0x000000072b077223 */ /* 0x000fe20000010028 */
[C---:B------:R-:W-:Y:S01]  /*e2e0*/  FMUL.FTZ R4, R37.reuse, R4 ;  /* 0x0000000425047220 */ /* 0x040fe20000410000 */
[----:B------:R-:W-:Y:S01]  /*e2f0*/  F2FP.SATFINITE.E4M3.F32.PACK_AB_MERGE_C R5, R24, R29, RZ ;  /* 0x0000001d1805723e */ /* 0x000fe200048070ff */
[-C--:B------:R-:W-:Y:S01]  /*e300*/  FFMA.FTZ R36, R37, R15.reuse, -R36 ;  /* 0x0000000f25247223 */ /* 0x080fe20000010824 */
[----:B------:R-:W-:Y:S01]  /*e310*/  F2FP.SATFINITE.E4M3.F32.PACK_AB_MERGE_C R6, R25, R34, R6 ;  /* 0x000000221906723e */ /* 0x000fe20004807006 */
[----:B------:R-:W-:Y:S01]  /*e320*/  FFMA.FTZ R15, R41, R15, R4 ;  /* 0x0000000f290f7223 */ /* 0x000fe20000010004 */
[----:B------:R-:W-:-:S02]  /*e330*/  F2FP.SATFINITE.E4M3.F32.PACK_AB_MERGE_C R7, R7, R38, RZ ;  /* 0x000000260707723e */ /* 0x000fc400048070ff */
[----:B------:R-:W-:Y:S02]  /*e340*/  F2FP.SATFINITE.E4M3.F32.PACK_AB_MERGE_C R4, R20, R27, R26 ;  /* 0x0000001b1404723e */ /* 0x000fe4000480701a */
[----:B------:R-:W-:Y:S02]  /*e350*/  F2FP.SATFINITE.E4M3.F32.PACK_AB_MERGE_C R5, R21, R28, R5 ;  /* 0x0000001c1505723e */ /* 0x000fe40004807005 */
[----:B------:R-:W-:-:S05]  /*e360*/  F2FP.SATFINITE.E4M3.F32.PACK_AB_MERGE_C R7, R15, R36, R7 ;  /* 0x000000240f07723e */ /* 0x000fca0004807007 */
[----:B------:R0:W-:Y:S02]  /*e370*/  STS.128 [R42+0x21400], R4 ;  /* 0x021400042a007388 */ /* 0x0001e40000000c00 */
.L_x_409:
[----:B------:R-:W-:Y:S05]  /*e380*/  BSYNC B2 ;  /* 0x0000000000027941 */ /* 0x000fea0003800000 */
.L_x_408:
[----:B------:R-:W-:Y:S05]  /*e390*/  @P1 BRA `(.L_x_407) ;  /* 0x0000000400681947 */ /* 0x000fea0003800000 */
[----:B0----5:R-:W0:Y:S01]  /*e3a0*/  LDS.128 R4, [R42+0x25400] ;  /* 0x025400002a047984 */ /* 0x021e220000000c00 */
        /* <DEDUP_REMOVED lines=89> */
.L_x_407:
[----:B------:R-:W-:Y:S05]  /*e940*/  BSYNC B1 ;  /* 0x0000000000017941 */ /* 0x000fea0003800000 */
.L_x_406:
[----:B------:R-:W-:Y:S01]  /*e950*/  ISETP.GE.AND P0, PT, R233, R3, PT ;  /* 0x00000003e900720c */ /* 0x000fe20003f06270 */
[----:B------:R-:W-:-:S12]  /*e960*/  BSSY B1, `(.L_x_410) ;  /* 0x00000be000017945 */ /* 0x000fd80003800000 */
[----:B------:R-:W-:Y:S05]  /*e970*/  @P0 BRA `(.L_x_411) ;  /* 0x0000000800f00947 */ /* 0x000fea0003800000 */
[----:B0---45:R0:W5:Y:S01]  /*e980*/  LDL R42, [R1+0x24] ;  /* 0x00002400012a7983 */ /* 0x0311620000100800 */
[----:B------:R-:W4:Y:S01]  /*e990*/  LDC R5, c[0x0][0x3d4] ;  /* 0x0000f500ff057b82 */ /* 0x000f220000000800 */
[----:B------:R-:W-:Y:S01]  /*e9a0*/  BSSY B2, `(.L_x_412) ;  /* 0x000005e000027945 */ /* 0x000fe20003800000 */
[-C--:B----4-:R-:W-:Y:S02]  /*e9b0*/  ISETP.GE.AND P0, PT, R18, R5.reuse, PT ;  /* 0x000000051200720c */ /* 0x090fe40003f06270 */
[----:B------:R-:W-:-:S11]  /*e9c0*/  ISETP.GE.AND P1, PT, R236, R5, PT ;  /* 0x00000005ec00720c */ /* 0x000fd60003f26270 */
[----:B0-----:R-:W-:Y:S05]  /*e9d0*/  @P0 BRA `(.L_x_413) ;  /* 0x0000000400680947 */ /* 0x001fea0003800000 */
        /* <DEDUP_REMOVED lines=90> */
.L_x_413:
[----:B------:R-:W-:Y:S05]  /*ef80*/  BSYNC B2 ;  /* 0x0000000000027941 */ /* 0x000fea0003800000 */
.L_x_412:
        /* <DEDUP_REMOVED lines=91> */
.L_x_411:
[----:B------:R-:W-:Y:S05]  /*f540*/  BSYNC B1 ;  /* 0x0000000000017941 */ /* 0x000fea0003800000 */
.L_x_410:
[----:B------:R-:W-:-:S13]  /*f550*/  ISETP.GE.AND P0, PT, R235, R3, PT ;  /* 0x00000003eb00720c */ /* 0x000fda0003f06270 */
[----:B------:R-:W-:Y:S05]  /*f560*/  @P0 BRA `(.L_x_414) ;  /* 0x0000004000b00947 */ /* 0x000fea0003800000 */
[----:B------:R0:W5:Y:S01]  /*f570*/  LDL R40, [R1+0x24] ;  /* 0x0000240001287983 */ /* 0x0001620000100800 */
[----:B------:R-:W1:Y:S01]  /*f580*/  LDC R3, c[0x0][0x3d4] ;  /* 0x0000f500ff037b82 */ /* 0x000e620000000800 */
[----:B------:R-:W-:Y:S01]  /*f590*/  BSSY B1, `(.L_x_415) ;  /* 0x000005e000017945 */ /* 0x000fe20003800000 */
[-C--:B-1----:R-:W-:Y:S02]  /*f5a0*/  ISETP.GE.AND P0, PT, R18, R3.reuse, PT ;  /* 0x000000031200720c */ /* 0x082fe40003f06270 */
[----:B------:R-:W-:-:S11]  /*f5b0*/  ISETP.GE.AND P1, PT, R236, R3, PT ;  /* 0x00000003ec00720c */ /* 0x000fd60003f26270 */
[----:B0-----:R-:W-:Y:S05]  /*f5c0*/  @P0 BRA `(.L_x_416) ;  /* 0x0000000400680947 */ /* 0x001fea0003800000 */
[----:B----45:R-:W0:Y:S01]  /*f5d0*/  LDS.128 R4, [R40+0x23400] ;  /* 0x0234000028047984 */ /* 0x030e220000000c00 */
[-C--:B------:R-:W-:Y:S02]  /*f5e0*/  F2FP.F16.E4M3.UNPACK_B R29, R11.reuse ;  /* 0x0000000bff1d723e */ /* 0x080fe400020006ff */
[----:B--23--:R-:W-:Y:S02]  /*f5f0*/  F2FP.F16.E4M3.UNPACK_B R27, R0 ;  /* 0x00000000ff1b723e */ /* 0x00cfe400020006ff */
[-C--:B------:R-:W-:Y:S01]  /*f600*/  F2FP.F16.E4M3.UNPACK_B R35, R12.reuse ;  /* 0x0000000cff23723e */ /* 0x080fe200020006ff */
[----:B------:R-:W-:Y:S01]  /*f610*/  HADD2.F32 R33, -RZ, R29.H1_H1 ;  /* 0x3000001dff217230 */ /* 0x000fe20000004100 */
[----:B------:R-:W-:Y:S01]  /*f620*/  F2FP.F16.E4M3.UNPACK_B R12, R12.H1 ;  /* 0x0000000cff0c723e */ /* 0x000fe200030006ff */
[----:B------:R-:W-:Y:S02]  /*f630*/  HADD2.F32 R25, -RZ, R27.H1_H1 ;  /* 0x3000001bff197230 */ /* 0x000fe40000004100 */
[----:B------:R-:W-:Y:S01]  /*f640*/  HADD2.F32 R34, -RZ, R29.H0_H0 ;  /* 0x2000001dff227230 */ /* 0x000fe20000004100 */
[----:B------:R-:W-:-:S05]  /*f650*/  F2FP.F16.E4M3.UNPACK_B R29, R11.H1 ;  /* 0x0000000bff1d723e */ /* 0x000fca00030006ff */
[----:B------:R-:W-:Y:S01]  /*f660*/  HADD2.F32 R38, -RZ, R29.H0_H0 ;  /* 0x2000001dff267230 */ /* 0x000fe20000004100 */
[-C--:B0-----:R-:W-:Y:S02]  /*f670*/  F2FP.F16.E4M3.UNPACK_B R3, R4.reuse.H1 ;  /* 0x00000004ff03723e */ /* 0x081fe400030006ff */
[----:B------:R-:W-:Y:S02]  /*f680*/  F2FP.F16.E4M3.UNPACK_B R4, R4 ;  /* 0x00000004ff04723e */ /* 0x000fe400020006ff */
[-C--:B------:R-:W-:Y:S01]  /*f690*/  F2FP.F16.E4M3.UNPACK_B R20, R5.reuse ;  /* 0x00000005ff14723e */ /* 0x080fe200020006ff */
[--C-:B------:R-:W-:Y:S01]  /*f6a0*/  HADD2.F32 R15, -RZ, R3.reuse.H0_H0 ;  /* 0x20000003ff0f7230 */ /* 0x100fe20000004100 */
[----:B------:R-:W-:Y:S01]  /*f6b0*/  F2FP.F16.E4M3.UNPACK_B R5, R5.H1 ;  /* 0x00000005ff05723e */ /* 0x000fe200030006ff */
[----:B------:R-:W-:Y:S01]  /*f6c0*/  HADD2.F32 R3, -RZ, R3.H1_H1 ;  /* 0x30000003ff037230 */ /* 0x000fe20000004100 */
[-C--:B------:R-:W-:Y:S02]  /*f6d0*/  F2FP.F16.E4M3.UNPACK_B R21, R6.reuse ;  /* 0x00000006ff15723e */ /* 0x080fe400020006ff */
[----:B------:R-:W-:-:S02]  /*f6e0*/  F2FP.F16.E4M3.UNPACK_B R6, R6.H1 ;  /* 0x00000006ff06723e */ /* 0x000fc400030006ff */
[-C--:B------:R-:W-:Y:S01]  /*f6f0*/  FMUL.FTZ R26, R33, R3.reuse ;  /* 0x00000003211a7220 */ /* 0x080fe20000410000 */
[C---:B------:R-:W-:Y:S01]  /*f700*/  FMUL.FTZ R28, R25.reuse, R3 ;  /* 0x00000003191c7220 */ /* 0x040fe20000410000 */
[--C-:B------:R-:W-:Y:S01]  /*f710*/  HADD2.F32 R3, -RZ, R4.reuse.H1_H1 ;  /* 0x30000004ff037230 */ /* 0x100fe20000004100 */
[----:B------:R-:W-:Y:S01]  /*f720*/  F2FP.F16.E4M3.UNPACK_B R24, R7 ;  /* 0x00000007ff18723e */ /* 0x000fe200020006ff */
[-C--:B------:R-:W-:Y:S01]  /*f730*/  FFMA.FTZ R26, R25, R15.reuse, -R26 ;  /* 0x0000000f191a7223 */ /* 0x080fe2000001081a */
[----:B------:R-:W-:Y:S01]  /*f740*/  FFMA.FTZ R25, R33, R15, R28 ;  /* 0x0000000f21197223 */ /* 0x000fe2000001001c */
[----:B------:R-:W-:Y:S02]  /*f750*/  HADD2.F32 R28, -RZ, R27.H0_H0 ;  /* 0x2000001bff1c7230 */ /* 0x000fe40000004100 */
[----:B------:R-:W-:Y:S01]  /*f760*/  FMUL.FTZ R11, R34, R3 ;  /* 0x00000003220b7220 */ /* 0x000fe20000410000 */
[----:B------:R-:W-:Y:S01]  /*f770*/  HADD2.F32 R4, -RZ, R4.H0_H0 ;  /* 0x20000004ff047230 */ /* 0x000fe20000004100 */
[----:B------:R-:W-:Y:S01]  /*f780*/  F2FP.F16.E4M3.UNPACK_B R27, R0.H1 ;  /* 0x00000000ff1b723e */ /* 0x000fe200030006ff */
[----:B------:R-:W-:-:S02]  /*f790*/  HADD2.F32 R33, -RZ, R29.H1_H1 ;  /* 0x3000001dff217230 */ /* 0x000fc40000004100 */
[C---:B------:R-:W-:Y:S01]  /*f7a0*/  FMUL.FTZ R15, R28.reuse, R3 ;  /* 0x000000031c0f7220 */ /* 0x040fe20000410000 */
[----:B------:R-:W-:Y:S02]  /*f7b0*/  HADD2.F32 R3, -RZ, R5.H1_H1 ;  /* 0x30000005ff037230 */ /* 0x000fe40000004100 */
[-C--:B------:R-:W-:Y:S01]  /*f7c0*/  FFMA.FTZ R11, R28, R4.reuse, -R11 ;  /* 0x000000041c0b7223 */ /* 0x080fe2000001080b */
[----:B------:R-:W-:Y:S02]  /*f7d0*/  HADD2.F32 R0, -RZ, R20.H1_H1 ;  /* 0x30000014ff007230 */ /* 0x000fe40000004100 */
[----:B------:R-:W-:Y:S01]  /*f7e0*/  FFMA.FTZ R4, R34, R4, R15 ;  /* 0x0000000422047223 */ /* 0x000fe2000001000f */
[----:B------:R-:W-:Y:S02]  /*f7f0*/  HADD2.F32 R15, -RZ, R27.H1_H1 ;  /* 0x3000001bff0f7230 */ /* 0x000fe40000004100 */
[----:B------:R-:W-:Y:S01]  /*f800*/  FMUL.FTZ R28, R33, R3 ;  /* 0x00000003211c7220 */ /* 0x000fe20000410000 */
[----:B------:R-:W-:Y:S01]  /*f810*/  HADD2.F32 R5, -RZ, R5.H0_H0 ;  /* 0x20000005ff057230 */ /* 0x000fe20000004100 */
[----:B------:R-:W-:Y:S01]  /*f820*/  F2FP.F16.E4M3.UNPACK_B R29, R8 ;  /* 0x00000008ff1d723e */ /* 0x000fe200020006ff */
[----:B------:R-:W-:-:S02]  /*f830*/  HADD2.F32 R36, -RZ, R27.H0_H0 ;  /* 0x2000001bff247230 */ /* 0x000fc40000004100 */
[C---:B------:R-:W-:Y:S01]  /*f840*/  FMUL.FTZ R34, R15.reuse, R3 ;  /* 0x000000030f227220 */ /* 0x040fe20000410000 */
[----:B------:R-:W-:Y:S02]  /*f850*/  HADD2.F32 R20, -RZ, R20.H0_H0 ;  /* 0x20000014ff147230 */ /* 0x000fe40000004100 */
[-C--:B------:R-:W-:Y:S01]  /*f860*/  FMUL.FTZ R3, R38, R0.reuse ;  /* 0x0000000026037220 */ /* 0x080fe20000410000 */
[-C--:B------:R-:W-:Y:S01]  /*f870*/  FFMA.FTZ R28, R15, R5.reuse, -R28 ;  /* 0x000000050f1c7223 */ /* 0x080fe2000001081c */
[----:B------:R-:W-:Y:S01]  /*f880*/  FFMA.FTZ R27, R33, R5, R34 ;  /* 0x00000005211b7223 */ /* 0x000fe20000010022 */
[C---:B------:R-:W-:Y:S01]  /*f890*/  FMUL.FTZ R15, R36.reuse, R0 ;  /* 0x00000000240f7220 */ /* 0x040fe20000410000 */
[----:B------:R-:W-:Y:S01]  /*f8a0*/  FFMA.FTZ R5, R36, R20, -R3 ;  /* 0x0000001424057223 */ /* 0x000fe20000010803 */
[----:B------:R-:W-:Y:S01]  /*f8b0*/  HADD2.F32 R36, -RZ, R35.H1_H1 ;  /* 0x30000023ff247230 */ /* 0x000fe20000004100 */
[----:B------:R-:W-:Y:S01]  /*f8c0*/  F2FP.F16.E4M3.UNPACK_B R7, R7.H1 ;  /* 0x00000007ff07723e */ /* 0x000fe200030006ff */
[----:B------:R-:W-:-:S02]  /*f8d0*/  HADD2.F32 R3, -RZ, R6.H1_H1 ;  /* 0x30000006ff037230 */ /* 0x000fc40000004100 */
[----:B------:R-:W-:Y:S01]  /*f8e0*/  FFMA.FTZ R20, R38, R20, R15 ;  /* 0x0000001426147223 */ /* 0x000fe2000001000f */
[----:B------:R-:W-:Y:S01]  /*f8f0*/  HADD2.F32 R35, -RZ, R35.H0_H0 ;  /* 0x20000023ff237230 */ /* 0x000fe20000004100 */
[----:B------:R-:W-:Y:S01]  /*f900*/  F2FP.SATFINITE.E4M3.F32.PACK_AB_MERGE_C R25, R25, R26, RZ ;  /* 0x0000001a1919723e */ /* 0x000fe200048070ff */
[----:B------:R-:W-:Y:S02]  /*f910*/  HADD2.F32 R0, -RZ, R21.H1_H1 ;  /* 0x30000015ff007230 */ /* 0x000fe40000004100 */
[----:B------:R-:W-:Y:S01]  /*f920*/  FMUL.FTZ R15, R36, R3 ;  /* 0x00000003240f7220 */ /* 0x000fe20000410000 */
[--C-:B------:R-:W-:Y:S01]  /*f930*/  HADD2.F32 R34, -RZ, R29.reuse.H1_H1 ;  /* 0x3000001dff227230 */ /* 0x100fe20000004100 */
[----:B------:R-:W-:Y:S01]  /*f940*/  F2FP.SATFINITE.E4M3.F32.PACK_AB_MERGE_C R27, R27, R28, RZ ;  /* 0x0000001c1b1b723e */ /* 0x000fe200048070ff */
[----:B------:R-:W-:Y:S01]  /*f950*/  HADD2.F32 R33, -RZ, R29.H0_H0 ;  /* 0x2000001dff217230 */ /* 0x000fe20000004100 */
[----:B------:R-:W-:Y:S01]  /*f960*/  F2FP.F16.E4M3.UNPACK_B R29, R8.H1 ;  /* 0x00000008ff1d723e */ /* 0x000fe200030006ff */
[----:B------:R-:W-:-:S02]  /*f970*/  HADD2.F32 R6, -RZ, R6.H0_H0 ;  /* 0x20000006ff067230 */ /* 0x000fc40000004100 */
[-C--:B------:R-:W-:Y:S01]  /*f980*/  FMUL.FTZ R8, R35, R0.reuse ;  /* 0x0000000023087220 */ /* 0x080fe20000410000 */
[----:B------:R-:W-:Y:S02]  /*f990*/  HADD2.F32 R21, -RZ, R21.H0_H0 ;  /* 0x20000015ff157230 */ /* 0x000fe40000004100 */
[C---:B------:R-:W-:Y:S01]  /*f9a0*/  FMUL.FTZ R3, R34.reuse, R3 ;  /* 0x0000000322037220 */ /* 0x040fe20000410000 */
[C---:B------:R-:W-:Y:S01]  /*f9b0*/  FMUL.FTZ R0, R33.reuse, R0 ;  /* 0x0000000021007220 */ /* 0x040fe20000410000 */
[-C--:B------:R-:W-:Y:S01]  /*f9c0*/  FFMA.FTZ R15, R34, R6.reuse, -R15 ;  /* 0x00000006220f7223 */ /* 0x080fe2000001080f */
[--C-:B------:R-:W-:Y:S02]  /*f9d0*/  HADD2.F32 R38, -RZ, R12.reuse.H0_H0 ;  /* 0x2000000cff267230 */ /* 0x100fe40000004100 */
[-C--:B------:R-:W-:Y:S01]  /*f9e0*/  FFMA.FTZ R8, R33, R21.reuse, -R8 ;  /* 0x0000001521087223 */ /* 0x080fe20000010808 */
[----:B------:R-:W-:Y:S01]  /*f9f0*/  FFMA.FTZ R6, R36, R6, R3 ;  /* 0x0000000624067223 */ /* 0x000fe20000010003 */
[----:B------:R-:W-:Y:S01]  /*fa00*/  FFMA.FTZ R21, R35, R21, R0 ;  /* 0x0000001523157223 */ /* 0x000fe20000010000 */
[----:B------:R-:W-:Y:S01]  /*fa10*/  HADD2.F32 R35, -RZ, R12.H1_H1 ;  /* 0x3000000cff237230 */ /* 0x000fe20000004100 */
[----:B------:R-:W-:Y:S01]  /*fa20*/  F2FP.SATFINITE.E4M3.F32.PACK_AB_MERGE_C R4, R4, R11, R25 ;  /* 0x0000000b0404723e */ /* 0x000fe20004807019 */
[----:B------:R-:W-:Y:S01]  /*fa30*/  HADD2.F32 R3, -RZ, R7.H1_H1 ;  /* 0x30000007ff037230 */ /* 0x000fe20000004100 */
[----:B------:R-:W-:Y:S01]  /*fa40*/  F2FP.SATFINITE.E4M3.F32.PACK_AB_MERGE_C R6, R6, R15, RZ ;  /* 0x0000000f0606723e */ /* 0x000fe200048070ff */
[----:B------:R-:W-:Y:S01]  /*fa50*/  HADD2.F32 R33, -RZ, R29.H1_H1 ;  /* 0x3000001dff217230 */ /* 0x000fe20000004100 */
[----:B------:R-:W-:Y:S01]  /*fa60*/  F2FP.SATFINITE.E4M3.F32.PACK_AB_MERGE_C R5, R20, R5, R27 ;  /* 0x000000051405723e */ /* 0x000fe2000480701b */
[----:B------:R-:W-:-:S02]  /*fa70*/  HADD2.F32 R0, -RZ, R24.H1_H1 ;  /* 0x30000018ff007230 */ /* 0x000fc40000004100 */
[-C--:B------:R-:W-:Y:S01]  /*fa80*/  FMUL.FTZ R12, R35, R3.reuse ;  /* 0x00000003230c7220 */ /* 0x080fe20000410000 */
[----:B------:R-:W-:Y:S02]  /*fa90*/  HADD2.F32 R7, -RZ, R7.H0_H0 ;  /* 0x20000007ff077230 */ /* 0x000fe40000004100 */
[C---:B------:R-:W-:Y:S01]  /*faa0*/  FMUL.FTZ R34, R33.reuse, R3 ;  /* 0x0000000321227220 */ /* 0x040fe20000410000 */
[----:B------:R-:W-:Y:S02]  /*fab0*/  HADD2.F32 R36, -RZ, R29.H0_H0 ;  /* 0x2000001dff247230 */ /* 0x000fe40000004100 */
[-C--:B------:R-:W-:Y:S01]  /*fac0*/  FMUL.FTZ R3, R38, R0.reuse ;  /* 0x0000000026037220 */ /* 0x080fe20000410000 */
[----:B------:R-:W-:Y:S02]  /*fad0*/  HADD2.F32 R24, -RZ, R24.H0_H0 ;  /* 0x20000018ff187230 */ /* 0x000fe40000004100 */
[-C--:B------:R-:W-:Y:S01]  /*fae0*/  FFMA.FTZ R12, R33, R7.reuse, -R12 ;  /* 0x00000007210c7223 */ /* 0x080fe2000001080c */
[----:B------:R-:W-:Y:S01]  /*faf0*/  FFMA.FTZ R7, R35, R7, R34 ;  /* 0x0000000723077223 */ /* 0x000fe20000010022 */
[C---:B------:R-:W-:Y:S01]  /*fb00*/  FMUL.FTZ R29, R36.reuse, R0 ;  /* 0x00000000241d7220 */ /* 0x040fe20000410000 */
[----:B------:R-:W-:Y:S01]  /*fb10*/  F2FP.SATFINITE.E4M3.F32.PACK_AB_MERGE_C R6, R21, R8, R6 ;  /* 0x000000081506723e */ /* 0x000fe20004807006 */
[----:B------:R-:W-:-:S02]  /*fb20*/  FFMA.FTZ R3, R36, R24, -R3 ;  /* 0x0000001824037223 */ /* 0x000fc40000010803 */
[----:B------:R-:W-:Y:S01]  /*fb30*/  FFMA.FTZ R24, R38, R24, R29 ;  /* 0x0000001826187223 */ /* 0x000fe2000001001d */
[----:B------:R-:W-:-:S04]  /*fb40*/  F2FP.SATFINITE.E4M3.F32.PACK_AB_MERGE_C R7, R7, R12, RZ ;  /* 0x0000000c0707723e */ /* 0x000fc800048070ff */
[----:B------:R-:W-:-:S05]  /*fb50*/  F2FP.SATFINITE.E4M3.F32.PACK_AB_MERGE_C R7, R24, R3, R7 ;  /* 0x000000031807723e */ /* 0x000fca0004807007 */
[----:B------:R0:W-:Y:S02]  /*fb60*/  STS.128 [R40+0x23400], R4 ;  /* 0x0234000428007388 */ /* 0x0001e40000000c00 */
.L_x_416:
[----:B------:R-:W-:Y:S05]  /*fb70*/  BSYNC B1 ;  /* 0x0000000000017941 */ /* 0x000fea0003800000 */
.L_x_415:
[----:B------:R-:W-:Y:S05]  /*fb80*/  @P1 BRA `(.L_x_414) ;  /* 0x0000003c00281947 */ /* 0x000fea0003800000 */
[----:B-----5:R-:W1:Y:S01]  /*fb90*/  LDS.128 R36, [R40+0x27400] ;  /* 0x0274000028247984 */ /* 0x020e620000000c00 */
[----:B------:R-:W-:Y:S02]  /*fba0*/  F2FP.F16.E4M3.UNPACK_B R21, R9 ;  /* 0x00000009ff15723e */ /* 0x000fe400020006ff */
[----:B--23--:R-:W-:Y:S02]  /*fbb0*/  F2FP.F16.E4M3.UNPACK_B R24, R13 ;  /* 0x0000000dff18723e */ /* 0x00cfe400020006ff */
[-C--:B------:R-:W-:Y:S01]  /*fbc0*/  F2FP.F16.E4M3.UNPACK_B R28, R14.reuse ;  /* 0x0000000eff1c723e */ /* 0x080fe200020006ff */
[----:B------:R-:W-:Y:S01]  /*fbd0*/  HADD2.F32 R15, -RZ, R21.H1_H1 ;  /* 0x30000015ff0f7230 */ /* 0x000fe20000004100 */
[----:B------:R-:W-:Y:S01]  /*fbe0*/  F2FP.F16.E4M3.UNPACK_B R14, R14.H1 ;  /* 0x0000000eff0e723e */ /* 0x000fe200030006ff */
[--C-:B------:R-:W-:Y:S02]  /*fbf0*/  HADD2.F32 R25, -RZ, R24.reuse.H1_H1 ;  /* 0x30000018ff197230 */ /* 0x100fe40000004100 */
[----:B------:R-:W-:-:S02]  /*fc00*/  HADD2.F32 R24, -RZ, R24.H0_H0 ;  /* 0x20000018ff187230 */ /* 0x000fc40000004100 */
[--C-:B------:R-:W-:Y:S02]  /*fc10*/  HADD2.F32 R34, -RZ, R28.reuse.H1_H1 ;  /* 0x3000001cff227230 */ /* 0x100fe40000004100 */
[----:B------:R-:W-:Y:S01]  /*fc20*/  HADD2.F32 R29, -RZ, R28.H0_H0 ;  /* 0x2000001cff1d7230 */ /* 0x000fe20000004100 */
[----:B-1----:R-:W-:Y:S02]  /*fc30*/  F2FP.F16.E4M3.UNPACK_B R0, R36.H1 ;  /* 0x00000024ff00723e */ /* 0x002fe400030006ff */
[-C--:B0---4-:R-:W-:Y:S02]  /*fc40*/  F2FP.F16.E4M3.UNPACK_B R6, R37.reuse.H1 ;  /* 0x00000025ff06723e */ /* 0x091fe400030006ff */
[----:B------:R-:W-:Y:S01]  /*fc50*/  F2FP.F16.E4M3.UNPACK_B R5, R37 ;  /* 0x00000025ff05723e */ /* 0x000fe200020006ff */
[--C-:B------:R-:W-:Y:S01]  /*fc60*/  HADD2.F32 R4, -RZ, R0.reuse.H1_H1 ;  /* 0x30000000ff047230 */ /* 0x100fe20000004100 */
[----:B------:R-:W-:Y:S01]  /*fc70*/  F2FP.F16.E4M3.UNPACK_B R7, R38 ;  /* 0x00000026ff07723e */ /* 0x000fe200020006ff */
[----:B------:R-:W-:Y:S01]  /*fc80*/  HADD2.F32 R3, -RZ, R0.H0_H0 ;  /* 0x20000000ff037230 */ /* 0x000fe20000004100 */
[----:B------:R-:W-:-:S02]  /*fc90*/  F2FP.F16.E4M3.UNPACK_B R0, R36 ;  /* 0x00000024ff00723e */ /* 0x000fc400020006ff */
[-C--:B------:R-:W-:Y:S01]  /*fca0*/  FMUL.FTZ R12, R25, R4.reuse ;  /* 0x00000004190c7220 */ /* 0x080fe20000410000 */
[C---:B------:R-:W-:Y:S01]  /*fcb0*/  FMUL.FTZ R20, R15.reuse, R4 ;  /* 0x000000040f147220 */ /* 0x040fe20000410000 */
[----:B------:R-:W-:Y:S02]  /*fcc0*/  F2FP.F16.E4M3.UNPACK_B R8, R38.H1 ;  /* 0x00000026ff08723e */ /* 0x000fe400030006ff */
[-C--:B------:R-:W-:Y:S01]  /*fcd0*/  FFMA.FTZ R15, R15, R3.reuse, -R12 ;  /* 0x000000030f0f7223 */ /* 0x080fe2000001080c */
[----:B------:R-:W-:Y:S01]  /*fce0*/  FFMA.FTZ R20, R25, R3, R20 ;  /* 0x0000000319147223 */ /* 0x000fe20000010014 */
[--C-:B------:R-:W-:Y:S01]  /*fcf0*/  HADD2.F32 R3, -RZ, R0.reuse.H1_H1 ;  /* 0x30000000ff037230 */ /* 0x100fe20000004100 */
[----:B------:R-:W-:Y:S01]  /*fd00*/  F2FP.F16.E4M3.UNPACK_B R25, R13.H1 ;  /* 0x0000000dff19723e */ /* 0x000fe200030006ff */
[----:B------:R-:W-:Y:S01]  /*fd10*/  HADD2.F32 R12, -RZ, R21.H0_H0 ;  /* 0x20000015ff0c7230 */ /* 0x000fe20000004100 */
[----:B------:R-:W-:Y:S01]  /*fd20*/  F2FP.F16.E4M3.UNPACK_B R21, R9.H1 ;  /* 0x00000009ff15723e */ /* 0x000fe200030006ff */
[----:B------:R-:W-:-:S02]  /*fd30*/  HADD2.F32 R0, -RZ, R0.H0_H0 ;  /* 0x20000000ff007230 */ /* 0x000fc40000004100 */
[-C--:B------:R-:W-:Y:S01]  /*fd40*/  FMUL.FTZ R9, R24, R3.reuse ;  /* 0x0000000318097220 */ /* 0x080fe20000410000 */
[----:B------:R-:W-:Y:S02]  /*fd50*/  HADD2.F32 R26, -RZ, R25.H1_H1 ;  /* 0x30000019ff1a7230 */ /* 0x000fe40000004100 */
[C---:B------:R-:W-:Y:S01]  /*fd60*/  FMUL.FTZ R13, R12.reuse, R3 ;  /* 0x000000030c0d7220 */ /* 0x040fe20000410000 */
[--C-:B------:R-:W-:Y:S02]  /*fd70*/  HADD2.F32 R3, -RZ, R6.reuse.H1_H1 ;  /* 0x30000006ff037230 */ /* 0x100fe40000004100 */
[-C--:B------:R-:W-:Y:S01]  /*fd80*/  FFMA.FTZ R9, R12, R0.reuse, -R9 ;  /* 0x000000000c097223 */ /* 0x080fe20000010809 */
[----:B------:R-:W-:Y:S02]  /*fd90*/  HADD2.F32 R6, -RZ, R6.H0_H0 ;  /* 0x20000006ff067230 */ /* 0x000fe40000004100 */
[----:B------:R-:W-:Y:S01]  /*fda0*/  FFMA.FTZ R12, R24, R0, R13 ;  /* 0x00000000180c7223 */ /* 0x000fe2000001000d */
[----:B------:R-:W-:-:S02]  /*fdb0*/  HADD2.F32 R24, -RZ, R21.H1_H1 ;  /* 0x30000015ff187230 */ /* 0x000fc40000004100 */
[-C--:B------:R-:W-:Y:S01]  /*fdc0*/  FMUL.FTZ R13, R26, R3.reuse ;  /* 0x000000031a0d7220 */ /* 0x080fe20000410000 */
[----:B------:R-:W-:Y:S01]  /*fdd0*/  HADD2.F32 R27, -RZ, R25.H0_H0 ;  /* 0x20000019ff1b7230 */ /* 0x000fe20000004100 */
[----:B------:R-:W-:Y:S01]  /*fde0*/  F2FP.F16.E4M3.UNPACK_B R25, R10 ;  /* 0x0000000aff19723e */ /* 0x000fe200020006ff */
[----:B------:R-:W-:Y:S02]  /*fdf0*/  HADD2.F32 R0, -RZ, R5.H1_H1 ;  /* 0x30000005ff007230 */ /* 0x000fe40000004100 */
[C---:B------:R-:W-:Y:S01]  /*fe00*/  FMUL.FTZ R3, R24.reuse, R3 ;  /* 0x0000000318037220 */ /* 0x040fe20000410000 */
[----:B------:R-:W-:Y:S02]  /*fe10*/  HADD2.F32 R21, -RZ, R21.H0_H0 ;  /* 0x20000015ff157230 */ /* 0x000fe40000004100 */
[----:B------:R-:W-:Y:S01]  /*fe20*/  FFMA.FTZ R13, R24, R6, -R13 ;  /* 0x00000006180d7223 */ /* 0x000fe2000001080d */
[----:B------:R-:W-:Y:S02]  /*fe30*/  HADD2.F32 R5, -RZ, R5.H0_H0 ;  /* 0x20000005ff057230 */ /* 0x000fe40000004100 */
[----:B------:R-:W-:Y:S01]  /*fe40*/  FMUL.FTZ R24, R27, R0 ;  /* 0x000000001b187220 */ /* 0x000fe20000410000 */
[----:B------:R-:W-:Y:S01]  /*fe50*/  FFMA.FTZ R6, R26, R6, R3 ;  /* 0x000000061a067223 */ /* 0x000fe20000010003 */
[----:B------:R-:W-:Y:S01]  /*fe60*/  FMUL.FTZ R0, R21, R0 ;  /* 0x0000000015007220 */ /* 0x000fe20000410000 */
[----:B------:R-:W-:-:S02]  /*fe70*/  HADD2.F32 R3, -RZ, R8.H1_H1 ;  /* 0x30000008ff037230 */ /* 0x000fc40000004100 */
[-C--:B------:R-:W-:Y:S01]  /*fe80*/  FFMA.FTZ R24, R21, R5.reuse, -R24 ;  /* 0x0000000515187223 */ /* 0x080fe20000010818 */
[----:B------:R-:W-:Y:S02]  /*fe90*/  HADD2.F32 R26, -RZ, R25.H1_H1 ;  /* 0x30000019ff1a7230 */ /* 0x000fe40000004100 */
[----:B------:R-:W-:Y:S01]  /*fea0*/  FFMA.FTZ R5, R27, R5, R0 ;  /* 0x000000051b057223 */ /* 0x000fe20000010000 */
[----:B------:R-:W-:Y:S02]  /*feb0*/  HADD2.F32 R0, -RZ, R7.H1_H1 ;  /* 0x30000007ff007230 */ /* 0x000fe40000004100 */
[----:B------:R-:W-:Y:S01]  /*fec0*/  FMUL.FTZ R21, R34, R3 ;  /* 0x0000000322157220 */ /* 0x000fe20000410000 */
[----:B------:R-:W-:Y:S01]  /*fed0*/  HADD2.F32 R27, -RZ, R25.H0_H0 ;  /* 0x20000019ff1b7230 */ /* 0x000fe20000004100 */
[----:B------:R-:W-:Y:S01]  /*fee0*/  F2FP.F16.E4M3.UNPACK_B R25, R10.H1 ;  /* 0x0000000aff19723e */ /* 0x000fe200030006ff */
[----:B------:R-:W-:Y:S02]  /*fef0*/  HADD2.F32 R8, -RZ, R8.H0_H0 ;  /* 0x20000008ff087230 */ /* 0x000fe40000004100 */
[-C--:B------:R-:W-:Y:S01]  /*ff00*/  FMUL.FTZ R10, R29, R0.reuse ;  /* 0x000000001d0a7220 */ /* 0x080fe20000410000 */
[----:B------:R-:W-:Y:S01]  /*ff10*/  HADD2.F32 R7, -RZ, R7.H0_H0 ;  /* 0x20000007ff077230 */ /* 0x000fe20000004100 */
[----:B------:R-:W-:Y:S01]  /*ff20*/  F2FP.F16.E4M3.UNPACK_B R11, R39.H1 ;  /* 0x00000027ff0b723e */ /* 0x000fe200030006ff */
[C---:B------:R-:W-:Y:S01]  /*ff30*/  FMUL.FTZ R3, R26.reuse, R3 ;  /* 0x000000031a037220 */ /* 0x040fe20000410000 */
[C---:B------:R-:W-:Y:S01]  /*ff40*/  FMUL.FTZ R0, R27.reuse, R0 ;  /* 0x000000001b007220 */ /* 0x040fe20000410000 */
[-C--:B------:R-:W-:Y:S01]  /*ff50*/  FFMA.FTZ R21, R26, R8.reuse, -R21 ;  /* 0x000000081a157223 */ /* 0x080fe20000010815 */
[----:B------:R-:W-:Y:S01]  /*ff60*/  FFMA.FTZ R10, R27, R7, -R10 ;  /* 0x000000071b0a7223 */ /* 0x000fe2000001080a */
[----:B------:R-:W-:Y:S01]  /*ff70*/  F2FP.F16.E4M3.UNPACK_B R4, R39 ;  /* 0x00000027ff04723e */ /* 0x000fe200020006ff */
[----:B------:R-:W-:Y:S01]  /*ff80*/  FFMA.FTZ R8, R34, R8, R3 ;  /* 0x0000000822087223 */ /* 0x000fe20000010003 */
[----:B------:R-:W-:Y:S01]  /*ff90*/  FFMA.FTZ R7, R29, R7, R0 ;  /* 0x000000071d077223 */ /* 0x000fe20000010000 */
[--C-:B------:R-:W-:Y:S01]  /*ffa0*/  HADD2.F32 R29, -RZ, R14.reuse.H1_H1 ;  /* 0x3000000eff1d7230 */ /* 0x100fe20000004100 */
[----:B------:R-:W-:Y:S01]  /*ffb0*/  F2FP.SATFINITE.E4M3.F32.PACK_AB_MERGE_C R15, R20, R15, RZ ;  /* 0x0000000f140f723e */ /* 0x000fe200048070ff */
[----:B------:R-:W-:Y:S01]  /*ffc0*/  HADD2.F32 R3, -RZ, R11.H1_H1 ;  /* 0x3000000bff037230 */ /* 0x000fe20000004100 */
[----:B------:R-:W-:Y:S01]  /*ffd0*/  F2FP.SATFINITE.E4M3.F32.PACK_AB_MERGE_C R6, R6, R13, RZ ;  /* 0x0000000d0606723e */ /* 0x000fe200048070ff */
[----:B------:R-:W-:Y:S01]  /*ffe0*/  HADD2.F32 R27, -RZ, R25.H1_H1 ;  /* 0x30000019ff1b7230 */ /* 0x000fe20000004100 */
[----:B------:R-:W-:Y:S01]  /*fff0*/  F2FP.SATFINITE.E4M3.F32.PACK_AB_MERGE_C R21, R8, R21, RZ ;  /* 0x000000150815723e */ /* 0x000fe200048070ff */
[----:B------:R-:W-:-:S02]  /*10000*/  HADD2.F32 R34, -RZ, R14.H0_H0 ;  /* 0x2000000eff227230 */ /* 0x000fc40000004100 */
[-C--:B------:R-:W-:Y:S01]  /*10010*/  FMUL.FTZ R14, R29, R3.reuse ;  /* 0x000000031d0e7220 */ /* 0x080fe20000410000 */
[--C-:B------:R-:W-:Y:S02]  /*10020*/  HADD2.F32 R0, -RZ, R4.reuse.H1_H1 ;  /* 0x30000004ff007230 */ /* 0x100fe40000004100 */
[C---:B------:R-:W-:Y:S01]  /*10030*/  FMUL.FTZ R26, R27.reuse, R3 ;  /* 0x000000031b1a7220 */ /* 0x040fe20000410000 */
[----:B------:R-:W-:Y:S01]  /*10040*/  HADD2.F32 R11, -RZ, R11.H0_H0 ;  /* 0x2000000bff0b7230 */ /* 0x000fe20000004100 */
[----:B------:R-:W-:Y:S01]  /*10050*/  F2FP.SATFINITE.E4M3.F32.PACK_AB_MERGE_C R8, R12, R9, R15 ;  /* 0x000000090c08723e */ /* 0x000fe2000480700f */
[----:B------:R-:W-:Y:S02]  /*10060*/  HADD2.F32 R28, -RZ, R25.H0_H0 ;  /* 0x20000019ff1c7230 */ /* 0x000fe40000004100 */
[-C--:B------:R-:W-:Y:S01]  /*10070*/  FMUL.FTZ R3, R34, R0.reuse ;  /* 0x0000000022037220 */ /* 0x080fe20000410000 */
[----:B------:R-:W-:Y:S02]  /*10080*/  HADD2.F32 R4, -RZ, R4.H0_H0 ;  /* 0x20000004ff047230 */ /* 0x000fe40000004100 */
[-C--:B------:R-:W-:Y:S01]  /*10090*/  FFMA.FTZ R14, R27, R11.reuse, -R14 ;  /* 0x0000000b1b0e7223 */ /* 0x080fe2000001080e */
[----:B------:R-:W-:Y:S01]  /*100a0*/  FFMA.FTZ R11, R29, R11, R26 ;  /* 0x0000000b1d0b7223 */ /* 0x000fe2000001001a */
[C---:B------:R-:W-:Y:S01]  /*100b0*/  FMUL.FTZ R25, R28.reuse, R0 ;  /* 0x000000001c197220 */ /* 0x040fe20000410000 */
[----:B------:R-:W-:Y:S01]  /*100c0*/  F2FP.SATFINITE.E4M3.F32.PACK_AB_MERGE_C R9, R5, R24, R6 ;  /* 0x000000180509723e */ /* 0x000fe20004807006 */
[----:B------:R-:W-:Y:S01]  /*100d0*/  FFMA.FTZ R3, R28, R4, -R3 ;  /* 0x000000041c037223 */ /* 0x000fe20000010803 */
[----:B------:R-:W-:Y:S01]  /*100e0*/  F2FP.SATFINITE.E4M3.F32.PACK_AB_MERGE_C R10, R7, R10, R21 ;  /* 0x0000000a070a723e */ /* 0x000fe20004807015 */
[----:B------:R-:W-:Y:S01]  /*100f0*/  FFMA.FTZ R4, R34, R4, R25 ;  /* 0x0000000422047223 */ /* 0x000fe20000010019 */
[----:B------:R-:W-:-:S04]  /*10100*/  F2FP.SATFINITE.E4M3.F32.PACK_AB_MERGE_C R11, R11, R14, RZ ;  /* 0x0000000e0b0b723e */ /* 0x000fc800048070ff */
[----:B------:R-:W-:-:S05]  /*10110*/  F2FP.SATFINITE.E4M3.F32.PACK_AB_MERGE_C R11, R4, R3, R11 ;  /* 0x00000003040b723e */ /* 0x000fca000480700b */
[----:B------:R0:W-:Y:S01]  /*10120*/  STS.128 [R40+0x27400], R8 ;  /* 0x0274000828007388 */ /* 0x0001e20000000c00 */
[----:B------:R-:W-:Y:S05]  /*10130*/  BRA `(.L_x_414) ;  /* 0x0000003400bc7947 */ /* 0x000fea0003800000 */
.L_x_393:
[----:B------:R-:W0:Y:S01]  /*10140*/  LDC R21, c[0x0][0x3d4] ;  /* 0x0000f500ff157b82 */ /* 0x000e220000000800 */
[----:B------:R-:W-:Y:S02]  /*10150*/  ISETP.GE.AND P0, PT, R22, R3, PT ;  /* 0x000000031600720c */ /* 0x000fe40003f06270 */
[----:B------:R-:W-:Y:S02]  /*10160*/  CS2R R36, SRZ ;  /* 0x0000000000247805 */ /* 0x000fe4000001ff00 */
[----:B------:R-:W-:Y:S02]  /*10170*/  CS2R R38, SRZ ;  /* 0x0000000000267805 */ /* 0x000fe4000001ff00 */
[----:B------:R-:W-:Y:S02]  /*10180*/  CS2R R4, SRZ ;  /* 0x0000000000047805 */ /* 0x000fe4000001ff00 */
[----:B------:R-:W-:Y:S01]  /*10190*/  CS2R R6, SRZ ;  /* 0x0000000000067805 */ /* 0x000fe2000001ff00 */
[----:B------:R-:W-:Y:S01]  /*101a0*/  UMOV UR4, 0xffffffff ;  /* 0xffffffff00047882 */ /* 0x000fe20000000000 */
[----:B0-----:R-:W-:-:S13]  /*101b0*/  ISETP.GE.OR P0, PT, R16, R21, P0 ;  /* 0x000000151000720c */ /* 0x001fda0000706670 */
[----:B------:R0:W5:Y:S04]  /*101c0*/  @!P0 LDG.E.128 R36, desc[UR42][R34.64] ;  /* 0x0000002a22248981 */ /* 0x000168000c1e1d00 */
[----:B------:R0:W5:Y:S01]  /*101d0*/  @!P0 LDG.E.128 R4, desc[UR42][R40.64] ;  /* 0x0000002a28048981 */ /* 0x000162000c1e1d00 */
[----:B------:R-:W-:Y:S01]  /*101e0*/  ISETP.GE.AND P0, PT, R16, R21, PT ;  /* 0x000000151000720c */ /* 0x000fe20003f06270 */
[----:B------:R-:W-:-:S12]  /*101f0*/  BRA.DIV UR4, `(.L_x_417) ;  /* 0x0000013a04847947 */ /* 0x000fd8000b800000 */
.L_x_619:
[----:B------:R-:W-:-:S03]  /*10200*/  UMOV UR4, 0xffffffff ;  /* 0xffffffff00047882 */ /* 0x000fc60000000000 */
[----:B------:R-:W-:Y:S05]  /*10210*/  BRA.DIV UR4, `(.L_x_418) ;  /* 0x0000013a04a47947 */ /* 0x000fea000b800000 */
.L_x_622:
[----:B------:R-:W-:-:S03]  /*10220*/  UMOV UR4, 0xffffffff ;  /* 0xffffffff00047882 */ /* 0x000fc60000000000 */
[----:B------:R-:W-:Y:S05]  /*10230*/  BRA.DIV UR4, `(.L_x_419) ;  /* 0x0000013a04c47947 */ /* 0x000fea000b800000 */
.L_x_625:
[----:B------:R-:W-:-:S03]  /*10240*/  UMOV UR4, 0xffffffff ;  /* 0xffffffff00047882 */ /* 0x000fc60000000000 */
[----:B------:R-:W-:Y:S05]  /*10250*/  BRA.DIV UR4, `(.L_x_420) ;  /* 0x0000013a04e47947 */ /* 0x000fea000b800000 */
.L_x_628:
[----:B------:R-:W-:Y:S01]  /*10260*/  ULEA.HI UR4, UR45, UR45, URZ, 0x1 ;  /* 0x0000002d2d047291 */ /* 0x000fe2000f8f083f */
[----:B-----5:R-:W-:Y:S01]  /*10270*/  SHF.R.U32.HI R11, RZ, 0x8, R37 ;  /* 0x00000008ff0b7819 */ /* 0x020fe20000011625 */
[----:B------:R-:W-:Y:S01]  /*10280*/  BSSY B1, `(.L_x_421) ;  /* 0x0000044000017945 */ /* 0x000fe20003800000 */
[----:B------:R-:W-:Y:S01]  /*10290*/  SHF.R.U32.HI R0, RZ, 0x8, R36 ;  /* 0x00000008ff007819 */ /* 0x000fe20000011624 */
[----:B------:R-:W-:Y:S01]  /*102a0*/  ULOP3.LUT UR4, UR4, 0xfffffffe, URZ, 0xc0, !UPT ;  /* 0xfffffffe04047892 */ /* 0x000fe2000f8ec03f */
[----:B------:R-:W-:Y:S02]  /*102b0*/  LOP3.LUT R10, R37, 0xff, RZ, 0xc0, !PT ;  /* 0x000000ff250a7812 */ /* 0x000fe400078ec0ff */
[----:B------:R-:W-:Y:S01]  /*102c0*/  LOP3.LUT R11, R11, 0xff, RZ, 0xc0, !PT ;  /* 0x000000ff0b0b7812 */ /* 0x000fe200078ec0ff */
[----:B------:R-:W-:Y:S01]  /*102d0*/  UIADD3 UR4, UR45, -UR4, URZ ;  /* 0x800000042d047290 */ /* 0x000fe2000fffe03f */
[----:B------:R-:W-:Y:S02]  /*102e0*/  LOP3.LUT R8, R36, 0xff, RZ, 0xc0, !PT ;  /* 0x000000ff24087812 */ /* 0x000fe400078ec0ff */
[----:B------:R-:W-:-:S02]  /*102f0*/  LOP3.LUT R9, R0, 0xff, RZ, 0xc0, !PT ;  /* 0x000000ff00097812 */ /* 0x000fc400078ec0ff */
[----:B------:R-:W-:Y:S02]  /*10300*/  PRMT R10, R11, 0x7604, R10 ;  /* 0x000076040b0a7816 */ /* 0x000fe4000000000a */
[----:B------:R-:W-:Y:S02]  /*10310*/  MOV R20, UR4 ;  /* 0x0000000400147c02 */ /* 0x000fe40008000f00 */
[----:B------:R-:W-:Y:S02]  /*10320*/  SHF.R.U32.HI R11, RZ, 0x8, R39 ;  /* 0x00000008ff0b7819 */ /* 0x000fe40000011627 */
[----:B------:R-:W-:Y:S02]  /*10330*/  SHF.L.U32 R20, R20, 0x1f, RZ ;  /* 0x0000001f14147819 */ /* 0x000fe400000006ff */
[----:B------:R-:W-:Y:S02]  /*10340*/  SHF.R.U32.HI R0, RZ, 0x8, R38 ;  /* 0x00000008ff007819 */ /* 0x000fe40000011626 */
[-C--:B------:R-:W-:Y:S01]  /*10350*/  ISETP.GE.OR P1, PT, R22, R3.reuse, P0 ;  /* 0x000000031600720c */ /* 0x080fe20000726670 */
[----:B------:R-:W2:Y:S01]  /*10360*/  SYNCS.PHASECHK.TRANS64.TRYWAIT P4, [R19+URZ+0x38800], R20 ;  /* 0x03880014130075a7 */ /* 0x000ea2000808017f */
[----:B------:R-:W-:-:S02]  /*10370*/  ISETP.GE.OR P2, PT, R234, R3, P0 ;  /* 0x00000003ea00720c */ /* 0x000fc40000746670 */
[-C--:B------:R-:W-:Y:S02]  /*10380*/  ISETP.GE.OR P3, PT, R233, R3.reuse, P0 ;  /* 0x00000003e900720c */ /* 0x080fe40000766670 */
[----:B------:R-:W-:Y:S02]  /*10390*/  PRMT R9, R9, 0x7604, R8 ;  /* 0x0000760409097816 */ /* 0x000fe40000000008 */
[----:B------:R-:W-:Y:S02]  /*103a0*/  ISETP.GE.OR P0, PT, R235, R3, P0 ;  /* 0x00000003eb00720c */ /* 0x000fe40000706670 */
[----:B------:R-:W-:Y:S02]  /*103b0*/  LOP3.LUT R8, R39, 0xff, RZ, 0xc0, !PT ;  /* 0x000000ff27087812 */ /* 0x000fe400078ec0ff */
[----:B------:R-:W-:Y:S02]  /*103c0*/  LOP3.LUT R11, R11, 0xff, RZ, 0xc0, !PT ;  /* 0x000000ff0b0b7812 */ /* 0x000fe400078ec0ff */
[----:B------:R-:W-:-:S02]  /*103d0*/  LOP3.LUT R3, R38, 0xff, RZ, 0xc0, !PT ;  /* 0x000000ff26037812 */ /* 0x000fc400078ec0ff */
[----:B------:R-:W-:Y:S02]  /*103e0*/  LOP3.LUT R0, R0, 0xff, RZ, 0xc0, !PT ;  /* 0x000000ff00007812 */ /* 0x000fe400078ec0ff */
[----:B------:R-:W-:Y:S02]  /*103f0*/  SHF.R.U32.HI R12, RZ, 0x10, R37 ;  /* 0x00000010ff0c7819 */ /* 0x000fe40000011625 */
[----:B------:R-:W-:Y:S02]  /*10400*/  PRMT R8, R11, 0x7604, R8 ;  /* 0x000076040b087816 */ /* 0x000fe40000000008 */
[----:B------:R-:W-:Y:S01]  /*10410*/  PRMT R11, R0, 0x7604, R3 ;  /* 0x00007604000b7816 */ /* 0x000fe20000000003 */
[----:B------:R-:W-:Y:S01]  /*10420*/  IMAD.U32 R3, R12, 0x10000, RZ ;  /* 0x000100000c037824 */ /* 0x000fe200078e00ff */
[----:B------:R-:W-:Y:S02]  /*10430*/  SHF.R.U32.HI R13, RZ, 0x10, R39 ;  /* 0x00000010ff0d7819 */ /* 0x000fe40000011627 */
[----:B------:R-:W-:-:S02]  /*10440*/  LOP3.LUT R9, R9, 0xff0000, R36, 0xf8, !PT ;  /* 0x00ff000009097812 */ /* 0x000fc400078ef824 */
[----:B------:R-:W-:Y:S01]  /*10450*/  LOP3.LUT R3, R10, 0xff0000, R3, 0xf8, !PT ;  /* 0x00ff00000a037812 */ /* 0x000fe200078ef803 */
[----:B------:R-:W-:Y:S01]  /*10460*/  IMAD.U32 R13, R13, 0x10000, RZ ;  /* 0x000100000d0d7824 */ /* 0x000fe200078e00ff */
[----:B------:R-:W-:Y:S02]  /*10470*/  LOP3.LUT R0, R9, 0xff000000, R36, 0xf8, !PT ;  /* 0xff00000009007812 */ /* 0x000fe400078ef824 */
[----:B------:R-:W-:Y:S02]  /*10480*/  SHF.R.U32.HI R15, RZ, 0x8, R5 ;  /* 0x00000008ff0f7819 */ /* 0x000fe40000011605 */
[----:B------:R-:W-:Y:S02]  /*10490*/  LOP3.LUT R36, R3, 0xff000000, R37, 0xf8, !PT ;  /* 0xff00000003247812 */ /* 0x000fe400078ef825 */
[----:B------:R-:W-:Y:S02]  /*104a0*/  SHF.R.U32.HI R3, RZ, 0x8, R4 ;  /* 0x00000008ff037819 */ /* 0x000fe40000011604 */
[----:B------:R-:W-:-:S02]  /*104b0*/  LOP3.LUT R10, R5, 0xff, RZ, 0xc0, !PT ;  /* 0x000000ff050a7812 */ /* 0x000fc400078ec0ff */
[----:B------:R-:W-:Y:S02]  /*104c0*/  LOP3.LUT R15, R15, 0xff, RZ, 0xc0, !PT ;  /* 0x000000ff0f0f7812 */ /* 0x000fe400078ec0ff */
[----:B------:R-:W-:Y:S02]  /*104d0*/  LOP3.LUT R13, R8, 0xff0000, R13, 0xf8, !PT ;  /* 0x00ff0000080d7812 */ /* 0x000fe400078ef80d */
[----:B------:R-:W-:Y:S02]  /*104e0*/  LOP3.LUT R8, R4, 0xff, RZ, 0xc0, !PT ;  /* 0x000000ff04087812 */ /* 0x000fe400078ec0ff */
[----:B------:R-:W-:Y:S02]  /*104f0*/  LOP3.LUT R9, R3, 0xff, RZ, 0xc0, !PT ;  /* 0x000000ff03097812 */ /* 0x000fe400078ec0ff */
[----:B------:R-:W-:Y:S02]  /*10500*/  PRMT R10, R15, 0x7604, R10 ;  /* 0x000076040f0a7816 */ /* 0x000fe4000000000a */
[----:B------:R-:W-:-:S02]  /*10510*/  LOP3.LUT R11, R11, 0xff0000, R38, 0xf8, !PT ;  /* 0x00ff00000b0b7812 */ /* 0x000fc400078ef826 */
[----:B------:R-:W-:Y:S02]  /*10520*/  SHF.R.U32.HI R15, RZ, 0x8, R7 ;  /* 0x00000008ff0f7819 */ /* 0x000fe40000011607 */
[----:B------:R-:W-:Y:S02]  /*10530*/  PRMT R9, R9, 0x7604, R8 ;  /* 0x0000760409097816 */ /* 0x000fe40000000008 */
[----:B------:R-:W-:Y:S02]  /*10540*/  SHF.R.U32.HI R8, RZ, 0x8, R6 ;  /* 0x00000008ff087819 */ /* 0x000fe40000011606 */
[----:B------:R-:W-:Y:S02]  /*10550*/  LOP3.LUT R3, R11, 0xff000000, R38, 0xf8, !PT ;  /* 0xff0000000b037812 */ /* 0x000fe400078ef826 */
[----:B-1----:R-:W-:Y:S02]  /*10560*/  LOP3.LUT R14, R7, 0xff, RZ, 0xc0, !PT ;  /* 0x000000ff070e7812 */ /* 0x002fe400078ec0ff */
[----:B------:R-:W-:-:S02]  /*10570*/  LOP3.LUT R15, R15, 0xff, RZ, 0xc0, !PT ;  /* 0x000000ff0f0f7812 */ /* 0x000fc400078ec0ff */
[----:B------:R-:W-:Y:S02]  /*10580*/  LOP3.LUT R38, R13, 0xff000000, R39, 0xf8, !PT ;  /* 0xff0000000d267812 */ /* 0x000fe400078ef827 */
[----:B------:R-:W-:Y:S02]  /*10590*/  SHF.R.U32.HI R24, RZ, 0x10, R7 ;  /* 0x00000010ff187819 */ /* 0x000fe40000011607 */
[----:B------:R-:W-:Y:S02]  /*105a0*/  SHF.R.U32.HI R11, RZ, 0x10, R5 ;  /* 0x00000010ff0b7819 */ /* 0x000fe40000011605 */
[----:B------:R-:W-:Y:S02]  /*105b0*/  LOP3.LUT R12, R6, 0xff, RZ, 0xc0, !PT ;  /* 0x000000ff060c7812 */ /* 0x000fe400078ec0ff */
[----:B------:R-:W-:Y:S01]  /*105c0*/  LOP3.LUT R13, R8, 0xff, RZ, 0xc0, !PT ;  /* 0x000000ff080d7812 */ /* 0x000fe200078ec0ff */
[----:B------:R-:W-:Y:S01]  /*105d0*/  IMAD.U32 R11, R11, 0x10000, RZ ;  /* 0x000100000b0b7824 */ /* 0x000fe200078e00ff */
[----:B------:R-:W-:-:S02]  /*105e0*/  PRMT R14, R15, 0x7604, R14 ;  /* 0x000076040f0e7816 */ /* 0x000fc4000000000e */
[----:B------:R-:W-:Y:S02]  /*105f0*/  SHF.L.U32 R15, R24, 0x10, RZ ;  /* 0x00000010180f7819 */ /* 0x000fe400000006ff */
[----:B------:R-:W-:Y:S02]  /*10600*/  PRMT R13, R13, 0x7604, R12 ;  /* 0x000076040d0d7816 */ /* 0x000fe4000000000c */
[----:B------:R-:W-:Y:S02]  /*10610*/  LOP3.LUT R25, R14, 0xff0000, R15, 0xf8, !PT ;  /* 0x00ff00000e197812 */ /* 0x000fe400078ef80f */
[----:B------:R-:W-:Y:S02]  /*10620*/  LOP3.LUT R15, R13, 0xff0000, R6, 0xf8, !PT ;  /* 0x00ff00000d0f7812 */ /* 0x000fe400078ef806 */
[----:B------:R-:W-:Y:S02]  /*10630*/  LOP3.LUT R11, R10, 0xff0000, R11, 0xf8, !PT ;  /* 0x00ff00000a0b7812 */ /* 0x000fe400078ef80b */
[----:B------:R-:W-:-:S02]  /*10640*/  LOP3.LUT R9, R9, 0xff0000, R4, 0xf8, !PT ;  /* 0x00ff000009097812 */ /* 0x000fc400078ef804 */
[----:B------:R-:W-:Y:S02]  /*10650*/  LEA.HI R33, R33, R30, RZ, 0x3 ;  /* 0x0000001e21217211 */ /* 0x000fe400078f18ff */
[----:B------:R-:W-:Y:S02]  /*10660*/  LOP3.LUT R14, R15, 0xff000000, R6, 0xf8, !PT ;  /* 0xff0000000f0e7812 */ /* 0x000fe400078ef806 */
[----:B------:R-:W-:Y:S02]  /*10670*/  LOP3.LUT R12, R9, 0xff000000, R4, 0xf8, !PT ;  /* 0xff000000090c7812 */ /* 0x000fe400078ef804 */
[----:B------:R-:W-:Y:S02]  /*10680*/  LOP3.LUT R13, R11, 0xff000000, R5, 0xf8, !PT ;  /* 0xff0000000b0d7812 */ /* 0x000fe400078ef805 */
[----:B------:R-:W-:Y:S02]  /*10690*/  LOP3.LUT R15, R25, 0xff000000, R7, 0xf8, !PT ;  /* 0xff000000190f7812 */ /* 0x000fe400078ef807 */
[----:B------:R-:W-:Y:S01]  /*106a0*/  LOP3.LUT R33, R33, 0xfffffff8, RZ, 0xc0, !PT ;  /* 0xfffffff821217812 */ /* 0x000fe200078ec0ff */
[----:B--2---:R-:W-:Y:S06]  /*106b0*/  @!P4 BRA `(.L_x_422) ;  /* 0x0000013400f4c947 */ /* 0x004fec0003800000 */
.L_x_629:
[----:B------:R-:W-:Y:S05]  /*106c0*/  BSYNC B1 ;  /* 0x0000000000017941 */ /* 0x000fea0003800000 */
.L_x_421:
[----:B------:R-:W-:Y:S01]  /*106d0*/  BSSY B1, `(.L_x_423) ;  /* 0x00000c5000017945 */ /* 0x000fe20003800000 */
[----:B-1----:R-:W-:-:S03]  /*106e0*/  IMAD.IADD R20, R30, 0x1, -R33 ;  /* 0x000000011e147824 */ /* 0x002fc600078e0a21 */
[----:B------:R-:W-:Y:S05]  /*106f0*/  @P1 BRA `(.L_x_424) ;  /* 0x0000000c00081947 */ /* 0x000fea0003800000 */
[----:B------:R-:W2:Y:S04]  /*10700*/  LDL R9, [R1+0x4] ;  /* 0x0000040001097983 */ /* 0x000ea80000100800 */
[----:B------:R-:W3:Y:S04]  /*10710*/  LDL R8, [R1+0xc] ;  /* 0x00000c0001087983 */ /* 0x000ee80000100800 */
[----:B------:R-:W4:Y:S04]  /*10720*/  LDL R6, [R1+0x10] ;  /* 0x0000100001067983 */ /* 0x000f280000100800 */
[----:B------:R-:W5:Y:S01]  /*10730*/  LDL R59, [R1+0x24] ;  /* 0x00002400013b7983 */ /* 0x000f620000100800 */
[----:B------:R-:W-:-:S02]  /*10740*/  LEA.HI R4, R21, R20, RZ, 0x1c ;  /* 0x0000001415047211 */ /* 0x000fc400078fe0ff */
[----:B0-----:R-:W-:Y:S02]  /*10750*/  F2FP.F16.E4M3.UNPACK_B R40, R0.H1 ;  /* 0x00000000ff28723e */ /* 0x001fe400030006ff */
[----:B------:R-:W-:Y:S01]  /*10760*/  SHF.R.S32.HI R7, RZ, 0x1f, R4 ;  /* 0x0000001fff077819 */ /* 0x000fe20000011404 */
[----:B------:R-:W-:Y:S01]  /*10770*/  IMAD.SHL.U32 R5, R4, 0x10, RZ ;  /* 0x0000001004057824 */ /* 0x000fe200078e00ff */
[----:B------:R-:W-:Y:S01]  /*10780*/  F2FP.F16.E4M3.UNPACK_B R44, R12.H1 ;  /* 0x0000000cff2c723e */ /* 0x000fe200030006ff */
[----:B------:R-:W-:Y:S01]  /*10790*/  HADD2.F32 R41, -RZ, R40.H0_H0 ;  /* 0x20000028ff297230 */ /* 0x000fe20000004100 */
[----:B------:R-:W-:Y:S02]  /*107a0*/  LEA.HI R7, R7, R4, RZ, 0x3 ;  /* 0x0000000407077211 */ /* 0x000fe400078f18ff */
[----:B------:R-:W-:Y:S01]  /*107b0*/  F2FP.F16.E4M3.UNPACK_B R43, R12 ;  /* 0x0000000cff2b723e */ /* 0x000fe200020006ff */
[----:B------:R-:W-:Y:S02]  /*107c0*/  HADD2.F32 R42, -RZ, R44.H0_H0 ;  /* 0x2000002cff2a7230 */ /* 0x000fe40000004100 */
[----:B------:R-:W-:-:S05]  /*107d0*/  IMAD.SHL.U32 R7, R7, 0x800, RZ ;  /* 0x0000080007077824 */ /* 0x000fca00078e00ff */
[----:B------:R-:W-:Y:S02]  /*107e0*/  LOP3.LUT R7, R7, 0xffffc000, RZ, 0xc0, !PT ;  /* 0xffffc00007077812 */ /* 0x000fe400078ec0ff */
[----:B--2---:R-:W-:-:S04]  /*107f0*/  LOP3.LUT R5, R9, 0x70, R5, 0xf8, !PT ;  /* 0x0000007009057812 */ /* 0x004fc800078ef805 */
[----:B---3--:R-:W-:-:S04]  /*10800*/  LOP3.LUT R4, R5, R8, RZ, 0x3c, !PT ;  /* 0x0000000805047212 */ /* 0x008fc800078e3cff */
[----:B----4-:R-:W-:-:S04]  /*10810*/  IADD3 R8, R4, R7, R6 ;  /* 0x0000000704087210 */ /* 0x010fc80007ffe006 */
[----:B------:R-:W-:Y:S01]  /*10820*/  IADD3 R24, R19, R8, RZ ;  /* 0x0000000813187210 */ /* 0x000fe20007ffe0ff */
[----:B-----5:R-:W0:Y:S04]  /*10830*/  LDS.128 R4, [R59+0x20400] ;  /* 0x020400003b047984 */ /* 0x020e280000000c00 */
[----:B------:R-:W1:Y:S01]  /*10840*/  LDS.128 R8, [R24+0x20400] ;  /* 0x0204000018087984 */ /* 0x000e620000000c00 */
[-C--:B0-----:R-:W-:Y:S02]  /*10850*/  F2FP.F16.E4M3.UNPACK_B R25, R4.reuse ;  /* 0x00000004ff19723e */ /* 0x081fe400020006ff */
[----:B------:R-:W-:Y:S02]  /*10860*/  F2FP.F16.E4M3.UNPACK_B R4, R4.H1 ;  /* 0x00000004ff04723e */ /* 0x000fe400030006ff */
[----:B-1----:R-:W-:-:S02]  /*10870*/  F2FP.F16.E4M3.UNPACK_B R33, R8.H1 ;  /* 0x00000008ff21723e */ /* 0x002fc400030006ff */
[-C--:B------:R-:W-:Y:S02]  /*10880*/  F2FP.F16.E4M3.UNPACK_B R26, R5.reuse ;  /* 0x00000005ff1a723e */ /* 0x080fe400020006ff */
[----:B------:R-:W-:Y:S01]  /*10890*/  F2FP.F16.E4M3.UNPACK_B R27, R5.H1 ;  /* 0x00000005ff1b723e */ /* 0x000fe200030006ff */
[--C-:B------:R-:W-:Y:S01]  /*108a0*/  HADD2.F32 R34, -RZ, R33.reuse.H0_H0 ;  /* 0x20000021ff227230 */ /* 0x100fe20000004100 */
[-C--:B------:R-:W-:Y:S01]  /*108b0*/  F2FP.F16.E4M3.UNPACK_B R35, R9.reuse ;  /* 0x00000009ff23723e */ /* 0x080fe200020006ff */
[----:B------:R-:W-:Y:S01]  /*108c0*/  HADD2.F32 R5, -RZ, R4.H0_H0 ;  /* 0x20000004ff057230 */ /* 0x000fe20000004100 */
[----:B------:R-:W-:Y:S01]  /*108d0*/  F2FP.F16.E4M3.UNPACK_B R37, R9.H1 ;  /* 0x00000009ff25723e */ /* 0x000fe200030006ff */
[----:B------:R-:W-:Y:S02]  /*108e0*/  HADD2.F32 R33, -RZ, R33.H1_H1 ;  /* 0x30000021ff217230 */ /* 0x000fe40000004100 */
[C---:B------:R-:W-:Y:S01]  /*108f0*/  FMUL.FTZ R9, R34.reuse, R41 ;  /* 0x0000002922097220 */ /* 0x040fe20000410000 */
[----:B------:R-:W-:Y:S01]  /*10900*/  FMUL.FTZ R46, R34, R42 ;  /* 0x0000002a222e7220 */ /* 0x000fe20000410000 */
[----:B------:R-:W-:-:S02]  /*10910*/  F2FP.F16.E4M3.UNPACK_B R8, R8 ;  /* 0x00000008ff08723e */ /* 0x000fc400020006ff */
[C---:B------:R-:W-:Y:S01]  /*10920*/  FFMA.FTZ R48, R5.reuse, R42, R9 ;  /* 0x0000002a05307223 */ /* 0x040fe20000010009 */
[----:B------:R-:W-:Y:S01]  /*10930*/  HADD2.F32 R42, -RZ, R40.H1_H1 ;  /* 0x30000028ff2a7230 */ /* 0x000fe20000004100 */
[----:B------:R-:W-:Y:S01]  /*10940*/  F2FP.F16.E4M3.UNPACK_B R40, R0 ;  /* 0x00000000ff28723e */ /* 0x000fe200020006ff */
[----:B------:R-:W-:Y:S01]  /*10950*/  FFMA.FTZ R47, R5, R41, -R46 ;  /* 0x00000029052f7223 */ /* 0x000fe2000001082e */
[----:B------:R-:W-:Y:S01]  /*10960*/  HADD2.F32 R46, -RZ, R44.H1_H1 ;  /* 0x3000002cff2e7230 */ /* 0x000fe20000004100 */
[----:B------:R-:W-:Y:S01]  /*10970*/  F2FP.F16.E4M3.UNPACK_B R39, R10 ;  /* 0x0000000aff27723e */ /* 0x000fe200020006ff */
[----:B------:R-:W-:Y:S02]  /*10980*/  HADD2.F32 R44, -RZ, R43.H0_H0 ;  /* 0x2000002bff2c7230 */ /* 0x000fe40000004100 */
[C---:B------:R-:W-:Y:S01]  /*10990*/  FMUL.FTZ R45, R33.reuse, R42 ;  /* 0x0000002a212d7220 */ /* 0x040fe20000410000 */
[----:B------:R-:W-:Y:S02]  /*109a0*/  HADD2.F32 R9, -RZ, R8.H0_H0 ;  /* 0x20000008ff097230 */ /* 0x000fe40000004100 */
[----:B------:R-:W-:Y:S01]  /*109b0*/  FMUL.FTZ R50, R33, R46 ;  /* 0x0000002e21327220 */ /* 0x000fe20000410000 */
[----:B------:R-:W-:Y:S01]  /*109c0*/  HADD2.F32 R41, -RZ, R40.H0_H0 ;  /* 0x20000028ff297230 */ /* 0x000fe20000004100 */
[----:B------:R-:W-:Y:S01]  /*109d0*/  F2FP.F16.E4M3.UNPACK_B R10, R10.H1 ;  /* 0x0000000aff0a723e */ /* 0x000fe200030006ff */
[----:B------:R-:W-:-:S02]  /*109e0*/  HADD2.F32 R5, -RZ, R4.H1_H1 ;  /* 0x30000004ff057230 */ /* 0x000fc40000004100 */
[C---:B------:R-:W-:Y:S01]  /*109f0*/  FMUL.FTZ R33, R9.reuse, R44 ;  /* 0x0000002c09217220 */ /* 0x040fe20000410000 */
[----:B------:R-:W-:Y:S02]  /*10a00*/  HADD2.F32 R4, -RZ, R25.H0_H0 ;  /* 0x20000019ff047230 */ /* 0x000fe40000004100 */
[-C--:B------:R-:W-:Y:S01]  /*10a10*/  FMUL.FTZ R9, R9, R41.reuse ;  /* 0x0000002909097220 */ /* 0x080fe20000410000 */
[----:B------:R-:W-:Y:S02]  /*10a20*/  HADD2.F32 R43, -RZ, R43.H1_H1 ;  /* 0x3000002bff2b7230 */ /* 0x000fe40000004100 */
[C---:B------:R-:W-:Y:S01]  /*10a30*/  FFMA.FTZ R49, R5.reuse, R46, R45 ;  /* 0x0000002e05317223 */ /* 0x040fe2000001002d */
[----:B------:R-:W-:Y:S02]  /*10a40*/  HADD2.F32 R8, -RZ, R8.H1_H1 ;  /* 0x30000008ff087230 */ /* 0x000fe40000004100 */
[C---:B------:R-:W-:Y:S01]  /*10a50*/  FFMA.FTZ R45, R4.reuse, R41, -R33 ;  /* 0x00000029042d7223 */ /* 0x040fe20000010821 */
[----:B------:R-:W-:Y:S01]  /*10a60*/  FFMA.FTZ R44, R4, R44, R9 ;  /* 0x0000002c042c7223 */ /* 0x000fe20000010009 */
[----:B------:R-:W-:Y:S01]  /*10a70*/  F2FP.F16.E4M3.UNPACK_B R41, R13.H1 ;  /* 0x0000000dff29723e */ /* 0x000fe200030006ff */
[----:B------:R-:W-:Y:S01]  /*10a80*/  HADD2.F32 R40, -RZ, R40.H1_H1 ;  /* 0x30000028ff287230 */ /* 0x000fe20000004100 */
[----:B------:R-:W-:Y:S01]  /*10a90*/  F2FP.F16.E4M3.UNPACK_B R9, R36.H1 ;  /* 0x00000024ff09723e */ /* 0x000fe200030006ff */
[----:B------:R-:W-:Y:S01]  /*10aa0*/  FFMA.FTZ R50, R5, R42, -R50 ;  /* 0x0000002a05327223 */ /* 0x000fe20000010832 */
[----:B------:R-:W-:-:S02]  /*10ab0*/  HADD2.F32 R25, -RZ, R25.H1_H1 ;  /* 0x30000019ff197230 */ /* 0x000fc40000004100 */
[CC--:B------:R-:W-:Y:S01]  /*10ac0*/  FMUL.FTZ R46, R8.reuse, R43.reuse ;  /* 0x0000002b082e7220 */ /* 0x0c0fe20000410000 */
[----:B------:R-:W-:Y:S02]  /*10ad0*/  HADD2.F32 R42, -RZ, R41.H0_H0 ;  /* 0x20000029ff2a7230 */ /* 0x000fe40000004100 */
[-C--:B------:R-:W-:Y:S01]  /*10ae0*/  FMUL.FTZ R8, R8, R40.reuse ;  /* 0x0000002808087220 */ /* 0x080fe20000410000 */
[----:B------:R-:W-:Y:S02]  /*10af0*/  HADD2.F32 R5, -RZ, R37.H0_H0 ;  /* 0x20000025ff057230 */ /* 0x000fe40000004100 */
[C---:B------:R-:W-:Y:S01]  /*10b00*/  FFMA.FTZ R46, R25.reuse, R40, -R46 ;  /* 0x00000028192e7223 */ /* 0x040fe2000001082e */
[----:B------:R-:W-:Y:S02]  /*10b10*/  HADD2.F32 R33, -RZ, R9.H0_H0 ;  /* 0x20000009ff217230 */ /* 0x000fe40000004100 */
[----:B------:R-:W-:Y:S01]  /*10b20*/  FFMA.FTZ R43, R25, R43, R8 ;  /* 0x0000002b192b7223 */ /* 0x000fe20000010008 */
[----:B------:R-:W-:-:S02]  /*10b30*/  HADD2.F32 R4, -RZ, R27.H0_H0 ;  /* 0x2000001bff047230 */ /* 0x000fc40000004100 */
[C---:B------:R-:W-:Y:S01]  /*10b40*/  FMUL.FTZ R51, R5.reuse, R42 ;  /* 0x0000002a05337220 */ /* 0x040fe20000410000 */
[----:B------:R-:W-:Y:S01]  /*10b50*/  F2FP.F16.E4M3.UNPACK_B R8, R36 ;  /* 0x00000024ff08723e */ /* 0x000fe200020006ff */
[----:B------:R-:W-:Y:S01]  /*10b60*/  FMUL.FTZ R5, R5, R33 ;  /* 0x0000002105057220 */ /* 0x000fe20000410000 */
[----:B------:R-:W-:Y:S01]  /*10b70*/  F2FP.F16.E4M3.UNPACK_B R25, R13 ;  /* 0x0000000dff19723e */ /* 0x000fe200020006ff */
[----:B------:R-:W-:Y:S02]  /*10b80*/  HADD2.F32 R40, -RZ, R9.H1_H1 ;  /* 0x30000009ff287230 */ /* 0x000fe40000004100 */
[C---:B------:R-:W-:Y:S01]  /*10b90*/  FFMA.FTZ R51, R4.reuse, R33, -R51 ;  /* 0x0000002104337223 */ /* 0x040fe20000010833 */
[----:B------:R-:W-:Y:S01]  /*10ba0*/  FFMA.FTZ R53, R4, R42, R5 ;  /* 0x0000002a04357223 */ /* 0x000fe20000010005 */
[----:B------:R-:W-:Y:S01]  /*10bb0*/  HADD2.F32 R5, -RZ, R35.H0_H0 ;  /* 0x20000023ff057230 */ /* 0x000fe20000004100 */
[-C--:B------:R-:W-:Y:S01]  /*10bc0*/  F2FP.F16.E4M3.UNPACK_B R28, R6.reuse ;  /* 0x00000006ff1c723e */ /* 0x080fe200020006ff */
[----:B------:R-:W-:Y:S01]  /*10bd0*/  HADD2.F32 R9, -RZ, R8.H0_H0 ;  /* 0x20000008ff097230 */ /* 0x000fe20000004100 */
[----:B------:R-:W-:Y:S01]  /*10be0*/  F2FP.F16.E4M3.UNPACK_B R6, R6.H1 ;  /* 0x00000006ff06723e */ /* 0x000fe200030006ff */
[----:B------:R-:W-:Y:S01]  /*10bf0*/  HADD2.F32 R42, -RZ, R41.H1_H1 ;  /* 0x30000029ff2a7230 */ /* 0x000fe20000004100 */
[----:B------:R-:W-:Y:S01]  /*10c00*/  F2FP.F16.E4M3.UNPACK_B R34, R11 ;  /* 0x0000000bff22723e */ /* 0x000fe200020006ff */
[----:B------:R-:W-:-:S02]  /*10c10*/  HADD2.F32 R37, -RZ, R37.H1_H1 ;  /* 0x30000025ff257230 */ /* 0x000fc40000004100 */
[----:B------:R-:W-:Y:S01]  /*10c20*/  FMUL.FTZ R52, R5, R9 ;  /* 0x0000000905347220 */ /* 0x000fe20000410000 */
[----:B------:R-:W-:Y:S01]  /*10c30*/  HADD2.F32 R33, -RZ, R25.H0_H0 ;  /* 0x20000019ff217230 */ /* 0x000fe20000004100 */
[----:B------:R-:W-:Y:S01]  /*10c40*/  F2FP.F16.E4M3.UNPACK_B R11, R11.H1 ;  /* 0x0000000bff0b723e */ /* 0x000fe200030006ff */
[----:B------:R-:W-:Y:S02]  /*10c50*/  HADD2.F32 R4, -RZ, R26.H0_H0 ;  /* 0x2000001aff047230 */ /* 0x000fe40000004100 */
[C---:B------:R-:W-:Y:S01]  /*10c60*/  FMUL.FTZ R54, R37.reuse, R42 ;  /* 0x0000002a25367220 */ /* 0x040fe20000410000 */
[----:B------:R-:W-:Y:S02]  /*10c70*/  HADD2.F32 R27, -RZ, R27.H1_H1 ;  /* 0x3000001bff1b7230 */ /* 0x000fe40000004100 */
[----:B------:R-:W-:Y:S01]  /*10c80*/  FMUL.FTZ R41, R37, R40 ;  /* 0x0000002825297220 */ /* 0x000fe20000410000 */
[-C--:B------:R-:W-:Y:S01]  /*10c90*/  FMUL.FTZ R37, R5, R33.reuse ;  /* 0x0000002105257220 */ /* 0x080fe20000410000 */
[C---:B------:R-:W-:Y:S01]  /*10ca0*/  FFMA.FTZ R52, R4.reuse, R33, R52 ;  /* 0x0000002104347223 */ /* 0x040fe20000010034 */
[----:B------:R-:W-:Y:S01]  /*10cb0*/  F2FP.F16.E4M3.UNPACK_B R33, R14.H1 ;  /* 0x0000000eff21723e */ /* 0x000fe200030006ff */
[C---:B------:R-:W-:Y:S01]  /*10cc0*/  FFMA.FTZ R54, R27.reuse, R40, -R54 ;  /* 0x000000281b367223 */ /* 0x040fe20000010836 */
[----:B------:R-:W-:Y:S01]  /*10cd0*/  FFMA.FTZ R40, R4, R9, -R37 ;  /* 0x0000000904287223 */ /* 0x000fe20000010825 */
[----:B------:R-:W-:Y:S01]  /*10ce0*/  F2FP.F16.E4M3.UNPACK_B R9, R3.H1 ;  /* 0x00000003ff09723e */ /* 0x000fe200030006ff */
[----:B------:R-:W-:Y:S01]  /*10cf0*/  FFMA.FTZ R56, R27, R42, R41 ;  /* 0x0000002a1b387223 */ /* 0x000fe20000010029 */
[----:B------:R-:W-:Y:S01]  /*10d00*/  HADD2.F32 R8, -RZ, R8.H1_H1 ;  /* 0x30000008ff087230 */ /* 0x000fe20000004100 */
[-C--:B------:R-:W-:Y:S01]  /*10d10*/  F2FP.F16.E4M3.UNPACK_B R29, R7.reuse ;  /* 0x00000007ff1d723e */ /* 0x080fe200020006ff */
[----:B------:R-:W-:Y:S01]  /*10d20*/  HADD2.F32 R27, -RZ, R25.H1_H1 ;  /* 0x30000019ff1b7230 */ /* 0x000fe20000004100 */
[----:B------:R-:W-:Y:S01]  /*10d30*/  F2FP.F16.E4M3.UNPACK_B R7, R7.H1 ;  /* 0x00000007ff07723e */ /* 0x000fe200030006ff */
[----:B------:R-:W-:-:S02]  /*10d40*/  HADD2.F32 R35, -RZ, R35.H1_H1 ;  /* 0x30000023ff237230 */ /* 0x000fc40000004100 */
[----:B------:R-:W-:Y:S02]  /*10d50*/  HADD2.F32 R37, -RZ, R33.H0_H0 ;  /* 0x20000021ff257230 */ /* 0x000fe40000004100 */
[----:B------:R-:W-:Y:S02]  /*10d60*/  HADD2.F32 R5, -RZ, R10.H0_H0 ;  /* 0x2000000aff057230 */ /* 0x000fe40000004100 */
[C---:B------:R-:W-:Y:S01]  /*10d70*/  FMUL.FTZ R41, R35.reuse, R27 ;  /* 0x0000001b23297220 */ /* 0x040fe20000410000 */
[----:B------:R-:W-:Y:S02]  /*10d80*/  HADD2.F32 R25, -RZ, R9.H0_H0 ;  /* 0x20000009ff197230 */ /* 0x000fe40000004100 */
[----:B------:R-:W-:Y:S01]  /*10d90*/  FMUL.FTZ R42, R35, R8 ;  /* 0x00000008232a7220 */ /* 0x000fe20000410000 */
[----:B------:R-:W-:Y:S02]  /*10da0*/  HADD2.F32 R4, -RZ, R6.H0_H0 ;  /* 0x20000006ff047230 */ /* 0x000fe40000004100 */
[----:B------:R-:W-:Y:S01]  /*10db0*/  FMUL.FTZ R35, R5, R37 ;  /* 0x0000002505237220 */ /* 0x000fe20000410000 */
[----:B------:R-:W-:-:S02]  /*10dc0*/  HADD2.F32 R26, -RZ, R26.H1_H1 ;  /* 0x3000001aff1a7230 */ /* 0x000fc40000004100 */
[-C--:B------:R-:W-:Y:S01]  /*10dd0*/  FMUL.FTZ R58, R5, R25.reuse ;  /* 0x00000019053a7220 */ /* 0x080fe20000410000 */
[----:B------:R-:W-:Y:S02]  /*10de0*/  HADD2.F32 R33, -RZ, R33.H1_H1 ;  /* 0x30000021ff217230 */ /* 0x000fe40000004100 */
[----:B------:R-:W-:Y:S01]  /*10df0*/  FFMA.FTZ R55, R4, R25, -R35 ;  /* 0x0000001904377223 */ /* 0x000fe20000010823 */
[----:B------:R-:W-:Y:S01]  /*10e00*/  HADD2.F32 R10, -RZ, R10.H1_H1 ;  /* 0x3000000aff0a7230 */ /* 0x000fe20000004100 */
[----:B------:R-:W-:Y:S01]  /*10e10*/  F2FP.F16.E4M3.UNPACK_B R25, R14 ;  /* 0x0000000eff19723e */ /* 0x000fe200020006ff */
[----:B------:R-:W-:Y:S02]  /*10e20*/  HADD2.F32 R9, -RZ, R9.H1_H1 ;  /* 0x30000009ff097230 */ /* 0x000fe40000004100 */
[----:B------:R-:W-:Y:S01]  /*10e30*/  FFMA.FTZ R41, R26, R8, -R41 ;  /* 0x000000081a297223 */ /* 0x000fe20000010829 */
[----:B------:R-:W-:Y:S01]  /*10e40*/  FFMA.FTZ R58, R4, R37, R58 ;  /* 0x00000025043a7223 */ /* 0x000fe2000001003a */
[----:B------:R-:W-:Y:S01]  /*10e50*/  HADD2.F32 R6, -RZ, R6.H1_H1 ;  /* 0x30000006ff067230 */ /* 0x000fe20000004100 */
[----:B------:R-:W-:Y:S01]  /*10e60*/  F2FP.F16.E4M3.UNPACK_B R8, R3 ;  /* 0x00000003ff08723e */ /* 0x000fe200020006ff */
[C---:B------:R-:W-:Y:S01]  /*10e70*/  FMUL.FTZ R35, R10.reuse, R33 ;  /* 0x000000210a237220 */ /* 0x040fe20000410000 */
[----:B------:R-:W-:Y:S01]  /*10e80*/  FMUL.FTZ R4, R10, R9 ;  /* 0x000000090a047220 */ /* 0x000fe20000410000 */
[----:B------:R-:W-:-:S02]  /*10e90*/  HADD2.F32 R10, -RZ, R25.H0_H0 ;  /* 0x20000019ff0a7230 */ /* 0x000fc40000004100 */
[----:B------:R-:W-:Y:S01]  /*10ea0*/  FFMA.FTZ R27, R26, R27, R42 ;  /* 0x0000001b1a1b7223 */ /* 0x000fe2000001002a */
[----:B------:R-:W-:Y:S02]  /*10eb0*/  HADD2.F32 R5, -RZ, R39.H0_H0 ;  /* 0x20000027ff057230 */ /* 0x000fe40000004100 */
[C---:B------:R-:W-:Y:S01]  /*10ec0*/  FFMA.FTZ R60, R6.reuse, R9, -R35 ;  /* 0x00000009063c7223 */ /* 0x040fe20000010823 */
[----:B------:R-:W-:Y:S01]  /*10ed0*/  FFMA.FTZ R57, R6, R33, R4 ;  /* 0x0000002106397223 */ /* 0x000fe20000010004 */
[----:B------:R-:W-:Y:S02]  /*10ee0*/  HADD2.F32 R6, -RZ, R8.H0_H0 ;  /* 0x20000008ff067230 */ /* 0x000fe40000004100 */
[----:B------:R-:W-:Y:S02]  /*10ef0*/  HADD2.F32 R4, -RZ, R28.H0_H0 ;  /* 0x2000001cff047230 */ /* 0x000fe40000004100 */
[----:B------:R-:W-:Y:S01]  /*10f00*/  FMUL.FTZ R9, R5, R10 ;  /* 0x0000000a05097220 */ /* 0x000fe20000410000 */
[----:B------:R-:W-:-:S02]  /*10f10*/  HADD2.F32 R25, -RZ, R25.H1_H1 ;  /* 0x30000019ff197230 */ /* 0x000fc40000004100 */
[-C--:B------:R-:W-:Y:S01]  /*10f20*/  FMUL.FTZ R5, R5, R6.reuse ;  /* 0x0000000605057220 */ /* 0x080fe20000410000 */
[----:B------:R-:W-:Y:S02]  /*10f30*/  HADD2.F32 R39, -RZ, R39.H1_H1 ;  /* 0x30000027ff277230 */ /* 0x000fe40000004100 */
[C---:B------:R-:W-:Y:S01]  /*10f40*/  FFMA.FTZ R33, R4.reuse, R6, -R9 ;  /* 0x0000000604217223 */ /* 0x040fe20000010809 */
[----:B------:R-:W-:Y:S01]  /*10f50*/  HADD2.F32 R8, -RZ, R8.H1_H1 ;  /* 0x30000008ff087230 */ /* 0x000fe20000004100 */
[----:B------:R-:W-:Y:S01]  /*10f60*/  F2FP.F16.E4M3.UNPACK_B R9, R15.H1 ;  /* 0x0000000fff09723e */ /* 0x000fe200030006ff */
[----:B------:R-:W-:Y:S02]  /*10f70*/  HADD2.F32 R28, -RZ, R28.H1_H1 ;  /* 0x3000001cff1c7230 */ /* 0x000fe40000004100 */
[C---:B------:R-:W-:Y:S01]  /*10f80*/  FMUL.FTZ R37, R39.reuse, R25 ;  /* 0x0000001927257220 */ /* 0x040fe20000410000 */
[----:B------:R-:W-:Y:S01]  /*10f90*/  FFMA.FTZ R35, R4, R10, R5 ;  /* 0x0000000a04237223 */ /* 0x000fe20000010005 */
[----:B------:R-:W-:Y:S01]  /*10fa0*/  F2FP.F16.E4M3.UNPACK_B R4, R38.H1 ;  /* 0x00000026ff04723e */ /* 0x000fe200030006ff */
[-C--:B------:R-:W-:Y:S01]  /*10fb0*/  FMUL.FTZ R6, R39, R8.reuse ;  /* 0x0000000827067220 */ /* 0x080fe20000410000 */
[----:B------:R-:W-:Y:S01]  /*10fc0*/  FFMA.FTZ R42, R28, R8, -R37 ;  /* 0x000000081c2a7223 */ /* 0x000fe20000010825 */
[----:B------:R-:W-:-:S02]  /*10fd0*/  HADD2.F32 R10, -RZ, R9.H0_H0 ;  /* 0x20000009ff0a7230 */ /* 0x000fc40000004100 */
[----:B------:R-:W-:Y:S02]  /*10fe0*/  HADD2.F32 R5, -RZ, R11.H0_H0 ;  /* 0x2000000bff057230 */ /* 0x000fe40000004100 */
[----:B------:R-:W-:Y:S01]  /*10ff0*/  FFMA.FTZ R28, R28, R25, R6 ;  /* 0x000000191c1c7223 */ /* 0x000fe20000010006 */
[--C-:B------:R-:W-:Y:S02]  /*11000*/  HADD2.F32 R6, -RZ, R4.reuse.H0_H0 ;  /* 0x20000004ff067230 */ /* 0x100fe40000004100 */
[----:B------:R-:W-:Y:S02]  /*11010*/  HADD2.F32 R8, -RZ, R4.H1_H1 ;  /* 0x30000004ff087230 */ /* 0x000fe40000004100 */
[----:B------:R-:W-:Y:S01]  /*11020*/  FMUL.FTZ R25, R5, R10 ;  /* 0x0000000a05197220 */ /* 0x000fe20000410000 */
[----:B------:R-:W-:Y:S02]  /*11030*/  HADD2.F32 R4, -RZ, R7.H0_H0 ;  /* 0x20000007ff047230 */ /* 0x000fe40000004100 */
[----:B------:R-:W-:-:S02]  /*11040*/  HADD2.F32 R26, -RZ, R9.H1_H1 ;  /* 0x30000009ff1a7230 */ /* 0x000fc40000004100 */
[-C--:B------:R-:W-:Y:S01]  /*11050*/  FMUL.FTZ R9, R5, R6.reuse ;  /* 0x0000000605097220 */ /* 0x080fe20000410000 */
[----:B------:R-:W-:Y:S02]  /*11060*/  HADD2.F32 R11, -RZ, R11.H1_H1 ;  /* 0x3000000bff0b7230 */ /* 0x000fe40000004100 */
[C---:B------:R-:W-:Y:S01]  /*11070*/  FFMA.FTZ R37, R4.reuse, R6, -R25 ;  /* 0x0000000604257223 */ /* 0x040fe20000010819 */
[----:B------:R-:W-:Y:S01]  /*11080*/  HADD2.F32 R7, -RZ, R7.H1_H1 ;  /* 0x30000007ff077230 */ /* 0x000fe20000004100 */
[----:B------:R-:W-:Y:S01]  /*11090*/  F2FP.F16.E4M3.UNPACK_B R5, R38 ;  /* 0x00000026ff05723e */ /* 0x000fe200020006ff */
[----:B------:R-:W-:Y:S01]  /*110a0*/  FFMA.FTZ R39, R4, R10, R9 ;  /* 0x0000000a04277223 */ /* 0x000fe20000010009 */
[C---:B------:R-:W-:Y:S01]  /*110b0*/  FMUL.FTZ R6, R11.reuse, R26 ;  /* 0x0000001a0b067220 */ /* 0x040fe20000410000 */
[-C--:B------:R-:W-:Y:S01]  /*110c0*/  FMUL.FTZ R11, R11, R8.reuse ;  /* 0x000000080b0b7220 */ /* 0x080fe20000410000 */
[----:B------:R-:W-:Y:S02]  /*110d0*/  F2FP.F16.E4M3.UNPACK_B R4, R15 ;  /* 0x0000000fff04723e */ /* 0x000fe400020006ff */
[C---:B------:R-:W-:Y:S01]  /*110e0*/  FFMA.FTZ R62, R7.reuse, R8, -R6 ;  /* 0x00000008073e7223 */ /* 0x040fe20000010806 */
[----:B------:R-:W-:Y:S01]  /*110f0*/  FFMA.FTZ R64, R7, R26, R11 ;  /* 0x0000001a07407223 */ /* 0x000fe2000001000b */
[----:B------:R-:W-:-:S02]  /*11100*/  HADD2.F32 R6, -RZ, R5.H0_H0 ;  /* 0x20000005ff067230 */ /* 0x000fc40000004100 */
[----:B------:R-:W-:Y:S02]  /*11110*/  HADD2.F32 R7, -RZ, R5.H1_H1 ;  /* 0x30000005ff077230 */ /* 0x000fe40000004100 */
[----:B------:R-:W-:Y:S01]  /*11120*/  HADD2.F32 R8, -RZ, R4.H0_H0 ;  /* 0x20000004ff087230 */ /* 0x000fe20000004100 */
[----:B------:R-:W-:Y:S01]  /*11130*/  F2FP.SATFINITE.E4M3.F32.PACK_AB_MERGE_C R39, R64, R39, RZ ;  /* 0x000000274027723e */ /* 0x000fe200048070ff */
[----:B------:R-:W-:Y:S02]  /*11140*/  HADD2.F32 R5, -RZ, R34.H0_H0 ;  /* 0x20000022ff057230 */ /* 0x000fe40000004100 */
[----:B------:R-:W-:Y:S02]  /*11150*/  HADD2.F32 R9, -RZ, R4.H1_H1 ;  /* 0x30000004ff097230 */ /* 0x000fe40000004100 */
[----:B------:R-:W-:Y:S02]  /*11160*/  HADD2.F32 R34, -RZ, R34.H1_H1 ;  /* 0x30000022ff227230 */ /* 0x000fe40000004100 */
[----:B------:R-:W-:Y:S01]  /*11170*/  FMUL.FTZ R11, R5, R8 ;  /* 0x00000008050b7220 */ /* 0x000fe20000410000 */
[----:B------:R-:W-:-:S02]  /*11180*/  HADD2.F32 R4, -RZ, R29.H0_H0 ;  /* 0x2000001dff047230 */ /* 0x000fc40000004100 */
[-C--:B------:R-:W-:Y:S01]  /*11190*/  FMUL.FTZ R5, R5, R6.reuse ;  /* 0x0000000605057220 */ /* 0x080fe20000410000 */
[----:B------:R-:W-:Y:S02]  /*111a0*/  HADD2.F32 R29, -RZ, R29.H1_H1 ;  /* 0x3000001dff1d7230 */ /* 0x000fe40000004100 */
[C---:B------:R-:W-:Y:S01]  /*111b0*/  FMUL.FTZ R10, R34.reuse, R9 ;  /* 0x00000009220a7220 */ /* 0x040fe20000410000 */
[-C--:B------:R-:W-:Y:S01]  /*111c0*/  FMUL.FTZ R34, R34, R7.reuse ;  /* 0x0000000722227220 */ /* 0x080fe20000410000 */
[C---:B------:R-:W-:Y:S01]  /*111d0*/  FFMA.FTZ R11, R4.reuse, R6, -R11 ;  /* 0x00000006040b7223 */ /* 0x040fe2000001080b */
[----:B------:R-:W-:Y:S01]  /*111e0*/  FFMA.FTZ R25, R4, R8, R5 ;  /* 0x0000000804197223 */ /* 0x000fe20000010005 */
[C---:B------:R-:W-:Y:S01]  /*111f0*/  FFMA.FTZ R26, R29.reuse, R7, -R10 ;  /* 0x000000071d1a7223 */ /* 0x040fe2000001080a */
[----:B------:R-:W-:Y:S01]  /*11200*/  FFMA.FTZ R34, R29, R9, R34 ;  /* 0x000000091d227223 */ /* 0x000fe20000010022 */
[----:B------:R-:W-:Y:S02]  /*11210*/  F2FP.SATFINITE.E4M3.F32.PACK_AB_MERGE_C R4, R50, R47, RZ ;  /* 0x0000002f3204723e */ /* 0x000fe400048070ff */
[----:B------:R-:W-:-:S02]  /*11220*/  F2FP.SATFINITE.E4M3.F32.PACK_AB_MERGE_C R5, R54, R51, RZ ;  /* 0x000000333605723e */ /* 0x000fc400048070ff */
[----:B------:R-:W-:Y:S02]  /*11230*/  F2FP.SATFINITE.E4M3.F32.PACK_AB_MERGE_C R6, R60, R55, RZ ;  /* 0x000000373c06723e */ /* 0x000fe400048070ff */
[----:B------:R-:W-:Y:S02]  /*11240*/  F2FP.SATFINITE.E4M3.F32.PACK_AB_MERGE_C R7, R62, R37, RZ ;  /* 0x000000253e07723e */ /* 0x000fe400048070ff */
[----:B------:R-:W-:Y:S02]  /*11250*/  F2FP.SATFINITE.E4M3.F32.PACK_AB_MERGE_C R8, R49, R48, RZ ;  /* 0x000000303108723e */ /* 0x000fe400048070ff */
[----:B------:R-:W-:Y:S02]  /*11260*/  F2FP.SATFINITE.E4M3.F32.PACK_AB_MERGE_C R9, R56, R53, RZ ;  /* 0x000000353809723e */ /* 0x000fe400048070ff */
[----:B------:R-:W-:Y:S02]  /*11270*/  F2FP.SATFINITE.E4M3.F32.PACK_AB_MERGE_C R10, R57, R58, RZ ;  /* 0x0000003a390a723e */ /* 0x000fe400048070ff */
[----:B------:R-:W-:-:S02]  /*11280*/  F2FP.SATFINITE.E4M3.F32.PACK_AB_MERGE_C R4, R46, R45, R4 ;  /* 0x0000002d2e04723e */ /* 0x000fc40004807004 */
[----:B------:R-:W-:Y:S02]  /*11290*/  F2FP.SATFINITE.E4M3.F32.PACK_AB_MERGE_C R5, R41, R40, R5 ;  /* 0x000000282905723e */ /* 0x000fe40004807005 */
[----:B------:R-:W-:Y:S02]  /*112a0*/  F2FP.SATFINITE.E4M3.F32.PACK_AB_MERGE_C R6, R42, R33, R6 ;  /* 0x000000212a06723e */ /* 0x000fe40004807006 */
[----:B------:R-:W-:Y:S02]  /*112b0*/  F2FP.SATFINITE.E4M3.F32.PACK_AB_MERGE_C R7, R26, R11, R7 ;  /* 0x0000000b1a07723e */ /* 0x000fe40004807007 */
[----:B------:R-:W-:Y:S02]  /*112c0*/  F2FP.SATFINITE.E4M3.F32.PACK_AB_MERGE_C R8, R43, R44, R8 ;  /* 0x0000002c2b08723e */ /* 0x000fe40004807008 */
[----:B------:R-:W-:Y:S01]  /*112d0*/  F2FP.SATFINITE.E4M3.F32.PACK_AB_MERGE_C R9, R27, R52, R9 ;  /* 0x000000341b09723e */ /* 0x000fe20004807009 */
[----:B------:R1:W-:Y:S01]  /*112e0*/  STS.128 [R59+0x20400], R4 ;  /* 0x020400043b007388 */ /* 0x0003e20000000c00 */
[----:B------:R-:W-:-:S02]  /*112f0*/  F2FP.SATFINITE.E4M3.F32.PACK_AB_MERGE_C R10, R28, R35, R10 ;  /* 0x000000231c0a723e */ /* 0x000fc4000480700a */
[----:B------:R-:W-:-:S05]  /*11300*/  F2FP.SATFINITE.E4M3.F32.PACK_AB_MERGE_C R11, R34, R25, R39 ;  /* 0x00000019220b723e */ /* 0x000fca0004807027 */
[----:B------:R1:W-:Y:S02]  /*11310*/  STS.128 [R24+0x20400], R8 ;  /* 0x0204000818007388 */ /* 0x0003e40000000c00 */
.L_x_424:
[----:B------:R-:W-:Y:S05]  /*11320*/  BSYNC B1 ;  /* 0x0000000000017941 */ /* 0x000fea0003800000 */
.L_x_423:
[----:B------:R-:W-:Y:S04]  /*11330*/  BSSY B1, `(.L_x_425) ;  /* 0x00000c5000017945 */ /* 0x000fe80003800000 */
[----:B------:R-:W-:Y:S05]  /*11340*/  @P2 BRA `(.L_x_426) ;  /* 0x0000000c000c2947 */ /* 0x000fea0003800000 */
[----:B-1----:R-:W2:Y:S04]  /*11350*/  LDL R8, [R1+0x20] ;  /* 0x0000200001087983 */ /* 0x002ea80000100800 */
[----:B------:R-:W3:Y:S01]  /*11360*/  LDL R61, [R1+0x44] ;  /* 0x00004400013d7983 */ /* 0x000ee20000100800 */
[----:B------:R-:W-:Y:S01]  /*11370*/  LEA.HI R4, R21, R20, RZ, 0x1c ;  /* 0x0000001415047211 */ /* 0x000fe200078fe0ff */
[----:B------:R-:W-:Y:S01]  /*11380*/  IMAD.SHL.U32 R5, R234, 0x80, RZ ;  /* 0x00000080ea057824 */ /* 0x000fe200078e00ff */
[----:B------:R-:W-:Y:S02]  /*11390*/  F2FP.F16.E4M3.UNPACK_B R43, R0.H1 ;  /* 0x00000000ff2b723e */ /* 0x000fe400030006ff */
[----:B------:R-:W-:Y:S02]  /*113a0*/  SHF.R.S32.HI R7, RZ, 0x1f, R4 ;  /* 0x0000001fff077819 */ /* 0x000fe40000011404 */
[----:B------:R-:W-:Y:S01]  /*113b0*/  LOP3.LUT R6, R5, 0x380, RZ, 0xc0, !PT ;  /* 0x0000038005067812 */ /* 0x000fe200078ec0ff */
[----:B------:R-:W-:Y:S01]  /*113c0*/  IMAD.SHL.U32 R5, R4, 0x10, RZ ;  /* 0x0000001004057824 */ /* 0x000fe200078e00ff */
[----:B------:R-:W-:Y:S01]  /*113d0*/  LEA.HI R7, R7, R4, RZ, 0x3 ;  /* 0x0000000407077211 */ /* 0x000fe200078f18ff */
[--C-:B0-----:R-:W-:Y:S01]  /*113e0*/  HADD2.F32 R41, -RZ, R43.reuse.H0_H0 ;  /* 0x2000002bff297230 */ /* 0x101fe20000004100 */
[-C--:B------:R-:W-:Y:S01]  /*113f0*/  F2FP.F16.E4M3.UNPACK_B R44, R12.reuse.H1 ;  /* 0x0000000cff2c723e */ /* 0x080fe200030006ff */
[----:B------:R-:W-:Y:S01]  /*11400*/  HADD2.F32 R43, -RZ, R43.H1_H1 ;  /* 0x3000002bff2b7230 */ /* 0x000fe20000004100 */
[----:B------:R-:W-:Y:S01]  /*11410*/  LOP3.LUT R4, R6, 0x70, R5, 0xf8, !PT ;  /* 0x0000007006047812 */ /* 0x000fe200078ef805 */
[----:B------:R-:W-:Y:S01]  /*11420*/  IMAD.SHL.U32 R7, R7, 0x800, RZ ;  /* 0x0000080007077824 */ /* 0x000fe200078e00ff */
[----:B------:R-:W-:Y:S01]  /*11430*/  SHF.R.U32.HI R5, RZ, 0x3, R6 ;  /* 0x00000003ff057819 */ /* 0x000fe20000011606 */
[--C-:B------:R-:W-:Y:S01]  /*11440*/  HADD2.F32 R45, -RZ, R44.reuse.H0_H0 ;  /* 0x2000002cff2d7230 */ /* 0x100fe20000004100 */
[----:B------:R-:W-:Y:S01]  /*11450*/  F2FP.F16.E4M3.UNPACK_B R49, R12 ;  /* 0x0000000cff31723e */ /* 0x000fe200020006ff */
[----:B------:R-:W-:Y:S01]  /*11460*/  HADD2.F32 R47, -RZ, R44.H1_H1 ;  /* 0x3000002cff2f7230 */ /* 0x000fe20000004100 */
[----:B------:R-:W-:-:S02]  /*11470*/  LOP3.LUT R4, R4, R5, RZ, 0x3c, !PT ;  /* 0x0000000504047212 */ /* 0x000fc400078e3cff */
[----:B------:R-:W-:Y:S01]  /*11480*/  LOP3.LUT R7, R7, 0xffffc000, RZ, 0xc0, !PT ;  /* 0xffffc00007077812 */ /* 0x000fe200078ec0ff */
[--C-:B------:R-:W-:Y:S01]  /*11490*/  HADD2.F32 R50, -RZ, R49.reuse.H0_H0 ;  /* 0x20000031ff327230 */ /* 0x100fe20000004100 */
[----:B------:R-:W-:Y:S01]  /*114a0*/  F2FP.F16.E4M3.UNPACK_B R53, R13 ;  /* 0x0000000dff35723e */ /* 0x000fe200020006ff */
[----:B------:R-:W-:-:S04]  /*114b0*/  HADD2.F32 R49, -RZ, R49.H1_H1 ;  /* 0x30000031ff317230 */ /* 0x000fc80000004100 */
[----:B------:R-:W-:Y:S01]  /*114c0*/  HADD2.F32 R54, -RZ, R53.H0_H0 ;  /* 0x20000035ff367230 */ /* 0x000fe20000004100 */
[----:B--2---:R-:W-:-:S04]  /*114d0*/  IADD3 R8, R4, R7, R8 ;  /* 0x0000000704087210 */ /* 0x004fc80007ffe008 */
[----:B------:R-:W-:Y:S01]  /*114e0*/  IADD3 R24, R19, R8, RZ ;  /* 0x0000000813187210 */ /* 0x000fe20007ffe0ff */
[----:B---3--:R-:W0:Y:S04]  /*114f0*/  LDS.128 R4, [R61+0x20400] ;  /* 0x020400003d047984 */ /* 0x008e280000000c00 */
[----:B------:R-:W1:Y:S01]  /*11500*/  LDS.128 R8, [R24+0x20400] ;  /* 0x0204000018087984 */ /* 0x000e620000000c00 */
[-C--:B0-----:R-:W-:Y:S02]  /*11510*/  F2FP.F16.E4M3.UNPACK_B R25, R4.reuse ;  /* 0x00000004ff19723e */ /* 0x081fe400020006ff */
[----:B------:R-:W-:Y:S02]  /*11520*/  F2FP.F16.E4M3.UNPACK_B R4, R4.H1 ;  /* 0x00000004ff04723e */ /* 0x000fe400030006ff */
[----:B-1----:R-:W-:-:S02]  /*11530*/  F2FP.F16.E4M3.UNPACK_B R33, R8.H1 ;  /* 0x00000008ff21723e */ /* 0x002fc400030006ff */
[-C--:B------:R-:W-:Y:S02]  /*11540*/  F2FP.F16.E4M3.UNPACK_B R26, R5.reuse ;  /* 0x00000005ff1a723e */ /* 0x080fe400020006ff */
[----:B------:R-:W-:Y:S01]  /*11550*/  F2FP.F16.E4M3.UNPACK_B R27, R5.H1 ;  /* 0x00000005ff1b723e */ /* 0x000fe200030006ff */
[--C-:B------:R-:W-:Y:S01]  /*11560*/  HADD2.F32 R34, -RZ, R33.reuse.H0_H0 ;  /* 0x20000021ff227230 */ /* 0x100fe20000004100 */
[----:B------:R-:W-:Y:S01]  /*11570*/  F2FP.F16.E4M3.UNPACK_B R8, R8 ;  /* 0x00000008ff08723e */ /* 0x000fe200020006ff */
[----:B------:R-:W-:Y:S01]  /*11580*/  HADD2.F32 R5, -RZ, R4.H0_H0 ;  /* 0x20000004ff057230 */ /* 0x000fe20000004100 */
[-C--:B------:R-:W-:Y:S01]  /*11590*/  F2FP.F16.E4M3.UNPACK_B R35, R9.reuse ;  /* 0x00000009ff23723e */ /* 0x080fe200020006ff */
[----:B------:R-:W-:Y:S02]  /*115a0*/  HADD2.F32 R33, -RZ, R33.H1_H1 ;  /* 0x30000021ff217230 */ /* 0x000fe40000004100 */
[-C--:B------:R-:W-:Y:S01]  /*115b0*/  FMUL.FTZ R42, R41, R34.reuse ;  /* 0x00000022292a7220 */ /* 0x080fe20000410000 */
[----:B------:R-:W-:Y:S01]  /*115c0*/  FMUL.FTZ R40, R45, R34 ;  /* 0x000000222d287220 */ /* 0x000fe20000410000 */
[----:B------:R-:W-:Y:S01]  /*115d0*/  F2FP.F16.E4M3.UNPACK_B R37, R9.H1 ;  /* 0x00000009ff25723e */ /* 0x000fe200030006ff */
[----:B------:R-:W-:-:S02]  /*115e0*/  HADD2.F32 R9, -RZ, R8.H0_H0 ;  /* 0x20000008ff097230 */ /* 0x000fc40000004100 */
[-C--:B------:R-:W-:Y:S01]  /*115f0*/  FFMA.FTZ R42, R45, R5.reuse, R42 ;  /* 0x000000052d2a7223 */ /* 0x080fe2000001002a */
[----:B------:R-:W-:Y:S01]  /*11600*/  F2FP.F16.E4M3.UNPACK_B R45, R0 ;  /* 0x00000000ff2d723e */ /* 0x000fe200020006ff */
[----:B------:R-:W-:Y:S01]  /*11610*/  FFMA.FTZ R41, R41, R5, -R40 ;  /* 0x0000000529297223 */ /* 0x000fe20000010828 */
[----:B------:R-:W-:Y:S02]  /*11620*/  HADD2.F32 R5, -RZ, R4.H1_H1 ;  /* 0x30000004ff057230 */ /* 0x000fe40000004100 */
[-C--:B------:R-:W-:Y:S01]  /*11630*/  FMUL.FTZ R40, R47, R33.reuse ;  /* 0x000000212f287220 */ /* 0x080fe20000410000 */
[----:B------:R-:W-:Y:S01]  /*11640*/  FMUL.FTZ R46, R43, R33 ;  /* 0x000000212b2e7220 */ /* 0x000fe20000410000 */
[----:B------:R-:W-:Y:S02]  /*11650*/  HADD2.F32 R48, -RZ, R45.H0_H0 ;  /* 0x2000002dff307230 */ /* 0x000fe40000004100 */
[----:B------:R-:W-:Y:S01]  /*11660*/  FMUL.FTZ R33, R50, R9 ;  /* 0x0000000932217220 */ /* 0x000fe20000410000 */
[----:B------:R-:W-:-:S02]  /*11670*/  HADD2.F32 R4, -RZ, R25.H0_H0 ;  /* 0x20000019ff047230 */ /* 0x000fc40000004100 */
[-C--:B------:R-:W-:Y:S01]  /*11680*/  FFMA.FTZ R44, R43, R5.reuse, -R40 ;  /* 0x000000052b2c7223 */ /* 0x080fe20000010828 */
[----:B------:R-:W-:Y:S01]  /*11690*/  FFMA.FTZ R43, R47, R5, R46 ;  /* 0x000000052f2b7223 */ /* 0x000fe2000001002e */
[C---:B------:R-:W-:Y:S01]  /*116a0*/  FMUL.FTZ R9, R48.reuse, R9 ;  /* 0x0000000930097220 */ /* 0x040fe20000410000 */
[----:B------:R-:W-:Y:S01]  /*116b0*/  F2FP.F16.E4M3.UNPACK_B R46, R36.H1 ;  /* 0x00000024ff2e723e */ /* 0x000fe200030006ff */
[----:B------:R-:W-:Y:S02]  /*116c0*/  HADD2.F32 R8, -RZ, R8.H1_H1 ;  /* 0x30000008ff087230 */ /* 0x000fe40000004100 */
[-C--:B------:R-:W-:Y:S01]  /*116d0*/  FFMA.FTZ R33, R48, R4.reuse, -R33 ;  /* 0x0000000430217223 */ /* 0x080fe20000010821 */
[----:B------:R-:W-:Y:S01]  /*116e0*/  FFMA.FTZ R9, R50, R4, R9 ;  /* 0x0000000432097223 */ /* 0x000fe20000010009 */
[----:B------:R-:W-:Y:S01]  /*116f0*/  F2FP.F16.E4M3.UNPACK_B R50, R13.H1 ;  /* 0x0000000dff32723e */ /* 0x000fe200030006ff */
[----:B------:R-:W-:Y:S02]  /*11700*/  HADD2.F32 R47, -RZ, R45.H1_H1 ;  /* 0x3000002dff2f7230 */ /* 0x000fe40000004100 */
[----:B------:R-:W-:Y:S01]  /*11710*/  FMUL.FTZ R40, R49, R8 ;  /* 0x0000000831287220 */ /* 0x000fe20000410000 */
[----:B------:R-:W-:Y:S01]  /*11720*/  HADD2.F32 R5, -RZ, R37.H0_H0 ;  /* 0x20000025ff057230 */ /* 0x000fe20000004100 */
[----:B------:R-:W-:Y:S01]  /*11730*/  F2FP.F16.E4M3.UNPACK_B R39, R10 ;  /* 0x0000000aff27723e */ /* 0x000fe200020006ff */
[----:B------:R-:W-:-:S02]  /*11740*/  HADD2.F32 R52, -RZ, R50.H0_H0 ;  /* 0x20000032ff347230 */ /* 0x000fc40000004100 */
[----:B------:R-:W-:Y:S01]  /*11750*/  FMUL.FTZ R8, R47, R8 ;  /* 0x000000082f087220 */ /* 0x000fe20000410000 */
[----:B------:R-:W-:Y:S01]  /*11760*/  HADD2.F32 R25, -RZ, R25.H1_H1 ;  /* 0x30000019ff197230 */ /* 0x000fe20000004100 */
[----:B------:R-:W-:Y:S01]  /*11770*/  F2FP.F16.E4M3.UNPACK_B R10, R10.H1 ;  /* 0x0000000aff0a723e */ /* 0x000fe200030006ff */
[--C-:B------:R-:W-:Y:S02]  /*11780*/  HADD2.F32 R48, -RZ, R46.reuse.H0_H0 ;  /* 0x2000002eff307230 */ /* 0x100fe40000004100 */
[----:B------:R-:W-:Y:S01]  /*11790*/  FMUL.FTZ R45, R52, R5 ;  /* 0x00000005342d7220 */ /* 0x000fe20000410000 */
[----:B------:R-:W-:Y:S02]  /*117a0*/  HADD2.F32 R4, -RZ, R27.H0_H0 ;  /* 0x2000001bff047230 */ /* 0x000fe40000004100 */
[----:B------:R-:W-:Y:S01]  /*117b0*/  FFMA.FTZ R8, R49, R25, R8 ;  /* 0x0000001931087223 */ /* 0x000fe20000010008 */
[----:B------:R-:W-:Y:S01]  /*117c0*/  F2FP.F16.E4M3.UNPACK_B R49, R36 ;  /* 0x00000024ff31723e */ /* 0x000fe200020006ff */
[----:B------:R-:W-:Y:S01]  /*117d0*/  FMUL.FTZ R5, R48, R5 ;  /* 0x0000000530057220 */ /* 0x000fe20000410000 */
[----:B------:R-:W-:-:S02]  /*117e0*/  HADD2.F32 R51, -RZ, R46.H1_H1 ;  /* 0x3000002eff337230 */ /* 0x000fc40000004100 */
[----:B------:R-:W-:Y:S01]  /*117f0*/  FFMA.FTZ R40, R47, R25, -R40 ;  /* 0x000000192f287223 */ /* 0x000fe20000010828 */
[----:B------:R-:W-:Y:S02]  /*11800*/  HADD2.F32 R37, -RZ, R37.H1_H1 ;  /* 0x30000025ff257230 */ /* 0x000fe40000004100 */
[-C--:B------:R-:W-:Y:S01]  /*11810*/  FFMA.FTZ R47, R52, R4.reuse, R5 ;  /* 0x00000004342f7223 */ /* 0x080fe20000010005 */
[----:B------:R-:W-:Y:S02]  /*11820*/  HADD2.F32 R55, -RZ, R50.H1_H1 ;  /* 0x30000032ff377230 */ /* 0x000fe40000004100 */
[----:B------:R-:W-:Y:S01]  /*11830*/  FFMA.FTZ R45, R48, R4, -R45 ;  /* 0x00000004302d7223 */ /* 0x000fe2000001082d */
[----:B------:R-:W-:Y:S02]  /*11840*/  HADD2.F32 R5, -RZ, R35.H0_H0 ;  /* 0x20000023ff057230 */ /* 0x000fe40000004100 */
[----:B------:R-:W-:Y:S01]  /*11850*/  FMUL.FTZ R50, R51, R37 ;  /* 0x0000002533327220 */ /* 0x000fe20000410000 */
[----:B------:R-:W-:-:S02]  /*11860*/  HADD2.F32 R27, -RZ, R27.H1_H1 ;  /* 0x3000001bff1b7230 */ /* 0x000fc40000004100 */
[C---:B------:R-:W-:Y:S01]  /*11870*/  FMUL.FTZ R46, R55.reuse, R37 ;  /* 0x00000025372e7220 */ /* 0x040fe20000410000 */
[----:B------:R-:W-:Y:S02]  /*11880*/  HADD2.F32 R52, -RZ, R49.H0_H0 ;  /* 0x20000031ff347230 */ /* 0x000fe40000004100 */
[----:B------:R-:W-:Y:S01]  /*11890*/  FMUL.FTZ R25, R54, R5 ;  /* 0x0000000536197220 */ /* 0x000fe20000410000 */
[----:B------:R-:W-:Y:S02]  /*118a0*/  HADD2.F32 R4, -RZ, R26.H0_H0 ;  /* 0x2000001aff047230 */ /* 0x000fe40000004100 */
[----:B------:R-:W-:Y:S01]  /*118b0*/  FFMA.FTZ R50, R55, R27, R50 ;  /* 0x0000001b37327223 */ /* 0x000fe20000010032 */
[----:B------:R-:W-:Y:S01]  /*118c0*/  F2FP.F16.E4M3.UNPACK_B R55, R14.H1 ;  /* 0x0000000eff37723e */ /* 0x000fe200030006ff */
[----:B------:R-:W-:Y:S01]  /*118d0*/  FMUL.FTZ R5, R52, R5 ;  /* 0x0000000534057220 */ /* 0x000fe20000410000 */
[----:B------:R-:W-:Y:S01]  /*118e0*/  FFMA.FTZ R48, R51, R27, -R46 ;  /* 0x0000001b33307223 */ /* 0x000fe2000001082e */
[----:B------:R-:W-:Y:S01]  /*118f0*/  F2FP.F16.E4M3.UNPACK_B R28, R6 ;  /* 0x00000006ff1c723e */ /* 0x000fe200020006ff */
[----:B------:R-:W-:-:S02]  /*11900*/  HADD2.F32 R35, -RZ, R35.H1_H1 ;  /* 0x30000023ff237230 */ /* 0x000fc40000004100 */
[----:B------:R-:W-:Y:S01]  /*11910*/  FFMA.FTZ R27, R54, R4, R5 ;  /* 0x00000004361b7223 */ /* 0x000fe20000010005 */
[----:B------:R-:W-:Y:S01]  /*11920*/  F2FP.F16.E4M3.UNPACK_B R6, R6.H1 ;  /* 0x00000006ff06723e */ /* 0x000fe200030006ff */
[----:B------:R-:W-:Y:S01]  /*11930*/  HADD2.F32 R54, -RZ, R53.H1_H1 ;  /* 0x30000035ff367230 */ /* 0x000fe20000004100 */
[----:B------:R-:W-:Y:S01]  /*11940*/  F2FP.F16.E4M3.UNPACK_B R51, R3.H1 ;  /* 0x00000003ff33723e */ /* 0x000fe200030006ff */
[----:B------:R-:W-:Y:S02]  /*11950*/  HADD2.F32 R46, -RZ, R49.H1_H1 ;  /* 0x30000031ff2e7230 */ /* 0x000fe40000004100 */
[----:B------:R-:W-:Y:S01]  /*11960*/  FFMA.FTZ R25, R52, R4, -R25 ;  /* 0x0000000434197223 */ /* 0x000fe20000010819 */
[----:B------:R-:W-:Y:S02]  /*11970*/  HADD2.F32 R56, -RZ, R55.H0_H0 ;  /* 0x20000037ff387230 */ /* 0x000fe40000004100 */
[----:B------:R-:W-:Y:S01]  /*11980*/  FMUL.FTZ R37, R54, R35 ;  /* 0x0000002336257220 */ /* 0x000fe20000410000 */
[----:B------:R-:W-:-:S02]  /*11990*/  HADD2.F32 R5, -RZ, R10.H0_H0 ;  /* 0x2000000aff057230 */ /* 0x000fc40000004100 */
[----:B------:R-:W-:Y:S01]  /*119a0*/  FMUL.FTZ R35, R46, R35 ;  /* 0x000000232e237220 */ /* 0x000fe20000410000 */
[----:B------:R-:W-:Y:S01]  /*119b0*/  HADD2.F32 R26, -RZ, R26.H1_H1 ;  /* 0x3000001aff1a7230 */ /* 0x000fe20000004100 */
[----:B------:R-:W-:Y:S01]  /*119c0*/  F2FP.F16.E4M3.UNPACK_B R53, R3 ;  /* 0x00000003ff35723e */ /* 0x000fe200020006ff */
[----:B------:R-:W-:Y:S02]  /*119d0*/  HADD2.F32 R52, -RZ, R51.H0_H0 ;  /* 0x20000033ff347230 */ /* 0x000fe40000004100 */
[-C--:B------:R-:W-:Y:S01]  /*119e0*/  FMUL.FTZ R49, R56, R5.reuse ;  /* 0x0000000538317220 */ /* 0x080fe20000410000 */
[----:B------:R-:W-:Y:S02]  /*119f0*/  HADD2.F32 R4, -RZ, R6.H0_H0 ;  /* 0x20000006ff047230 */ /* 0x000fe40000004100 */
[-C--:B------:R-:W-:Y:S01]  /*11a00*/  FFMA.FTZ R46, R46, R26.reuse, -R37 ;  /* 0x0000001a2e2e7223 */ /* 0x080fe20000010825 */
[----:B------:R-:W-:Y:S01]  /*11a10*/  FFMA.FTZ R26, R54, R26, R35 ;  /* 0x0000001a361a7223 */ /* 0x000fe20000010023 */
[----:B------:R-:W-:Y:S01]  /*11a20*/  FMUL.FTZ R5, R52, R5 ;  /* 0x0000000534057220 */ /* 0x000fe20000410000 */
[----:B------:R-:W-:-:S02]  /*11a30*/  HADD2.F32 R54, -RZ, R55.H1_H1 ;  /* 0x30000037ff367230 */ /* 0x000fc40000004100 */
[----:B------:R-:W-:Y:S01]  /*11a40*/  FFMA.FTZ R49, R52, R4, -R49 ;  /* 0x0000000434317223 */ /* 0x000fe20000010831 */
[----:B------:R-:W-:Y:S01]  /*11a50*/  HADD2.F32 R10, -RZ, R10.H1_H1 ;  /* 0x3000000aff0a7230 */ /* 0x000fe20000004100 */
[----:B------:R-:W-:Y:S01]  /*11a60*/  F2FP.F16.E4M3.UNPACK_B R55, R14 ;  /* 0x0000000eff37723e */ /* 0x000fe200020006ff */
[----:B------:R-:W-:Y:S02]  /*11a70*/  HADD2.F32 R52, -RZ, R51.H1_H1 ;  /* 0x30000033ff347230 */ /* 0x000fe40000004100 */
[----:B------:R-:W-:Y:S01]  /*11a80*/  FFMA.FTZ R37, R56, R4, R5 ;  /* 0x0000000438257223 */ /* 0x000fe20000010005 */
[----:B------:R-:W-:Y:S02]  /*11a90*/  HADD2.F32 R6, -RZ, R6.H1_H1 ;  /* 0x30000006ff067230 */ /* 0x000fe40000004100 */
[-C--:B------:R-:W-:Y:S01]  /*11aa0*/  FMUL.FTZ R35, R54, R10.reuse ;  /* 0x0000000a36237220 */ /* 0x080fe20000410000 */
[----:B------:R-:W-:Y:S02]  /*11ab0*/  HADD2.F32 R5, -RZ, R39.H0_H0 ;  /* 0x20000027ff057230 */ /* 0x000fe40000004100 */
[----:B------:R-:W-:Y:S01]  /*11ac0*/  FMUL.FTZ R51, R52, R10 ;  /* 0x0000000a34337220 */ /* 0x000fe20000410000 */
[----:B------:R-:W-:-:S02]  /*11ad0*/  HADD2.F32 R10, -RZ, R55.H0_H0 ;  /* 0x20000037ff0a7230 */ /* 0x000fc40000004100 */
[-C--:B------:R-:W-:Y:S01]  /*11ae0*/  FFMA.FTZ R52, R52, R6.reuse, -R35 ;  /* 0x0000000634347223 */ /* 0x080fe20000010823 */
[----:B------:R-:W-:Y:S02]  /*11af0*/  HADD2.F32 R4, -RZ, R28.H0_H0 ;  /* 0x2000001cff047230 */ /* 0x000fe40000004100 */
[----:B------:R-:W-:Y:S01]  /*11b00*/  FFMA.FTZ R54, R54, R6, R51 ;  /* 0x0000000636367223 */ /* 0x000fe20000010033 */
[----:B------:R-:W-:Y:S02]  /*11b10*/  HADD2.F32 R6, -RZ, R53.H0_H0 ;  /* 0x20000035ff067230 */ /* 0x000fe40000004100 */
[----:B------:R-:W-:Y:S01]  /*11b20*/  FMUL.FTZ R35, R10, R5 ;  /* 0x000000050a237220 */ /* 0x000fe20000410000 */
[----:B------:R-:W-:Y:S01]  /*11b30*/  HADD2.F32 R58, -RZ, R55.H1_H1 ;  /* 0x30000037ff3a7230 */ /* 0x000fe20000004100 */
[----:B------:R-:W-:Y:S01]  /*11b40*/  F2FP.F16.E4M3.UNPACK_B R34, R11 ;  /* 0x0000000bff22723e */ /* 0x000fe200020006ff */
[----:B------:R-:W-:Y:S02]  /*11b50*/  HADD2.F32 R39, -RZ, R39.H1_H1 ;  /* 0x30000027ff277230 */ /* 0x000fe40000004100 */
[----:B------:R-:W-:Y:S01]  /*11b60*/  FMUL.FTZ R5, R6, R5 ;  /* 0x0000000506057220 */ /* 0x000fe20000410000 */
[----:B------:R-:W-:-:S02]  /*11b70*/  HADD2.F32 R56, -RZ, R53.H1_H1 ;  /* 0x30000035ff387230 */ /* 0x000fc40000004100 */
[-C--:B------:R-:W-:Y:S01]  /*11b80*/  FFMA.FTZ R6, R6, R4.reuse, -R35 ;  /* 0x0000000406067223 */ /* 0x080fe20000010823 */
[----:B------:R-:W-:Y:S01]  /*11b90*/  HADD2.F32 R28, -RZ, R28.H1_H1 ;  /* 0x3000001cff1c7230 */ /* 0x000fe20000004100 */
[----:B------:R-:W-:Y:S01]  /*11ba0*/  F2FP.F16.E4M3.UNPACK_B R11, R11.H1 ;  /* 0x0000000bff0b723e */ /* 0x000fe200030006ff */
[----:B------:R-:W-:Y:S01]  /*11bb0*/  FMUL.FTZ R35, R58, R39 ;  /* 0x000000273a237220 */ /* 0x000fe20000410000 */
[----:B------:R-:W-:Y:S01]  /*11bc0*/  F2FP.F16.E4M3.UNPACK_B R53, R15.H1 ;  /* 0x0000000fff35723e */ /* 0x000fe200030006ff */
[----:B------:R-:W-:Y:S01]  /*11bd0*/  FFMA.FTZ R10, R10, R4, R5 ;  /* 0x000000040a0a7223 */ /* 0x000fe20000010005 */
[----:B------:R-:W-:Y:S01]  /*11be0*/  F2FP.F16.E4M3.UNPACK_B R4, R38.H1 ;  /* 0x00000026ff04723e */ /* 0x000fe200030006ff */
[C---:B------:R-:W-:Y:S01]  /*11bf0*/  FMUL.FTZ R39, R56.reuse, R39 ;  /* 0x0000002738277220 */ /* 0x040fe20000410000 */
[-C--:B------:R-:W-:Y:S01]  /*11c00*/  F2FP.F16.E4M3.UNPACK_B R29, R7.reuse ;  /* 0x00000007ff1d723e */ /* 0x080fe200020006ff */
[----:B------:R-:W-:Y:S01]  /*11c10*/  FFMA.FTZ R35, R56, R28, -R35 ;  /* 0x0000001c38237223 */ /* 0x000fe20000010823 */
[----:B------:R-:W-:Y:S01]  /*11c20*/  F2FP.F16.E4M3.UNPACK_B R7, R7.H1 ;  /* 0x00000007ff07723e */ /* 0x000fe200030006ff */
[----:B------:R-:W-:-:S02]  /*11c30*/  HADD2.F32 R56, -RZ, R53.H0_H0 ;  /* 0x20000035ff387230 */ /* 0x000fc40000004100 */
[----:B------:R-:W-:Y:S01]  /*11c40*/  FFMA.FTZ R39, R58, R28, R39 ;  /* 0x0000001c3a277223 */ /* 0x000fe20000010027 */
[----:B------:R-:W-:Y:S01]  /*11c50*/  HADD2.F32 R5, -RZ, R11.H0_H0 ;  /* 0x2000000bff057230 */ /* 0x000fe20000004100 */
[----:B------:R-:W-:Y:S01]  /*11c60*/  F2FP.F16.E4M3.UNPACK_B R55, R38 ;  /* 0x00000026ff37723e */ /* 0x000fe200020006ff */
[--C-:B------:R-:W-:Y:S01]  /*11c70*/  HADD2.F32 R28, -RZ, R4.reuse.H0_H0 ;  /* 0x20000004ff1c7230 */ /* 0x100fe20000004100 */
[----:B------:R-:W-:Y:S01]  /*11c80*/  F2FP.SATFINITE.E4M3.F32.PACK_AB_MERGE_C R42, R43, R42, RZ ;  /* 0x0000002a2b2a723e */ /* 0x000fe200048070ff */
[----:B------:R-:W-:Y:S02]  /*11c90*/  HADD2.F32 R57, -RZ, R4.H1_H1 ;  /* 0x30000004ff397230 */ /* 0x000fe40000004100 */
[-C--:B------:R-:W-:Y:S01]  /*11ca0*/  FMUL.FTZ R51, R56, R5.reuse ;  /* 0x0000000538337220 */ /* 0x080fe20000410000 */
[----:B------:R-:W-:Y:S02]  /*11cb0*/  HADD2.F32 R4, -RZ, R7.H0_H0 ;  /* 0x20000007ff047230 */ /* 0x000fe40000004100 */
[----:B------:R-:W-:Y:S01]  /*11cc0*/  FMUL.FTZ R5, R28, R5 ;  /* 0x000000051c057220 */ /* 0x000fe20000410000 */
[----:B------:R-:W-:Y:S01]  /*11cd0*/  HADD2.F32 R59, -RZ, R53.H1_H1 ;  /* 0x30000035ff3b7230 */ /* 0x000fe20000004100 */
[----:B------:R-:W-:Y:S01]  /*11ce0*/  F2FP.SATFINITE.E4M3.F32.PACK_AB_MERGE_C R49, R52, R49, RZ ;  /* 0x000000313431723e */ /* 0x000fe200048070ff */
[----:B------:R-:W-:-:S02]  /*11cf0*/  HADD2.F32 R11, -RZ, R11.H1_H1 ;  /* 0x3000000bff0b7230 */ /* 0x000fc40000004100 */
[-C--:B------:R-:W-:Y:S01]  /*11d00*/  FFMA.FTZ R51, R28, R4.reuse, -R51 ;  /* 0x000000041c337223 */ /* 0x080fe20000010833 */
[----:B------:R-:W-:Y:S01]  /*11d10*/  FFMA.FTZ R53, R56, R4, R5 ;  /* 0x0000000438357223 */ /* 0x000fe20000010005 */
[----:B------:R-:W-:Y:S01]  /*11d20*/  HADD2.F32 R7, -RZ, R7.H1_H1 ;  /* 0x30000007ff077230 */ /* 0x000fe20000004100 */
[----:B------:R-:W-:Y:S01]  /*11d30*/  F2FP.F16.E4M3.UNPACK_B R4, R15 ;  /* 0x0000000fff04723e */ /* 0x000fe200020006ff */
[-C--:B------:R-:W-:Y:S01]  /*11d40*/  FMUL.FTZ R28, R59, R11.reuse ;  /* 0x0000000b3b1c7220 */ /* 0x080fe20000410000 */
[C---:B------:R-:W-:Y:S01]  /*11d50*/  FMUL.FTZ R58, R57.reuse, R11 ;  /* 0x0000000b393a7220 */ /* 0x040fe20000410000 */
[----:B------:R-:W-:Y:S01]  /*11d60*/  HADD2.F32 R5, -RZ, R34.H0_H0 ;  /* 0x20000022ff057230 */ /* 0x000fe20000004100 */
[----:B------:R-:W-:Y:S01]  /*11d70*/  F2FP.SATFINITE.E4M3.F32.PACK_AB_MERGE_C R47, R50, R47, RZ ;  /* 0x0000002f322f723e */ /* 0x000fe200048070ff */
[-C--:B------:R-:W-:Y:S01]  /*11d80*/  FFMA.FTZ R56, R57, R7.reuse, -R28 ;  /* 0x0000000739387223 */ /* 0x080fe2000001081c */
[--C-:B------:R-:W-:Y:S02]  /*11d90*/  HADD2.F32 R62, -RZ, R4.reuse.H0_H0 ;  /* 0x20000004ff3e7230 */ /* 0x100fe40000004100 */
[----:B------:R-:W-:Y:S01]  /*11da0*/  FFMA.FTZ R58, R59, R7, R58 ;  /* 0x000000073b3a7223 */ /* 0x000fe2000001003a */
[----:B------:R-:W-:Y:S01]  /*11db0*/  HADD2.F32 R60, -RZ, R55.H0_H0 ;  /* 0x20000037ff3c7230 */ /* 0x000fe20000004100 */
[----:B------:R-:W-:Y:S01]  /*11dc0*/  F2FP.SATFINITE.E4M3.F32.PACK_AB_MERGE_C R37, R54, R37, RZ ;  /* 0x000000253625723e */ /* 0x000fe200048070ff */
[----:B------:R-:W-:-:S02]  /*11dd0*/  HADD2.F32 R57, -RZ, R4.H1_H1 ;  /* 0x30000004ff397230 */ /* 0x000fc40000004100 */
[-C--:B------:R-:W-:Y:S01]  /*11de0*/  FMUL.FTZ R7, R62, R5.reuse ;  /* 0x000000053e077220 */ /* 0x080fe20000410000 */
[----:B------:R-:W-:Y:S02]  /*11df0*/  HADD2.F32 R34, -RZ, R34.H1_H1 ;  /* 0x30000022ff227230 */ /* 0x000fe40000004100 */
[----:B------:R-:W-:Y:S01]  /*11e00*/  FMUL.FTZ R5, R60, R5 ;  /* 0x000000053c057220 */ /* 0x000fe20000410000 */
[----:B------:R-:W-:Y:S01]  /*11e10*/  HADD2.F32 R55, -RZ, R55.H1_H1 ;  /* 0x30000037ff377230 */ /* 0x000fe20000004100 */
[----:B------:R-:W-:Y:S01]  /*11e20*/  F2FP.SATFINITE.E4M3.F32.PACK_AB_MERGE_C R51, R56, R51, RZ ;  /* 0x000000333833723e */ /* 0x000fe200048070ff */
[--C-:B------:R-:W-:Y:S02]  /*11e30*/  HADD2.F32 R4, -RZ, R29.reuse.H0_H0 ;  /* 0x2000001dff047230 */ /* 0x100fe40000004100 */
[-C--:B------:R-:W-:Y:S01]  /*11e40*/  FMUL.FTZ R28, R57, R34.reuse ;  /* 0x00000022391c7220 */ /* 0x080fe20000410000 */
[----:B------:R-:W-:Y:S02]  /*11e50*/  HADD2.F32 R29, -RZ, R29.H1_H1 ;  /* 0x3000001dff1d7230 */ /* 0x000fe40000004100 */
[C---:B------:R-:W-:Y:S01]  /*11e60*/  FMUL.FTZ R34, R55.reuse, R34 ;  /* 0x0000002237227220 */ /* 0x040fe20000410000 */
[----:B------:R-:W-:Y:S01]  /*11e70*/  F2FP.SATFINITE.E4M3.F32.PACK_AB_MERGE_C R53, R58, R53, RZ ;  /* 0x000000353a35723e */ /* 0x000fe200048070ff */
[-C--:B------:R-:W-:Y:S01]  /*11e80*/  FFMA.FTZ R7, R60, R4.reuse, -R7 ;  /* 0x000000043c077223 */ /* 0x080fe20000010807 */
[----:B------:R-:W-:Y:S01]  /*11e90*/  FFMA.FTZ R11, R62, R4, R5 ;  /* 0x000000043e0b7223 */ /* 0x000fe20000010005 */
[-C--:B------:R-:W-:Y:S01]  /*11ea0*/  FFMA.FTZ R28, R55, R29.reuse, -R28 ;  /* 0x0000001d371c7223 */ /* 0x080fe2000001081c */
[----:B------:R-:W-:Y:S01]  /*11eb0*/  FFMA.FTZ R34, R57, R29, R34 ;  /* 0x0000001d39227223 */ /* 0x000fe20000010022 */
[----:B------:R-:W-:-:S02]  /*11ec0*/  F2FP.SATFINITE.E4M3.F32.PACK_AB_MERGE_C R4, R44, R41, RZ ;  /* 0x000000292c04723e */ /* 0x000fc400048070ff */
[----:B------:R-:W-:Y:S02]  /*11ed0*/  F2FP.SATFINITE.E4M3.F32.PACK_AB_MERGE_C R5, R48, R45, RZ ;  /* 0x0000002d3005723e */ /* 0x000fe400048070ff */
[----:B------:R-:W-:Y:S02]  /*11ee0*/  F2FP.SATFINITE.E4M3.F32.PACK_AB_MERGE_C R4, R40, R33, R4 ;  /* 0x000000212804723e */ /* 0x000fe40004807004 */
[----:B------:R-:W-:Y:S02]  /*11ef0*/  F2FP.SATFINITE.E4M3.F32.PACK_AB_MERGE_C R8, R8, R9, R42 ;  /* 0x000000090808723e */ /* 0x000fe4000480702a */
[----:B------:R-:W-:Y:S02]  /*11f00*/  F2FP.SATFINITE.E4M3.F32.PACK_AB_MERGE_C R5, R46, R25, R5 ;  /* 0x000000192e05723e */ /* 0x000fe40004807005 */
[----:B------:R-:W-:Y:S02]  /*11f10*/  F2FP.SATFINITE.E4M3.F32.PACK_AB_MERGE_C R6, R35, R6, R49 ;  /* 0x000000062306723e */ /* 0x000fe40004807031 */
[----:B------:R-:W-:-:S02]  /*11f20*/  F2FP.SATFINITE.E4M3.F32.PACK_AB_MERGE_C R7, R28, R7, R51 ;  /* 0x000000071c07723e */ /* 0x000fc40004807033 */
[----:B------:R-:W-:Y:S02]  /*11f30*/  F2FP.SATFINITE.E4M3.F32.PACK_AB_MERGE_C R9, R26, R27, R47 ;  /* 0x0000001b1a09723e */ /* 0x000fe4000480702f */
[----:B------:R-:W-:Y:S01]  /*11f40*/  F2FP.SATFINITE.E4M3.F32.PACK_AB_MERGE_C R10, R39, R10, R37 ;  /* 0x0000000a270a723e */ /* 0x000fe20004807025 */
[----:B------:R2:W-:Y:S01]  /*11f50*/  STS.128 [R61+0x20400], R4 ;  /* 0x020400043d007388 */ /* 0x0005e20000000c00 */
[----:B------:R-:W-:-:S05]  /*11f60*/  F2FP.SATFINITE.E4M3.F32.PACK_AB_MERGE_C R11, R34, R11, R53 ;  /* 0x0000000b220b723e */ /* 0x000fca0004807035 */
[----:B------:R2:W-:Y:S02]  /*11f70*/  STS.128 [R24+0x20400], R8 ;  /* 0x0204000818007388 */ /* 0x0005e40000000c00 */
.L_x_426:
[----:B------:R-:W-:Y:S05]  /*11f80*/  BSYNC B1 ;  /* 0x0000000000017941 */ /* 0x000fea0003800000 */
.L_x_425:
[----:B------:R-:W-:Y:S04]  /*11f90*/  BSSY B1, `(.L_x_427) ;  /* 0x00000c5000017945 */ /* 0x000fe80003800000 */
[----:B------:R-:W-:Y:S05]  /*11fa0*/  @P3 BRA `(.L_x_428) ;  /* 0x0000000c000c3947 */ /* 0x000fea0003800000 */
[----:B-12---:R-:W2:Y:S04]  /*11fb0*/  LDL R8, [R1+0x1c] ;  /* 0x00001c0001087983 */ /* 0x006ea80000100800 */
        /* <DEDUP_REMOVED lines=194> */
.L_x_428:
[----:B------:R-:W-:Y:S05]  /*12be0*/  BSYNC B1 ;  /* 0x0000000000017941 */ /* 0x000fea0003800000 */
.L_x_427:
[----:B------:R-:W-:Y:S05]  /*12bf0*/  @P0 BRA `(.L_x_414) ;  /* 0x0000000c000c0947 */ /* 0x000fea0003800000 */
[----:B-123--:R-:W2:Y:S04]  /*12c00*/  LDL R6, [R1+0x18] ;  /* 0x0000180001067983 */ /* 0x00eea80000100800 */
        /* <DEDUP_REMOVED lines=8> */
[--C-:B------:R-:W-:Y:S01]  /*12c90*/  HADD2.F32 R39, -RZ, R37.reuse.H0_H0 ;  /* 0x20000025ff277230 */ /* 0x100fe20000004100 */
[----:B------:R-:W-:Y:S01]  /*12ca0*/  F2FP.F16.E4M3.UNPACK_B R43, R12.H1 ;  /* 0x0000000cff2b723e */ /* 0x000fe200030006ff */
[----:B------:R-:W-:Y:S01]  /*12cb0*/  HADD2.F32 R46, -RZ, R37.H1_H1 ;  /* 0x30000025ff2e7230 */ /* 0x000fe20000004100 */
[----:B------:R-:W-:Y:S01]  /*12cc0*/  LOP3.LUT R4, R7, 0x70, R4, 0xf8, !PT ;  /* 0x0000007007047812 */ /* 0x000fe200078ef804 */
[----:B------:R-:W-:Y:S01]  /*12cd0*/  IMAD.SHL.U32 R5, R5, 0x800, RZ ;  /* 0x0000080005057824 */ /* 0x000fe200078e00ff */
[----:B------:R-:W-:Y:S01]  /*12ce0*/  SHF.R.U32.HI R7, RZ, 0x3, R7 ;  /* 0x00000003ff077819 */ /* 0x000fe20000011607 */
[--C-:B0-----:R-:W-:Y:S01]  /*12cf0*/  HADD2.F32 R41, -RZ, R43.reuse.H0_H0 ;  /* 0x2000002bff297230 */ /* 0x101fe20000004100 */
[----:B------:R-:W-:Y:S01]  /*12d00*/  F2FP.F16.E4M3.UNPACK_B R47, R13 ;  /* 0x0000000dff2f723e */ /* 0x000fe200020006ff */
[----:B------:R-:W-:Y:S01]  /*12d10*/  HADD2.F32 R50, -RZ, R43.H1_H1 ;  /* 0x3000002bff327230 */ /* 0x000fe20000004100 */
[----:B------:R-:W-:-:S02]  /*12d20*/  LOP3.LUT R4, R4, R7, RZ, 0x3c, !PT ;  /* 0x0000000704047212 */ /* 0x000fc400078e3cff */
[----:B------:R-:W-:-:S04]  /*12d30*/  LOP3.LUT R5, R5, 0xffffc000, RZ, 0xc0, !PT ;  /* 0xffffc00005057812 */ /* 0x000fc800078ec0ff */
        /* <DEDUP_REMOVED lines=9> */
[----:B------:R-:W-:Y:S01]  /*12dd0*/  HADD2.F32 R29, -RZ, R28.H0_H0 ;  /* 0x2000001cff1d7230 */ /* 0x000fe20000004100 */
[----:B------:R-:W-:Y:S01]  /*12de0*/  F2FP.F16.E4M3.UNPACK_B R4, R4 ;  /* 0x00000004ff04723e */ /* 0x000fe200020006ff */
[----:B------:R-:W-:Y:S01]  /*12df0*/  HADD2.F32 R9, -RZ, R8.H0_H0 ;  /* 0x20000008ff097230 */ /* 0x000fe20000004100 */
[----:B------:R-:W-:Y:S01]  /*12e00*/  F2FP.F16.E4M3.UNPACK_B R33, R5 ;  /* 0x00000005ff21723e */ /* 0x000fe200020006ff */
[----:B------:R-:W-:Y:S02]  /*12e10*/  HADD2.F32 R28, -RZ, R28.H1_H1 ;  /* 0x3000001cff1c7230 */ /* 0x000fe40000004100 */
[-C--:B------:R-:W-:Y:S01]  /*12e20*/  FMUL.FTZ R42, R39, R29.reuse ;  /* 0x0000001d272a7220 */ /* 0x080fe20000410000 */
[----:B------:R-:W-:Y:S01]  /*12e30*/  FMUL.FTZ R40, R41, R29 ;  /* 0x0000001d29287220 */ /* 0x000fe20000410000 */
[----:B------:R-:W-:Y:S01]  /*12e40*/  F2FP.F16.E4M3.UNPACK_B R34, R5.H1 ;  /* 0x00000005ff22723e */ /* 0x000fe200030006ff */
[----:B------:R-:W-:-:S02]  /*12e50*/  HADD2.F32 R8, -RZ, R8.H1_H1 ;  /* 0x30000008ff087230 */ /* 0x000fc40000004100 */
[-C--:B------:R-:W-:Y:S01]  /*12e60*/  FFMA.FTZ R42, R41, R9.reuse, R42 ;  /* 0x00000009292a7223 */ /* 0x080fe2000001002a */
[----:B------:R-:W-:Y:S01]  /*12e70*/  F2FP.F16.E4M3.UNPACK_B R41, R12 ;  /* 0x0000000cff29723e */ /* 0x000fe200020006ff */
[----:B------:R-:W-:Y:S01]  /*12e80*/  HADD2.F32 R5, -RZ, R4.H0_H0 ;  /* 0x20000004ff057230 */ /* 0x000fe20000004100 */
[----:B------:R-:W-:Y:S01]  /*12e90*/  F2FP.F16.E4M3.UNPACK_B R12, R0 ;  /* 0x00000000ff0c723e */ /* 0x000fe200020006ff */
[-C--:B------:R-:W-:Y:S01]  /*12ea0*/  FMUL.FTZ R37, R50, R28.reuse ;  /* 0x0000001c32257220 */ /* 0x080fe20000410000 */
[----:B------:R-:W-:Y:S01]  /*12eb0*/  FFMA.FTZ R40, R39, R9, -R40 ;  /* 0x0000000927287223 */ /* 0x000fe20000010828 */
[----:B------:R-:W-:Y:S02]  /*12ec0*/  HADD2.F32 R48, -RZ, R41.H0_H0 ;  /* 0x20000029ff307230 */ /* 0x000fe40000004100 */
[C---:B------:R-:W-:Y:S01]  /*12ed0*/  FMUL.FTZ R39, R46.reuse, R28 ;  /* 0x0000001c2e277220 */ /* 0x040fe20000410000 */
[----:B------:R-:W-:Y:S02]  /*12ee0*/  HADD2.F32 R44, -RZ, R12.H0_H0 ;  /* 0x2000000cff2c7230 */ /* 0x000fe40000004100 */
[----:B------:R-:W-:Y:S01]  /*12ef0*/  FFMA.FTZ R37, R46, R8, -R37 ;  /* 0x000000082e257223 */ /* 0x000fe20000010825 */
[----:B------:R-:W-:-:S02]  /*12f00*/  HADD2.F32 R0, -RZ, R21.H0_H0 ;  /* 0x20000015ff007230 */ /* 0x000fc40000004100 */
[----:B------:R-:W-:Y:S01]  /*12f10*/  FMUL.FTZ R9, R48, R5 ;  /* 0x0000000530097220 */ /* 0x000fe20000410000 */
[----:B------:R-:W-:Y:S01]  /*12f20*/  F2FP.F16.E4M3.UNPACK_B R46, R13.H1 ;  /* 0x0000000dff2e723e */ /* 0x000fe200030006ff */
[----:B------:R-:W-:Y:S01]  /*12f30*/  FMUL.FTZ R5, R44, R5 ;  /* 0x000000052c057220 */ /* 0x000fe20000410000 */
[----:B------:R-:W-:Y:S01]  /*12f40*/  F2FP.F16.E4M3.UNPACK_B R28, R36.H1 ;  /* 0x00000024ff1c723e */ /* 0x000fe200030006ff */
[----:B------:R-:W-:Y:S01]  /*12f50*/  FFMA.FTZ R39, R50, R8, R39 ;  /* 0x0000000832277223 */ /* 0x000fe20000010027 */
[-C--:B------:R-:W-:Y:S01]  /*12f60*/  FFMA.FTZ R9, R44, R0.reuse, -R9 ;  /* 0x000000002c097223 */ /* 0x080fe20000010809 */
[----:B------:R-:W-:Y:S01]  /*12f70*/  FFMA.FTZ R8, R48, R0, R5 ;  /* 0x0000000030087223 */ /* 0x000fe20000010005 */
[----:B------:R-:W-:Y:S01]  /*12f80*/  HADD2.F32 R45, -RZ, R41.H1_H1 ;  /* 0x30000029ff2d7230 */ /* 0x000fe20000004100 */
[-C--:B------:R-:W-:Y:S01]  /*12f90*/  F2FP.F16.E4M3.UNPACK_B R35, R6.reuse ;  /* 0x00000006ff23723e */ /* 0x080fe200020006ff */
[----:B------:R-:W-:Y:S01]  /*12fa0*/  HADD2.F32 R4, -RZ, R4.H1_H1 ;  /* 0x30000004ff047230 */ /* 0x000fe20000004100 */
[----:B------:R-:W-:Y:S01]  /*12fb0*/  F2FP.F16.E4M3.UNPACK_B R6, R6.H1 ;  /* 0x00000006ff06723e */ /* 0x000fe200030006ff */
[----:B------:R-:W-:Y:S01]  /*12fc0*/  HADD2.F32 R48, -RZ, R46.H0_H0 ;  /* 0x2000002eff307230 */ /* 0x000fe20000004100 */
[-C--:B------:R-:W-:Y:S01]  /*12fd0*/  F2FP.F16.E4M3.UNPACK_B R26, R10.reuse ;  /* 0x0000000aff1a723e */ /* 0x080fe200020006ff */
[----:B------:R-:W-:Y:S01]  /*12fe0*/  HADD2.F32 R5, -RZ, R34.H0_H0 ;  /* 0x20000022ff057230 */ /* 0x000fe20000004100 */
[----:B------:R-:W-:Y:S01]  /*12ff0*/  F2FP.F16.E4M3.UNPACK_B R10, R10.H1 ;  /* 0x0000000aff0a723e */ /* 0x000fe200030006ff */
[----:B------:R-:W-:-:S02]  /*13000*/  HADD2.F32 R43, -RZ, R12.H1_H1 ;  /* 0x3000000cff2b7230 */ /* 0x000fc40000004100 */
[-C--:B------:R-:W-:Y:S01]  /*13010*/  FMUL.FTZ R12, R45, R4.reuse ;  /* 0x000000042d0c7220 */ /* 0x080fe20000410000 */
[----:B------:R-:W-:Y:S02]  /*13020*/  HADD2.F32 R44, -RZ, R28.H0_H0 ;  /* 0x2000001cff2c7230 */ /* 0x000fe40000004100 */
[-C--:B------:R-:W-:Y:S01]  /*13030*/  FMUL.FTZ R41, R48, R5.reuse ;  /* 0x0000000530297220 */ /* 0x080fe20000410000 */
[----:B------:R-:W-:Y:S02]  /*13040*/  HADD2.F32 R21, -RZ, R21.H1_H1 ;  /* 0x30000015ff157230 */ /* 0x000fe40000004100 */
[----:B------:R-:W-:Y:S01]  /*13050*/  FMUL.FTZ R4, R43, R4 ;  /* 0x000000042b047220 */ /* 0x000fe20000410000 */
[----:B------:R-:W-:Y:S02]  /*13060*/  HADD2.F32 R0, -RZ, R25.H0_H0 ;  /* 0x20000019ff007230 */ /* 0x000fe40000004100 */
[----:B------:R-:W-:Y:S01]  /*13070*/  FMUL.FTZ R5, R44, R5 ;  /* 0x000000052c057220 */ /* 0x000fe20000410000 */
[----:B------:R-:W-:-:S02]  /*13080*/  HADD2.F32 R34, -RZ, R34.H1_H1 ;  /* 0x30000022ff227230 */ /* 0x000fc40000004100 */
[-C--:B------:R-:W-:Y:S01]  /*13090*/  FFMA.FTZ R12, R43, R21.reuse, -R12 ;  /* 0x000000152b0c7223 */ /* 0x080fe2000001080c */
[----:B------:R-:W-:Y:S01]  /*130a0*/  FFMA.FTZ R21, R45, R21, R4 ;  /* 0x000000152d157223 */ /* 0x000fe20000010004 */
[-C--:B------:R-:W-:Y:S01]  /*130b0*/  FFMA.FTZ R41, R44, R0.reuse, -R41 ;  /* 0x000000002c297223 */ /* 0x080fe20000010829 */
[----:B------:R-:W-:Y:S01]  /*130c0*/  FFMA.FTZ R43, R48, R0, R5 ;  /* 0x00000000302b7223 */ /* 0x000fe20000010005 */
[----:B------:R-:W-:Y:S01]  /*130d0*/  F2FP.F16.E4M3.UNPACK_B R44, R36 ;  /* 0x00000024ff2c723e */ /* 0x000fe200020006ff */
[----:B------:R-:W-:Y:S01]  /*130e0*/  HADD2.F32 R45, -RZ, R28.H1_H1 ;  /* 0x3000001cff2d7230 */ /* 0x000fe20000004100 */
[-C--:B------:R-:W-:Y:S01]  /*130f0*/  F2FP.F16.E4M3.UNPACK_B R29, R7.reuse ;  /* 0x00000007ff1d723e */ /* 0x080fe200020006ff */
[----:B------:R-:W-:Y:S01]  /*13100*/  HADD2.F32 R48, -RZ, R47.H0_H0 ;  /* 0x2000002fff307230 */ /* 0x000fe20000004100 */
[----:B------:R-:W-:Y:S01]  /*13110*/  F2FP.F16.E4M3.UNPACK_B R7, R7.H1 ;  /* 0x00000007ff07723e */ /* 0x000fe200030006ff */
[----:B------:R-:W-:Y:S02]  /*13120*/  HADD2.F32 R4, -RZ, R33.H0_H0 ;  /* 0x20000021ff047230 */ /* 0x000fe40000004100 */
[----:B------:R-:W-:Y:S01]  /*13130*/  FMUL.FTZ R36, R45, R34 ;  /* 0x000000222d247220 */ /* 0x000fe20000410000 */
[----:B------:R-:W-:Y:S01]  /*13140*/  HADD2.F32 R49, -RZ, R46.H1_H1 ;  /* 0x3000002eff317230 */ /* 0x000fe20000004100 */
[----:B------:R-:W-:Y:S01]  /*13150*/  F2FP.F16.E4M3.UNPACK_B R27, R11 ;  /* 0x0000000bff1b723e */ /* 0x000fe200020006ff */
[----:B------:R-:W-:-:S02]  /*13160*/  HADD2.F32 R25, -RZ, R25.H1_H1 ;  /* 0x30000019ff197230 */ /* 0x000fc40000004100 */
[----:B------:R-:W-:Y:S01]  /*13170*/  FMUL.FTZ R5, R48, R4 ;  /* 0x0000000430057220 */ /* 0x000fe20000410000 */
[----:B------:R-:W-:Y:S02]  /*13180*/  HADD2.F32 R46, -RZ, R44.H0_H0 ;  /* 0x2000002cff2e7230 */ /* 0x000fe40000004100 */
[C---:B------:R-:W-:Y:S01]  /*13190*/  FMUL.FTZ R28, R49.reuse, R34 ;  /* 0x00000022311c7220 */ /* 0x040fe20000410000 */
[----:B------:R-:W-:Y:S02]  /*131a0*/  HADD2.F32 R0, -RZ, R24.H0_H0 ;  /* 0x20000018ff007230 */ /* 0x000fe40000004100 */
[----:B------:R-:W-:Y:S01]  /*131b0*/  FFMA.FTZ R36, R49, R25, R36 ;  /* 0x0000001931247223 */ /* 0x000fe20000010024 */
[----:B------:R-:W-:Y:S01]  /*131c0*/  F2FP.F16.E4M3.UNPACK_B R49, R14.H1 ;  /* 0x0000000eff31723e */ /* 0x000fe200030006ff */
[C---:B------:R-:W-:Y:S01]  /*131d0*/  FMUL.FTZ R13, R46.reuse, R4 ;  /* 0x000000042e0d7220 */ /* 0x040fe20000410000 */
[----:B------:R-:W-:Y:S02]  /*131e0*/  HADD2.F32 R4, -RZ, R6.H0_H0 ;  /* 0x20000006ff047230 */ /* 0x000fe40000004100 */
[-C--:B------:R-:W-:Y:S01]  /*131f0*/  FFMA.FTZ R5, R46, R0.reuse, -R5 ;  /* 0x000000002e057223 */ /* 0x080fe20000010805 */
[----:B------:R-:W-:Y:S01]  /*13200*/  F2FP.F16.E4M3.UNPACK_B R46, R3.H1 ;  /* 0x00000003ff2e723e */ /* 0x000fe200030006ff */
[----:B------:R-:W-:Y:S01]  /*13210*/  FFMA.FTZ R13, R48, R0, R13 ;  /* 0x00000000300d7223 */ /* 0x000fe2000001000d */
[----:B------:R-:W-:-:S02]  /*13220*/  HADD2.F32 R52, -RZ, R49.H0_H0 ;  /* 0x20000031ff347230 */ /* 0x000fc40000004100 */
[----:B------:R-:W-:Y:S01]  /*13230*/  FFMA.FTZ R34, R45, R25, -R28 ;  /* 0x000000192d227223 */ /* 0x000fe2000001081c */
[----:B------:R-:W-:Y:S01]  /*13240*/  HADD2.F32 R50, -RZ, R47.H1_H1 ;  /* 0x3000002fff327230 */ /* 0x000fe20000004100 */
[----:B------:R-:W-:Y:S01]  /*13250*/  F2FP.F16.E4M3.UNPACK_B R11, R11.H1 ;  /* 0x0000000bff0b723e */ /* 0x000fe200030006ff */
[----:B------:R-:W-:Y:S02]  /*13260*/  HADD2.F32 R48, -RZ, R46.H0_H0 ;  /* 0x2000002eff307230 */ /* 0x000fe40000004100 */
[----:B------:R-:W-:Y:S01]  /*13270*/  FMUL.FTZ R45, R52, R4 ;  /* 0x00000004342d7220 */ /* 0x000fe20000410000 */
[----:B------:R-:W-:Y:S01]  /*13280*/  HADD2.F32 R33, -RZ, R33.H1_H1 ;  /* 0x30000021ff217230 */ /* 0x000fe20000004100 */
[----:B------:R-:W-:Y:S01]  /*13290*/  F2FP.SATFINITE.E4M3.F32.PACK_AB_MERGE_C R37, R37, R40, RZ ;  /* 0x000000282525723e */ /* 0x000fe200048070ff */
[----:B------:R-:W-:Y:S02]  /*132a0*/  HADD2.F32 R44, -RZ, R44.H1_H1 ;  /* 0x3000002cff2c7230 */ /* 0x000fe40000004100 */
[----:B------:R-:W-:Y:S01]  /*132b0*/  FMUL.FTZ R47, R48, R4 ;  /* 0x00000004302f7220 */ /* 0x000fe20000410000 */
[----:B------:R-:W-:-:S02]  /*132c0*/  HADD2.F32 R0, -RZ, R10.H0_H0 ;  /* 0x2000000aff007230 */ /* 0x000fc40000004100 */
[-C--:B------:R-:W-:Y:S01]  /*132d0*/  FMUL.FTZ R25, R50, R33.reuse ;  /* 0x0000002132197220 */ /* 0x080fe20000410000 */
[----:B------:R-:W-:Y:S02]  /*132e0*/  HADD2.F32 R24, -RZ, R24.H1_H1 ;  /* 0x30000018ff187230 */ /* 0x000fe40000004100 */
[----:B------:R-:W-:Y:S01]  /*132f0*/  FMUL.FTZ R33, R44, R33 ;  /* 0x000000212c217220 */ /* 0x000fe20000410000 */
[----:B------:R-:W-:Y:S02]  /*13300*/  HADD2.F32 R6, -RZ, R6.H1_H1 ;  /* 0x30000006ff067230 */ /* 0x000fe40000004100 */
[-C--:B------:R-:W-:Y:S01]  /*13310*/  FFMA.FTZ R45, R48, R0.reuse, -R45 ;  /* 0x00000000302d7223 */ /* 0x080fe2000001082d */
[----:B------:R-:W-:Y:S01]  /*13320*/  FFMA.FTZ R47, R52, R0, R47 ;  /* 0x00000000342f7223 */ /* 0x000fe2000001002f */
[----:B------:R-:W-:Y:S02]  /*13330*/  HADD2.F32 R46, -RZ, R46.H1_H1 ;  /* 0x3000002eff2e7230 */ /* 0x000fe40000004100 */
[----:B------:R-:W-:Y:S01]  /*13340*/  FFMA.FTZ R28, R44, R24, -R25 ;  /* 0x000000182c1c7223 */ /* 0x000fe20000010819 */
[----:B------:R-:W-:Y:S01]  /*13350*/  HADD2.F32 R0, -RZ, R49.H1_H1 ;  /* 0x30000031ff007230 */ /* 0x000fe20000004100 */
[----:B------:R-:W-:Y:S01]  /*13360*/  F2FP.F16.E4M3.UNPACK_B R48, R14 ;  /* 0x0000000eff30723e */ /* 0x000fe200020006ff */
[----:B------:R-:W-:Y:S01]  /*13370*/  FFMA.FTZ R24, R50, R24, R33 ;  /* 0x0000001832187223 */ /* 0x000fe20000010021 */
[----:B------:R-:W-:Y:S01]  /*13380*/  F2FP.F16.E4M3.UNPACK_B R44, R3 ;  /* 0x00000003ff2c723e */ /* 0x000fe200020006ff */
[----:B------:R-:W-:-:S02]  /*13390*/  HADD2.F32 R10, -RZ, R10.H1_H1 ;  /* 0x3000000aff0a7230 */ /* 0x000fc40000004100 */
[-C--:B------:R-:W-:Y:S01]  /*133a0*/  FMUL.FTZ R33, R46, R6.reuse ;  /* 0x000000062e217220 */ /* 0x080fe20000410000 */
[----:B------:R-:W-:Y:S01]  /*133b0*/  FMUL.FTZ R25, R0, R6 ;  /* 0x0000000600197220 */ /* 0x000fe20000410000 */
[----:B------:R-:W-:Y:S01]  /*133c0*/  HADD2.F32 R50, -RZ, R48.H0_H0 ;  /* 0x20000030ff327230 */ /* 0x000fe20000004100 */
[----:B------:R-:W-:Y:S01]  /*133d0*/  F2FP.SATFINITE.E4M3.F32.PACK_AB_MERGE_C R34, R34, R41, RZ ;  /* 0x000000292222723e */ /* 0x000fe200048070ff */
[----:B------:R-:W-:Y:S02]  /*133e0*/  HADD2.F32 R3, -RZ, R35.H0_H0 ;  /* 0x20000023ff037230 */ /* 0x000fe40000004100 */
[-C--:B------:R-:W-:Y:S01]  /*133f0*/  FFMA.FTZ R14, R0, R10.reuse, R33 ;  /* 0x0000000a000e7223 */ /* 0x080fe20000010021 */
[----:B------:R-:W-:Y:S02]  /*13400*/  HADD2.F32 R6, -RZ, R44.H0_H0 ;  /* 0x2000002cff067230 */ /* 0x000fe40000004100 */
[----:B------:R-:W-:Y:S01]  /*13410*/  FFMA.FTZ R4, R46, R10, -R25 ;  /* 0x0000000a2e047223 */ /* 0x000fe20000010819 */
[----:B------:R-:W-:-:S02]  /*13420*/  HADD2.F32 R0, -RZ, R26.H0_H0 ;  /* 0x2000001aff007230 */ /* 0x000fc40000004100 */
[-C--:B------:R-:W-:Y:S01]  /*13430*/  FMUL.FTZ R25, R50, R3.reuse ;  /* 0x0000000332197220 */ /* 0x080fe20000410000 */
[----:B------:R-:W-:Y:S02]  /*13440*/  HADD2.F32 R48, -RZ, R48.H1_H1 ;  /* 0x30000030ff307230 */ /* 0x000fe40000004100 */
[C---:B------:R-:W-:Y:S01]  /*13450*/  FMUL.FTZ R3, R6.reuse, R3 ;  /* 0x0000000306037220 */ /* 0x040fe20000410000 */
[----:B------:R-:W-:Y:S02]  /*13460*/  HADD2.F32 R35, -RZ, R35.H1_H1 ;  /* 0x30000023ff237230 */ /* 0x000fe40000004100 */
[-C--:B------:R-:W-:Y:S01]  /*13470*/  FFMA.FTZ R6, R6, R0.reuse, -R25 ;  /* 0x0000000006067223 */ /* 0x080fe20000010819 */
[----:B------:R-:W-:Y:S01]  /*13480*/  HADD2.F32 R44, -RZ, R44.H1_H1 ;  /* 0x3000002cff2c7230 */ /* 0x000fe20000004100 */
[----:B------:R-:W-:Y:S01]  /*13490*/  F2FP.F16.E4M3.UNPACK_B R46, R15.H1 ;  /* 0x0000000fff2e723e */ /* 0x000fe200030006ff */
[----:B------:R-:W-:Y:S02]  /*134a0*/  HADD2.F32 R26, -RZ, R26.H1_H1 ;  /* 0x3000001aff1a7230 */ /* 0x000fe40000004100 */
[-C--:B------:R-:W-:Y:S01]  /*134b0*/  FMUL.FTZ R25, R48, R35.reuse ;  /* 0x0000002330197220 */ /* 0x080fe20000410000 */
[----:B------:R-:W-:Y:S01]  /*134c0*/  FFMA.FTZ R10, R50, R0, R3 ;  /* 0x00000000320a7223 */ /* 0x000fe20000010003 */
[----:B------:R-:W-:Y:S01]  /*134d0*/  F2FP.F16.E4M3.UNPACK_B R0, R38.H1 ;  /* 0x00000026ff00723e */ /* 0x000fe200030006ff */
[C---:B------:R-:W-:Y:S01]  /*134e0*/  FMUL.FTZ R35, R44.reuse, R35 ;  /* 0x000000232c237220 */ /* 0x040fe20000410000 */
[----:B------:R-:W-:Y:S01]  /*134f0*/  FFMA.FTZ R25, R44, R26, -R25 ;  /* 0x0000001a2c197223 */ /* 0x000fe20000010819 */
[----:B------:R-:W-:Y:S01]  /*13500*/  HADD2.F32 R44, -RZ, R46.H0_H0 ;  /* 0x2000002eff2c7230 */ /* 0x000fe20000004100 */
[----:B------:R-:W-:Y:S01]  /*13510*/  F2FP.SATFINITE.E4M3.F32.PACK_AB_MERGE_C R45, R4, R45, RZ ;  /* 0x0000002d042d723e */ /* 0x000fe200048070ff */
[----:B------:R-:W-:-:S02]  /*13520*/  HADD2.F32 R3, -RZ, R7.H0_H0 ;  /* 0x20000007ff037230 */ /* 0x000fc40000004100 */
[----:B------:R-:W-:Y:S01]  /*13530*/  FFMA.FTZ R35, R48, R26, R35 ;  /* 0x0000001a30237223 */ /* 0x000fe20000010023 */
[--C-:B------:R-:W-:Y:S01]  /*13540*/  HADD2.F32 R26, -RZ, R0.reuse.H0_H0 ;  /* 0x20000000ff1a7230 */ /* 0x100fe20000004100 */
[----:B------:R-:W-:Y:S01]  /*13550*/  F2FP.F16.E4M3.UNPACK_B R48, R38 ;  /* 0x00000026ff30723e */ /* 0x000fe200020006ff */
        /* <DEDUP_REMOVED lines=8> */
[----:B------:R-:W-:Y:S02]  /*135e0*/  HADD2.F32 R11, -RZ, R11.H1_H1 ;  /* 0x3000000bff0b7230 */ /* 0x000fe40000004100 */
[----:B------:R-:W-:Y:S01]  /*135f0*/  FFMA.FTZ R44, R44, R0, R3 ;  /* 0x000000002c2c7223 */ /* 0x000fe20000010003 */
[----:B------:R-:W-:Y:S01]  /*13600*/  F2FP.F16.E4M3.UNPACK_B R0, R15 ;  /* 0x0000000fff00723e */ /* 0x000fe200020006ff */
[-C--:B------:R-:W-:Y:S01]  /*13610*/  FMUL.FTZ R26, R51, R7.reuse ;  /* 0x00000007331a7220 */ /* 0x080fe20000410000 */
[C---:B------:R-:W-:Y:S01]  /*13620*/  FMUL.FTZ R38, R49.reuse, R7 ;  /* 0x0000000731267220 */ /* 0x040fe20000410000 */
[--C-:B------:R-:W-:Y:S01]  /*13630*/  HADD2.F32 R50, -RZ, R48.reuse.H0_H0 ;  /* 0x20000030ff327230 */ /* 0x100fe20000004100 */
[----:B------:R-:W-:Y:S01]  /*13640*/  F2FP.SATFINITE.E4M3.F32.PACK_AB_MERGE_C R36, R36, R43, RZ ;  /* 0x0000002b2424723e */ /* 0x000fe200048070ff */
[----:B------:R-:W-:Y:S01]  /*13650*/  FFMA.FTZ R46, R49, R11, -R26 ;  /* 0x0000000b312e7223 */ /* 0x000fe2000001081a */
[----:B------:R-:W-:-:S02]  /*13660*/  HADD2.F32 R15, -RZ, R48.H1_H1 ;  /* 0x30000030ff0f7230 */ /* 0x000fc40000004100 */
[----:B------:R-:W-:Y:S01]  /*13670*/  FFMA.FTZ R11, R51, R11, R38 ;  /* 0x0000000b330b7223 */ /* 0x000fe20000010026 */
[--C-:B------:R-:W-:Y:S01]  /*13680*/  HADD2.F32 R3, -RZ, R29.reuse.H0_H0 ;  /* 0x2000001dff037230 */ /* 0x100fe20000004100 */
[----:B------:R-:W-:Y:S01]  /*13690*/  F2FP.SATFINITE.E4M3.F32.PACK_AB_MERGE_C R14, R14, R47, RZ ;  /* 0x0000002f0e0e723e */ /* 0x000fe200048070ff */
[--C-:B------:R-:W-:Y:S01]  /*136a0*/  HADD2.F32 R48, -RZ, R0.reuse.H0_H0 ;  /* 0x20000000ff307230 */ /* 0x100fe20000004100 */
[----:B------:R-:W-:Y:S01]  /*136b0*/  F2FP.SATFINITE.E4M3.F32.PACK_AB_MERGE_C R33, R46, R33, RZ ;  /* 0x000000212e21723e */ /* 0x000fe200048070ff */
[----:B------:R-:W-:Y:S01]  /*136c0*/  HADD2.F32 R49, -RZ, R0.H1_H1 ;  /* 0x30000000ff317230 */ /* 0x000fe20000004100 */
[----:B------:R-:W-:Y:S01]  /*136d0*/  F2FP.SATFINITE.E4M3.F32.PACK_AB_MERGE_C R11, R11, R44, RZ ;  /* 0x0000002c0b0b723e */ /* 0x000fe200048070ff */
[----:B------:R-:W-:Y:S02]  /*136e0*/  HADD2.F32 R29, -RZ, R29.H1_H1 ;  /* 0x3000001dff1d7230 */ /* 0x000fe40000004100 */
[----:B------:R-:W-:Y:S01]  /*136f0*/  FMUL.FTZ R7, R48, R3 ;  /* 0x0000000330077220 */ /* 0x000fe20000410000 */
[----:B------:R-:W-:-:S02]  /*13700*/  HADD2.F32 R0, -RZ, R27.H0_H0 ;  /* 0x2000001bff007230 */ /* 0x000fc40000004100 */
[C---:B------:R-:W-:Y:S01]  /*13710*/  FMUL.FTZ R3, R50.reuse, R3 ;  /* 0x0000000332037220 */ /* 0x040fe20000410000 */
[----:B------:R-:W-:Y:S02]  /*13720*/  HADD2.F32 R27, -RZ, R27.H1_H1 ;  /* 0x3000001bff1b7230 */ /* 0x000fe40000004100 */
[-C--:B------:R-:W-:Y:S01]  /*13730*/  FMUL.FTZ R26, R49, R29.reuse ;  /* 0x0000001d311a7220 */ /* 0x080fe20000410000 */
[C---:B------:R-:W-:Y:S01]  /*13740*/  FMUL.FTZ R38, R15.reuse, R29 ;  /* 0x0000001d0f267220 */ /* 0x040fe20000410000 */
[-C--:B------:R-:W-:Y:S01]  /*13750*/  FFMA.FTZ R7, R50, R0.reuse, -R7 ;  /* 0x0000000032077223 */ /* 0x080fe20000010807 */
[----:B------:R-:W-:Y:S01]  /*13760*/  FFMA.FTZ R3, R48, R0, R3 ;  /* 0x0000000030037223 */ /* 0x000fe20000010003 */
[-C--:B------:R-:W-:Y:S01]  /*13770*/  FFMA.FTZ R26, R15, R27.reuse, -R26 ;  /* 0x0000001b0f1a7223 */ /* 0x080fe2000001081a */
[----:B------:R-:W-:Y:S01]  /*13780*/  FFMA.FTZ R38, R49, R27, R38 ;  /* 0x0000001b31267223 */ /* 0x000fe20000010026 */
[----:B------:R-:W-:Y:S02]  /*13790*/  F2FP.SATFINITE.E4M3.F32.PACK_AB_MERGE_C R4, R12, R9, R37 ;  /* 0x000000090c04723e */ /* 0x000fe40004807025 */
[----:B------:R-:W-:-:S02]  /*137a0*/  F2FP.SATFINITE.E4M3.F32.PACK_AB_MERGE_C R5, R28, R5, R34 ;  /* 0x000000051c05723e */ /* 0x000fc40004807022 */
[----:B------:R-:W-:Y:S02]  /*137b0*/  F2FP.SATFINITE.E4M3.F32.PACK_AB_MERGE_C R6, R25, R6, R45 ;  /* 0x000000061906723e */ /* 0x000fe4000480702d */
[----:B------:R-:W-:Y:S02]  /*137c0*/  F2FP.SATFINITE.E4M3.F32.PACK_AB_MERGE_C R7, R26, R7, R33 ;  /* 0x000000071a07723e */ /* 0x000fe40004807021 */
[----:B------:R-:W-:Y:S02]  /*137d0*/  F2FP.SATFINITE.E4M3.F32.PACK_AB_MERGE_C R8, R21, R8, R39 ;  /* 0x000000081508723e */ /* 0x000fe40004807027 */
[----:B------:R-:W-:Y:S01]  /*137e0*/  F2FP.SATFINITE.E4M3.F32.PACK_AB_MERGE_C R9, R24, R13, R36 ;  /* 0x0000000d1809723e */ /* 0x000fe20004807024 */
[----:B------:R4:W-:Y:S01]  /*137f0*/  STS.128 [R53+0x20400], R4 ;  /* 0x0204000435007388 */ /* 0x0009e20000000c00 */
[----:B------:R-:W-:Y:S02]  /*13800*/  F2FP.SATFINITE.E4M3.F32.PACK_AB_MERGE_C R10, R35, R10, R14 ;  /* 0x0000000a230a723e */ /* 0x000fe4000480700e */
[----:B------:R-:W-:-:S05]  /*13810*/  F2FP.SATFINITE.E4M3.F32.PACK_AB_MERGE_C R11, R38, R3, R11 ;  /* 0x00000003260b723e */ /* 0x000fca000480700b */
[----:B------:R4:W-:Y:S02]  /*13820*/  STS.128 [R20+0x20400], R8 ;  /* 0x0204000814007388 */ /* 0x0009e40000000c00 */
.L_x_414:
[----:B------:R-:W-:Y:S05]  /*13830*/  BSYNC B0 ;  /* 0x0000000000007941 */ /* 0x000fea0003800000 */
.L_x_392:
[----:B------:R-:W-:Y:S01]  /*13840*/  @!PT LDS RZ, [RZ] ;  /* 0x00000000fffff984 */ /* 0x000fe20000000800 */
[----:B------:R-:W-:Y:S01]  /*13850*/  @!PT LDS RZ, [RZ] ;  /* 0x00000000fffff984 */ /* 0x000fe20000000800 */
[----:B------:R-:W-:Y:S01]  /*13860*/  @!PT LDS RZ, [RZ] ;  /* 0x00000000fffff984 */ /* 0x000fe20000000800 */
[----:B------:R-:W-:Y:S01]  /*13870*/  @!PT LDS RZ, [RZ] ;  /* 0x00000000fffff984 */ /* 0x000fe20000000800 */
[----:B------:R1:W-:Y:S06]  /*13880*/  MEMBAR.ALL.CTA ;  /* 0x0000000000007992 */ /* 0x0003ec0000008000 */
[----:B-1----:R-:W1:Y:S01]  /*13890*/  FENCE.VIEW.ASYNC.S ;  /* 0x00000000000073c6 */ /* 0x002e620000000000 */
[----:B------:R-:W-:Y:S05]  /*138a0*/  WARPSYNC.ALL ;  /* 0x0000000000007948 */ /* 0x000fea0003800000 */
[----:B-1----:R-:W-:Y:S06]  /*138b0*/  BAR.SYNC.DEFER_BLOCKING 0xd, 0x100 ;  /* 0x0344000000007b1d */ /* 0x002fec0000010000 */
.L_x_390:
[----:B0-2---:R-:W-:-:S05]  /*138c0*/  IMAD.U32 R0, RZ, RZ, UR47 ;  /* 0x0000002fff007e24 */ /* 0x005fca000f8e00ff */
[----:B------:R-:W-:-:S13]  /*138d0*/  ISETP.NE.AND P0, PT, R0, 0x3, PT ;  /* 0x000000030000780c */ /* 0x000fda0003f05270 */
[----:B------:R-:W-:Y:S05]  /*138e0*/  @!P0 BRA `(.L_x_429) ;  /* 0x0000000000048947 */ /* 0x000fea0003800000 */
[----:B------:R-:W-:Y:S01]  /*138f0*/  BPT.TRAP 0x1 ;  /* 0x000000040000795c */ /* 0x000fe20000300000 */
.L_x_429:
[----:B------:R-:W2:Y:S01]  /*13900*/  LDL R0, [R1] ;  /* 0x0000000001007983 */ /* 0x000ea20000100800 */
[----:B------:R-:W-:Y:S01]  /*13910*/  IMAD R3, R152, 0x8, R19 ;  /* 0x0000000898037824 */ /* 0x000fe200078e0213 */
[----:B--2---:R-:W-:-:S04]  /*13920*/  SHF.L.U32 R0, R0, 0x1f, RZ ;  /* 0x0000001f00007819 */ /* 0x004fc800000006ff */
[----:B------:R0:W2:Y:S01]  /*13930*/  SYNCS.PHASECHK.TRANS64.TRYWAIT P1, [R3+URZ+0x38830], R0 ;  /* 0x03883000030075a7 */ /* 0x0000a2000802017f */
[----:B------:R-:W-:Y:S05]  /*13940*/  @!P0 BRA `(.L_x_430) ;  /* 0x0000000000048947 */ /* 0x000fea0003800000 */
[----:B------:R-:W-:Y:S01]  /*13950*/  BPT.TRAP 0x1 ;  /* 0x000000040000795c */ /* 0x000fe20000300000 */
.L_x_430:
[----:B------:R-:W-:Y:S02]  /*13960*/  LOP3.LUT R31, R31, 0xffffff80, RZ, 0xc0, !PT ;  /* 0xffffff801f1f7812 */ /* 0x000fe400078ec0ff */
[----:B---34-:R-:W-:-:S03]  /*13970*/  MOV R5, 0xfffffffe ;  /* 0xfffffffe00057802 */ /* 0x018fc60000000f00 */
[----:B------:R-:W-:-:S05]  /*13980*/  IMAD.IADD R31, R30, 0x1, -R31 ;  /* 0x000000011e1f7824 */ /* 0x000fca00078e0a1f */
[----:B------:R-:W-:-:S04]  /*13990*/  SHF.R.S32.HI R4, RZ, 0x1f, R31 ;  /* 0x0000001fff047819 */ /* 0x000fc8000001141f */
[----:B------:R-:W-:-:S04]  /*139a0*/  LEA.HI R4, R4, R31, RZ, 0x2 ;  /* 0x0000001f04047211 */ /* 0x000fc800078f10ff */
[----:B------:R-:W-:-:S05]  /*139b0*/  LOP3.LUT R4, R4, 0x7ffffffc, RZ, 0xc0, !PT ;  /* 0x7ffffffc04047812 */ /* 0x000fca00078ec0ff */
[----:B------:R-:W-:Y:S01]  /*139c0*/  IMAD.IADD R4, R31, 0x1, -R4 ;  /* 0x000000011f047824 */ /* 0x000fe200078e0a04 */
[----:B--2---:R-:W-:Y:S06]  /*139d0*/  @P1 BRA `(.L_x_431) ;  /* 0x0000000000081947 */ /* 0x004fec0003800000 */
[----:B------:R-:W2:Y:S02]  /*139e0*/  SYNCS.PHASECHK.TRANS64.TRYWAIT P1, [R3+URZ+0x38830], R0 ;  /* 0x03883000030075a7 */ /* 0x000ea4000802017f */
[----:B--2---:R-:W-:Y:S05]  /*139f0*/  @!P1 BRA `(.L_x_432) ;  /* 0x0000010400389947 */ /* 0x004fea0003800000 */
.L_x_431:
[----:B------:R-:W3:Y:S01]  /*13a00*/  S2R R6, SR_TID.X ;  /* 0x0000000000067919 */ /* 0x000ee20000002100 */
[----:B------:R-:W-:Y:S05]  /*13a10*/  WARPSYNC.ALL ;  /* 0x0000000000007948 */ /* 0x000fea0003800000 */
[----:B------:R-:W-:Y:S01]  /*13a20*/  IMAD.MOV.U32 R151, RZ, RZ, RZ ;  /* 0x000000ffff977224 */ /* 0x000fe200078e00ff */
[----:B---3--:R-:W-:-:S04]  /*13a30*/  LOP3.LUT R6, R6, 0x7f, RZ, 0xc0, !PT ;  /* 0x0000007f06067812 */ /* 0x008fc800078ec0ff */
[----:B------:R-:W-:Y:S01]  /*13a40*/  ISETP.NE.AND P1, PT, R6, RZ, PT ;  /* 0x000000ff0600720c */ /* 0x000fe20003f25270 */
[----:B------:R-:W-:Y:S02]  /*13a50*/  IMAD R6, R4, R5, 0x80 ;  /* 0x0000008004067424 */ /* 0x000fe400078e0205 */
[----:B0-2---:R-:W-:Y:S01]  /*13a60*/  VIADD R0, R19, 0x28400 ;  /* 0x0002840013007836 */ /* 0x005fe20000000000 */
[----:B------:R-:W-:Y:S01]  /*13a70*/  R2UR UR12, R32 ;  /* 0x00000000200c72ca */ /* 0x000fe200000e0000 */
[----:B------:R-:W-:Y:S01]  /*13a80*/  IMAD.MOV.U32 R5, RZ, RZ, 0x40000040 ;  /* 0x40000040ff057424 */ /* 0x000fe200078e00ff */
[----:B-----5:R-:W-:Y:S01]  /*13a90*/  WARPGROUP.ARRIVE ;  /* 0x00000000000079c5 */ /* 0x020fe20000000000 */
[----:B------:R-:W-:Y:S01]  /*13aa0*/  UMOV UR13, 0x40000040 ;  /* 0x40000040000d7882 */ /* 0x000fe20000000000 */
[----:B------:R-:W-:Y:S01]  /*13ab0*/  SHF.R.U32.HI R0, RZ, 0x4, R0 ;  /* 0x00000004ff007819 */ /* 0x000fe20000011600 */
[----:B------:R-:W-:Y:S01]  /*13ac0*/  IMAD.MOV.U32 R9, RZ, RZ, 0x40000040 ;  /* 0x40000040ff097424 */ /* 0x000fe200078e00ff */
[----:B------:R-:W-:Y:S01]  /*13ad0*/  R2UR UR15, R5 ;  /* 0x00000000050f72ca */ /* 0x000fe200000e0000 */
[----:B------:R-:W-:Y:S01]  /*13ae0*/  UMOV UR9, 0x40000040 ;  /* 0x4000004000097882 */ /* 0x000fe20000000000 */
[----:B------:R-:W-:Y:S01]  /*13af0*/  LOP3.LUT R0, R0, 0x3fff, RZ, 0xc0, !PT ;  /* 0x00003fff00007812 */ /* 0x000fe200078ec0ff */
[----:B------:R-:W-:Y:S01]  /*13b00*/  UMOV UR5, 0x40000040 ;  /* 0x4000004000057882 */ /* 0x000fe20000000000 */
[----:B------:R-:W-:Y:S01]  /*13b10*/  R2UR UR11, R9 ;  /* 0x00000000090b72ca */ /* 0x000fe200000e0000 */
[----:B------:R-:W-:Y:S01]  /*13b20*/  IMAD.MOV.U32 R9, RZ, RZ, 0x40000040 ;  /* 0x40000040ff097424 */ /* 0x000fe200078e00ff */
[----:B-1----:R-:W-:Y:S01]  /*13b30*/  LOP3.LUT R14, R0, 0x10000, RZ, 0xfc, !PT ;  /* 0x00010000000e7812 */ /* 0x002fe200078efcff */
[----:B------:R-:W-:Y:S01]  /*13b40*/  ULOP3.LUT UR12, UR12, 0x10000, URZ, 0xfc, !UPT ;  /* 0x000100000c0c7892 */ /* 0x000fe2000f8efc3f */
[----:B------:R-:W-:Y:S01]  /*13b50*/  IMAD.MOV.U32 R5, RZ, RZ, 0x40000040 ;  /* 0x40000040ff057424 */ /* 0x000fe200078e00ff */
[----:B------:R-:W-:Y:S01]  /*13b60*/  UMOV UR17, 0x40000040 ;  /* 0x4000004000117882 */ /* 0x000fe20000000000 */
[----:B------:R-:W-:Y:S01]  /*13b70*/  LEA R4, R152, R14, 0xb ;  /* 0x0000000e98047211 */ /* 0x000fe200078e58ff */
[----:B------:R-:W-:Y:S01]  /*13b80*/  UIADD3 UR8, UR12, 0x2, URZ ;  /* 0x000000020c087890 */ /* 0x000fe2000fffe03f */
[----:B------:R-:W-:Y:S01]  /*13b90*/  R2UR UR7, R9 ;  /* 0x00000000090772ca */ /* 0x000fe200000e0000 */
[----:B------:R-:W-:Y:S01]  /*13ba0*/  UIADD3 UR4, UR12, 0x4, URZ ;  /* 0x000000040c047890 */ /* 0x000fe2000fffe03f */
[C---:B------:R-:W-:Y:S01]  /*13bb0*/  R2UR UR14, R4.reuse ;  /* 0x00000000040e72ca */ /* 0x040fe200000e0000 */
[----:B------:R-:W-:Y:S01]  /*13bc0*/  VIADD R8, R4, 0x2 ;  /* 0x0000000204087836 */ /* 0x000fe20000000000 */
[----:B------:R-:W-:Y:S01]  /*13bd0*/  UIADD3 UR16, UR12, 0x6, URZ ;  /* 0x000000060c107890 */ /* 0x000fe2000fffe03f */
[----:B------:R-:W-:Y:S01]  /*13be0*/  IMAD.MOV.U32 R9, RZ, RZ, 0x40000040 ;  /* 0x40000040ff097424 */ /* 0x000fe200078e00ff */
[----:B------:R-:W-:Y:S01]  /*13bf0*/  UIADD3 UR20, UR12, 0x400, URZ ;  /* 0x000004000c147890 */ /* 0x000fe2000fffe03f */
[----:B------:R-:W-:Y:S01]  /*13c00*/  R2UR UR35, R5 ;  /* 0x00000000052372ca */ /* 0x000fe200000e0000 */
[----:B------:R-:W-:Y:S01]  /*13c10*/  UMOV UR21, 0x40000040 ;  /* 0x4000004000157882 */ /* 0x000fe20000000000 */
[----:B------:R-:W-:Y:S01]  /*13c20*/  R2UR UR10, R8 ;  /* 0x00000000080a72ca */ /* 0x000fe200000e0000 */
[----:B------:R-:W-:Y:S01]  /*13c30*/  UIADD3 UR24, UR12, 0x402, URZ ;  /* 0x000004020c187890 */ /* 0x000fe2000fffe03f */
[----:B------:R-:W-:Y:S01]  /*13c40*/  IADD3 R8, R4, 0x4, RZ ;  /* 0x0000000404087810 */ /* 0x000fe20007ffe0ff */
[----:B------:R-:W-:Y:S01]  /*13c50*/  UMOV UR25, 0x40000040 ;  /* 0x4000004000197882 */ /* 0x000fe20000000000 */
[----:B------:R-:W-:Y:S01]  /*13c60*/  R2UR UR19, R9 ;  /* 0x00000000091372ca */ /* 0x000fe200000e0000 */
[----:B------:R-:W-:Y:S01]  /*13c70*/  IMAD.MOV.U32 R9, RZ, RZ, 0x40000040 ;  /* 0x40000040ff097424 */ /* 0x000fe200078e00ff */
[----:B------:R-:W-:Y:S01]  /*13c80*/  QGMMA.64x128x32.F32.E4M3.E4M3 R24, gdesc[UR12], RZ, !UPT, gsb0 ;  /* 0x01e000000c1879f3 */ /* 0x000fe2000c0008ff */
[----:B------:R-:W-:Y:S01]  /*13c90*/  R2UR UR6, R8 ;  /* 0x00000000080672ca */ /* 0x000fe200000e0000 */
[----:B------:R-:W-:Y:S01]  /*13ca0*/  VIADD R8, R4, 0x6 ;  /* 0x0000000604087836 */ /* 0x000fe20000000000 */
[----:B------:R-:W-:Y:S01]  /*13cb0*/  UIADD3 UR28, UR12, 0x404, URZ ;  /* 0x000004040c1c7890 */ /* 0x000fe2000fffe03f */
[----:B------:R-:W-:Y:S01]  /*13cc0*/  R2UR UR23, R9 ;  /* 0x00000000091772ca */ /* 0x000fe200000e0000 */
[----:B------:R-:W-:Y:S01]  /*13cd0*/  IMAD.MOV.U32 R9, RZ, RZ, 0x40000040 ;  /* 0x40000040ff097424 */ /* 0x000fe200078e00ff */
[----:B------:R-:W-:Y:S01]  /*13ce0*/  UMOV UR29, 0x40000040 ;  /* 0x40000040001d7882 */ /* 0x000fe20000000000 */
[----:B------:R-:W-:Y:S01]  /*13cf0*/  R2UR UR18, R8 ;  /* 0x00000000081272ca */ /* 0x000fe200000e0000 */
[----:B------:R-:W-:Y:S01]  /*13d00*/  UIADD3 UR32, UR12, 0x406, URZ ;  /* 0x000004060c207890 */ /* 0x000fe2000fffe03f */
[----:B------:R-:W-:Y:S01]  /*13d10*/  IADD3 R8, R4, 0x400, RZ ;  /* 0x0000040004087810 */ /* 0x000fe20007ffe0ff */
[----:B------:R-:W-:Y:S01]  /*13d20*/  UMOV UR33, 0x40000040 ;  /* 0x4000004000217882 */ /* 0x000fe20000000000 */
[----:B------:R-:W-:Y:S01]  /*13d30*/  R2UR UR27, R9 ;  /* 0x00000000091b72ca */ /* 0x000fe200000e0000 */
[----:B------:R-:W-:Y:S01]  /*13d40*/  IMAD.MOV.U32 R9, RZ, RZ, 0x40000040 ;  /* 0x40000040ff097424 */ /* 0x000fe200078e00ff */
[----:B------:R-:W-:Y:S01]  /*13d50*/  R2UR UR22, R8 ;  /* 0x00000000081672ca */ /* 0x000fe200000e0000 */
[----:B------:R-:W-:Y:S01]  /*13d60*/  VIADD R8, R4, 0x402 ;  /* 0x0000040204087836 */ /* 0x000fe20000000000 */
[----:B------:R-:W-:Y:S01]  /*13d70*/  IADD3 R0, R6, R127, RZ ;  /* 0x0000007f06007210 */ /* 0x000fe20007ffe0ff */
[--C-:B------:R-:W-:Y:S01]  /*13d80*/  IMAD.MOV.U32 R150, RZ, RZ, R151.reuse ;  /* 0x000000ffff967224 */ /* 0x100fe200078e0097 */
[----:B------:R-:W-:Y:S01]  /*13d90*/  R2UR UR31, R9 ;  /* 0x00000000091f72ca */ /* 0x000fe200000e0000 */
[--C-:B------:R-:W-:Y:S01]  /*13da0*/  IMAD.MOV.U32 R146, RZ, RZ, R151.reuse ;  /* 0x000000ffff927224 */ /* 0x100fe200078e0097 */
[----:B------:R-:W-:Y:S01]  /*13db0*/  R2UR UR26, R8 ;  /* 0x00000000081a72ca */ /* 0x000fe200000e0000 */
[--C-:B------:R-:W-:Y:S01]  /*13dc0*/  IMAD.MOV.U32 R142, RZ, RZ, R151.reuse ;  /* 0x000000ffff8e7224 */ /* 0x100fe200078e0097 */
[C---:B------:R-:W-:Y:S01]  /*13dd0*/  IADD3 R8, R4.reuse, 0x404, RZ ;  /* 0x0000040404087810 */ /* 0x040fe20007ffe0ff */
[----:B------:R-:W-:Y:S01]  /*13de0*/  VIADD R4, R4, 0x406 ;  /* 0x0000040604047836 */ /* 0x000fe20000000000 */
[----:B------:R-:W-:Y:S01]  /*13df0*/  P2R R88, PR, RZ, 0x2 ;  /* 0x00000002ff587803 */ /* 0x000fe20000000000 */
[--C-:B------:R-:W-:Y:S01]  /*13e00*/  IMAD.MOV.U32 R138, RZ, RZ, R151.reuse ;  /* 0x000000ffff8a7224 */ /* 0x100fe200078e0097 */
[----:B------:R-:W-:Y:S01]  /*13e10*/  R2UR UR30, R8 ;  /* 0x00000000081e72ca */ /* 0x000fe200000e0000 */
[--C-:B------:R-:W-:Y:S01]  /*13e20*/  IMAD.MOV.U32 R134, RZ, RZ, R151.reuse ;  /* 0x000000ffff867224 */ /* 0x100fe200078e0097 */
[----:B------:R-:W-:Y:S01]  /*13e30*/  R2UR UR34, R4 ;  /* 0x00000000042272ca */ /* 0x000fe200000e0000 */
[----:B------:R-:W-:Y:S01]  /*13e40*/  IMAD R4, R153, -0x80, R0 ;  /* 0xffffff8099047824 */ /* 0x000fe200078e0200 */
[----:B------:R-:W-:Y:S01]  /*13e50*/  P2R R90, PR, RZ, 0x1 ;  /* 0x00000001ff5a7803 */ /* 0x000fe20000000000 */
[--C-:B------:R-:W-:Y:S01]  /*13e60*/  IMAD.MOV.U32 R130, RZ, RZ, R151.reuse ;  /* 0x000000ffff827224 */ /* 0x100fe200078e0097 */
[----:B------:R-:W-:Y:S01]  /*13e70*/  MOV R148, R151 ;  /* 0x0000009700947202 */ /* 0x000fe20000000f00 */
[--C-:B------:R-:W-:Y:S01]  /*13e80*/  IMAD.MOV.U32 R126, RZ, RZ, R151.reuse ;  /* 0x000000ffff7e7224 */ /* 0x100fe200078e0097 */
[C---:B------:R-:W-:Y:S01]  /*13e90*/  ISETP.GT.AND P5, PT, R4.reuse, RZ, PT ;  /* 0x000000ff0400720c */ /* 0x040fe20003fa4270 */
[--C-:B------:R-:W-:Y:S01]  /*13ea0*/  IMAD.MOV.U32 R122, RZ, RZ, R151.reuse ;  /* 0x000000ffff7a7224 */ /* 0x100fe200078e0097 */
[C---:B------:R-:W-:Y:S01]  /*13eb0*/  ISETP.GT.AND P4, PT, R4.reuse, 0x1, PT ;  /* 0x000000010400780c */ /* 0x040fe20003f84270 */
        /* <DEDUP_REMOVED lines=9> */
[----:B------:R-:W-:Y:S01]  /*13f50*/  ISETP.GT.AND P0, PT, R4, 0x68, PT ;  /* 0x000000680400780c */ /* 0x000fe20003f04270 */
[--C-:B------:R-:W-:Y:S01]  /*13f60*/  IMAD.MOV.U32 R98, RZ, RZ, R151.reuse ;  /* 0x000000ffff627224 */ /* 0x100fe200078e0097 */
[----:B------:R-:W-:Y:S01]  /*13f70*/  P2R R20, PR, RZ, 0x2 ;  /* 0x00000002ff147803 */ /* 0x000fe20000000000 */
[----:B------:R-:W-:Y:S01]  /*13f80*/  IMAD.MOV.U32 R94, RZ, RZ, R151 ;  /* 0x000000ffff5e7224 */ /* 0x000fe200078e0097 */
[----:B------:R-:W-:-:S02]  /*13f90*/  P2R R12, PR, RZ, 0x1 ;  /* 0x00000001ff0c7803 */ /* 0x000fc40000000000 */
[-C--:B------:R-:W-:Y:S02]  /*13fa0*/  MOV R144, R151.reuse ;  /* 0x0000009700907202 */ /* 0x080fe40000000f00 */
[-C--:B------:R-:W-:Y:S02]  /*13fb0*/  MOV R140, R151.reuse ;  /* 0x00000097008c7202 */ /* 0x080fe40000000f00 */
[-C--:B------:R-:W-:Y:S02]  /*13fc0*/  MOV R136, R151.reuse ;  /* 0x0000009700887202 */ /* 0x080fe40000000f00 */
[-C--:B------:R-:W-:Y:S02]  /*13fd0*/  MOV R132, R151.reuse ;  /* 0x0000009700847202 */ /* 0x080fe40000000f00 */
[-C--:B------:R-:W-:Y:S02]  /*13fe0*/  MOV R128, R151.reuse ;  /* 0x0000009700807202 */ /* 0x080fe40000000f00 */
[----:B------:R-:W-:-:S02]  /*13ff0*/  MOV R124, R151 ;  /* 0x00000097007c7202 */ /* 0x000fc40000000f00 */
[-C--:B------:R-:W-:Y:S02]  /*14000*/  MOV R120, R151.reuse ;  /* 0x0000009700787202 */ /* 0x080fe40000000f00 */
[-C--:B------:R-:W-:Y:S02]  /*14010*/  MOV R116, R151.reuse ;  /* 0x0000009700747202 */ /* 0x080fe40000000f00 */
[-C--:B------:R-:W-:Y:S02]  /*14020*/  MOV R112, R151.reuse ;  /* 0x0000009700707202 */ /* 0x080fe40000000f00 */
[-C--:B------:R-:W-:Y:S02]  /*14030*/  MOV R108, R151.reuse ;  /* 0x00000097006c7202 */ /* 0x080fe40000000f00 */
[-C--:B------:R-:W-:Y:S02]  /*14040*/  MOV R104, R151.reuse ;  /* 0x0000009700687202 */ /* 0x080fe40000000f00 */
[----:B------:R-:W-:-:S02]  /*14050*/  MOV R100, R151 ;  /* 0x0000009700647202 */ /* 0x000fc40000000f00 */
[-C--:B------:R-:W-:Y:S02]  /*14060*/  MOV R96, R151.reuse ;  /* 0x0000009700607202 */ /* 0x080fe40000000f00 */
[----:B------:R-:W-:Y:S01]  /*14070*/  MOV R92, R151 ;  /* 0x00000097005c7202 */ /* 0x000fe20000000f00 */
        /* <DEDUP_REMOVED lines=27> */
[C---:B------:R-:W-:Y:S02]  /*14230*/  ISETP.GT.AND P5, PT, R4.reuse, 0x10, PT ;  /* 0x000000100400780c */ /* 0x040fe40003fa4270 */
        /* <DEDUP_REMOVED lines=89> */
[----:B------:R-:W-:Y:S02]  /*147d0*/  FSEL R143, R77, -INF , P2 ;  /* 0xff8000004d8f7808 */ /* 0x000fe40001000000 */
[----:B------:R-:W-:Y:S02]  /*147e0*/  FMNMX.FTZ R0, R141, R0, !PT ;  /* 0x000000008d007209 */ /* 0x000fe40007810000 */
[----:B------:R-:W-:Y:S02]  /*147f0*/  ISETP.GT.AND P3, PT, R4, 0x70, PT ;  /* 0x000000700400780c */ /* 0x000fe40003f64270 */
[----:B------:R-:W-:Y:S02]  /*14800*/  FSEL R67, R67, -INF , P4 ;  /* 0xff80000043437808 */ /* 0x000fe40002000000 */
[----:B------:R-:W-:-:S02]  /*14810*/  FSEL R145, R80, -INF , P3 ;  /* 0xff80000050917808 */ /* 0x000fc40001800000 */
[----:B------:R-:W-:Y:S02]  /*14820*/  FMNMX.FTZ R0, R143, R0, !PT ;  /* 0x000000008f007209 */ /* 0x000fe40007810000 */
[----:B------:R-:W-:Y:S02]  /*14830*/  ISETP.GT.AND P4, PT, R4, 0x71, PT ;  /* 0x000000710400780c */ /* 0x000fe40003f84270 */
[----:B------:R-:W-:Y:S02]  /*14840*/  FSEL R37, R66, -INF , P5 ;  /* 0xff80000042257808 */ /* 0x000fe40002800000 */
[----:B------:R-:W-:Y:S02]  /*14850*/  FSEL R147, R81, -INF , P4 ;  /* 0xff80000051937808 */ /* 0x000fe40002000000 */
[----:B------:R-:W-:Y:S02]  /*14860*/  FMNMX.FTZ R0, R145, R0, !PT ;  /* 0x0000000091007209 */ /* 0x000fe40007810000 */
[----:B------:R-:W-:-:S02]  /*14870*/  ISETP.GT.AND P5, PT, R4, 0x78, PT ;  /* 0x000000780400780c */ /* 0x000fc40003fa4270 */
[----:B------:R-:W-:Y:S02]  /*14880*/  FMNMX.FTZ R0, R147, R0, !PT ;  /* 0x0000000093007209 */ /* 0x000fe40007810000 */
[----:B------:R-:W-:Y:S02]  /*14890*/  FSEL R149, R84, -INF , P5 ;  /* 0xff80000054957808 */ /* 0x000fe40002800000 */
[C---:B------:R-:W-:Y:S02]  /*148a0*/  ISETP.GT.AND P6, PT, R4.reuse, 0x79, PT ;  /* 0x000000790400780c */ /* 0x040fe40003fc4270 */
[----:B------:R-:W-:Y:S02]  /*148b0*/  FMNMX.FTZ R0, R149, R0, !PT ;  /* 0x0000000095007209 */ /* 0x000fe40007810000 */
[----:B------:R-:W-:Y:S02]  /*148c0*/  FSEL R155, R85, -INF , P6 ;  /* 0xff800000559b7808 */ /* 0x000fe40003000000 */
[----:B------:R-:W-:-:S02]  /*148d0*/  ISETP.GT.AND P1, PT, R4, 0x60, PT ;  /* 0x000000600400780c */ /* 0x000fc40003f24270 */
[----:B------:R-:W-:Y:S02]  /*148e0*/  FMNMX.FTZ R6, R155, R0, !PT ;  /* 0x000000009b067209 */ /* 0x000fe40007810000 */
[----:B------:R-:W-:Y:S02]  /*148f0*/  FSEL R79, R79, -INF , P2 ;  /* 0xff8000004f4f7808 */ /* 0x000fe40001000000 */
[-C--:B------:R-:W-:Y:S01]  /*14900*/  MOV R84, R151.reuse ;  /* 0x0000009700547202 */ /* 0x080fe20000000f00 */
[----:B------:R-:W0:Y:S01]  /*14910*/  SHFL.BFLY PT, R45, R6, 0x2, 0x1f ;  /* 0x0c401f00062d7f89 */ /* 0x000e2200000e0000 */
[-C--:B------:R-:W-:Y:S02]  /*14920*/  MOV R80, R151.reuse ;  /* 0x0000009700507202 */ /* 0x080fe40000000f00 */
[----:B------:R-:W-:Y:S02]  /*14930*/  MOV R76, R151 ;  /* 0x00000097004c7202 */ /* 0x000fe40000000f00 */
[----:B0-----:R-:W-:-:S05]  /*14940*/  FMNMX.FTZ R10, R6, R45, !PT ;  /* 0x0000002d060a7209 */ /* 0x001fca0007810000 */
[----:B------:R-:W0:Y:S02]  /*14950*/  SHFL.BFLY PT, R45, R10, 0x1, 0x1f ;  /* 0x0c201f000a2d7f89 */ /* 0x000e2400000e0000 */
[----:B0-----:R-:W-:Y:S02]  /*14960*/  FMNMX.FTZ R0, R10, R45, !PT ;  /* 0x0000002d0a007209 */ /* 0x001fe40007810000 */
[----:B------:R-:W-:Y:S02]  /*14970*/  FSEL R45, R74, -INF , P1 ;  /* 0xff8000004a2d7808 */ /* 0x000fe40000800000 */
[----:B------:R-:W-:Y:S01]  /*14980*/  FSETP.NEU.FTZ.AND P0, PT, R0, -INF , PT ;  /* 0xff8000000000780b */ /* 0x000fe20003f1d000 */
[----:B------:R-:W-:-:S01]  /*14990*/  FFMA.FTZ R4, R2, R0, -8 ;  /* 0xc100000002047423 */ /* 0x000fc20000010000 */
[----:B------:R-:W-:-:S04]  /*149a0*/  ISETP.NE.AND P1, PT, R20, RZ, PT ;  /* 0x000000ff1400720c */ /* 0x000fc80003f25270 */
[----:B------:R-:W-:Y:S02]  /*149b0*/  FSEL R157, R4, RZ, P0 ;  /* 0x000000ff049d7208 */ /* 0x000fe40000000000 */
[----:B------:R-:W-:Y:S02]  /*149c0*/  FMNMX.FTZ R4, R5, R27, !PT ;  /* 0x0000001b05047209 */ /* 0x000fe40007810000 */
[----:B------:R-:W-:Y:S01]  /*149d0*/  ISETP.NE.AND P0, PT, R12, RZ, PT ;  /* 0x000000ff0c00720c */ /* 0x000fe20003f05270 */
[----:B------:R-:W-:-:S01]  /*149e0*/  FFMA.FTZ R12, R2, R99, -R157 ;  /* 0x00000063020c7223 */ /* 0x000fc2000001089d */
[----:B------:R-:W-:Y:S01]  /*149f0*/  FMNMX.FTZ R4, R7, R4, !PT ;  /* 0x0000000407047209 */ /* 0x000fe20007810000 */
[----:B------:R-:W-:-:S01]  /*14a00*/  FFMA.FTZ R65, R2, R101, -R157 ;  /* 0x0000006502417223 */ /* 0x000fc2000001089d */
[----:B------:R-:W-:Y:S01]  /*14a10*/  FSEL R75, R75, -INF , P1 ;  /* 0xff8000004b4b7808 */ /* 0x000fe20000800000 */
        /* <DEDUP_REMOVED lines=12> */
[----:B------:R-:W-:Y:S01]  /*14ae0*/  MUFU.EX2 R6, R6 ;  /* 0x0000000600067308 */ /* 0x000fe20000000800 */
[----:B------:R-:W-:Y:S01]  /*14af0*/  FMNMX.FTZ R4, R11, R4, !PT ;  /* 0x000000040b047209 */ /* 0x000fe20007810000 */
[--C-:B------:R-:W-:Y:S01]  /*14b00*/  FFMA.FTZ R10, R2, R95, -R157.reuse ;  /* 0x0000005f020a7223 */ /* 0x100fe2000001089d */
[----:B------:R-:W-:Y:S01]  /*14b10*/  FSEL R103, R86, -INF , P5 ;  /* 0xff80000056677808 */ /* 0x000fe20002800000 */
[C-C-:B------:R-:W-:Y:S01]  /*14b20*/  FFMA.FTZ R61, R2.reuse, R97, -R157.reuse ;  /* 0x00000061023d7223 */ /* 0x140fe2000001089d */
[----:B------:R-:W-:Y:S01]  /*14b30*/  FMNMX.FTZ R4, R39, R4, !PT ;  /* 0x0000000427047209 */ /* 0x000fe20007810000 */
[C-C-:B------:R-:W-:Y:S01]  /*14b40*/  FFMA.FTZ R24, R2.reuse, R107, -R157.reuse ;  /* 0x0000006b02187223 */ /* 0x140fe2000001089d */
[----:B------:R-:W-:Y:S01]  /*14b50*/  FSEL R105, R87, -INF , P6 ;  /* 0xff80000057697808 */ /* 0x000fe20003000000 */
[----:B------:R-:W-:Y:S01]  /*14b60*/  MUFU.EX2 R53, R53 ;  /* 0x0000003500357308 */ /* 0x000fe20000000800 */
[----:B------:R-:W-:Y:S01]  /*14b70*/  FMNMX.FTZ R4, R13, R4, !PT ;  /* 0x000000040d047209 */ /* 0x000fe20007810000 */
[--C-:B------:R-:W-:Y:S01]  /*14b80*/  FFMA.FTZ R73, R2, R109, -R157.reuse ;  /* 0x0000006d02497223 */ /* 0x100fe2000001089d */
[----:B------:R-:W-:Y:S01]  /*14b90*/  ISETP.NE.AND P1, PT, R88, RZ, PT ;  /* 0x000000ff5800720c */ /* 0x000fe20003f25270 */
[C-C-:B------:R-:W-:Y:S01]  /*14ba0*/  FFMA.FTZ R26, R2.reuse, R111, -R157.reuse ;  /* 0x0000006f021a7223 */ /* 0x140fe2000001089d */
[----:B------:R-:W-:Y:S01]  /*14bb0*/  FMNMX.FTZ R4, R43, R4, !PT ;  /* 0x000000042b047209 */ /* 0x000fe20007810000 */
[C-C-:B------:R-:W-:Y:S01]  /*14bc0*/  FFMA.FTZ R77, R2.reuse, R113, -R157.reuse ;  /* 0x00000071024d7223 */ /* 0x140fe2000001089d */
[----:B------:R-:W-:-:S01]  /*14bd0*/  FFMA.FTZ R28, R2, R115, -R157 ;  /* 0x00000073021c7223 */ /* 0x000fc2000001089d */
[----:B------:R-:W-:Y:S01]  /*14be0*/  MUFU.EX2 R8, R8 ;  /* 0x0000000800087308 */ /* 0x000fe20000000800 */
[----:B------:R-:W-:Y:S01]  /*14bf0*/  FMNMX.FTZ R4, R15, R4, !PT ;  /* 0x000000040f047209 */ /* 0x000fe20007810000 */
[C-C-:B------:R-:W-:Y:S01]  /*14c00*/  FFMA.FTZ R81, R2.reuse, R117, -R157.reuse ;  /* 0x0000007502517223 */ /* 0x140fe2000001089d */
[----:B------:R-:W-:-:S01]  /*14c10*/  FFMA.FTZ R30, R2, R119, -R157 ;  /* 0x00000077021e7223 */ /* 0x000fc2000001089d */
[C-C-:B------:R-:W-:Y:S01]  /*14c20*/  FFMA.FTZ R83, R2.reuse, R121, -R157.reuse ;  /* 0x0000007902537223 */ /* 0x140fe2000001089d */
[----:B------:R-:W-:Y:S01]  /*14c30*/  FMNMX.FTZ R4, R47, R4, !PT ;  /* 0x000000042f047209 */ /* 0x000fe20007810000 */
[C-C-:B------:R-:W-:Y:S01]  /*14c40*/  FFMA.FTZ R34, R2.reuse, R123, -R157.reuse ;  /* 0x0000007b02227223 */ /* 0x140fe2000001089d */
[----:B------:R-:W-:-:S01]  /*14c50*/  FFMA.FTZ R97, R2, R125, -R157 ;  /* 0x0000007d02617223 */ /* 0x000fc2000001089d */
[----:B------:R-:W0:Y:S01]  /*14c60*/  MUFU.EX2 R57, R57 ;  /* 0x0000003900397308 */ /* 0x000e220000000800 */
[----:B------:R-:W-:Y:S01]  /*14c70*/  FMNMX.FTZ R4, R21, R4, !PT ;  /* 0x0000000415047209 */ /* 0x000fe20007810000 */
[----:B------:R-:W-:-:S02]  /*14c80*/  @!P1 VIADD R3, R3, 0x38840 ;  /* 0x0003884003039836 */ /* 0x000fc40000000000 */
[----:B------:R-:W-:-:S01]  /*14c90*/  FFMA.FTZ R32, R2, R129, -R157 ;  /* 0x0000008102207223 */ /* 0x000fc2000001089d */
[C-C-:B------:R-:W-:Y:S01]  /*14ca0*/  FFMA.FTZ R85, R2.reuse, R131, -R157.reuse ;  /* 0x0000008302557223 */ /* 0x140fe2000001089d */
[----:B------:R-:W-:Y:S01]  /*14cb0*/  FMNMX.FTZ R4, R51, R4, !PT ;  /* 0x0000000433047209 */ /* 0x000fe20007810000 */
[C---:B------:R-:W-:Y:S01]  /*14cc0*/  FFMA.FTZ R36, R2.reuse, R133, -R157 ;  /* 0x0000008502247223 */ /* 0x040fe2000001089d */
[----:B------:R-:W-:Y:S01]  /*14cd0*/  @!P1 PRMT R3, RZ, 0x654, R3 ;  /* 0x00000654ff039816 */ /* 0x000fe20000000003 */
[----:B------:R-:W-:Y:S01]  /*14ce0*/  MUFU.EX2 R10, R10 ;  /* 0x0000000a000a7308 */ /* 0x000fe20000000800 */
[----:B------:R-:W-:Y:S01]  /*14cf0*/  FMNMX.FTZ R4, R25, R4, !PT ;  /* 0x0000000419047209 */ /* 0x000fe20007810000 */
[C-C-:B------:R-:W-:Y:S01]  /*14d00*/  FFMA.FTZ R87, R2.reuse, R135, -R157.reuse ;  /* 0x0000008702577223 */ /* 0x140fe2000001089d */
[----:B------:R1:W-:Y:S01]  /*14d10*/  @!P1 SYNCS.ARRIVE.TRANS64.RED.A1T0 RZ, [R3+URZ], RZ ;  /* 0x000000ff03ff99a7 */ /* 0x0003e2000810043f */
[----:B------:R-:W-:-:S01]  /*14d20*/  FFMA.FTZ R40, R2, R141, -R157 ;  /* 0x0000008d02287223 */ /* 0x000fc2000001089d */
[----:B------:R-:W-:Y:S01]  /*14d30*/  FMNMX.FTZ R4, R55, R4, !PT ;  /* 0x0000000437047209 */ /* 0x000fe20007810000 */
[----:B------:R-:W-:-:S01]  /*14d40*/  FFMA.FTZ R91, R2, R143, -R157 ;  /* 0x0000008f025b7223 */ /* 0x000fc2000001089d */
[C-C-:B------:R-:W-:Y:S01]  /*14d50*/  FFMA.FTZ R38, R2.reuse, R137, -R157.reuse ;  /* 0x0000008902267223 */ /* 0x140fe2000001089d */
[----:B------:R-:W-:Y:S01]  /*14d60*/  MUFU.EX2 R61, R61 ;  /* 0x0000003d003d7308 */ /* 0x000fe20000000800 */
[----:B------:R-:W-:Y:S01]  /*14d70*/  FMNMX.FTZ R4, R29, R4, !PT ;  /* 0x000000041d047209 */ /* 0x000fe20007810000 */
[C-C-:B------:R-:W-:Y:S01]  /*14d80*/  FFMA.FTZ R95, R2.reuse, R155, -R157.reuse ;  /* 0x0000009b025f7223 */ /* 0x140fe2000001089d */
[----:B0-----:R-:W-:Y:S01]  /*14d90*/  F2FP.SATFINITE.E4M3.F32.PACK_AB_MERGE_C R228, R57, R8, RZ ;  /* 0x0000000839e4723e */ /* 0x001fe200048070ff */
[C-C-:B------:R-:W-:Y:S01]  /*14da0*/  FFMA.FTZ R42, R2.reuse, R145, -R157.reuse ;  /* 0x00000091022a7223 */ /* 0x140fe2000001089d */
[----:B------:R-:W-:Y:S01]  /*14db0*/  FMNMX.FTZ R4, R59, R4, !PT ;  /* 0x000000043b047209 */ /* 0x000fe20007810000 */
[----:B------:R-:W-:Y:S01]  /*14dc0*/  FFMA.FTZ R147, R2, R147, -R157 ;  /* 0x0000009302937223 */ /* 0x000fe2000001089d */
[----:B------:R-:W-:Y:S01]  /*14dd0*/  F2FP.SATFINITE.E4M3.F32.PACK_AB_MERGE_C R228, R53, R6, R228 ;  /* 0x0000000635e4723e */ /* 0x000fe200048070e4 */
[----:B------:R-:W-:Y:S01]  /*14de0*/  MUFU.EX2 R12, R12 ;  /* 0x0000000c000c7308 */ /* 0x000fe20000000800 */
[----:B------:R-:W-:Y:S01]  /*14df0*/  FMNMX.FTZ R4, R33, R4, !PT ;  /* 0x0000000421047209 */ /* 0x000fe20007810000 */
[--C-:B------:R-:W-:Y:S01]  /*14e00*/  IMAD.MOV.U32 R145, RZ, RZ, R151.reuse ;  /* 0x000000ffff917224 */ /* 0x100fe200078e0097 */
[----:B------:R-:W-:Y:S01]  /*14e10*/  ISETP.NE.AND P0, PT, R90, RZ, PT ;  /* 0x000000ff5a00720c */ /* 0x000fe20003f05270 */
[--C-:B------:R-:W-:Y:S01]  /*14e20*/  IMAD.MOV.U32 R143, RZ, RZ, R151.reuse ;  /* 0x000000ffff8f7224 */ /* 0x100fe200078e0097 */
[----:B------:R-:W-:Y:S01]  /*14e30*/  FMNMX.FTZ R4, R63, R4, !PT ;  /* 0x000000043f047209 */ /* 0x000fe20007810000 */
[--C-:B------:R-:W-:Y:S01]  /*14e40*/  IMAD.MOV.U32 R141, RZ, RZ, R151.reuse ;  /* 0x000000ffff8d7224 */ /* 0x100fe200078e0097 */
[----:B------:R-:W-:Y:S01]  /*14e50*/  MOV R88, R151 ;  /* 0x0000009700587202 */ /* 0x000fe20000000f00 */
[----:B------:R-:W0:Y:S01]  /*14e60*/  MUFU.EX2 R65, R65 ;  /* 0x0000004100417308 */ /* 0x000e220000000800 */
[----:B------:R-:W-:Y:S01]  /*14e70*/  FMNMX.FTZ R4, R37, R4, !PT ;  /* 0x0000000425047209 */ /* 0x000fe20007810000 */
[----:B------:R-:W-:-:S02]  /*14e80*/  IMAD.MOV.U32 R137, RZ, RZ, R151 ;  /* 0x000000ffff897224 */ /* 0x000fc400078e0097 */
[--C-:B------:R-:W-:Y:S01]  /*14e90*/  IMAD.MOV.U32 R135, RZ, RZ, R151.reuse ;  /* 0x000000ffff877224 */ /* 0x100fe200078e0097 */
[----:B------:R-:W-:Y:S01]  /*14ea0*/  FMNMX.FTZ R4, R67, R4, !PT ;  /* 0x0000000443047209 */ /* 0x000fe20007810000 */
[--C-:B------:R-:W-:Y:S02]  /*14eb0*/  IMAD.MOV.U32 R133, RZ, RZ, R151.reuse ;  /* 0x000000ffff857224 */ /* 0x100fe400078e0097 */
[----:B------:R-:W-:Y:S01]  /*14ec0*/  MUFU.EX2 R20, R20 ;  /* 0x0000001400147308 */ /* 0x000fe20000000800 */
[----:B------:R-:W-:Y:S01]  /*14ed0*/  FMNMX.FTZ R4, R41, R4, !PT ;  /* 0x0000000429047209 */ /* 0x000fe20007810000 */
[--C-:B------:R-:W-:Y:S02]  /*14ee0*/  IMAD.MOV.U32 R131, RZ, RZ, R151.reuse ;  /* 0x000000ffff837224 */ /* 0x100fe400078e0097 */
[--C-:B------:R-:W-:Y:S01]  /*14ef0*/  IMAD.MOV.U32 R129, RZ, RZ, R151.reuse ;  /* 0x000000ffff817224 */ /* 0x100fe200078e0097 */
[----:B------:R-:W-:Y:S01]  /*14f00*/  FMNMX.FTZ R4, R71, R4, !PT ;  /* 0x0000000447047209 */ /* 0x000fe20007810000 */
[----:B------:R-:W-:-:S02]  /*14f10*/  IMAD.MOV.U32 R125, RZ, RZ, R151 ;  /* 0x000000ffff7d7224 */ /* 0x000fc400078e0097 */
[----:B------:R-:W-:Y:S01]  /*14f20*/  MUFU.EX2 R69, R69 ;  /* 0x0000004500457308 */ /* 0x000fe20000000800 */
[----:B------:R-:W-:Y:S01]  /*14f30*/  FMNMX.FTZ R4, R45, R4, !PT ;  /* 0x000000042d047209 */ /* 0x000fe20007810000 */
[--C-:B------:R-:W-:Y:S01]  /*14f40*/  IMAD.MOV.U32 R123, RZ, RZ, R151.reuse ;  /* 0x000000ffff7b7224 */ /* 0x100fe200078e0097 */
        /* <DEDUP_REMOVED lines=8> */
[--C-:B------:R-:W-:Y:S01]  /*14fd0*/  IMAD.MOV.U32 R115, RZ, RZ, R151.reuse ;  /* 0x000000ffff737224 */ /* 0x100fe200078e0097 */
[----:B------:R-:W-:Y:S01]  /*14fe0*/  FMNMX.FTZ R4, R79, R4, !PT ;  /* 0x000000044f047209 */ /* 0x000fe20007810000 */
[--C-:B------:R-:W-:Y:S02]  /*14ff0*/  IMAD.MOV.U32 R113, RZ, RZ, R151.reuse ;  /* 0x000000ffff717224 */ /* 0x100fe400078e0097 */
[----:B------:R-:W0:Y:S01]  /*15000*/  MUFU.EX2 R73, R73 ;  /* 0x0000004900497308 */ /* 0x000e220000000800 */
[----:B------:R-:W-:Y:S01]  /*15010*/  FMNMX.FTZ R4, R99, R4, !PT ;  /* 0x0000000463047209 */ /* 0x000fe20007810000 */
[--C-:B------:R-:W-:Y:S02]  /*15020*/  IMAD.MOV.U32 R111, RZ, RZ, R151.reuse ;  /* 0x000000ffff6f7224 */ /* 0x100fe400078e0097 */
[--C-:B------:R-:W-:Y:S01]  /*15030*/  IMAD.MOV.U32 R109, RZ, RZ, R151.reuse ;  /* 0x000000ffff6d7224 */ /* 0x100fe200078e0097 */
[----:B------:R-:W-:Y:S01]  /*15040*/  FMNMX.FTZ R4, R101, R4, !PT ;  /* 0x0000000465047209 */ /* 0x000fe20007810000 */
[----:B------:R-:W-:-:S02]  /*15050*/  IMAD.MOV.U32 R107, RZ, RZ, R151 ;  /* 0x000000ffff6b7224 */ /* 0x000fc400078e0097 */
[----:B------:R-:W-:Y:S01]  /*15060*/  MUFU.EX2 R26, R26 ;  /* 0x0000001a001a7308 */ /* 0x000fe20000000800 */
[----:B------:R-:W-:Y:S01]  /*15070*/  FMNMX.FTZ R4, R103, R4, !PT ;  /* 0x0000000467047209 */ /* 0x000fe20007810000 */
[--C-:B------:R-:W-:Y:S02]  /*15080*/  IMAD.MOV.U32 R90, RZ, RZ, R151.reuse ;  /* 0x000000ffff5a7224 */ /* 0x100fe400078e0097 */
[--C-:B------:R-:W-:Y:S01]  /*15090*/  IMAD.MOV.U32 R86, RZ, RZ, R151.reuse ;  /* 0x000000ffff567224 */ /* 0x100fe200078e0097 */
[----:B------:R-:W-:Y:S01]  /*150a0*/  FMNMX.FTZ R4, R105, R4, !PT ;  /* 0x0000000469047209 */ /* 0x000fe20007810000 */
[--C-:B------:R-:W-:Y:S02]  /*150b0*/  IMAD.MOV.U32 R82, RZ, RZ, R151.reuse ;  /* 0x000000ffff527224 */ /* 0x100fe400078e0097 */
[----:B------:R-:W-:Y:S01]  /*150c0*/  MUFU.EX2 R77, R77 ;  /* 0x0000004d004d7308 */ /* 0x000fe20000000800 */
[----:B0-----:R-:W-:Y:S01]  /*150d0*/  F2FP.SATFINITE.E4M3.F32.PACK_AB_MERGE_C R224, R73, R24, RZ ;  /* 0x0000001849e0723e */ /* 0x001fe200048070ff */
[----:B------:R-:W0:Y:S01]  /*150e0*/  SHFL.BFLY PT, R89, R4, 0x2, 0x1f ;  /* 0x0c401f0004597f89 */ /* 0x000e2200000e0000 */
[----:B------:R-:W-:-:S02]  /*150f0*/  IMAD.MOV.U32 R78, RZ, RZ, R151 ;  /* 0x000000ffff4e7224 */ /* 0x000fc400078e0097 */
[----:B------:R-:W-:-:S03]  /*15100*/  F2FP.SATFINITE.E4M3.F32.PACK_AB_MERGE_C R224, R69, R20, R224 ;  /* 0x0000001445e0723e */ /* 0x000fc600048070e0 */
[----:B------:R-:W-:Y:S08]  /*15110*/  MUFU.EX2 R28, R28 ;  /* 0x0000001c001c7308 */ /* 0x000ff00000000800 */
[----:B------:R-:W2:Y:S08]  /*15120*/  MUFU.EX2 R81, R81 ;  /* 0x0000005100517308 */ /* 0x000eb00000000800 */
[----:B------:R-:W-:Y:S01]  /*15130*/  MUFU.EX2 R30, R30 ;  /* 0x0000001e001e7308 */ /* 0x000fe20000000800 */
[----:B0-----:R-:W-:Y:S01]  /*15140*/  FMNMX.FTZ R44, R4, R89, !PT ;  /* 0x00000059042c7209 */ /* 0x001fe20007810000 */
[----:B------:R-:W-:Y:S01]  /*15150*/  FFMA.FTZ R89, R2, R139, -R157 ;  /* 0x0000008b02597223 */ /* 0x000fe2000001089d */
[----:B------:R-:W-:-:S03]  /*15160*/  IMAD.MOV.U32 R139, RZ, RZ, R151 ;  /* 0x000000ffff8b7224 */ /* 0x000fc600078e0097 */
[----:B------:R-:W0:Y:S02]  /*15170*/  SHFL.BFLY PT, R93, R44, 0x1, 0x1f ;  /* 0x0c201f002c5d7f89 */ /* 0x000e2400000e0000 */
[----:B------:R-:W-:Y:S01]  /*15180*/  MUFU.EX2 R83, R83 ;  /* 0x0000005300537308 */ /* 0x000fe20000000800 */
[----:B--2---:R-:W-:-:S04]  /*15190*/  F2FP.SATFINITE.E4M3.F32.PACK_AB_MERGE_C R226, R81, R28, RZ ;  /* 0x0000001c51e2723e */ /* 0x004fc800048070ff */
[----:B------:R-:W-:-:S03]  /*151a0*/  F2FP.SATFINITE.E4M3.F32.PACK_AB_MERGE_C R226, R77, R26, R226 ;  /* 0x0000001a4de2723e */ /* 0x000fc600048070e2 */
[----:B------:R-:W-:Y:S08]  /*151b0*/  MUFU.EX2 R34, R34 ;  /* 0x0000002200227308 */ /* 0x000ff00000000800 */
[----:B------:R-:W2:Y:S01]  /*151c0*/  MUFU.EX2 R97, R97 ;  /* 0x0000006100617308 */ /* 0x000ea20000000800 */
[----:B0-----:R-:W-:-:S07]  /*151d0*/  FMNMX.FTZ R4, R44, R93, !PT ;  /* 0x0000005d2c047209 */ /* 0x001fce0007810000 */
[----:B------:R-:W-:Y:S01]  /*151e0*/  MUFU.EX2 R32, R32 ;  /* 0x0000002000207308 */ /* 0x000fe20000000800 */
[----:B------:R-:W-:-:S01]  /*151f0*/  FFMA.FTZ R44, R2, R149, -R157 ;  /* 0x00000095022c7223 */ /* 0x000fc2000001089d */
[----:B------:R-:W-:Y:S01]  /*15200*/  IMAD.MOV.U32 R149, RZ, RZ, R151 ;  /* 0x000000ffff957224 */ /* 0x000fe200078e0097 */
[----:B------:R-:W-:Y:S01]  /*15210*/  FSETP.NEU.FTZ.AND P2, PT, R4, -INF , PT ;  /* 0xff8000000400780b */ /* 0x000fe20003f5d000 */
[----:B------:R-:W-:-:S04]  /*15220*/  FFMA.FTZ R46, R2, R4, -8 ;  /* 0xc1000000022e7423 */ /* 0x000fc80000010004 */
[----:B------:R-:W-:Y:S01]  /*15230*/  MUFU.EX2 R85, R85 ;  /* 0x0000005500557308 */ /* 0x000fe20000000800 */
[----:B------:R-:W-:Y:S02]  /*15240*/  FSEL R46, R46, RZ, P2 ;  /* 0x000000ff2e2e7208 */ /* 0x000fe40001000000 */
[----:B--2---:R-:W-:Y:S02]  /*15250*/  F2FP.SATFINITE.E4M3.F32.PACK_AB_MERGE_C R216, R97, R34, RZ ;  /* 0x0000002261d8723e */ /* 0x004fe400048070ff */
[----:B------:R-:W-:Y:S01]  /*15260*/  ISETP.GE.AND P2, PT, R127, 0x81, PT ;  /* 0x000000817f00780c */ /* 0x000fe20003f46270 */
[C-C-:B------:R-:W-:Y:S01]  /*15270*/  FFMA.FTZ R5, R2.reuse, R5, -R46.reuse ;  /* 0x0000000502057223 */ /* 0x140fe2000001082e */
[----:B------:R-:W-:-:S01]  /*15280*/  FFMA.FTZ R27, R2, R27, -R46 ;  /* 0x0000001b021b7223 */ /* 0x000fc2000001082e */
[C-C-:B------:R-:W-:Y:S01]  /*15290*/  FFMA.FTZ R7, R2.reuse, R7, -R46.reuse ;  /* 0x0000000702077223 */ /* 0x140fe2000001082e */
[----:B------:R-:W-:-:S01]  /*152a0*/  FFMA.FTZ R31, R2, R31, -R46 ;  /* 0x0000001f021f7223 */ /* 0x000fc2000001082e */
[C-C-:B------:R-:W-:Y:S01]  /*152b0*/  FFMA.FTZ R9, R2.reuse, R9, -R46.reuse ;  /* 0x0000000902097223 */ /* 0x140fe2000001082e */
[----:B------:R0:W-:Y:S01]  /*152c0*/  MUFU.EX2 R48, R27 ;  /* 0x0000001b00307308 */ /* 0x0001e20000000800 */
[----:B------:R-:W-:-:S01]  /*152d0*/  FFMA.FTZ R35, R2, R35, -R46 ;  /* 0x0000002302237223 */ /* 0x000fc2000001082e */
[C-C-:B------:R-:W-:Y:S01]  /*152e0*/  FFMA.FTZ R11, R2.reuse, R11, -R46.reuse ;  /* 0x0000000b020b7223 */ /* 0x140fe2000001082e */
[----:B------:R-:W-:-:S01]  /*152f0*/  FFMA.FTZ R39, R2, R39, -R46 ;  /* 0x0000002702277223 */ /* 0x000fc2000001082e */
[C-C-:B------:R-:W-:Y:S01]  /*15300*/  FFMA.FTZ R13, R2.reuse, R13, -R46.reuse ;  /* 0x0000000d020d7223 */ /* 0x140fe2000001082e */
[----:B------:R-:W-:-:S01]  /*15310*/  FFMA.FTZ R43, R2, R43, -R46 ;  /* 0x0000002b022b7223 */ /* 0x000fc2000001082e */
[C-C-:B------:R-:W-:Y:S01]  /*15320*/  FFMA.FTZ R15, R2.reuse, R15, -R46.reuse ;  /* 0x0000000f020f7223 */ /* 0x140fe2000001082e */
[----:B------:R-:W-:-:S01]  /*15330*/  FFMA.FTZ R47, R2, R47, -R46 ;  /* 0x0000002f022f7223 */ /* 0x000fc2000001082e */
[----:B------:R-:W2:Y:S01]  /*15340*/  MUFU.EX2 R5, R5 ;  /* 0x0000000500057308 */ /* 0x000ea20000000800 */
[----:B0-----:R-:W-:-:S01]  /*15350*/  FADD.FTZ R27, R6, R53 ;  /* 0x00000035061b7221 */ /* 0x001fc20000010000 */
[C-C-:B------:R-:W-:Y:S01]  /*15360*/  FFMA.FTZ R21, R2.reuse, R21, -R46.reuse ;  /* 0x0000001502157223 */ /* 0x140fe2000001082e */
[----:B------:R-:W-:-:S01]  /*15370*/  FFMA.FTZ R51, R2, R51, -R46 ;  /* 0x0000003302337223 */ /* 0x000fc2000001082e */
[----:B------:R-:W-:Y:S01]  /*15380*/  FFMA.FTZ R25, R2, R25, -R46 ;  /* 0x0000001902197223 */ /* 0x000fe2000001082e */
[----:B------:R-:W-:-:S01]  /*15390*/  FADD.FTZ R70, R8, R27 ;  /* 0x0000001b08467221 */ /* 0x000fc20000010000 */
[C-C-:B------:R-:W-:Y:S01]  /*153a0*/  FFMA.FTZ R55, R2.reuse, R55, -R46.reuse ;  /* 0x0000003702377223 */ /* 0x140fe2000001082e */
[----:B------:R-:W-:-:S01]  /*153b0*/  FFMA.FTZ R29, R2, R29, -R46 ;  /* 0x0000001d021d7223 */ /* 0x000fc2000001082e */
[----:B------:R-:W0:Y:S01]  /*153c0*/  MUFU.EX2 R7, R7 ;  /* 0x0000000700077308 */ /* 0x000e220000000800 */
[----:B------:R-:W-:-:S01]  /*153d0*/  FFMA.FTZ R59, R2, R59, -R46 ;  /* 0x0000003b023b7223 */ /* 0x000fc2000001082e */
[C-C-:B------:R-:W-:Y:S01]  /*153e0*/  FFMA.FTZ R33, R2.reuse, R33, -R46.reuse ;  /* 0x0000002102217223 */ /* 0x140fe2000001082e */
[----:B------:R-:W-:-:S01]  /*153f0*/  FFMA.FTZ R63, R2, R63, -R46 ;  /* 0x0000003f023f7223 */ /* 0x000fc2000001082e */
[C-C-:B------:R-:W-:Y:S01]  /*15400*/  FFMA.FTZ R37, R2.reuse, R37, -R46.reuse ;  /* 0x0000002502257223 */ /* 0x140fe2000001082e */
[----:B------:R-:W-:-:S01]  /*15410*/  FFMA.FTZ R67, R2, R67, -R46 ;  /* 0x0000004302437223 */ /* 0x000fc2000001082e */
[C-C-:B------:R-:W-:Y:S01]  /*15420*/  FFMA.FTZ R41, R2.reuse, R41, -R46.reuse ;  /* 0x0000002902297223 */ /* 0x140fe2000001082e */
[----:B------:R-:W-:-:S01]  /*15430*/  FFMA.FTZ R71, R2, R71, -R46 ;  /* 0x0000004702477223 */ /* 0x000fc2000001082e */
[----:B------:R3:W4:Y:S01]  /*15440*/  MUFU.EX2 R50, R31 ;  /* 0x0000001f00327308 */ /* 0x0007220000000800 */
[----:B--2---:R-:W-:-:S01]  /*15450*/  FADD.FTZ R68, R5, R48 ;  /* 0x0000003005447221 */ /* 0x004fc20000010000 */
        /* <DEDUP_REMOVED lines=8> */
[----:B---3--:R-:W-:Y:S01]  /*154e0*/  FADD.FTZ R31, R57, R70 ;  /* 0x00000046391f7221 */ /* 0x008fe20000010000 */
[----:B------:R-:W-:-:S01]  /*154f0*/  FFMA.FTZ R103, R2, R103, -R46 ;  /* 0x0000006702677223 */ /* 0x000fc2000001082e */
[----:B------:R-:W-:Y:S01]  /*15500*/  FFMA.FTZ R46, R2, R105, -R46 ;  /* 0x00000069022e7223 */ /* 0x000fe2000001082e */
[----:B------:R-:W-:Y:S01]  /*15510*/  F2FP.SATFINITE.E4M3.F32.PACK_AB_MERGE_C R216, R83, R30, R216 ;  /* 0x0000001e53d8723e */ /* 0x000fe200048070d8 */
[----:B------:R-:W-:Y:S01]  /*15520*/  FADD.FTZ R70, R10, R31 ;  /* 0x0000001f0a467221 */ /* 0x000fe20000010000 */
[----:B------:R-:W-:Y:S01]  /*15530*/  IMAD.MOV.U32 R127, RZ, RZ, R151 ;  /* 0x000000ffff7f7224 */ /* 0x000fe200078e0097 */
[----:B------:R-:W0:Y:S01]  /*15540*/  MUFU.EX2 R52, R35 ;  /* 0x0000002300347308 */ /* 0x000e220000000800 */
[----:B----4-:R-:W-:-:S01]  /*15550*/  FADD.FTZ R68, R50, R27 ;  /* 0x0000001b32447221 */ /* 0x010fc20000010000 */
[----:B------:R-:W-:Y:S01]  /*15560*/  FADD.FTZ R31, R61, R70 ;  /* 0x000000463d1f7221 */ /* 0x000fe20000010000 */
[----:B------:R-:W-:Y:S01]  /*15570*/  F2FP.SATFINITE.E4M3.F32.PACK_AB_MERGE_C R229, R50, R7, RZ ;  /* 0x0000000732e5723e */ /* 0x000fe200048070ff */
[----:B------:R-:W-:-:S02]  /*15580*/  IMAD.MOV.U32 R105, RZ, RZ, R151 ;  /* 0x000000ffff697224 */ /* 0x000fc400078e0097 */
[----:B------:R-:W-:-:S01]  /*15590*/  FADD.FTZ R72, R12, R31 ;  /* 0x0000001f0c487221 */ /* 0x000fc20000010000 */
[----:B------:R-:W-:Y:S01]  /*155a0*/  F2FP.SATFINITE.E4M3.F32.PACK_AB_MERGE_C R229, R48, R5, R229 ;  /* 0x0000000530e5723e */ /* 0x000fe200048070e5 */
[----:B------:R-:W1:Y:S01]  /*155b0*/  MUFU.EX2 R11, R11 ;  /* 0x0000000b000b7308 */ /* 0x000e620000000800 */
[----:B--2---:R-:W-:-:S01]  /*155c0*/  FADD.FTZ R27, R9, R68 ;  /* 0x00000044091b7221 */ /* 0x004fc20000010000 */
[--C-:B------:R-:W-:Y:S01]  /*155d0*/  IMAD.MOV.U32 R61, RZ, RZ, R151.reuse ;  /* 0x000000ffff3d7224 */ /* 0x100fe200078e0097 */
[----:B------:R-:W-:Y:S01]  /*155e0*/  MOV R48, R151 ;  /* 0x0000009700307202 */ /* 0x000fe20000000f00 */
[--C-:B------:R-:W-:Y:S02]  /*155f0*/  IMAD.MOV.U32 R57, RZ, RZ, R151.reuse ;  /* 0x000000ffff397224 */ /* 0x100fe400078e0097 */
[----:B------:R-:W-:Y:S02]  /*15600*/  IMAD.MOV.U32 R53, RZ, RZ, R151 ;  /* 0x000000ffff357224 */ /* 0x000fe400078e0097 */
[----:B------:R2:W3:Y:S01]  /*15610*/  MUFU.EX2 R54, R39 ;  /* 0x0000002700367308 */ /* 0x0004e20000000800 */
[----:B0-----:R-:W-:-:S01]  /*15620*/  FADD.FTZ R70, R52, R27 ;  /* 0x0000001b34467221 */ /* 0x001fc20000010000 */
[----:B------:R-:W-:Y:S01]  /*15630*/  FADD.FTZ R27, R65, R72 ;  /* 0x00000048411b7221 */ /* 0x000fe20000010000 */
[----:B------:R-:W-:-:S02]  /*15640*/  IMAD.MOV.U32 R65, RZ, RZ, R151 ;  /* 0x000000ffff417224 */ /* 0x000fc400078e0097 */
[----:B------:R-:W-:Y:S02]  /*15650*/  IMAD.MOV.U32 R50, RZ, RZ, R151 ;  /* 0x000000ffff327224 */ /* 0x000fe400078e0097 */
[----:B------:R-:W-:-:S01]  /*15660*/  FADD.FTZ R72, R20, R27 ;  /* 0x0000001b14487221 */ /* 0x000fc20000010000 */
[----:B------:R-:W-:Y:S01]  /*15670*/  IMAD.MOV.U32 R35, RZ, RZ, R151 ;  /* 0x000000ffff237224 */ /* 0x000fe200078e0097 */
[----:B------:R-:W0:Y:S01]  /*15680*/  MUFU.EX2 R13, R13 ;  /* 0x0000000d000d7308 */ /* 0x000e220000000800 */
[----:B-1----:R-:W-:-:S01]  /*15690*/  FADD.FTZ R3, R11, R70 ;  /* 0x000000460b037221 */ /* 0x002fc20000010000 */
[----:B------:R-:W-:Y:S01]  /*156a0*/  FADD.FTZ R27, R69, R72 ;  /* 0x00000048451b7221 */ /* 0x000fe20000010000 */
[--C-:B------:R-:W-:Y:S02]  /*156b0*/  IMAD.MOV.U32 R69, RZ, RZ, R151.reuse ;  /* 0x000000ffff457224 */ /* 0x100fe400078e0097 */
[----:B--2---:R-:W-:Y:S02]  /*156c0*/  IMAD.MOV.U32 R39, RZ, RZ, R151 ;  /* 0x000000ffff277224 */ /* 0x004fe400078e0097 */
[----:B------:R-:W-:-:S01]  /*156d0*/  FADD.FTZ R74, R24, R27 ;  /* 0x0000001b184a7221 */ /* 0x000fc20000010000 */
[----:B------:R-:W-:Y:S01]  /*156e0*/  IMAD.MOV.U32 R31, RZ, RZ, R151 ;  /* 0x000000ffff1f7224 */ /* 0x000fe200078e0097 */
[----:B------:R-:W1:Y:S01]  /*156f0*/  MUFU.EX2 R56, R43 ;  /* 0x0000002b00387308 */ /* 0x000e620000000800 */
[----:B---3--:R-:W-:-:S01]  /*15700*/  FADD.FTZ R70, R54, R3 ;  /* 0x0000000336467221 */ /* 0x008fc20000010000 */
[----:B------:R-:W-:Y:S01]  /*15710*/  FADD.FTZ R27, R73, R74 ;  /* 0x0000004a491b7221 */ /* 0x000fe20000010000 */
[----:B------:R-:W-:Y:S01]  /*15720*/  F2FP.SATFINITE.E4M3.F32.PACK_AB_MERGE_C R11, R54, R11, RZ ;  /* 0x0000000b360b723e */ /* 0x000fe200048070ff */
[----:B------:R-:W-:-:S02]  /*15730*/  IMAD.MOV.U32 R73, RZ, RZ, R151 ;  /* 0x000000ffff497224 */ /* 0x000fc400078e0097 */
[----:B------:R-:W-:-:S01]  /*15740*/  FADD.FTZ R74, R26, R27 ;  /* 0x0000001b1a4a7221 */ /* 0x000fc20000010000 */
[----:B------:R-:W-:Y:S01]  /*15750*/  F2FP.SATFINITE.E4M3.F32.PACK_AB_MERGE_C R231, R52, R9, R11 ;  /* 0x0000000934e7723e */ /* 0x000fe2000480700b */
[----:B------:R-:W2:Y:S01]  /*15760*/  MUFU.EX2 R15, R15 ;  /* 0x0000000f000f7308 */ /* 0x000ea20000000800 */
[----:B0-----:R-:W-:-:S01]  /*15770*/  FADD.FTZ R3, R13, R70 ;  /* 0x000000460d037221 */ /* 0x001fc20000010000 */
[----:B------:R-:W-:Y:S01]  /*15780*/  FADD.FTZ R27, R77, R74 ;  /* 0x0000004a4d1b7221 */ /* 0x000fe20000010000 */
[--C-:B------:R-:W-:Y:S01]  /*15790*/  IMAD.MOV.U32 R77, RZ, RZ, R151.reuse ;  /* 0x000000ffff4d7224 */ /* 0x100fe200078e0097 */
[----:B------:R-:W-:Y:S01]  /*157a0*/  MOV R52, R151 ;  /* 0x0000009700347202 */ /* 0x000fe20000000f00 */
[--C-:B------:R-:W-:Y:S02]  /*157b0*/  IMAD.MOV.U32 R74, RZ, RZ, R151.reuse ;  /* 0x000000ffff4a7224 */ /* 0x100fe400078e0097 */
[----:B------:R-:W-:Y:S01]  /*157c0*/  IMAD.MOV.U32 R54, RZ, RZ, R151 ;  /* 0x000000ffff367224 */ /* 0x000fe200078e0097 */
[----:B------:R0:W3:Y:S01]  /*157d0*/  MUFU.EX2 R58, R47 ;  /* 0x0000002f003a7308 */ /* 0x0000e20000000800 */
[----:B-1----:R-:W-:-:S01]  /*157e0*/  FADD.FTZ R72, R56, R3 ;  /* 0x0000000338487221 */ /* 0x002fc20000010000 */
[----:B------:R-:W-:-:S02]  /*157f0*/  IMAD.MOV.U32 R43, RZ, RZ, R151 ;  /* 0x000000ffff2b7224 */ /* 0x000fc400078e0097 */
[----:B------:R-:W-:-:S04]  /*15800*/  IMAD.MOV.U32 R26, RZ, RZ, R151 ;  /* 0x000000ffff1a7224 */ /* 0x000fc800078e0097 */
[----:B------:R-:W1:Y:S01]  /*15810*/  MUFU.EX2 R21, R21 ;  /* 0x0000001500157308 */ /* 0x000e620000000800 */
[----:B--2---:R-:W-:-:S01]  /*15820*/  FADD.FTZ R3, R15, R72 ;  /* 0x000000480f037221 */ /* 0x004fc20000010000 */
[----:B0-----:R-:W-:-:S06]  /*15830*/  IMAD.MOV.U32 R47, RZ, RZ, R151 ;  /* 0x000000ffff2f7224 */ /* 0x001fcc00078e0097 */
[----:B------:R0:W2:Y:S01]  /*15840*/  MUFU.EX2 R60, R51 ;  /* 0x00000033003c7308 */ /* 0x0000a20000000800 */
[----:B---3--:R-:W-:-:S01]  /*15850*/  FADD.FTZ R72, R58, R3 ;  /* 0x000000033a487221 */ /* 0x008fc20000010000 */
[----:B------:R-:W-:Y:S01]  /*15860*/  F2FP.SATFINITE.E4M3.F32.PACK_AB_MERGE_C R15, R58, R15, RZ ;  /* 0x0000000f3a0f723e */ /* 0x000fe200048070ff */
[----:B------:R-:W-:-:S03]  /*15870*/  IMAD.MOV.U32 R58, RZ, RZ, R151 ;  /* 0x000000ffff3a7224 */ /* 0x000fc600078e0097 */
[----:B------:R-:W-:Y:S02]  /*15880*/  F2FP.SATFINITE.E4M3.F32.PACK_AB_MERGE_C R225, R56, R13, R15 ;  /* 0x0000000d38e1723e */ /* 0x000fe4000480700f */
[----:B------:R-:W3:Y:S01]  /*15890*/  MUFU.EX2 R25, R25 ;  /* 0x0000001900197308 */ /* 0x000ee20000000800 */
[----:B-1----:R-:W-:-:S01]  /*158a0*/  FADD.FTZ R3, R21, R72 ;  /* 0x0000004815037221 */ /* 0x002fc20000010000 */
[----:B------:R-:W-:Y:S01]  /*158b0*/  FADD.FTZ R72, R28, R27 ;  /* 0x0000001b1c487221 */ /* 0x000fe20000010000 */
[----:B------:R-:W-:Y:S01]  /*158c0*/  MOV R56, R151 ;  /* 0x0000009700387202 */ /* 0x000fe20000000f00 */
[----:B0-----:R-:W-:Y:S02]  /*158d0*/  IMAD.MOV.U32 R51, RZ, RZ, R151 ;  /* 0x000000ffff337224 */ /* 0x001fe400078e0097 */
[----:B------:R-:W-:-:S01]  /*158e0*/  FADD.FTZ R81, R81, R72 ;  /* 0x0000004851517221 */ /* 0x000fc20000010000 */
[----:B------:R-:W-:Y:S01]  /*158f0*/  MOV R72, R151 ;  /* 0x0000009700487202 */ /* 0x000fe20000000f00 */
[----:B------:R0:W1:Y:S01]  /*15900*/  MUFU.EX2 R62, R55 ;  /* 0x00000037003e7308 */ /* 0x0000620000000800 */
[----:B--2---:R-:W-:-:S01]  /*15910*/  FADD.FTZ R12, R60, R3 ;  /* 0x000000033c0c7221 */ /* 0x004fc20000010000 */
[----:B------:R-:W-:Y:S01]  /*15920*/  FADD.FTZ R24, R30, R81 ;  /* 0x000000511e187221 */ /* 0x000fe20000010000 */
[----:B------:R-:W-:-:S02]  /*15930*/  IMAD.MOV.U32 R81, RZ, RZ, R151 ;  /* 0x000000ffff517224 */ /* 0x000fc400078e0097 */
[----:B------:R-:W-:Y:S02]  /*15940*/  IMAD.MOV.U32 R30, RZ, RZ, R151 ;  /* 0x000000ffff1e7224 */ /* 0x000fe400078e0097 */
[----:B------:R-:W-:-:S01]  /*15950*/  FADD.FTZ R7, R83, R24 ;  /* 0x0000001853077221 */ /* 0x000fc20000010000 */
[----:B------:R-:W-:Y:S01]  /*15960*/  IMAD.MOV.U32 R83, RZ, RZ, R151 ;  /* 0x000000ffff537224 */ /* 0x000fe200078e0097 */
[----:B------:R-:W2:Y:S01]  /*15970*/  MUFU.EX2 R29, R29 ;  /* 0x0000001d001d7308 */ /* 0x000ea20000000800 */
[----:B---3--:R-:W-:-:S01]  /*15980*/  FADD.FTZ R3, R25, R12 ;  /* 0x0000000c19037221 */ /* 0x008fc20000010000 */
[----:B------:R-:W-:Y:S01]  /*15990*/  FADD.FTZ R28, R34, R7 ;  /* 0x00000007221c7221 */ /* 0x000fe20000010000 */
[--C-:B0-----:R-:W-:Y:S02]  /*159a0*/  IMAD.MOV.U32 R55, RZ, RZ, R151.reuse ;  /* 0x000000ffff377224 */ /* 0x101fe400078e0097 */
[----:B------:R-:W-:Y:S02]  /*159b0*/  IMAD.MOV.U32 R34, RZ, RZ, R151 ;  /* 0x000000ffff227224 */ /* 0x000fe400078e0097 */
[----:B------:R-:W-:-:S01]  /*159c0*/  FADD.FTZ R97, R97, R28 ;  /* 0x0000001c61617221 */ /* 0x000fc20000010000 */
[----:B------:R-:W-:Y:S01]  /*159d0*/  MOV R28, R151 ;  /* 0x00000097001c7202 */ /* 0x000fe20000000f00 */
[----:B------:R0:W3:Y:S01]  /*159e0*/  MUFU.EX2 R64, R59 ;  /* 0x0000003b00407308 */ /* 0x0000e20000000800 */
[----:B-1----:R-:W-:-:S01]  /*159f0*/  FADD.FTZ R12, R62, R3 ;  /* 0x000000033e0c7221 */ /* 0x002fc20000010000 */
        /* <DEDUP_REMOVED lines=9> */
[--C-:B0-----:R-:W-:Y:S02]  /*15a90*/  IMAD.MOV.U32 R59, RZ, RZ, R151.reuse ;  /* 0x000000ffff3b7224 */ /* 0x101fe400078e0097 */
[----:B------:R-:W-:Y:S02]  /*15aa0*/  IMAD.MOV.U32 R27, RZ, RZ, R151 ;  /* 0x000000ffff1b7224 */ /* 0x000fe400078e0097 */
[----:B------:R0:W2:Y:S01]  /*15ab0*/  MUFU.EX2 R66, R63 ;  /* 0x0000003f00427308 */ /* 0x0000a20000000800 */
[----:B---3--:R-:W-:-:S01]  /*15ac0*/  FADD.FTZ R24, R64, R3 ;  /* 0x0000000340187221 */ /* 0x008fc20000010000 */
[----:B------:R-:W-:-:S06]  /*15ad0*/  IMAD.MOV.U32 R25, RZ, RZ, R151 ;  /* 0x000000ffff197224 */ /* 0x000fcc00078e0097 */
[----:B------:R-:W3:Y:S01]  /*15ae0*/  MUFU.EX2 R37, R37 ;  /* 0x0000002500257308 */ /* 0x000ee20000000800 */
[----:B-1----:R-:W-:-:S01]  /*15af0*/  FADD.FTZ R3, R33, R24 ;  /* 0x0000001821037221 */ /* 0x002fc20000010000 */
[----:B0-----:R-:W-:Y:S01]  /*15b00*/  IMAD.MOV.U32 R63, RZ, RZ, R151 ;  /* 0x000000ffff3f7224 */ /* 0x001fe200078e0097 */
[----:B------:R-:W-:-:S05]  /*15b10*/  MOV R24, R151 ;  /* 0x0000009700187202 */ /* 0x000fca0000000f00 */
[----:B------:R0:W1:Y:S01]  /*15b20*/  MUFU.EX2 R68, R67 ;  /* 0x0000004300447308 */ /* 0x0000620000000800 */
[C---:B--2---:R-:W-:Y:S01]  /*15b30*/  F2FP.SATFINITE.E4M3.F32.PACK_AB_MERGE_C R33, R66.reuse, R33, RZ ;  /* 0x000000214221723e */ /* 0x044fe200048070ff */
[----:B------:R-:W-:-:S03]  /*15b40*/  FADD.FTZ R66, R66, R3 ;  /* 0x0000000342427221 */ /* 0x000fc60000010000 */
[----:B------:R-:W-:Y:S01]  /*15b50*/  F2FP.SATFINITE.E4M3.F32.PACK_AB_MERGE_C R217, R64, R29, R33 ;  /* 0x0000001d40d9723e */ /* 0x000fe20004807021 */
[----:B------:R-:W-:Y:S01]  /*15b60*/  IMAD.MOV.U32 R33, RZ, RZ, R151 ;  /* 0x000000ffff217224 */ /* 0x000fe200078e0097 */
[----:B------:R-:W-:Y:S01]  /*15b70*/  MOV R64, R151 ;  /* 0x0000009700407202 */ /* 0x000fe20000000f00 */
[----:B------:R-:W2:Y:S01]  /*15b80*/  MUFU.EX2 R36, R36 ;  /* 0x0000002400247308 */ /* 0x000ea20000000800 */
[----:B---3--:R-:W-:-:S01]  /*15b90*/  FADD.FTZ R3, R37, R66 ;  /* 0x0000004225037221 */ /* 0x008fc20000010000 */
[--C-:B0-----:R-:W-:Y:S02]  /*15ba0*/  IMAD.MOV.U32 R67, RZ, RZ, R151.reuse ;  /* 0x000000ffff437224 */ /* 0x101fe400078e0097 */
[--C-:B------:R-:W-:Y:S02]  /*15bb0*/  IMAD.MOV.U32 R66, RZ, RZ, R151.reuse ;  /* 0x000000ffff427224 */ /* 0x100fe400078e0097 */
[----:B------:R-:W-:Y:S02]  /*15bc0*/  IMAD.MOV.U32 R29, RZ, RZ, R151 ;  /* 0x000000ffff1d7224 */ /* 0x000fe400078e0097 */
[----:B------:R-:W0:Y:S01]  /*15bd0*/  MUFU.EX2 R41, R41 ;  /* 0x0000002900297308 */ /* 0x000e220000000800 */
[----:B-1----:R-:W-:-:S07]  /*15be0*/  FADD.FTZ R10, R68, R3 ;  /* 0x00000003440a7221 */ /* 0x002fce0000010000 */
[----:B------:R-:W1:Y:S01]  /*15bf0*/  MUFU.EX2 R87, R87 ;  /* 0x0000005700577308 */ /* 0x000e620000000800 */
[----:B--2---:R-:W-:-:S07]  /*15c00*/  FADD.FTZ R20, R36, R7 ;  /* 0x0000000724147221 */ /* 0x004fce0000010000 */
[----:B------:R2:W3:Y:S01]  /*15c10*/  MUFU.EX2 R70, R71 ;  /* 0x0000004700467308 */ /* 0x0004e20000000800 */
[----:B0-----:R-:W-:-:S07]  /*15c20*/  FADD.FTZ R3, R41, R10 ;  /* 0x0000000a29037221 */ /* 0x001fce0000010000 */
[----:B------:R-:W-:Y:S01]  /*15c30*/  MUFU.EX2 R40, R40 ;  /* 0x0000002800287308 */ /* 0x000fe20000000800 */
[C---:B-1----:R-:W-:Y:S01]  /*15c40*/  F2FP.SATFINITE.E4M3.F32.PACK_AB_MERGE_C R218, R87.reuse, R36, RZ ;  /* 0x0000002457da723e */ /* 0x042fe200048070ff */
[----:B------:R-:W-:Y:S01]  /*15c50*/  FADD.FTZ R87, R87, R20 ;  /* 0x0000001457577221 */ /* 0x000fe20000010000 */
[--C-:B--2---:R-:W-:Y:S01]  /*15c60*/  IMAD.MOV.U32 R71, RZ, RZ, R151.reuse ;  /* 0x000000ffff477224 */ /* 0x104fe200078e0097 */
[----:B------:R-:W-:Y:S02]  /*15c70*/  MOV R36, R151 ;  /* 0x0000009700247202 */ /* 0x000fe40000000f00 */
[----:B------:R-:W-:Y:S01]  /*15c80*/  F2FP.SATFINITE.E4M3.F32.PACK_AB_MERGE_C R218, R85, R32, R218 ;  /* 0x0000002055da723e */ /* 0x000fe200048070da */
[----:B------:R-:W-:Y:S01]  /*15c90*/  IMAD.MOV.U32 R85, RZ, RZ, R151 ;  /* 0x000000ffff557224 */ /* 0x000fe200078e0097 */
[----:B------:R-:W0:Y:S01]  /*15ca0*/  MUFU.EX2 R91, R91 ;  /* 0x0000005b005b7308 */ /* 0x000e220000000800 */
[C---:B---3--:R-:W-:Y:S01]  /*15cb0*/  F2FP.SATFINITE.E4M3.F32.PACK_AB_MERGE_C R41, R70.reuse, R41, RZ ;  /* 0x000000294629723e */ /* 0x048fe200048070ff */
[----:B------:R-:W-:Y:S01]  /*15cc0*/  FADD.FTZ R70, R70, R3 ;  /* 0x0000000346467221 */ /* 0x000fe20000010000 */
[----:B------:R-:W-:-:S02]  /*15cd0*/  MOV R32, R151 ;  /* 0x0000009700207202 */ /* 0x000fc40000000f00 */
[----:B------:R-:W-:Y:S01]  /*15ce0*/  F2FP.SATFINITE.E4M3.F32.PACK_AB_MERGE_C R219, R68, R37, R41 ;  /* 0x0000002544db723e */ /* 0x000fe20004807029 */
[--C-:B------:R-:W-:Y:S01]  /*15cf0*/  IMAD.MOV.U32 R41, RZ, RZ, R151.reuse ;  /* 0x000000ffff297224 */ /* 0x100fe200078e0097 */
[----:B------:R-:W-:Y:S01]  /*15d00*/  MOV R68, R151 ;  /* 0x0000009700447202 */ /* 0x000fe20000000f00 */
[----:B------:R-:W1:Y:S01]  /*15d10*/  MUFU.EX2 R38, R38 ;  /* 0x0000002600267308 */ /* 0x000e620000000800 */
[----:B------:R-:W-:-:S07]  /*15d20*/  IMAD.MOV.U32 R37, RZ, RZ, R151 ;  /* 0x000000ffff257224 */ /* 0x000fce00078e0097 */
[----:B------:R-:W2:Y:S01]  /*15d30*/  MUFU.EX2 R45, R45 ;  /* 0x0000002d002d7308 */ /* 0x000ea20000000800 */
[----:B0-----:R-:W-:-:S07]  /*15d40*/  F2FP.SATFINITE.E4M3.F32.PACK_AB_MERGE_C R220, R91, R40, RZ ;  /* 0x000000285bdc723e */ /* 0x001fce00048070ff */
[----:B------:R-:W0:Y:S01]  /*15d50*/  MUFU.EX2 R89, R89 ;  /* 0x0000005900597308 */ /* 0x000e220000000800 */
[----:B-1----:R-:W-:-:S01]  /*15d60*/  FADD.FTZ R10, R38, R87 ;  /* 0x00000057260a7221 */ /* 0x002fc20000010000 */
[----:B------:R-:W-:-:S06]  /*15d70*/  IMAD.MOV.U32 R87, RZ, RZ, R151 ;  /* 0x000000ffff577224 */ /* 0x000fcc00078e0097 */
[----:B------:R1:W3:Y:S01]  /*15d80*/  MUFU.EX2 R8, R75 ;  /* 0x0000004b00087308 */ /* 0x0002e20000000800 */
[----:B--2---:R-:W-:-:S01]  /*15d90*/  FADD.FTZ R3, R45, R70 ;  /* 0x000000462d037221 */ /* 0x004fc20000010000 */
[----:B------:R-:W-:-:S06]  /*15da0*/  IMAD.MOV.U32 R70, RZ, RZ, R151 ;  /* 0x000000ffff467224 */ /* 0x000fcc00078e0097 */
[----:B------:R-:W2:Y:S01]  /*15db0*/  MUFU.EX2 R49, R49 ;  /* 0x0000003100317308 */ /* 0x000ea20000000800 */
[C---:B0-----:R-:W-:Y:S01]  /*15dc0*/  F2FP.SATFINITE.E4M3.F32.PACK_AB_MERGE_C R220, R89.reuse, R38, R220 ;  /* 0x0000002659dc723e */ /* 0x041fe200048070dc */
[----:B------:R-:W-:Y:S01]  /*15dd0*/  FADD.FTZ R89, R89, R10 ;  /* 0x0000000a59597221 */ /* 0x000fe20000010000 */
[--C-:B-1----:R-:W-:Y:S02]  /*15de0*/  IMAD.MOV.U32 R75, RZ, RZ, R151.reuse ;  /* 0x000000ffff4b7224 */ /* 0x102fe400078e0097 */
[----:B------:R-:W-:Y:S02]  /*15df0*/  IMAD.MOV.U32 R38, RZ, RZ, R151 ;  /* 0x000000ffff267224 */ /* 0x000fe400078e0097 */
[----:B------:R-:W-:-:S01]  /*15e00*/  FADD.FTZ R40, R40, R89 ;  /* 0x0000005928287221 */ /* 0x000fc20000010000 */
[----:B------:R-:W-:Y:S01]  /*15e10*/  IMAD.MOV.U32 R89, RZ, RZ, R151 ;  /* 0x000000ffff597224 */ /* 0x000fe200078e0097 */
[----:B------:R0:W1:Y:S01]  /*15e20*/  MUFU.EX2 R12, R79 ;  /* 0x0000004f000c7308 */ /* 0x0000620000000800 */
[----:B---3--:R-:W-:-:S01]  /*15e30*/  FADD.FTZ R10, R8, R3 ;  /* 0x00000003080a7221 */ /* 0x008fc20000010000 */
[----:B------:R-:W-:Y:S01]  /*15e40*/  FADD.FTZ R91, R91, R40 ;  /* 0x000000285b5b7221 */ /* 0x000fe20000010000 */
[----:B------:R-:W-:-:S05]  /*15e50*/  MOV R40, R151 ;  /* 0x0000009700287202 */ /* 0x000fca0000000f00 */
[----:B------:R-:W-:Y:S01]  /*15e60*/  MUFU.EX2 R44, R44 ;  /* 0x0000002c002c7308 */ /* 0x000fe20000000800 */
[----:B--2---:R-:W-:-:S01]  /*15e70*/  FADD.FTZ R3, R49, R10 ;  /* 0x0000000a31037221 */ /* 0x004fc20000010000 */
[----:B0-----:R-:W-:-:S06]  /*15e80*/  IMAD.MOV.U32 R79, RZ, RZ, R151 ;  /* 0x000000ffff4f7224 */ /* 0x001fcc00078e0097 */
[----:B------:R-:W0:Y:S01]  /*15e90*/  MUFU.EX2 R95, R95 ;  /* 0x0000005f005f7308 */ /* 0x000e220000000800 */
[C---:B-1----:R-:W-:Y:S01]  /*15ea0*/  F2FP.SATFINITE.E4M3.F32.PACK_AB_MERGE_C R49, R12.reuse, R49, RZ ;  /* 0x000000310c31723e */ /* 0x042fe200048070ff */
[----:B------:R-:W-:-:S03]  /*15eb0*/  FADD.FTZ R12, R12, R3 ;  /* 0x000000030c0c7221 */ /* 0x000fc60000010000 */
[----:B------:R-:W-:Y:S01]  /*15ec0*/  F2FP.SATFINITE.E4M3.F32.PACK_AB_MERGE_C R221, R8, R45, R49 ;  /* 0x0000002d08dd723e */ /* 0x000fe20004807031 */
[--C-:B------:R-:W-:Y:S02]  /*15ed0*/  IMAD.MOV.U32 R49, RZ, RZ, R151.reuse ;  /* 0x000000ffff317224 */ /* 0x100fe400078e0097 */
[----:B------:R-:W1:Y:S01]  /*15ee0*/  MUFU.EX2 R42, R42 ;  /* 0x0000002a002a7308 */ /* 0x000e620000000800 */
[----:B------:R-:W-:-:S07]  /*15ef0*/  IMAD.MOV.U32 R45, RZ, RZ, R151 ;  /* 0x000000ffff2d7224 */ /* 0x000fce00078e0097 */
[----:B------:R-:W2:Y:S01]  /*15f00*/  MUFU.EX2 R99, R99 ;  /* 0x0000006300637308 */ /* 0x000ea20000000800 */
[----:B0-----:R-:W-:-:S07]  /*15f10*/  F2FP.SATFINITE.E4M3.F32.PACK_AB_MERGE_C R5, R95, R44, RZ ;  /* 0x0000002c5f05723e */ /* 0x001fce00048070ff */
[----:B------:R0:W3:Y:S01]  /*15f20*/  MUFU.EX2 R93, R147 ;  /* 0x00000093005d7308 */ /* 0x0000e20000000800 */
[----:B-1----:R-:W-:-:S01]  /*15f30*/  FADD.FTZ R10, R42, R91 ;  /* 0x0000005b2a0a7221 */ /* 0x002fc20000010000 */
[----:B------:R-:W-:-:S06]  /*15f40*/  IMAD.MOV.U32 R91, RZ, RZ, R151 ;  /* 0x000000ffff5b7224 */ /* 0x000fcc00078e0097 */
[----:B------:R1:W4:Y:S01]  /*15f50*/  MUFU.EX2 R6, R101 ;  /* 0x0000006500067308 */ /* 0x0003220000000800 */
[----:B--2---:R-:W-:-:S01]  /*15f60*/  FADD.FTZ R3, R99, R12 ;  /* 0x0000000c63037221 */ /* 0x004fc20000010000 */
[----:B0-----:R-:W-:-:S06]  /*15f70*/  IMAD.MOV.U32 R147, RZ, RZ, R151 ;  /* 0x000000ffff937224 */ /* 0x001fcc00078e0097 */
[----:B------:R-:W0:Y:S01]  /*15f80*/  MUFU.EX2 R103, R103 ;  /* 0x0000006700677308 */ /* 0x000e220000000800 */
[C---:B---3--:R-:W-:Y:S01]  /*15f90*/  F2FP.SATFINITE.E4M3.F32.PACK_AB_MERGE_C R222, R93.reuse, R42, R5 ;  /* 0x0000002a5dde723e */ /* 0x048fe20004807005 */
[----:B------:R-:W-:Y:S01]  /*15fa0*/  FADD.FTZ R93, R93, R10 ;  /* 0x0000000a5d5d7221 */ /* 0x000fe20000010000 */
[--C-:B-1----:R-:W-:Y:S02]  /*15fb0*/  IMAD.MOV.U32 R101, RZ, RZ, R151.reuse ;  /* 0x000000ffff657224 */ /* 0x102fe400078e0097 */
[----:B------:R-:W-:Y:S02]  /*15fc0*/  IMAD.MOV.U32 R42, RZ, RZ, R151 ;  /* 0x000000ffff2a7224 */ /* 0x000fe400078e0097 */
[----:B------:R-:W-:-:S01]  /*15fd0*/  FADD.FTZ R44, R44, R93 ;  /* 0x0000005d2c2c7221 */ /* 0x000fc20000010000 */
[----:B------:R-:W-:Y:S01]  /*15fe0*/  IMAD.MOV.U32 R93, RZ, RZ, R151 ;  /* 0x000000ffff5d7224 */ /* 0x000fe200078e0097 */
[----:B------:R-:W1:Y:S01]  /*15ff0*/  MUFU.EX2 R46, R46 ;  /* 0x0000002e002e7308 */ /* 0x000e620000000800 */
[----:B----4-:R-:W-:-:S04]  /*16000*/  FADD.FTZ R10, R6, R3 ;  /* 0x00000003060a7221 */ /* 0x010fc80000010000 */
[----:B0-----:R-:W-:Y:S01]  /*16010*/  FADD.FTZ R7, R103, R10 ;  /* 0x0000000a67077221 */ /* 0x001fe20000010000 */
[----:B-1----:R-:W-:-:S03]  /*16020*/  F2FP.SATFINITE.E4M3.F32.PACK_AB_MERGE_C R3, R46, R103, RZ ;  /* 0x000000672e03723e */ /* 0x002fc600048070ff */
[----:B------:R-:W-:Y:S01]  /*16030*/  FADD.FTZ R7, R46, R7 ;  /* 0x000000072e077221 */ /* 0x000fe20000010000 */
[----:B------:R-:W-:Y:S01]  /*16040*/  IMAD.MOV.U32 R103, RZ, RZ, R151 ;  /* 0x000000ffff677224 */ /* 0x000fe200078e0097 */
[----:B------:R-:W-:Y:S01]  /*16050*/  F2FP.SATFINITE.E4M3.F32.PACK_AB_MERGE_C R223, R6, R99, R3 ;  /* 0x0000006306df723e */ /* 0x000fe20004807003 */
[----:B------:R-:W-:-:S01]  /*16060*/  FADD.FTZ R6, R95, R44 ;  /* 0x0000002c5f067221 */ /* 0x000fc20000010000 */
[--C-:B------:R-:W-:Y:S01]  /*16070*/  IMAD.MOV.U32 R99, RZ, RZ, R151.reuse ;  /* 0x000000ffff637224 */ /* 0x100fe200078e0097 */
[----:B------:R-:W-:Y:S01]  /*16080*/  MOV R44, R151 ;  /* 0x00000097002c7202 */ /* 0x000fe20000000f00 */
[--C-:B------:R-:W-:Y:S02]  /*16090*/  IMAD.MOV.U32 R95, RZ, RZ, R151.reuse ;  /* 0x000000ffff5f7224 */ /* 0x100fe400078e0097 */
[----:B------:R-:W-:Y:S01]  /*160a0*/  IMAD.MOV.U32 R46, RZ, RZ, R151 ;  /* 0x000000ffff2e7224 */ /* 0x000fe200078e0097 */
[----:B------:R-:W-:Y:S06]  /*160b0*/  @!P2 BRA `(.L_x_433) ;  /* 0x000000280038a947 */ /* 0x000fec0003800000 */
[----:B------:R0:W5:Y:S01]  /*160c0*/  LDL.LU R5, [R1] ;  /* 0x0000000001057983 */ /* 0x0001620000300800 */
[----:B------:R-:W-:Y:S01]  /*160d0*/  VIADD R10, R153, 0xfffffffe ;  /* 0xfffffffe990a7836 */ /* 0x000fe20000000000 */
[----:B------:R-:W-:Y:S01]  /*160e0*/  MOV R11, R152 ;  /* 0x00000098000b7202 */ /* 0x000fe20000000f00 */
[----:B------:R-:W-:Y:S01]  /*160f0*/  IMAD.MOV.U32 R13, RZ, RZ, R4 ;  /* 0x000000ffff0d7224 */ /* 0x000fe200078e0004 */
[----:B------:R-:W-:Y:S01]  /*16100*/  CS2R R150, SRZ ;  /* 0x0000000000967805 */ /* 0x000fe2000001ff00 */
[----:B------:R-:W-:Y:S01]  /*16110*/  IMAD.MOV.U32 R3, RZ, RZ, R0 ;  /* 0x000000ffff037224 */ /* 0x000fe200078e0000 */
        /* <DEDUP_REMOVED lines=62> */
[----:B0-----:R-:W-:-:S07]  /*16500*/  CS2R R24, SRZ ;  /* 0x0000000000187805 */ /* 0x001fce000001ff00 */
.L_x_444:
[----:B------:R-:W2:Y:S01]  /*16510*/  LDL R4, [R1+0x8] ;  /* 0x0000080001047983 */ /* 0x000ea20000100800 */
[----:B------:R-:W-:Y:S01]  /*16520*/  ISETP.NE.AND P1, PT, R11, 0x1, PT ;  /* 0x000000010b00780c */ /* 0x000fe20003f25270 */
[----:B------:R-:W-:Y:S05]  /*16530*/  YIELD ;  /* 0x0000000000007946 */ /* 0x000fea0003800000 */
[----:B------:R-:W-:Y:S02]  /*16540*/  SEL R0, RZ, 0x1, P1 ;  /* 0x00000001ff007807 */ /* 0x000fe40000800000 */
[----:B--2---:R-:W-:Y:S02]  /*16550*/  ISETP.NE.AND P1, PT, R4, RZ, PT ;  /* 0x000000ff0400720c */ /* 0x004fe40003f25270 */
[----:B-----5:R-:W-:-:S05]  /*16560*/  LOP3.LUT R4, R5, R0, RZ, 0x3c, !PT ;  /* 0x0000000005047212 */ /* 0x020fca00078e3cff */
[----:B------:R0:W-:Y:S06]  /*16570*/  STL [R1], R4 ;  /* 0x0000000401007387 */ /* 0x0001ec0000100800 */
[----:B------:R-:W-:Y:S05]  /*16580*/  @P1 BRA `(.L_x_434) ;  /* 0x00000000003c1947 */ /* 0x000fea0003800000 */
[----:B------:R-:W-:Y:S05]  /*16590*/  @!P0 BRA `(.L_x_435) ;  /* 0x0000000000048947 */ /* 0x000fea0003800000 */
[----:B------:R-:W-:Y:S01]  /*165a0*/  BPT.TRAP 0x1 ;  /* 0x000000040000795c */ /* 0x000fe20000300000 */
.L_x_435:
[----:B------:R-:W-:Y:S01]  /*165b0*/  VIADD R0, R11, 0x1 ;  /* 0x000000010b007836 */ /* 0x000fe20000000000 */
[----:B------:R-:W-:-:S04]  /*165c0*/  SHF.L.U32 R9, R4, 0x1f, RZ ;  /* 0x0000001f04097819 */ /* 0x000fc800000006ff */
[----:B------:R-:W-:-:S04]  /*165d0*/  ISETP.NE.AND P2, PT, R0, 0x2, PT ;  /* 0x000000020000780c */ /* 0x000fc80003f45270 */
[----:B------:R-:W-:-:S05]  /*165e0*/  SEL R0, R0, RZ, P2 ;  /* 0x000000ff00007207 */ /* 0x000fca0001000000 */
[----:B------:R-:W-:-:S04]  /*165f0*/  IMAD R0, R0, 0x8, R19 ;  /* 0x0000000800007824 */ /* 0x000fc800078e0213 */
[----:B------:R1:W2:Y:S01]  /*16600*/  SYNCS.PHASECHK.TRANS64.TRYWAIT P2, [R0+URZ+0x38830], R9 ;  /* 0x03883009000075a7 */ /* 0x0002a2000804017f */
[----:B------:R-:W-:Y:S05]  /*16610*/  @!P0 BRA `(.L_x_436) ;  /* 0x0000000000048947 */ /* 0x000fea0003800000 */
[----:B------:R-:W-:Y:S01]  /*16620*/  BPT.TRAP 0x1 ;  /* 0x000000040000795c */ /* 0x000fe20000300000 */
.L_x_436:
[----:B------:R-:W-:Y:S04]  /*16630*/  BSSY B0, `(.L_x_434) ;  /* 0x0000004000007945 */ /* 0x000fe80003800000 */
[----:B--2---:R-:W-:Y:S05]  /*16640*/  @P2 BRA `(.L_x_437) ;  /* 0x0000000000082947 */ /* 0x004fea0003800000 */
[----:B------:R-:W2:Y:S02]  /*16650*/  SYNCS.PHASECHK.TRANS64.TRYWAIT P2, [R0+URZ+0x38830], R9 ;  /* 0x03883009000075a7 */ /* 0x000ea4000804017f */
[----:B--2---:R-:W-:Y:S05]  /*16660*/  @!P2 BRA `(.L_x_438) ;  /* 0x000000d80030a947 */ /* 0x004fea0003800000 */
.L_x_437:
[----:B------:R-:W-:Y:S05]  /*16670*/  BSYNC B0 ;  /* 0x0000000000007941 */ /* 0x000fea0003800000 */
.L_x_434:
[----:B-12---:R-:W1:Y:S01]  /*16680*/  S2R R0, SR_TID.X ;  /* 0x0000000000007919 */ /* 0x006e620000002100 */
[----:B------:R-:W-:Y:S01]  /*16690*/  VIADD R12, R11, 0x1 ;  /* 0x000000010b0c7836 */ /* 0x000fe20000000000 */
[----:B------:R-:W-:Y:S05]  /*166a0*/  WARPSYNC.ALL ;  /* 0x0000000000007948 */ /* 0x000fea0003800000 */
[C---:B------:R-:W-:Y:S01]  /*166b0*/  ISETP.NE.AND P2, PT, R12.reuse, 0x2, PT ;  /* 0x000000020c00780c */ /* 0x040fe20003f45270 */
[----:B------:R-:W-:Y:S01]  /*166c0*/  IMAD.MOV.U32 R153, RZ, RZ, 0x40000040 ;  /* 0x40000040ff997424 */ /* 0x000fe200078e00ff */
[----:B------:R-:W-:Y:S01]  /*166d0*/  MOV R9, 0x40000040 ;  /* 0x4000004000097802 */ /* 0x000fe20000000f00 */
[----:B------:R-:W-:Y:S01]  /*166e0*/  IMAD.MOV.U32 R155, RZ, RZ, 0x40000040 ;  /* 0x40000040ff9b7424 */ /* 0x000fe200078e00ff */
[----:B------:R-:W-:Y:S01]  /*166f0*/  SEL R12, R12, RZ, P2 ;  /* 0x000000ff0c0c7207 */ /* 0x000fe20001000000 */
[----:B------:R-:W-:Y:S01]  /*16700*/  IMAD.MOV.U32 R21, RZ, RZ, 0x40000040 ;  /* 0x40000040ff157424 */ /* 0x000fe200078e00ff */
[----:B------:R-:W-:-:S02]  /*16710*/  R2UR UR15, R9 ;  /* 0x00000000090f72ca */ /* 0x000fc400000e0000 */
[----:B------:R-:W-:Y:S01]  /*16720*/  R2UR UR7, R153 ;  /* 0x00000000990772ca */ /* 0x000fe200000e0000 */
[----:B------:R-:W-:Y:S01]  /*16730*/  IMAD R8, R12, 0x800, R14 ;  /* 0x000008000c087824 */ /* 0x000fe200078e020e */
[----:B------:R-:W-:Y:S02]  /*16740*/  R2UR UR19, R155 ;  /* 0x000000009b1372ca */ /* 0x000fe400000e0000 */
[----:B------:R-:W-:Y:S01]  /*16750*/  R2UR UR27, R153 ;  /* 0x00000000991b72ca */ /* 0x000fe200000e0000 */
[C---:B------:R-:W-:Y:S01]  /*16760*/  VIADD R152, R8.reuse, 0x4 ;  /* 0x0000000408987836 */ /* 0x040fe20000000000 */
[C---:B------:R-:W-:Y:S01]  /*16770*/  R2UR UR14, R8.reuse ;  /* 0x00000000080e72ca */ /* 0x040fe200000e0000 */
[C---:B------:R-:W-:Y:S01]  /*16780*/  VIADD R154, R8.reuse, 0x6 ;  /* 0x00000006089a7836 */ /* 0x040fe20000000000 */
[----:B------:R-:W-:Y:S01]  /*16790*/  R2UR UR31, R155 ;  /* 0x000000009b1f72ca */ /* 0x000fe200000e0000 */
[----:B------:R-:W-:Y:S01]  /*167a0*/  VIADD R20, R8, 0x2 ;  /* 0x0000000208147836 */ /* 0x000fe20000000000 */
[----:B------:R-:W-:Y:S01]  /*167b0*/  R2UR UR6, R152 ;  /* 0x00000000980672ca */ /* 0x000fe200000e0000 */
[----:B------:R-:W-:Y:S01]  /*167c0*/  VIADD R152, R8, 0x402 ;  /* 0x0000040208987836 */ /* 0x000fe20000000000 */
[----:B------:R-:W-:Y:S01]  /*167d0*/  R2UR UR18, R154 ;  /* 0x000000009a1272ca */ /* 0x000fe200000e0000 */
[----:B------:R-:W-:Y:S01]  /*167e0*/  VIADD R154, R8, 0x404 ;  /* 0x00000404089a7836 */ /* 0x000fe20000000000 */
[----:B------:R-:W-:-:S02]  /*167f0*/  R2UR UR10, R20 ;  /* 0x00000000140a72ca */ /* 0x000fc400000e0000 */
[----:B------:R-:W-:Y:S02]  /*16800*/  R2UR UR26, R152 ;  /* 0x00000000981a72ca */ /* 0x000fe400000e0000 */
[----:B-1----:R-:W-:Y:S02]  /*16810*/  SHF.R.U32.HI R0, RZ, 0x7, R0 ;  /* 0x00000007ff007819 */ /* 0x002fe40000011600 */
[----:B------:R-:W-:Y:S02]  /*16820*/  R2UR UR30, R154 ;  /* 0x000000009a1e72ca */ /* 0x000fe400000e0000 */
[----:B------:R-:W-:Y:S02]  /*16830*/  IADD3 R0, R0, 0x8, RZ ;  /* 0x0000000800007810 */ /* 0x000fe40007ffe0ff */
[C---:B------:R-:W-:Y:S02]  /*16840*/  R2UR UR11, R21.reuse ;  /* 0x00000000150b72ca */ /* 0x040fe400000e0000 */
[----:B------:R-:W-:Y:S01]  /*16850*/  IADD3 R20, R8, 0x400, RZ ;  /* 0x0000040008147810 */ /* 0x000fe20007ffe0ff */
[----:B------:R1:W-:Y:S01]  /*16860*/  BAR.SYNC.DEFER_BLOCKING R0, 0x100 ;  /* 0x000400000000751d */ /* 0x0003e20000010000 */
[----:B------:R-:W-:-:S02]  /*16870*/  R2UR UR23, R21 ;  /* 0x00000000151772ca */ /* 0x000fc400000e0000 */
[----:B------:R-:W-:Y:S02]  /*16880*/  R2UR UR22, R20 ;  /* 0x00000000141672ca */ /* 0x000fe400000e0000 */
[----:B------:R-:W-:Y:S02]  /*16890*/  IADD3 R8, R8, 0x406, RZ ;  /* 0x0000040608087810 */ /* 0x000fe40007ffe0ff */
[----:B------:R-:W-:Y:S02]  /*168a0*/  R2UR UR35, R9 ;  /* 0x00000000092372ca */ /* 0x000fe400000e0000 */
[----:B------:R-:W-:Y:S01]  /*168b0*/  R2UR UR34, R8 ;  /* 0x00000000082272ca */ /* 0x000fe200000e0000 */
[----:B------:R-:W-:-:S06]  /*168c0*/  WARPGROUP.ARRIVE ;  /* 0x00000000000079c5 */ /* 0x000fcc0000000000 */
        /* <DEDUP_REMOVED lines=26> */
.L_x_440:
[----:B------:R-:W-:Y:S01]  /*16a70*/  SHF.L.U32 R0, R5, 0x1f, RZ ;  /* 0x0000001f05007819 */ /* 0x000fe200000006ff */
[----:B0-----:R-:W-:-:S04]  /*16a80*/  IMAD R4, R11, 0x8, R19 ;  /* 0x000000080b047824 */ /* 0x001fc800078e0213 */
[----:B------:R0:W1:Y:S01]  /*16a90*/  SYNCS.PHASECHK.TRANS64.TRYWAIT P1, [R4+URZ+0x38850], R0 ;  /* 0x03885000040075a7 */ /* 0x000062000802017f */
[----:B------:R-:W-:Y:S05]  /*16aa0*/  @!P0 BRA `(.L_x_441) ;  /* 0x0000000000048947 */ /* 0x000fea0003800000 */
[----:B------:R-:W-:Y:S01]  /*16ab0*/  BPT.TRAP 0x1 ;  /* 0x000000040000795c */ /* 0x000fe20000300000 */
.L_x_441:
[----:B-1----:R-:W-:Y:S05]  /*16ac0*/  @P1 BRA `(.L_x_439) ;  /* 0x0000000000081947 */ /* 0x002fea0003800000 */
[----:B------:R-:W1:Y:S02]  /*16ad0*/  SYNCS.PHASECHK.TRANS64.TRYWAIT P1, [R4+URZ+0x38850], R0 ;  /* 0x03885000040075a7 */ /* 0x000e64000802017f */
[----:B-1----:R-:W-:Y:S05]  /*16ae0*/  @!P1 BRA `(.L_x_442) ;  /* 0x000000d400249947 */ /* 0x002fea0003800000 */
.L_x_439:
[----:B01----:R-:W-:Y:S01]  /*16af0*/  VIADD R0, R19, 0x400 ;  /* 0x0000040013007836 */ /* 0x003fe20000000000 */
[----:B------:R-:W-:Y:S01]  /*16b00*/  MOV R5, 0x40000040 ;  /* 0x4000004000057802 */ /* 0x000fe20000000f00 */
[----:B------:R-:W-:Y:S05]  /*16b10*/  WARPSYNC.ALL ;  /* 0x0000000000007948 */ /* 0x000fea0003800000 */
[----:B------:R-:W-:Y:S01]  /*16b20*/  SHF.R.U32.HI R0, RZ, 0x4, R0 ;  /* 0x00000004ff007819 */ /* 0x000fe20000011600 */
[----:B------:R-:W-:Y:S01]  /*16b30*/  WARPGROUP.ARRIVE ;  /* 0x00000000000079c5 */ /* 0x000fe20000000000 */
[----:B------:R-:W-:Y:S01]  /*16b40*/  R2UR UR7, R5 ;  /* 0x00000000050772ca */ /* 0x000fe200000e0000 */
[----:B------:R-:W-:Y:S01]  /*16b50*/  IMAD.MOV.U32 R9, RZ, RZ, 0x40000040 ;  /* 0x40000040ff097424 */ /* 0x000fe200078e00ff */
[----:B------:R-:W-:-:S04]  /*16b60*/  LOP3.LUT R0, R0, 0x3fff, RZ, 0xc0, !PT ;  /* 0x00003fff00007812 */ /* 0x000fc800078ec0ff */
[----:B------:R-:W-:-:S05]  /*16b70*/  LOP3.LUT R0, R0, 0x10000, RZ, 0xfc, !PT ;  /* 0x0001000000007812 */ /* 0x000fca00078efcff */
[----:B------:R-:W-:Y:S01]  /*16b80*/  IMAD R4, R11, 0x800, R0 ;  /* 0x000008000b047824 */ /* 0x000fe200078e0200 */
[----:B------:R-:W-:-:S03]  /*16b90*/  FMNMX.FTZ R0, R152, R3, !PT ;  /* 0x0000000398007209 */ /* 0x000fc60007810000 */
[C---:B------:R-:W-:Y:S01]  /*16ba0*/  VIADD R8, R4.reuse, 0x2 ;  /* 0x0000000204087836 */ /* 0x040fe20000000000 */
[----:B------:R-:W-:Y:S02]  /*16bb0*/  R2UR UR6, R4 ;  /* 0x00000000040672ca */ /* 0x000fe400000e0000 */
[----:B------:R-:W-:-:S04]  /*16bc0*/  FMNMX.FTZ R0, R153, R0, !PT ;  /* 0x0000000099007209 */ /* 0x000fc80007810000 */
[----:B------:R-:W-:-:S04]  /*16bd0*/  FMNMX.FTZ R0, R156, R0, !PT ;  /* 0x000000009c007209 */ /* 0x000fc80007810000 */
[----:B------:R-:W-:-:S03]  /*16be0*/  FMNMX.FTZ R0, R157, R0, !PT ;  /* 0x000000009d007209 */ /* 0x000fc60007810000 */
[----:B------:R-:W-:Y:S01]  /*16bf0*/  QGMMA.64x256x32.F32.E4M3.E4M3 R24, R228, gdesc[UR4], R24, gsb0 ;  /* 0x03e00004e4187df3 */ /* 0x000fe20008000818 */
[----:B------:R-:W-:Y:S01]  /*16c00*/  R2UR UR6, R8 ;  /* 0x00000000080672ca */ /* 0x000fe200000e0000 */
[C---:B------:R-:W-:Y:S01]  /*16c10*/  VIADD R8, R4.reuse, 0x4 ;  /* 0x0000000404087836 */ /* 0x040fe20000000000 */
[----:B------:R-:W-:Y:S01]  /*16c20*/  R2UR UR7, R9 ;  /* 0x00000000090772ca */ /* 0x000fe200000e0000 */
[----:B------:R-:W-:Y:S01]  /*16c30*/  VIADD R4, R4, 0x6 ;  /* 0x0000000604047836 */ /* 0x000fe20000000000 */
[----:B------:R-:W-:Y:S02]  /*16c40*/  MOV R9, 0x40000040 ;  /* 0x4000004000097802 */ /* 0x000fe40000000f00 */
[----:B------:R-:W-:-:S04]  /*16c50*/  FMNMX.FTZ R0, R160, R0, !PT ;  /* 0x00000000a0007209 */ /* 0x000fc80007810000 */
        /* <DEDUP_REMOVED lines=26> */
[----:B------:R-:W-:-:S05]  /*16e00*/  FMNMX.FTZ R0, R213, R0, !PT ;  /* 0x00000000d5007209 */ /* 0x000fca0007810000 */
[----:B------:R-:W0:Y:S02]  /*16e10*/  SHFL.BFLY PT, R5, R0, 0x2, 0x1f ;  /* 0x0c401f0000057f89 */ /* 0x000e2400000e0000 */
[----:B0-----:R-:W-:Y:S01]  /*16e20*/  FMNMX.FTZ R0, R0, R5, !PT ;  /* 0x0000000500007209 */ /* 0x001fe20007810000 */
[----:B------:R-:W-:Y:S01]  /*16e30*/  IMAD.MOV.U32 R5, RZ, RZ, 0x40000040 ;  /* 0x40000040ff057424 */ /* 0x000fe200078e00ff */
[----:B------:R-:W-:Y:S02]  /*16e40*/  WARPGROUP.DEPBAR.LE gsb0, 0x0 ;  /* 0x00008000000079c5 */ /* 0x000fe40000010000 */
[----:B------:R-:W-:-:S06]  /*16e50*/  WARPGROUP.ARRIVE ;  /* 0x00000000000079c5 */ /* 0x000fcc0000000000 */
[----:B------:R-:W0:Y:S01]  /*16e60*/  S2R R231, SR_TID.X ;  /* 0x0000000000e77919 */ /* 0x000e220000002100 */
[----:B------:R-:W-:Y:S01]  /*16e70*/  QGMMA.64x256x32.F32.E4M3.E4M3 R24, R224, gdesc[UR4], R24, gsb0 ;  /* 0x03e00004e0187df3 */ /* 0x000fe20008000818 */
[----:B------:R-:W-:Y:S02]  /*16e80*/  R2UR UR6, R8 ;  /* 0x00000000080672ca */ /* 0x000fe400000e0000 */
[----:B------:R-:W-:Y:S02]  /*16e90*/  R2UR UR7, R9 ;  /* 0x00000000090772ca */ /* 0x000fe400000e0000 */
[----:B------:R-:W-:-:S04]  /*16ea0*/  FMNMX.FTZ R8, R154, R13, !PT ;  /* 0x0000000d9a087209 */ /* 0x000fc80007810000 */
[----:B------:R-:W-:-:S04]  /*16eb0*/  FMNMX.FTZ R8, R155, R8, !PT ;  /* 0x000000089b087209 */ /* 0x000fc80007810000 */
[----:B------:R-:W-:-:S04]  /*16ec0*/  FMNMX.FTZ R8, R158, R8, !PT ;  /* 0x000000089e087209 */ /* 0x000fc80007810000 */
[----:B------:R-:W-:-:S04]  /*16ed0*/  FMNMX.FTZ R8, R159, R8, !PT ;  /* 0x000000089f087209 */ /* 0x000fc80007810000 */
[----:B------:R-:W-:-:S04]  /*16ee0*/  FMNMX.FTZ R8, R162, R8, !PT ;  /* 0x00000008a2087209 */ /* 0x000fc80007810000 */
[----:B------:R-:W-:Y:S02]  /*16ef0*/  FMNMX.FTZ R8, R163, R8, !PT ;  /* 0x00000008a3087209 */ /* 0x000fe40007810000 */
[----:B0-----:R-:W-:Y:S02]  /*16f00*/  LOP3.LUT R231, R231, 0x7f, RZ, 0xc0, !PT ;  /* 0x0000007fe7e77812 */ /* 0x001fe400078ec0ff */
[----:B------:R-:W-:Y:S02]  /*16f10*/  FMNMX.FTZ R8, R166, R8, !PT ;  /* 0x00000008a6087209 */ /* 0x000fe40007810000 */
[----:B------:R-:W-:Y:S02]  /*16f20*/  ISETP.NE.AND P1, PT, R231, RZ, PT ;  /* 0x000000ffe700720c */ /* 0x000fe40003f25270 */
[----:B------:R-:W-:Y:S01]  /*16f30*/  FMNMX.FTZ R8, R167, R8, !PT ;  /* 0x00000008a7087209 */ /* 0x000fe20007810000 */
[----:B------:R-:W0:Y:S03]  /*16f40*/  S2R R231, SR_TID.X ;  /* 0x0000000000e77919 */ /* 0x000e260000002100 */
[----:B------:R-:W-:-:S04]  /*16f50*/  FMNMX.FTZ R8, R170, R8, !PT ;  /* 0x00000008aa087209 */ /* 0x000fc80007810000 */
[----:B------:R-:W-:-:S04]  /*16f60*/  FMNMX.FTZ R8, R171, R8, !PT ;  /* 0x00000008ab087209 */ /* 0x000fc80007810000 */
[----:B------:R-:W-:-:S04]  /*16f70*/  FMNMX.FTZ R8, R174, R8, !PT ;  /* 0x00000008ae087209 */ /* 0x000fc80007810000 */
[----:B------:R-:W-:-:S04]  /*16f80*/  FMNMX.FTZ R8, R175, R8, !PT ;  /* 0x00000008af087209 */ /* 0x000fc80007810000 */
[----:B------:R-:W-:-:S04]  /*16f90*/  FMNMX.FTZ R8, R178, R8, !PT ;  /* 0x00000008b2087209 */ /* 0x000fc80007810000 */
[----:B------:R-:W-:-:S04]  /*16fa0*/  FMNMX.FTZ R8, R179, R8, !PT ;  /* 0x00000008b3087209 */ /* 0x000fc80007810000 */
[----:B------:R-:W-:-:S04]  /*16fb0*/  FMNMX.FTZ R8, R182, R8, !PT ;  /* 0x00000008b6087209 */ /* 0x000fc80007810000 */
[----:B------:R-:W-:Y:S02]  /*16fc0*/  FMNMX.FTZ R8, R183, R8, !PT ;  /* 0x00000008b7087209 */ /* 0x000fe40007810000 */
[----:B0-----:R-:W-:Y:S02]  /*16fd0*/  SHF.R.U32.HI R231, RZ, 0x7, R231 ;  /* 0x00000007ffe77819 */ /* 0x001fe400000116e7 */
        /* <DEDUP_REMOVED lines=18> */
[----:B------:R-:W-:Y:S02]  /*17100*/  WARPGROUP.DEPBAR.LE gsb0, 0x0 ;  /* 0x00008000000079c5 */ /* 0x000fe40000010000 */
[----:B------:R-:W-:-:S06]  /*17110*/  WARPGROUP.ARRIVE ;  /* 0x00000000000079c5 */ /* 0x000fcc0000000000 */
[----:B------:R-:W-:Y:S01]  /*17120*/  QGMMA.64x256x32.F32.E4M3.E4M3 R24, R216, gdesc[UR4], R24, gsb0 ;  /* 0x03e00004d8187df3 */ /* 0x000fe20008000818 */
[----:B------:R-:W-:Y:S02]  /*17130*/  R2UR UR6, R4 ;  /* 0x00000000040672ca */ /* 0x000fe400000e0000 */
[----:B------:R-:W-:Y:S01]  /*17140*/  R2UR UR7, R5 ;  /* 0x00000000050772ca */ /* 0x000fe200000e0000 */
[----:B------:R-:W0:Y:S04]  /*17150*/  SHFL.BFLY PT, R4, R9, 0x1, 0x1f ;  /* 0x0c201f0009047f89 */ /* 0x000e2800000e0000 */
[----:B------:R-:W1:Y:S01]  /*17160*/  SHFL.BFLY PT, R5, R0, 0x1, 0x1f ;  /* 0x0c201f0000057f89 */ /* 0x000e6200000e0000 */
[----:B0-----:R-:W-:Y:S02]  /*17170*/  FMNMX.FTZ R4, R9, R4, !PT ;  /* 0x0000000409047209 */ /* 0x001fe40007810000 */
[----:B-1----:R-:W-:-:S05]  /*17180*/  FMNMX.FTZ R0, R0, R5, !PT ;  /* 0x0000000500007209 */ /* 0x002fca0007810000 */
[----:B------:R-:W-:-:S04]  /*17190*/  FADD.FTZ R3, -R0, R3 ;  /* 0x0000000300037221 */ /* 0x000fc80000010100 */
[----:B------:R-:W-:Y:S01]  /*171a0*/  FMUL.FTZ R5, R2, R3 ;  /* 0x0000000302057220 */ /* 0x000fe20000410000 */
[----:B------:R-:W-:-:S01]  /*171b0*/  FADD.FTZ R3, -R4, R13 ;  /* 0x0000000d04037221 */ /* 0x000fc20000010100 */
[----:B------:R-:W-:-:S03]  /*171c0*/  FFMA.FTZ R13, R2, R0, -8 ;  /* 0xc1000000020d7423 */ /* 0x000fc60000010000 */
[C---:B------:R-:W-:Y:S01]  /*171d0*/  FMUL.FTZ R3, R2.reuse, R3 ;  /* 0x0000000302037220 */ /* 0x040fe20000410000 */
[----:B------:R-:W-:-:S01]  /*171e0*/  FFMA.FTZ R15, R2, R156, -R13 ;  /* 0x0000009c020f7223 */ /* 0x000fc2000001080d */
[C-C-:B------:R-:W-:Y:S01]  /*171f0*/  FFMA.FTZ R156, R2.reuse, R165, -R13.reuse ;  /* 0x000000a5029c7223 */ /* 0x140fe2000001080d */
[----:B------:R-:W-:-:S01]  /*17200*/  FFMA.FTZ R165, R2, R176, -R13 ;  /* 0x000000b002a57223 */ /* 0x000fc2000001080d */
[C-C-:B------:R-:W-:Y:S01]  /*17210*/  FFMA.FTZ R176, R2.reuse, R185, -R13.reuse ;  /* 0x000000b902b07223 */ /* 0x140fe2000001080d */
[----:B------:R-:W-:-:S01]  /*17220*/  FFMA.FTZ R185, R2, R196, -R13 ;  /* 0x000000c402b97223 */ /* 0x000fc2000001080d */
[C---:B------:R-:W-:Y:S01]  /*17230*/  FFMA.FTZ R196, R2.reuse, R205, -R13 ;  /* 0x000000cd02c47223 */ /* 0x040fe2000001080d */
[----:B------:R-:W-:-:S01]  /*17240*/  FFMA.FTZ R205, R2, R4, -8 ;  /* 0xc100000002cd7423 */ /* 0x000fc20000010004 */
[C-C-:B------:R-:W-:Y:S01]  /*17250*/  FFMA.FTZ R8, R2.reuse, R152, -R13.reuse ;  /* 0x0000009802087223 */ /* 0x140fe2000001080d */
[----:B------:R-:W-:-:S01]  /*17260*/  FFMA.FTZ R9, R2, R153, -R13 ;  /* 0x0000009902097223 */ /* 0x000fc2000001080d */
[C---:B------:R-:W-:Y:S01]  /*17270*/  FFMA.FTZ R153, R2.reuse, R164, -R13 ;  /* 0x000000a402997223 */ /* 0x040fe2000001080d */
[----:B------:R-:W-:-:S01]  /*17280*/  FFMA.FTZ R154, R2, R154, -R205 ;  /* 0x0000009a029a7223 */ /* 0x000fc200000108cd */
[C---:B------:R-:W-:Y:S01]  /*17290*/  FFMA.FTZ R155, R2.reuse, R155, -R205 ;  /* 0x0000009b029b7223 */ /* 0x040fe200000108cd */
[----:B------:R-:W-:Y:S01]  /*172a0*/  MUFU.EX2 R5, R5 ;  /* 0x0000000500057308 */ /* 0x000fe20000000800 */
[----:B------:R-:W-:-:S01]  /*172b0*/  FFMA.FTZ R164, R2, R173, -R13 ;  /* 0x000000ad02a47223 */ /* 0x000fc2000001080d */
[C-C-:B------:R-:W-:Y:S01]  /*172c0*/  FFMA.FTZ R173, R2.reuse, R184, -R13.reuse ;  /* 0x000000b802ad7223 */ /* 0x140fe2000001080d */
[----:B------:R-:W-:-:S01]  /*172d0*/  FFMA.FTZ R184, R2, R193, -R13 ;  /* 0x000000c102b87223 */ /* 0x000fc2000001080d */
[C---:B------:R-:W-:Y:S01]  /*172e0*/  FFMA.FTZ R193, R2.reuse, R204, -R13 ;  /* 0x000000cc02c17223 */ /* 0x040fe2000001080d */
[----:B------:R-:W-:-:S01]  /*172f0*/  FFMA.FTZ R158, R2, R158, -R205 ;  /* 0x0000009e029e7223 */ /* 0x000fc200000108cd */
[----:B------:R-:W-:-:S02]  /*17300*/  @!P1 IMAD R204, R12, 0x8, R19 ;  /* 0x000000080ccc9824 */ /* 0x000fc400078e0213 */
[----:B------:R-:W-:-:S01]  /*17310*/  FFMA.FTZ R20, R2, R157, -R13 ;  /* 0x0000009d02147223 */ /* 0x000fc2000001080d */
[----:B------:R-:W0:Y:S01]  /*17320*/  MUFU.EX2 R8, R8 ;  /* 0x0000000800087308 */ /* 0x000e220000000800 */
[----:B------:R-:W-:-:S01]  /*17330*/  FFMA.FTZ R157, R2, R168, -R13 ;  /* 0x000000a8029d7223 */ /* 0x000fc2000001080d */
[C---:B------:R-:W-:Y:S01]  /*17340*/  FFMA.FTZ R168, R2.reuse, R177, -R13 ;  /* 0x000000b102a87223 */ /* 0x040fe2000001080d */
[----:B------:R-:W-:-:S01]  /*17350*/  FFMA.FTZ R159, R2, R159, -R205 ;  /* 0x0000009f029f7223 */ /* 0x000fc200000108cd */
[C-C-:B------:R-:W-:Y:S01]  /*17360*/  FFMA.FTZ R177, R2.reuse, R188, -R13.reuse ;  /* 0x000000bc02b17223 */ /* 0x140fe2000001080d */
[----:B------:R-:W-:-:S01]  /*17370*/  FFMA.FTZ R188, R2, R197, -R13 ;  /* 0x000000c502bc7223 */ /* 0x000fc2000001080d */
[----:B------:R-:W-:Y:S01]  /*17380*/  @!P1 IADD3 R204, R204, 0x38840, RZ ;  /* 0x00038840cccc9810 */ /* 0x000fe20007ffe0ff */
[----:B------:R-:W-:-:S01]  /*17390*/  FFMA.FTZ R21, R2, R160, -R13 ;  /* 0x000000a002157223 */ /* 0x000fc2000001080d */
[----:B------:R-:W-:Y:S01]  /*173a0*/  MUFU.EX2 R3, R3 ;  /* 0x0000000300037308 */ /* 0x000fe20000000800 */
[----:B------:R-:W-:-:S01]  /*173b0*/  FFMA.FTZ R197, R2, R208, -R13 ;  /* 0x000000d002c57223 */ /* 0x000fc2000001080d */
[C---:B------:R-:W-:Y:S01]  /*173c0*/  FFMA.FTZ R162, R2.reuse, R162, -R205 ;  /* 0x000000a202a27223 */ /* 0x040fe200000108cd */
[----:B------:R-:W-:Y:S01]  /*173d0*/  IADD3 R208, -R231, 0xb, RZ ;  /* 0x0000000be7d07810 */ /* 0x000fe20007ffe1ff */
[C---:B------:R-:W-:Y:S01]  /*173e0*/  FFMA.FTZ R152, R2.reuse, R161, -R13 ;  /* 0x000000a102987223 */ /* 0x040fe2000001080d */
[----:B------:R-:W-:Y:S01]  /*173f0*/  @!P1 PRMT R204, RZ, 0x654, R204 ;  /* 0x00000654ffcc9816 */ /* 0x000fe200000000cc */
[C---:B------:R-:W-:Y:S01]  /*17400*/  FFMA.FTZ R163, R2.reuse, R163, -R205 ;  /* 0x000000a302a37223 */ /* 0x040fe200000108cd */
[----:B------:R-:W-:-:S01]  /*17410*/  FFMA.FTZ R160, R2, R169, -R13 ;  /* 0x000000a902a07223 */ /* 0x000fc2000001080d */
[----:B------:R-:W-:Y:S01]  /*17420*/  MUFU.EX2 R154, R154 ;  /* 0x0000009a009a7308 */ /* 0x000fe20000000800 */
[----:B0-----:R-:W-:-:S01]  /*17430*/  FFMA.FTZ R6, R5, R6, R8 ;  /* 0x0000000605067223 */ /* 0x001fc20000010008 */
[C-C-:B------:R-:W-:Y:S01]  /*17440*/  FFMA.FTZ R169, R2.reuse, R180, -R13.reuse ;  /* 0x000000b402a97223 */ /* 0x140fe2000001080d */
[----:B------:R-:W-:-:S01]  /*17450*/  FFMA.FTZ R180, R2, R189, -R13 ;  /* 0x000000bd02b47223 */ /* 0x000fc2000001080d */
[C---:B------:R-:W-:Y:S01]  /*17460*/  FFMA.FTZ R166, R2.reuse, R166, -R205 ;  /* 0x000000a602a67223 */ /* 0x040fe200000108cd */
[----:B------:R-:W-:-:S01]  /*17470*/  FFMA.FTZ R189, R2, R200, -R13 ;  /* 0x000000c802bd7223 */ /* 0x000fc2000001080d */
[C---:B------:R-:W-:Y:S01]  /*17480*/  FFMA.FTZ R200, R2.reuse, R209, -R13 ;  /* 0x000000d102c87223 */ /* 0x040fe2000001080d */
[----:B------:R-:W-:-:S01]  /*17490*/  FFMA.FTZ R167, R2, R167, -R205 ;  /* 0x000000a702a77223 */ /* 0x000fc200000108cd */
[----:B------:R-:W0:Y:S01]  /*174a0*/  MUFU.EX2 R9, R9 ;  /* 0x0000000900097308 */ /* 0x000e220000000800 */
[----:B------:R-:W-:-:S01]  /*174b0*/  FFMA.FTZ R170, R2, R170, -R205 ;  /* 0x000000aa02aa7223 */ /* 0x000fc200000108cd */
[C---:B------:R-:W-:Y:S01]  /*174c0*/  FFMA.FTZ R171, R2.reuse, R171, -R205 ;  /* 0x000000ab02ab7223 */ /* 0x040fe200000108cd */
[----:B------:R-:W-:-:S01]  /*174d0*/  FFMA.FTZ R161, R2, R172, -R13 ;  /* 0x000000ac02a17223 */ /* 0x000fc2000001080d */
[C-C-:B------:R-:W-:Y:S01]  /*174e0*/  FFMA.FTZ R174, R2.reuse, R174, -R205.reuse ;  /* 0x000000ae02ae7223 */ /* 0x140fe200000108cd */
[----:B------:R-:W-:-:S01]  /*174f0*/  FFMA.FTZ R175, R2, R175, -R205 ;  /* 0x000000af02af7223 */ /* 0x000fc200000108cd */
[C-C-:B------:R-:W-:Y:S01]  /*17500*/  FFMA.FTZ R178, R2.reuse, R178, -R205.reuse ;  /* 0x000000b202b27223 */ /* 0x140fe200000108cd */
[----:B------:R-:W-:-:S01]  /*17510*/  FFMA.FTZ R179, R2, R179, -R205 ;  /* 0x000000b302b37223 */ /* 0x000fc200000108cd */
[----:B------:R-:W-:Y:S01]  /*17520*/  MUFU.EX2 R155, R155 ;  /* 0x0000009b009b7308 */ /* 0x000fe20000000800 */
[----:B------:R-:W-:-:S01]  /*17530*/  FFMA.FTZ R182, R2, R182, -R205 ;  /* 0x000000b602b67223 */ /* 0x000fc200000108cd */
[C---:B------:R-:W-:Y:S01]  /*17540*/  FFMA.FTZ R172, R2.reuse, R181, -R13 ;  /* 0x000000b502ac7223 */ /* 0x040fe2000001080d */
[----:B------:R-:W-:-:S01]  /*17550*/  FFMA.FTZ R183, R2, R183, -R205 ;  /* 0x000000b702b77223 */ /* 0x000fc200000108cd */
[C-C-:B------:R-:W-:Y:S01]  /*17560*/  FFMA.FTZ R186, R2.reuse, R186, -R205.reuse ;  /* 0x000000ba02ba7223 */ /* 0x140fe200000108cd */
[----:B------:R-:W-:-:S01]  /*17570*/  FFMA.FTZ R187, R2, R187, -R205 ;  /* 0x000000bb02bb7223 */ /* 0x000fc200000108cd */
[C-C-:B------:R-:W-:Y:S01]  /*17580*/  FFMA.FTZ R190, R2.reuse, R190, -R205.reuse ;  /* 0x000000be02be7223 */ /* 0x140fe200000108cd */
[----:B------:R-:W-:-:S01]  /*17590*/  FFMA.FTZ R191, R2, R191, -R205 ;  /* 0x000000bf02bf7223 */ /* 0x000fc200000108cd */
[----:B------:R-:W1:Y:S01]  /*175a0*/  MUFU.EX2 R15, R15 ;  /* 0x0000000f000f7308 */ /* 0x000e620000000800 */
[----:B0-----:R-:W-:-:S01]  /*175b0*/  FADD.FTZ R6, R9, R6 ;  /* 0x0000000609067221 */ /* 0x001fc20000010000 */
        /* <DEDUP_REMOVED lines=8> */
[C-C-:B------:R-:W-:Y:S01]  /*17640*/  FFMA.FTZ R203, R2.reuse, R203, -R205.reuse ;  /* 0x000000cb02cb7223 */ /* 0x140fe200000108cd */
[----:B------:R-:W-:-:S01]  /*17650*/  FFMA.FTZ R206, R2, R206, -R205 ;  /* 0x000000ce02ce7223 */ /* 0x000fc200000108cd */
[C-C-:B------:R-:W-:Y:S01]  /*17660*/  FFMA.FTZ R207, R2.reuse, R207, -R205.reuse ;  /* 0x000000cf02cf7223 */ /* 0x140fe200000108cd */
[----:B------:R-:W-:-:S01]  /*17670*/  FFMA.FTZ R210, R2, R210, -R205 ;  /* 0x000000d202d27223 */ /* 0x000fc200000108cd */
[C---:B------:R-:W-:Y:S01]  /*17680*/  FFMA.FTZ R211, R2.reuse, R211, -R205 ;  /* 0x000000d302d37223 */ /* 0x040fe200000108cd */
[----:B------:R-:W-:-:S01]  /*17690*/  FFMA.FTZ R201, R2, R212, -R13 ;  /* 0x000000d402c97223 */ /* 0x000fc2000001080d */
[----:B------:R-:W0:Y:S01]  /*176a0*/  MUFU.EX2 R20, R20 ;  /* 0x0000001400147308 */ /* 0x000e220000000800 */
[----:B------:R-:W-:-:S01]  /*176b0*/  FFMA.FTZ R214, R2, R214, -R205 ;  /* 0x000000d602d67223 */ /* 0x000fc200000108cd */
[C---:B------:R-:W-:Y:S01]  /*176c0*/  FFMA.FTZ R13, R2.reuse, R213, -R13 ;  /* 0x000000d5020d7223 */ /* 0x040fe2000001080d */
[----:B------:R-:W-:-:S05]  /*176d0*/  FFMA.FTZ R205, R2, R215, -R205 ;  /* 0x000000d702cd7223 */ /* 0x000fca00000108cd */
[----:B------:R-:W-:Y:S08]  /*176e0*/  MUFU.EX2 R159, R159 ;  /* 0x0000009f009f7308 */ /* 0x000ff00000000800 */
[----:B------:R-:W2:Y:S08]  /*176f0*/  MUFU.EX2 R21, R21 ;  /* 0x0000001500157308 */ /* 0x000eb00000000800 */
[----:B------:R-:W-:Y:S08]  /*17700*/  MUFU.EX2 R162, R162 ;  /* 0x000000a200a27308 */ /* 0x000ff00000000800 */
[----:B------:R-:W3:Y:S08]  /*17710*/  MUFU.EX2 R152, R152 ;  /* 0x0000009800987308 */ /* 0x000ef00000000800 */
[----:B------:R-:W-:Y:S08]  /*17720*/  MUFU.EX2 R163, R163 ;  /* 0x000000a300a37308 */ /* 0x000ff00000000800 */
[----:B------:R-:W4:Y:S08]  /*17730*/  MUFU.EX2 R153, R153 ;  /* 0x0000009900997308 */ /* 0x000f300000000800 */
[----:B------:R-:W-:Y:S08]  /*17740*/  MUFU.EX2 R166, R166 ;  /* 0x000000a600a67308 */ /* 0x000ff00000000800 */
[----:B------:R-:W5:Y:S08]  /*17750*/  MUFU.EX2 R156, R156 ;  /* 0x0000009c009c7308 */ /* 0x000f700000000800 */
        /* <DEDUP_REMOVED lines=9> */
[----:B------:R-:W5:Y:S01]  /*177f0*/  MUFU.EX2 R165, R165 ;  /* 0x000000a500a57308 */ /* 0x000f620000000800 */
[----:B------:R-:W-:-:S02]  /*17800*/  WARPGROUP.DEPBAR.LE gsb0, 0x0 ;  /* 0x00008000000079c5 */ /* 0x000fc40000010000 */
[----:B------:R-:W-:-:S05]  /*17810*/  WARPGROUP.ARRIVE ;  /* 0x00000000000079c5 */ /* 0x000fca0000000000 */
[----:B------:R-:W-:Y:S01]  /*17820*/  MUFU.EX2 R178, R178 ;  /* 0x000000b200b27308 */ /* 0x000fe20000000800 */
[----:B------:R-:W-:Y:S07]  /*17830*/  QGMMA.64x256x32.F32.E4M3.E4M3 R24, R220, gdesc[UR4], R24, gsb0 ;  /* 0x03e00004dc187df3 */ /* 0x000fee0008000818 */
        /* <DEDUP_REMOVED lines=33> */
[----:B------:R-:W-:Y:S01]  /*17a50*/  MUFU.EX2 R211, R211 ;  /* 0x000000d300d37308 */ /* 0x000fe20000000800 */
[----:B------:R-:W-:-:S02]  /*17a60*/  WARPGROUP.DEPBAR.LE gsb0, 0x0 ;  /* 0x00008000000079c5 */ /* 0x000fc40000010000 */
[----:B------:R5:W-:Y:S06]  /*17a70*/  BAR.ARV R208, 0x100 ;  /* 0x000400d00000751d */ /* 0x000bec0000002000 */
[----:B------:R1:W-:Y:S01]  /*17a80*/  @!P1 SYNCS.ARRIVE.TRANS64.RED.A1T0 RZ, [R204+URZ], RZ ;  /* 0x000000ffccff99a7 */ /* 0x0003e2000810043f */
[----:B------:R-:W5:Y:S01]  /*17a90*/  MUFU.EX2 R201, R201 ;  /* 0x000000c900c97308 */ /* 0x000f620000000800 */
[----:B-1----:R-:W-:-:S01]  /*17aa0*/  FFMA.FTZ R204, R3, R7, R154 ;  /* 0x0000000703cc7223 */ /* 0x002fc2000001009a */
[----:B------:R-:W-:-:S06]  /*17ab0*/  FADD.FTZ R7, R15, R6 ;  /* 0x000000060f077221 */ /* 0x000fcc0000010000 */
[----:B------:R-:W-:Y:S01]  /*17ac0*/  MUFU.EX2 R214, R214 ;  /* 0x000000d600d67308 */ /* 0x000fe20000000800 */
[----:B------:R-:W-:-:S01]  /*17ad0*/  FADD.FTZ R209, R155, R204 ;  /* 0x000000cc9bd17221 */ /* 0x000fc20000010000 */
[----:B0-----:R-:W-:-:S03]  /*17ae0*/  FADD.FTZ R204, R20, R7 ;  /* 0x0000000714cc7221 */ /* 0x001fc60000010000 */
[----:B------:R-:W-:Y:S01]  /*17af0*/  FADD.FTZ R6, R158, R209 ;  /* 0x000000d19e067221 */ /* 0x000fe20000010000 */
[----:B--2---:R-:W-:-:S02]  /*17b00*/  FADD.FTZ R7, R21, R204 ;  /* 0x000000cc15077221 */ /* 0x004fc40000010000 */
[----:B------:R-:W0:Y:S01]  /*17b10*/  MUFU.EX2 R13, R13 ;  /* 0x0000000d000d7308 */ /* 0x000e220000000800 */
[----:B------:R-:W-:-:S01]  /*17b20*/  FADD.FTZ R209, R159, R6 ;  /* 0x000000069fd17221 */ /* 0x000fc20000010000 */
[----:B---3--:R-:W-:-:S03]  /*17b30*/  FADD.FTZ R204, R152, R7 ;  /* 0x0000000798cc7221 */ /* 0x008fc60000010000 */
[----:B------:R-:W-:Y:S01]  /*17b40*/  FADD.FTZ R6, R162, R209 ;  /* 0x000000d1a2067221 */ /* 0x000fe20000010000 */
[----:B----4-:R-:W-:-:S02]  /*17b50*/  FADD.FTZ R7, R153, R204 ;  /* 0x000000cc99077221 */ /* 0x010fc40000010000 */
[----:B------:R-:W1:Y:S01]  /*17b60*/  MUFU.EX2 R205, R205 ;  /* 0x000000cd00cd7308 */ /* 0x000e620000000800 */
[----:B------:R-:W-:-:S01]  /*17b70*/  FADD.FTZ R209, R163, R6 ;  /* 0x00000006a3d17221 */ /* 0x000fc20000010000 */
[----:B-----5:R-:W-:-:S03]  /*17b80*/  FADD.FTZ R204, R156, R7 ;  /* 0x000000079ccc7221 */ /* 0x020fc60000010000 */
[----:B------:R-:W-:Y:S01]  /*17b90*/  FADD.FTZ R6, R166, R209 ;  /* 0x000000d1a6067221 */ /* 0x000fe20000010000 */
[----:B------:R-:W-:-:S03]  /*17ba0*/  FADD.FTZ R7, R157, R204 ;  /* 0x000000cc9d077221 */ /* 0x000fc60000010000 */
        /* <DEDUP_REMOVED lines=45> */
[----:B0-----:R-:W-:-:S03]  /*17e80*/  FADD.FTZ R6, R13, R204 ;  /* 0x000000cc0d067221 */ /* 0x001fc60000010000 */
[----:B------:R-:W-:-:S04]  /*17e90*/  FADD.FTZ R208, R214, R7 ;  /* 0x00000007d6d07221 */ /* 0x000fc80000010000 */
[----:B-1----:R-:W-:Y:S01]  /*17ea0*/  FADD.FTZ R7, R205, R208 ;  /* 0x000000d0cd077221 */ /* 0x002fe20000010000 */
[----:B------:R-:W-:Y:S06]  /*17eb0*/  @!P0 BRA `(.L_x_443) ;  /* 0x0000000000048947 */ /* 0x000fec0003800000 */
[----:B------:R-:W-:Y:S01]  /*17ec0*/  BPT.TRAP 0x1 ;  /* 0x000000040000795c */ /* 0x000fe20000300000 */
.L_x_443:
        /* <DEDUP_REMOVED lines=64> */
[----:B------:R-:W-:Y:S01]  /*182d0*/  IMAD R11, R11, 0x8, R19 ;  /* 0x000000080b0b7824 */ /* 0x000fe200078e0213 */
[----:B------:R0:W5:Y:S01]  /*182e0*/  LDL R5, [R1] ;  /* 0x0000000001057983 */ /* 0x0001620000100800 */
[----:B------:R-:W-:Y:S01]  /*182f0*/  ISETP.GT.AND P1, PT, R10, RZ, PT ;  /* 0x000000ff0a00720c */ /* 0x000fe20003f24270 */
[----:B------:R-:W-:Y:S01]  /*18300*/  IMAD.U32 R204, RZ, RZ, UR44 ;  /* 0x0000002cffcc7e24 */ /* 0x000fe2000f8e00ff */
[----:B------:R-:W-:Y:S01]  /*18310*/  F2FP.SATFINITE.E4M3.F32.PACK_AB_MERGE_C R13, R13, R201, RZ ;  /* 0x000000c90d0d723e */ /* 0x000fe200048070ff */
[----:B------:R-:W-:Y:S01]  /*18320*/  VIADD R11, R11, 0x38860 ;  /* 0x000388600b0b7836 */ /* 0x000fe20000000000 */
[----:B------:R-:W-:Y:S01]  /*18330*/  F2FP.SATFINITE.E4M3.F32.PACK_AB_MERGE_C R15, R20, R15, RZ ;  /* 0x0000000f140f723e */ /* 0x000fe200048070ff */
[-C--:B------:R-:W-:Y:S01]  /*18340*/  FMUL.FTZ R26, R26, R3.reuse ;  /* 0x000000031a1a7220 */ /* 0x080fe20000410000 */
[----:B------:R-:W-:Y:S01]  /*18350*/  F2FP.SATFINITE.E4M3.F32.PACK_AB_MERGE_C R158, R159, R158, RZ ;  /* 0x0000009e9f9e723e */ /* 0x000fe200048070ff */
[-C--:B------:R-:W-:Y:S01]  /*18360*/  FMUL.FTZ R27, R27, R3.reuse ;  /* 0x000000031b1b7220 */ /* 0x080fe20000410000 */
[----:B------:R-:W-:Y:S01]  /*18370*/  PRMT R11, R204, 0x654, R11 ;  /* 0x00000654cc0b7816 */ /* 0x000fe2000000000b */
[----:B------:R-:W-:Y:S01]  /*18380*/  FMUL.FTZ R30, R30, R3 ;  /* 0x000000031e1e7220 */ /* 0x000fe20000410000 */
[----:B------:R-:W-:Y:S01]  /*18390*/  F2FP.SATFINITE.E4M3.F32.PACK_AB_MERGE_C R153, R156, R153, RZ ;  /* 0x000000999c99723e */ /* 0x000fe200048070ff */
[----:B------:R-:W-:Y:S01]  /*183a0*/  FMUL.FTZ R31, R31, R3 ;  /* 0x000000031f1f7220 */ /* 0x000fe20000410000 */
[----:B------:R-:W-:Y:S01]  /*183b0*/  F2FP.SATFINITE.E4M3.F32.PACK_AB_MERGE_C R166, R167, R166, RZ ;  /* 0x000000a6a7a6723e */ /* 0x000fe200048070ff */
[----:B------:R1:W-:Y:S01]  /*183c0*/  SYNCS.ARRIVE.TRANS64.RED.A1T0 RZ, [R11+URZ], RZ ;  /* 0x000000ff0bff79a7 */ /* 0x0003e2000810043f */
[----:B------:R-:W-:Y:S01]  /*183d0*/  F2FP.SATFINITE.E4M3.F32.PACK_AB_MERGE_C R161, R164, R161, RZ ;  /* 0x000000a1a4a1723e */ /* 0x000fe200048070ff */
[-C--:B------:R-:W-:Y:S01]  /*183e0*/  FMUL.FTZ R34, R34, R3.reuse ;  /* 0x0000000322227220 */ /* 0x080fe20000410000 */
[----:B------:R-:W-:Y:S01]  /*183f0*/  F2FP.SATFINITE.E4M3.F32.PACK_AB_MERGE_C R174, R175, R174, RZ ;  /* 0x000000aeafae723e */ /* 0x000fe200048070ff */
[----:B------:R-:W-:Y:S01]  /*18400*/  FMUL.FTZ R35, R35, R3 ;  /* 0x0000000323237220 */ /* 0x000fe20000410000 */
        /* <DEDUP_REMOVED lines=15> */
[-C--:B------:R-:W-:Y:S01]  /*18500*/  FMUL.FTZ R51, R51, R3.reuse ;  /* 0x0000000333337220 */ /* 0x080fe20000410000 */
[----:B------:R-:W-:Y:S01]  /*18510*/  F2FP.SATFINITE.E4M3.F32.PACK_AB_MERGE_C R205, R205, R214, RZ ;  /* 0x000000d6cdcd723e */ /* 0x000fe200048070ff */
        /* <DEDUP_REMOVED lines=55> */
[----:B------:R-:W-:Y:S01]  /*18890*/  F2FP.SATFINITE.E4M3.F32.PACK_AB_MERGE_C R230, R152, R21, R153 ;  /* 0x0000001598e6723e */ /* 0x000fe20004807099 */
[----:B-1----:R-:W-:Y:S01]  /*188a0*/  IMAD.MOV.U32 R11, RZ, RZ, R12 ;  /* 0x000000ffff0b7224 */ /* 0x002fe200078e000c */
        /* <DEDUP_REMOVED lines=12> */
[----:B------:R-:W-:Y:S01]  /*18970*/  IADD3 R10, R10, -0x1, RZ ;  /* 0xffffffff0a0a7810 */ /* 0x000fe20007ffe0ff */
[----:B0-----:R-:W-:Y:S06]  /*18980*/  @P1 BRA `(.L_x_444) ;  /* 0xffffffd800e01947 */ /* 0x001fec000383ffff */
[----:B------:R-:W-:-:S07]  /*18990*/  MOV R152, R12 ;  /* 0x0000000c00987202 */ /* 0x000fce0000000f00 */
.L_x_433:
[----:B------:R-:W-:Y:S05]  /*189a0*/  WARPSYNC.ALL ;  /* 0x0000000000007948 */ /* 0x000fea0003800000 */
[----:B------:R-:W-:Y:S06]  /*189b0*/  BAR.ARV 0x8, 0x120 ;  /* 0x0204800000007b1d */ /* 0x000fec0000002000 */
[----:B------:R-:W-:Y:S05]  /*189c0*/  @!P0 BRA `(.L_x_445) ;  /* 0x0000000000048947 */ /* 0x000fea0003800000 */
[----:B------:R-:W-:Y:S01]  /*189d0*/  BPT.TRAP 0x1 ;  /* 0x000000040000795c */ /* 0x000fe20000300000 */
.L_x_445:
[----:B------:R-:W2:Y:S01]  /*189e0*/  LDL R3, [R1] ;  /* 0x0000000001037983 */ /* 0x000ea20000100800 */
[----:B------:R-:W-:Y:S01]  /*189f0*/  IMAD R20, R152, 0x8, R19 ;  /* 0x0000000898147824 */ /* 0x000fe200078e0213 */
[----:B--2---:R-:W-:-:S04]  /*18a00*/  SHF.L.U32 R3, R3, 0x1f, RZ ;  /* 0x0000001f03037819 */ /* 0x004fc800000006ff */
[----:B------:R0:W1:Y:S01]  /*18a10*/  SYNCS.PHASECHK.TRANS64.TRYWAIT P1, [R20+URZ+0x38850], R3 ;  /* 0x03885003140075a7 */ /* 0x000062000802017f */
[----:B------:R-:W-:Y:S05]  /*18a20*/  @!P0 BRA `(.L_x_446) ;  /* 0x0000000000048947 */ /* 0x000fea0003800000 */
[----:B------:R-:W-:Y:S01]  /*18a30*/  BPT.TRAP 0x1 ;  /* 0x000000040000795c */ /* 0x000fe20000300000 */
.L_x_446:
[----:B------:R-:W-:-:S05]  /*18a40*/  VIADD R19, R19, 0x400 ;  /* 0x0000040013137836 */ /* 0x000fca0000000000 */
[----:B------:R-:W-:-:S04]  /*18a50*/  SHF.R.U32.HI R19, RZ, 0x4, R19 ;  /* 0x00000004ff137819 */ /* 0x000fc80000011613 */
[----:B------:R-:W-:-:S04]  /*18a60*/  LOP3.LUT R19, R19, 0x3fff, RZ, 0xc0, !PT ;  /* 0x00003fff13137812 */ /* 0x000fc800078ec0ff */
[----:B------:R-:W-:Y:S01]  /*18a70*/  LOP3.LUT R19, R19, 0x10000, RZ, 0xfc, !PT ;  /* 0x0001000013137812 */ /* 0x000fe200078efcff */
[----:B-1----:R-:W-:Y:S06]  /*18a80*/  @P1 BRA `(.L_x_447) ;  /* 0x0000000000081947 */ /* 0x002fec0003800000 */
[----:B------:R-:W1:Y:S02]  /*18a90*/  SYNCS.PHASECHK.TRANS64.TRYWAIT P1, [R20+URZ+0x38850], R3 ;  /* 0x03885003140075a7 */ /* 0x000e64000802017f */
[----:B-1----:R-:W-:Y:S05]  /*18aa0*/  @!P1 BRA `(.L_x_448) ;  /* 0x000000b400489947 */ /* 0x002fea0003800000 */
.L_x_447:
[----:B------:R-:W-:Y:S01]  /*18ab0*/  IMAD R8, R152, 0x800, R19 ;  /* 0x0000080098087824 */ /* 0x000fe200078e0213 */
[----:B------:R-:W-:Y:S01]  /*18ac0*/  MOV R9, 0x40000040 ;  /* 0x4000004000097802 */ /* 0x000fe20000000f00 */
[----:B------:R-:W-:Y:S05]  /*18ad0*/  WARPSYNC.ALL ;  /* 0x0000000000007948 */ /* 0x000fea0003800000 */
[----:B------:R-:W-:Y:S01]  /*18ae0*/  R2UR UR6, R8 ;  /* 0x00000000080672ca */ /* 0x000fe200000e0000 */
[----:B-----5:R-:W2:Y:S01]  /*18af0*/  LDL R5, [R1+0x2c] ;  /* 0x00002c0001057983 */ /* 0x020ea20000100800 */
[----:B------:R-:W-:Y:S01]  /*18b00*/  R2UR UR7, R9 ;  /* 0x00000000090772ca */ /* 0x000fe200000e0000 */
[----:B------:R-:W-:-:S02]  /*18b10*/  WARPGROUP.ARRIVE ;  /* 0x00000000000079c5 */ /* 0x000fc40000000000 */
[----:B------:R-:W3:Y:S01]  /*18b20*/  LDL R153, [R1+0x14] ;  /* 0x0000140001997983 */ /* 0x000ee20000100800 */
[C---:B------:R-:W-:Y:S01]  /*18b30*/  VIADD R10, R8.reuse, 0x2 ;  /* 0x00000002080a7836 */ /* 0x040fe20000000000 */
[----:B------:R-:W-:Y:S02]  /*18b40*/  ULDC.64 UR4, c[0x0][0x9a0] ;  /* 0x0002680000047ab9 */ /* 0x000fe40000000a00 */
[----:B------:R-:W0:Y:S01]  /*18b50*/  LDL.LU R21, [R1+0x30] ;  /* 0x0000300001157983 */ /* 0x000e220000300800 */
[----:B------:R-:W-:Y:S01]  /*18b60*/  IMAD.MOV.U32 R11, RZ, RZ, 0x40000040 ;  /* 0x40000040ff0b7424 */ /* 0x000fe200078e00ff */
[----:B------:R-:W-:Y:S01]  /*18b70*/  ISETP.NE.U32.AND P1, PT, RZ, UR4, PT ;  /* 0x00000004ff007c0c */ /* 0x000fe2000bf25070 */
[----:B------:R-:W-:Y:S01]  /*18b80*/  VIADD R154, R8, 0x4 ;  /* 0x00000004089a7836 */ /* 0x000fe20000000000 */
[----:B------:R-:W-:Y:S02]  /*18b90*/  MOV R155, 0x40000040 ;  /* 0x40000040009b7802 */ /* 0x000fe40000000f00 */
[----:B------:R-:W-:Y:S01]  /*18ba0*/  QGMMA.64x256x32.F32.E4M3.E4M3 R24, R228, gdesc[UR4], R24, gsb0 ;  /* 0x03e00004e4187df3 */ /* 0x000fe20008000818 */
[----:B------:R-:W-:-:S02]  /*18bb0*/  R2UR UR6, R10 ;  /* 0x000000000a0672ca */ /* 0x000fc400000e0000 */
[----:B------:R-:W-:Y:S02]  /*18bc0*/  R2UR UR7, R11 ;  /* 0x000000000b0772ca */ /* 0x000fe400000e0000 */
[----:B------:R-:W-:-:S13]  /*18bd0*/  ISETP.NE.AND.EX P1, PT, RZ, UR5, PT, P1 ;  /* 0x00000005ff007c0c */ /* 0x000fda000bf25310 */
[----:B------:R-:W2:Y:S08]  /*18be0*/  @P1 LDC.64 R12, c[0x0][0x9c8] ;  /* 0x00027200ff0c1b82 */ /* 0x000eb00000000a00 */
[----:B------:R-:W4:Y:S01]  /*18bf0*/  @P1 LDC.64 R14, c[0x0][0x9d0] ;  /* 0x00027400ff0e1b82 */ /* 0x000f220000000a00 */
[----:B------:R-:W-:Y:S02]  /*18c00*/  WARPGROUP.DEPBAR.LE gsb0, 0x0 ;  /* 0x00008000000079c5 */ /* 0x000fe40000010000 */
[----:B------:R-:W-:-:S06]  /*18c10*/  WARPGROUP.ARRIVE ;  /* 0x00000000000079c5 */ /* 0x000fcc0000000000 */
[----:B------:R-:W-:Y:S01]  /*18c20*/  QGMMA.64x256x32.F32.E4M3.E4M3 R24, R224, gdesc[UR4], R24, gsb0 ;  /* 0x03e00004e0187df3 */ /* 0x000fe20008000818 */
[----:B------:R-:W-:Y:S02]  /*18c30*/  R2UR UR6, R154 ;  /* 0x000000009a0672ca */ /* 0x000fe400000e0000 */
[----:B------:R-:W-:Y:S01]  /*18c40*/  R2UR UR7, R155 ;  /* 0x000000009b0772ca */ /* 0x000fe200000e0000 */
[----:B--2---:R-:W-:-:S04]  /*18c50*/  @P1 IMAD R10, R5, R12, RZ ;  /* 0x0000000c050a1224 */ /* 0x004fc800078e02ff */
[C---:B---3--:R-:W-:Y:S02]  /*18c60*/  @P1 IMAD R5, R153.reuse, R13, R10 ;  /* 0x0000000d99051224 */ /* 0x048fe400078e020a */
[----:B------:R-:W-:Y:S01]  /*18c70*/  @P1 IMAD.WIDE.U32 R10, R153, R12, RZ ;  /* 0x0000000c990a1225 */ /* 0x000fe200078e00ff */
[----:B01----:R-:W-:-:S03]  /*18c80*/  @P1 SHF.R.S32.HI R3, RZ, 0x1f, R21 ;  /* 0x0000001fff031819 */ /* 0x003fc60000011415 */
[----:B------:R-:W-:Y:S02]  /*18c90*/  @P1 IMAD.IADD R11, R11, 0x1, R5 ;  /* 0x000000010b0b1824 */ /* 0x000fe400078e0205 */
[-C--:B----4-:R-:W-:Y:S02]  /*18ca0*/  @P1 IMAD R12, R3, R14.reuse, RZ ;  /* 0x0000000e030c1224 */ /* 0x090fe400078e02ff */
[----:B------:R-:W-:-:S04]  /*18cb0*/  @P1 IMAD.WIDE.U32 R10, R21, R14, R10 ;  /* 0x0000000e150a1225 */ /* 0x000fc800078e000a */
[----:B------:R-:W-:Y:S01]  /*18cc0*/  @P1 IMAD R3, R21, R15, R12 ;  /* 0x0000000f15031224 */ /* 0x000fe200078e020c */
[----:B------:R-:W-:-:S03]  /*18cd0*/  @P1 LEA R12, P2, R10, UR4, 0x2 ;  /* 0x000000040a0c1c11 */ /* 0x000fc6000f8410ff */
[----:B------:R-:W-:-:S05]  /*18ce0*/  @P1 IMAD.IADD R3, R11, 0x1, R3 ;  /* 0x000000010b031824 */ /* 0x000fca00078e0203 */
[----:B------:R-:W-:Y:S01]  /*18cf0*/  @P1 LEA.HI.X R13, R10, UR5, R3, 0x2, P2 ;  /* 0x000000050a0d1c11 */ /* 0x000fe200090f1403 */
[----:B------:R-:W-:-:S06]  /*18d00*/  IMAD.MOV.U32 R3, RZ, RZ, 0x3f800000 ;  /* 0x3f800000ff037424 */ /* 0x000fcc00078e00ff */
[----:B------:R0:W2:Y:S01]  /*18d10*/  @P1 LDG.E R3, desc[UR42][R12.64] ;  /* 0x0000002a0c031981 */ /* 0x0000a2000c1e1900 */
[----:B------:R-:W-:Y:S01]  /*18d20*/  IMAD.MOV.U32 R9, RZ, RZ, 0x40000040 ;  /* 0x40000040ff097424 */ /* 0x000fe200078e00ff */
[----:B------:R-:W-:Y:S01]  /*18d30*/  IADD3 R8, R8, 0x6, RZ ;  /* 0x0000000608087810 */ /* 0x000fe20007ffe0ff */
[----:B------:R-:W-:Y:S02]  /*18d40*/  WARPGROUP.DEPBAR.LE gsb0, 0x0 ;  /* 0x00008000000079c5 */ /* 0x000fe40000010000 */
[----:B------:R-:W-:-:S06]  /*18d50*/  WARPGROUP.ARRIVE ;  /* 0x00000000000079c5 */ /* 0x000fcc0000000000 */
[----:B------:R-:W-:Y:S01]  /*18d60*/  QGMMA.64x256x32.F32.E4M3.E4M3 R24, R216, gdesc[UR4], R24, gsb0 ;  /* 0x03e00004d8187df3 */ /* 0x000fe20008000818 */
[----:B------:R-:W-:Y:S02]  /*18d70*/  R2UR UR6, R8 ;  /* 0x00000000080672ca */ /* 0x000fe400000e0000 */
[----:B------:R-:W-:Y:S01]  /*18d80*/  R2UR UR7, R9 ;  /* 0x00000000090772ca */ /* 0x000fe200000e0000 */
[----:B------:R-:W1:Y:S04]  /*18d90*/  SHFL.BFLY PT, R5, R6, 0x2, 0x1f ;  /* 0x0c401f0006057f89 */ /* 0x000e6800000e0000 */
[----:B------:R-:W3:Y:S01]  /*18da0*/  SHFL.BFLY PT, R10, R7, 0x2, 0x1f ;  /* 0x0c401f00070a7f89 */ /* 0x000ee200000e0000 */
[----:B-1----:R-:W-:-:S01]  /*18db0*/  FADD.FTZ R5, R5, R6 ;  /* 0x0000000605057221 */ /* 0x002fc20000010000 */
[----:B---3--:R-:W-:-:S04]  /*18dc0*/  FADD.FTZ R10, R10, R7 ;  /* 0x000000070a0a7221 */ /* 0x008fc80000010000 */
[----:B------:R-:W1:Y:S04]  /*18dd0*/  SHFL.BFLY PT, R8, R5, 0x1, 0x1f ;  /* 0x0c201f0005087f89 */ /* 0x000e6800000e0000 */
[----:B------:R-:W0:Y:S01]  /*18de0*/  SHFL.BFLY PT, R9, R10, 0x1, 0x1f ;  /* 0x0c201f000a097f89 */ /* 0x000e2200000e0000 */
[----:B------:R-:W-:Y:S02]  /*18df0*/  IMAD.MOV.U32 R6, RZ, RZ, RZ ;  /* 0x000000ffff067224 */ /* 0x000fe400078e00ff */
[----:B-1----:R-:W-:Y:S01]  /*18e00*/  FADD.FTZ R11, R5, R8 ;  /* 0x00000008050b7221 */ /* 0x002fe20000010000 */
[----:B0-----:R-:W-:-:S04]  /*18e10*/  FADD.FTZ R12, R10, R9 ;  /* 0x000000090a0c7221 */ /* 0x001fc80000010000 */
        /* <DEDUP_REMOVED lines=8> */
[----:B------:R-:W0:Y:S08]  /*18ea0*/  @P2 MUFU.LG2 R7, R13 ;  /* 0x0000000d00072308 */ /* 0x000e300000000c00 */
[----:B------:R-:W1:Y:S08]  /*18eb0*/  @P3 MUFU.LG2 R9, R14 ;  /* 0x0000000e00093308 */ /* 0x000e700000000c00 */
[----:B------:R-:W3:Y:S01]  /*18ec0*/  @P1 MUFU.RCP R8, R12 ;  /* 0x0000000c00081308 */ /* 0x000ee20000001000 */
[C---:B------:R-:W-:Y:S01]  /*18ed0*/  @P2 FMUL.FTZ R5, R2.reuse, 0.69314718246459960938 ;  /* 0x3f31721802052820 */ /* 0x040fe20000410000 */
[----:B------:R-:W-:Y:S01]  /*18ee0*/  @P3 FMUL.FTZ R10, R2, 0.69314718246459960938 ;  /* 0x3f317218020a3820 */ /* 0x000fe20000410000 */
[----:B0-----:R-:W-:Y:S01]  /*18ef0*/  @P2 FMUL.FTZ R2, R7, 0.69314718246459960938 ;  /* 0x3f31721807022820 */ /* 0x001fe20000410000 */
[----:B------:R-:W-:-:S02]  /*18f00*/  WARPGROUP.DEPBAR.LE gsb0, 0x0 ;  /* 0x00008000000079c5 */ /* 0x000fc40000010000 */
[----:B------:R-:W-:-:S06]  /*18f10*/  WARPGROUP.ARRIVE ;  /* 0x00000000000079c5 */ /* 0x000fcc0000000000 */
[----:B------:R-:W-:Y:S01]  /*18f20*/  QGMMA.64x256x32.F32.E4M3.E4M3 R24, R220, gdesc[UR4], R24, gsb0 ;  /* 0x03e00004dc187df3 */ /* 0x000fe20008000818 */
[----:B-1----:R-:W-:Y:S01]  /*18f30*/  @P3 FMUL.FTZ R9, R9, 0.69314718246459960938 ;  /* 0x3f31721809093820 */ /* 0x002fe20000410000 */
[----:B------:R-:W-:Y:S01]  /*18f40*/  MOV R154, 0xff800000 ;  /* 0xff800000009a7802 */ /* 0x000fe20000000f00 */
[----:B------:R-:W-:Y:S02]  /*18f50*/  IMAD.MOV.U32 R155, RZ, RZ, -0x800000 ;  /* 0xff800000ff9b7424 */ /* 0x000fe400078e00ff */
[----:B------:R-:W-:Y:S01]  /*18f60*/  @P2 FFMA.FTZ R154, R5, R0, R2 ;  /* 0x00000000059a2223 */ /* 0x000fe20000010002 */
[----:B------:R-:W-:-:S01]  /*18f70*/  @P3 FFMA.FTZ R155, R10, R4, R9 ;  /* 0x000000040a9b3223 */ /* 0x000fc20000010009 */
[-C--:B--2---:R-:W-:Y:S01]  /*18f80*/  FMUL.FTZ R153, R6, R3.reuse ;  /* 0x0000000306997220 */ /* 0x084fe20000410000 */
[----:B---3--:R-:W-:Y:S01]  /*18f90*/  FMUL.FTZ R2, R8, R3 ;  /* 0x0000000308027220 */ /* 0x008fe20000410000 */
[----:B------:R-:W-:Y:S02]  /*18fa0*/  WARPGROUP.DEPBAR.LE gsb0, 0x0 ;  /* 0x00008000000079c5 */ /* 0x000fe40000010000 */
[----:B------:R-:W-:Y:S05]  /*18fb0*/  @!P0 BRA `(.L_x_449) ;  /* 0x0000000000048947 */ /* 0x000fea0003800000 */
[----:B------:R-:W-:Y:S01]  /*18fc0*/  BPT.TRAP 0x1 ;  /* 0x000000040000795c */ /* 0x000fe20000300000 */
.L_x_449:
[----:B------:R-:W2:Y:S01]  /*18fd0*/  LDL.LU R167, [R1] ;  /* 0x0000000001a77983 */ /* 0x000ea20000300800 */
[----:B------:R-:W-:Y:S01]  /*18fe0*/  VIADD R4, R20, 0x38860 ;  /* 0x0003886014047836 */ /* 0x000fe20000000000 */
[----:B------:R-:W-:Y:S01]  /*18ff0*/  IADD3 R152, R152, 0x1, RZ ;  /* 0x0000000198987810 */ /* 0x000fe20007ffe0ff */
[----:B------:R-:W-:Y:S02]  /*19000*/  IMAD.U32 R19, RZ, RZ, UR44 ;  /* 0x0000002cff137e24 */ /* 0x000fe4000f8e00ff */
[-C--:B------:R-:W-:Y:S01]  /*19010*/  FMUL.FTZ R3, R25, R153.reuse ;  /* 0x0000009919037220 */ /* 0x080fe20000410000 */
[-C--:B------:R-:W-:Y:S01]  /*19020*/  FMUL.FTZ R25, R53, R153.reuse ;  /* 0x0000009935197220 */ /* 0x080fe20000410000 */
[----:B------:R-:W-:Y:S01]  /*19030*/  ISETP.NE.AND P1, PT, R152, 0x2, PT ;  /* 0x000000029800780c */ /* 0x000fe20003f25270 */
        /* <DEDUP_REMOVED lines=13> */
[----:B0-----:R-:W-:Y:S01]  /*19110*/  SEL R19, RZ, 0x1, P1 ;  /* 0x00000001ff137807 */ /* 0x001fe20000800000 */
        /* <DEDUP_REMOVED lines=112> */
[----:B------:R-:W-:Y:S01]  /*19820*/  PLOP3.LUT P0, PT, PT, PT, PT, 0x8, 0x0 ;  /* 0x000000000000781c */ /* 0x000fe20003f0e170 */
[-C--:B------:R-:W-:Y:S01]  /*19830*/  FMUL.FTZ R90, R147, R2.reuse ;  /* 0x00000002935a7220 */ /* 0x080fe20000410000 */
[-C--:B------:R-:W-:Y:S01]  /*19840*/  FMUL.FTZ R102, R150, R2.reuse ;  /* 0x0000000296667220 */ /* 0x080fe20000410000 */
[----:B------:R-:W-:Y:S01]  /*19850*/  FMUL.FTZ R151, R151, R2 ;  /* 0x0000000297977220 */ /* 0x000fe20000410000 */
[----:B------:R-:W-:Y:S01]  /*19860*/  SEL R152, R152, RZ, P1 ;  /* 0x000000ff98987207 */ /* 0x000fe20000800000 */
[----:B------:R-:W-:Y:S01]  /*19870*/  UIADD3 UR45, UR45, 0x1, URZ ;  /* 0x000000012d2d7890 */ /* 0x000fe2000fffe03f */
[----:B--2---:R-:W-:-:S05]  /*19880*/  LOP3.LUT R167, R167, R19, RZ, 0x3c, !PT ;  /* 0x00000013a7a77212 */ /* 0x004fca00078e3cff */
[----:B------:R0:W-:Y:S06]  /*19890*/  STL [R1], R167 ;  /* 0x000000a701007387 */ /* 0x0001ec0000100800 */
.L_x_383:
[----:B------:R-:W-:Y:S05]  /*198a0*/  WARPSYNC.ALL ;  /* 0x0000000000007948 */ /* 0x000fea0003800000 */
[----:B------:R-:W1:Y:S08]  /*198b0*/  S2UR UR44, SR_CgaCtaId ;  /* 0x00000000002c79c3 */ /* 0x000e700000008800 */
[----:B------:R-:W-:Y:S06]  /*198c0*/  BAR.SYNC.DEFER_BLOCKING 0x5, 0x180 ;  /* 0x0146000000007b1d */ /* 0x000fec0000010000 */
[----:B------:R-:W-:Y:S01]  /*198d0*/  UMOV UR4, 0x400 ;  /* 0x0000040000047882 */ /* 0x000fe20000000000 */
[----:B------:R-:W-:Y:S01]  /*198e0*/  BSSY B0, `(.L_x_450) ;  /* 0x000036d000007945 */ /* 0x000fe20003800000 */
[----:B-1----:R-:W-:-:S06]  /*198f0*/  ULEA UR4, UR44, UR4, 0x18 ;  /* 0x000000042c047291 */ /* 0x002fcc000f8ec03f */
[----:B------:R-:W-:-:S05]  /*19900*/  IMAD.U32 R19, RZ, RZ, UR4 ;  /* 0x00000004ff137e24 */ /* 0x000fca000f8e00ff */
[----:B------:R1:W2:Y:S01]  /*19910*/  LDS.128 R124, [R19+0x388d0] ;  /* 0x0388d000137c7984 */ /* 0x0002a20000000c00 */
[----:B------:R-:W-:Y:S06]  /*19920*/  BAR.ARV 0x4, 0x180 ;  /* 0x0106000000007b1d */ /* 0x000fec0000002000 */
[----:B------:R-:W-:Y:S05]  /*19930*/  @P0 BRA `(.L_x_451) ;  /* 0x0000002800c00947 */ /* 0x000fea0003800000 */
[----:B------:R-:W3:Y:S04]  /*19940*/  LDL R142, [R1+0x48] ;  /* 0x00004800018e7983 */ /* 0x000ee80000100800 */
[----:B------:R-:W4:Y:S04]  /*19950*/  LDL R134, [R1+0x2c] ;  /* 0x00002c0001867983 */ /* 0x000f280000100800 */
[----:B------:R-:W4:Y:S01]  /*19960*/  LDL R132, [R1+0x14] ;  /* 0x0000140001847983 */ /* 0x000f220000100800 */
[----:B------:R-:W-:Y:S01]  /*19970*/  F2FP.BF16.F32.PACK_AB R130, R9, R0 ;  /* 0x000000000982723e */ /* 0x000fe200000010ff */
[----:B------:R-:W-:Y:S01]  /*19980*/  ULDC.64 UR4, c[0x4][0x38] ;  /* 0x01000e0000047ab9 */ /* 0x000fe20000000a00 */
[----:B------:R-:W-:-:S02]  /*19990*/  F2FP.BF16.F32.PACK_AB R0, R160, R31 ;  /* 0x0000001fa000723e */ /* 0x000fc400000010ff */
[----:B------:R-:W-:Y:S02]  /*199a0*/  F2FP.BF16.F32.PACK_AB R31, R13, R4 ;  /* 0x000000040d1f723e */ /* 0x000fe400000010ff */
[----:B------:R-:W0:Y:S01]  /*199b0*/  S2R R4, SR_SWINHI ;  /* 0x0000000000047919 */ /* 0x000e220000002f00 */
[----:B------:R-:W1:Y:S01]  /*199c0*/  S2R R138, SR_TID.X ;  /* 0x00000000008a7919 */ /* 0x000e620000002100 */
[----:B------:R-:W-:Y:S02]  /*199d0*/  F2FP.BF16.F32.PACK_AB R24, R24, R11 ;  /* 0x0000000b1818723e */ /* 0x000fe400000010ff */
[----:B------:R-:W-:Y:S02]  /*199e0*/  F2FP.BF16.F32.PACK_AB R11, R141, R34 ;  /* 0x000000228d0b723e */ /* 0x000fe400000010ff */
[----:B------:R-:W-:Y:S02]  /*199f0*/  F2FP.BF16.F32.PACK_AB R34, R123, R58 ;  /* 0x0000003a7b22723e */ /* 0x000fe400000010ff */
[----:B-----5:R-:W-:-:S02]  /*19a00*/  F2FP.BF16.F32.PACK_AB R121, R114, R59 ;  /* 0x0000003b7279723e */ /* 0x020fc400000010ff */
[----:B--2---:R-:W-:Y:S02]  /*19a10*/  F2FP.BF16.F32.PACK_AB R124, R77, R72 ;  /* 0x000000484d7c723e */ /* 0x004fe400000010ff */
[----:B------:R-:W-:Y:S02]  /*19a20*/  F2FP.BF16.F32.PACK_AB R77, R99, R54 ;  /* 0x00000036634d723e */ /* 0x000fe400000010ff */
[----:B------:R-:W-:Y:S02]  /*19a30*/  F2FP.BF16.F32.PACK_AB R119, R106, R55 ;  /* 0x000000376a77723e */ /* 0x000fe400000010ff */
[----:B------:R-:W-:Y:S02]  /*19a40*/  F2FP.BF16.F32.PACK_AB R143, R8, R3 ;  /* 0x00000003088f723e */ /* 0x000fe400000010ff */
[----:B------:R-:W-:Y:S02]  /*19a50*/  F2FP.BF16.F32.PACK_AB R8, R14, R7 ;  /* 0x000000070e08723e */ /* 0x000fe400000010ff */
[----:B------:R-:W-:-:S02]  /*19a60*/  F2FP.BF16.F32.PACK_AB R7, R137, R120 ;  /* 0x000000788907723e */ /* 0x000fc400000010ff */
[----:B------:R-:W-:Y:S02]  /*19a70*/  MOV R58, R19 ;  /* 0x00000013003a7202 */ /* 0x000fe40000000f00 */
[----:B0-----:R-:W-:Y:S02]  /*19a80*/  MOV R59, R4 ;  /* 0x00000004003b7202 */ /* 0x001fe40000000f00 */
[----:B------:R-:W-:Y:S02]  /*19a90*/  F2FP.BF16.F32.PACK_AB R120, R61, R56 ;  /* 0x000000383d78723e */ /* 0x000fe400000010ff */
[----:B------:R-:W-:Y:S02]  /*19aa0*/  F2FP.BF16.F32.PACK_AB R135, R68, R65 ;  /* 0x000000414487723e */ /* 0x000fe400000010ff */
[----:B------:R-:W-:Y:S02]  /*19ab0*/  F2FP.BF16.F32.PACK_AB R137, R76, R73 ;  /* 0x000000494c89723e */ /* 0x000fe400000010ff */
[----:B------:R-:W-:-:S02]  /*19ac0*/  F2FP.BF16.F32.PACK_AB R139, R84, R81 ;  /* 0x00000051548b723e */ /* 0x000fc400000010ff */
[----:B------:R-:W-:Y:S02]  /*19ad0*/  F2FP.BF16.F32.PACK_AB R122, R69, R64 ;  /* 0x00000040457a723e */ /* 0x000fe400000010ff */
[----:B------:R-:W-:Y:S02]  /*19ae0*/  F2FP.BF16.F32.PACK_AB R66, R162, R133 ;  /* 0x00000085a242723e */ /* 0x000fe400000010ff */
[----:B------:R-:W-:Y:S02]  /*19af0*/  F2FP.BF16.F32.PACK_AB R133, R60, R57 ;  /* 0x000000393c85723e */ /* 0x000fe400000010ff */
[----:B------:R-:W-:Y:S01]  /*19b00*/  F2FP.BF16.F32.PACK_AB R76, R85, R80 ;  /* 0x00000050554c723e */ /* 0x000fe200000010ff */
[----:B-1----:R-:W-:Y:S01]  /*19b10*/  IMAD.SHL.U32 R2, R138, 0x4, RZ ;  /* 0x000000048a027824 */ /* 0x002fe200078e00ff */
[----:B------:R-:W-:Y:S02]  /*19b20*/  F2FP.BF16.F32.PACK_AB R14, R15, R6 ;  /* 0x000000060f0e723e */ /* 0x000fe400000010ff */
[----:B------:R-:W-:-:S02]  /*19b30*/  F2FP.BF16.F32.PACK_AB R15, R136, R35 ;  /* 0x00000023880f723e */ /* 0x000fc400000010ff */
[----:B------:R-:W-:Y:S02]  /*19b40*/  LOP3.LUT R2, R2, 0xc, RZ, 0xc0, !PT ;  /* 0x0000000c02027812 */ /* 0x000fe400078ec0ff */
        /* <DEDUP_REMOVED lines=8> */
[----:B------:R-:W-:Y:S02]  /*19bd0*/  IADD3 R26, P0, R2, UR4, RZ ;  /* 0x00000004021a7c10 */ /* 0x000fe4000ff1e0ff */
[----:B------:R-:W-:Y:S02]  /*19be0*/  F2FP.BF16.F32.PACK_AB R6, R157, R46 ;  /* 0x0000002e9d06723e */ /* 0x000fe400000010ff */
[----:B------:R-:W-:Y:S01]  /*19bf0*/  F2FP.BF16.F32.PACK_AB R115, R95, R50 ;  /* 0x000000325f73723e */ /* 0x000fe200000010ff */
[----:B------:R-:W-:Y:S01]  /*19c00*/  IMAD.X R27, RZ, RZ, UR5, P0 ;  /* 0x00000005ff1b7e24 */ /* 0x000fe200080e06ff */
[----:B------:R-:W-:-:S02]  /*19c10*/  F2FP.BF16.F32.PACK_AB R74, R164, R43 ;  /* 0x0000002ba44a723e */ /* 0x000fc400000010ff */
[----:B------:R-:W-:Y:S02]  /*19c20*/  F2FP.BF16.F32.PACK_AB R43, R28, R21 ;  /* 0x000000151c2b723e */ /* 0x000fe400000010ff */
[----:B------:R0:W5:Y:S01]  /*19c30*/  LDG.E.CONSTANT R2, desc[UR42][R26.64] ;  /* 0x0000002a1a027981 */ /* 0x000162000c1e9900 */
[----:B------:R-:W-:Y:S02]  /*19c40*/  F2FP.BF16.F32.PACK_AB R78, R78, R39 ;  /* 0x000000274e4e723e */ /* 0x000fe400000010ff */
[----:B------:R-:W-:Y:S02]  /*19c50*/  F2FP.BF16.F32.PACK_AB R48, R48, R41 ;  /* 0x000000293030723e */ /* 0x000fe400000010ff */
[----:B------:R-:W-:Y:S02]  /*19c60*/  F2FP.BF16.F32.PACK_AB R32, R37, R32 ;  /* 0x000000202520723e */ /* 0x000fe400000010ff */
[----:B0-----:R-:W-:Y:S02]  /*19c70*/  F2FP.BF16.F32.PACK_AB R27, R12, R5 ;  /* 0x000000050c1b723e */ /* 0x001fe400000010ff */
[----:B------:R-:W-:-:S02]  /*19c80*/  F2FP.BF16.F32.PACK_AB R12, R29, R20 ;  /* 0x000000141d0c723e */ /* 0x000fc400000010ff */
[----:B------:R-:W-:Y:S02]  /*19c90*/  F2FP.BF16.F32.PACK_AB R49, R49, R40 ;  /* 0x000000283131723e */ /* 0x000fe400000010ff */
[----:B------:R-:W-:Y:S02]  /*19ca0*/  F2FP.BF16.F32.PACK_AB R26, R161, R38 ;  /* 0x00000026a11a723e */ /* 0x000fe400000010ff */
[----:B------:R-:W-:Y:S02]  /*19cb0*/  F2FP.BF16.F32.PACK_AB R33, R36, R33 ;  /* 0x000000212421723e */ /* 0x000fe400000010ff */
[----:B------:R-:W-:Y:S01]  /*19cc0*/  LOP3.LUT P0, R4, R138, 0x3, RZ, 0xc0, !PT ;  /* 0x000000038a047812 */ /* 0x000fe2000780c0ff */
[----:B------:R-:W-:Y:S01]  /*19cd0*/  UMOV UR4, 0xffffffff ;  /* 0xffffffff00047882 */ /* 0x000fe20000000000 */
[----:B------:R-:W-:Y:S02]  /*19ce0*/  F2FP.BF16.F32.PACK_AB R114, R118, R63 ;  /* 0x0000003f7672723e */ /* 0x000fe400000010ff */
[----:B------:R-:W-:-:S02]  /*19cf0*/  ISETP.EQ.OR P0, PT, R4, 0x3, !P0 ;  /* 0x000000030400780c */ /* 0x000fc40004702670 */
        /* <DEDUP_REMOVED lines=20> */
[----:B------:R-:W-:Y:S02]  /*19e40*/  SEL R13, R130, R143, P0 ;  /* 0x0000008f820d7207 */ /* 0x000fe40000000000 */
[----:B------:R-:W-:Y:S01]  /*19e50*/  SEL R4, R143, R130, P0 ;  /* 0x000000828f047207 */ /* 0x000fe20000000000 */
[----:B---3--:R-:W-:-:S03]  /*19e60*/  IMAD.WIDE R54, R142, 0x2, R58 ;  /* 0x000000028e367825 */ /* 0x008fc600078e023a */
[C---:B------:R-:W-:Y:S02]  /*19e70*/  IADD3 R81, P3, R54.reuse, 0xc060, RZ ;  /* 0x0000c06036517810 */ /* 0x040fe40007f7e0ff */
[C---:B------:R-:W-:Y:S02]  /*19e80*/  IADD3 R73, P2, R54.reuse, 0xc040, RZ ;  /* 0x0000c04036497810 */ /* 0x040fe40007f5e0ff */
[C---:B------:R-:W-:Y:S02]  /*19e90*/  IADD3 R65, P5, R54.reuse, 0xc000, RZ ;  /* 0x0000c00036417810 */ /* 0x040fe40007fbe0ff */
[C---:B------:R-:W-:Y:S02]  /*19ea0*/  IADD3 R61, P4, R54.reuse, 0x8060, RZ ;  /* 0x00008060363d7810 */ /* 0x040fe40007f9e0ff */
[----:B------:R-:W-:Y:S02]  /*19eb0*/  IADD3 R69, P1, R54, 0xc020, RZ ;  /* 0x0000c02036457810 */ /* 0x000fe40007f3e0ff */
[----:B------:R-:W-:-:S02]  /*19ec0*/  LOP3.LUT R80, R81, 0x380, RZ, 0xc0, !PT ;  /* 0x0000038051507812 */ /* 0x000fc400078ec0ff */
[----:B------:R-:W-:Y:S02]  /*19ed0*/  LOP3.LUT R72, R73, 0x380, RZ, 0xc0, !PT ;  /* 0x0000038049487812 */ /* 0x000fe400078ec0ff */
[----:B------:R-:W-:Y:S02]  /*19ee0*/  LOP3.LUT R64, R65, 0x380, RZ, 0xc0, !PT ;  /* 0x0000038041407812 */ /* 0x000fe400078ec0ff */
[----:B------:R-:W-:Y:S02]  /*19ef0*/  LOP3.LUT R60, R61, 0x380, RZ, 0xc0, !PT ;  /* 0x000003803d3c7812 */ /* 0x000fe400078ec0ff */
[----:B------:R-:W-:Y:S02]  /*19f00*/  LOP3.LUT R68, R69, 0x380, RZ, 0xc0, !PT ;  /* 0x0000038045447812 */ /* 0x000fe400078ec0ff */
[----:B------:R-:W-:Y:S02]  /*19f10*/  SHF.R.U64 R80, R80, 0x3, RZ ;  /* 0x0000000350507819 */ /* 0x000fe400000012ff */
[----:B------:R-:W-:-:S02]  /*19f20*/  SHF.R.U64 R72, R72, 0x3, RZ ;  /* 0x0000000348487819 */ /* 0x000fc400000012ff */
[----:B------:R-:W-:Y:S02]  /*19f30*/  SHF.R.U64 R64, R64, 0x3, RZ ;  /* 0x0000000340407819 */ /* 0x000fe400000012ff */
[----:B------:R-:W-:Y:S02]  /*19f40*/  SHF.R.U64 R60, R60, 0x3, RZ ;  /* 0x000000033c3c7819 */ /* 0x000fe400000012ff */
[----:B------:R-:W-:Y:S02]  /*19f50*/  SHF.R.U64 R68, R68, 0x3, RZ ;  /* 0x0000000344447819 */ /* 0x000fe400000012ff */
[----:B------:R-:W-:Y:S02]  /*19f60*/  LOP3.LUT R80, R80, R81, RZ, 0x3c, !PT ;  /* 0x0000005150507212 */ /* 0x000fe400078e3cff */
[----:B------:R-:W-:Y:S01]  /*19f70*/  LOP3.LUT R72, R72, R73, RZ, 0x3c, !PT ;  /* 0x0000004948487212 */ /* 0x000fe200078e3cff */
[--C-:B------:R-:W-:Y:S01]  /*19f80*/  IMAD.X R73, RZ, RZ, R55.reuse, P2 ;  /* 0x000000ffff497224 */ /* 0x100fe200010e0637 */
[----:B------:R-:W-:Y:S01]  /*19f90*/  LOP3.LUT R64, R64, R65, RZ, 0x3c, !PT ;  /* 0x0000004140407212 */ /* 0x000fe200078e3cff */
[----:B------:R-:W-:Y:S01]  /*19fa0*/  IMAD.X R65, RZ, RZ, R55, P5 ;  /* 0x000000ffff417224 */ /* 0x000fe200028e0637 */
[----:B------:R-:W-:-:S02]  /*19fb0*/  LOP3.LUT R60, R60, R61, RZ, 0x3c, !PT ;  /* 0x0000003d3c3c7212 */ /* 0x000fc400078e3cff */
[----:B------:R-:W-:Y:S01]  /*19fc0*/  LOP3.LUT R68, R68, R69, RZ, 0x3c, !PT ;  /* 0x0000004544447212 */ /* 0x000fe200078e3cff */
[----:B------:R-:W-:Y:S01]  /*19fd0*/  IMAD.X R69, RZ, RZ, R55, P1 ;  /* 0x000000ffff457224 */ /* 0x000fe200008e0637 */
[-C--:B------:R-:W-:Y:S02]  /*19fe0*/  IADD3.X R81, RZ, R55.reuse, RZ, P3, !PT ;  /* 0x00000037ff517210 */ /* 0x080fe40001ffe4ff */
[----:B------:R-:W-:Y:S02]  /*19ff0*/  IADD3.X R61, RZ, R55, RZ, P4, !PT ;  /* 0x00000037ff3d7210 */ /* 0x000fe400027fe4ff */
[C---:B------:R-:W-:Y:S02]  /*1a000*/  IADD3 R57, P3, R54.reuse, 0x8040, RZ ;  /* 0x0000804036397810 */ /* 0x040fe40007f7e0ff */
[C---:B------:R-:W-:Y:S02]  /*1a010*/  IADD3 R53, P2, R54.reuse, 0x8020, RZ ;  /* 0x0000802036357810 */ /* 0x040fe40007f5e0ff */
[----:B------:R-:W-:-:S02]  /*1a020*/  IADD3 R47, P5, R54, 0x4060, RZ ;  /* 0x00004060362f7810 */ /* 0x000fc40007fbe0ff */
[C---:B------:R-:W-:Y:S02]  /*1a030*/  IADD3 R45, P4, R54.reuse, 0x4040, RZ ;  /* 0x00004040362d7810 */ /* 0x040fe40007f9e0ff */
[----:B------:R-:W-:Y:S02]  /*1a040*/  IADD3 R51, P1, R54, 0x8000, RZ ;  /* 0x0000800036337810 */ /* 0x000fe40007f3e0ff */
[----:B------:R-:W-:Y:S02]  /*1a050*/  LOP3.LUT R56, R57, 0x380, RZ, 0xc0, !PT ;  /* 0x0000038039387812 */ /* 0x000fe400078ec0ff */
[----:B------:R-:W-:Y:S02]  /*1a060*/  LOP3.LUT R52, R53, 0x380, RZ, 0xc0, !PT ;  /* 0x0000038035347812 */ /* 0x000fe400078ec0ff */
[----:B------:R-:W-:Y:S02]  /*1a070*/  LOP3.LUT R46, R47, 0x380, RZ, 0xc0, !PT ;  /* 0x000003802f2e7812 */ /* 0x000fe400078ec0ff */
[----:B------:R-:W-:-:S02]  /*1a080*/  LOP3.LUT R44, R45, 0x380, RZ, 0xc0, !PT ;  /* 0x000003802d2c7812 */ /* 0x000fc400078ec0ff */
[----:B------:R-:W-:Y:S02]  /*1a090*/  LOP3.LUT R50, R51, 0x380, RZ, 0xc0, !PT ;  /* 0x0000038033327812 */ /* 0x000fe400078ec0ff */
[----:B------:R-:W-:Y:S02]  /*1a0a0*/  SHF.R.U64 R56, R56, 0x3, RZ ;  /* 0x0000000338387819 */ /* 0x000fe400000012ff */
[----:B------:R-:W-:Y:S02]  /*1a0b0*/  SHF.R.U64 R52, R52, 0x3, RZ ;  /* 0x0000000334347819 */ /* 0x000fe400000012ff */
[----:B------:R-:W-:Y:S02]  /*1a0c0*/  SHF.R.U64 R46, R46, 0x3, RZ ;  /* 0x000000032e2e7819 */ /* 0x000fe400000012ff */
[----:B------:R-:W-:Y:S02]  /*1a0d0*/  SHF.R.U64 R44, R44, 0x3, RZ ;  /* 0x000000032c2c7819 */ /* 0x000fe400000012ff */
[----:B------:R-:W-:-:S02]  /*1a0e0*/  SHF.R.U64 R50, R50, 0x3, RZ ;  /* 0x0000000332327819 */ /* 0x000fc400000012ff */
[----:B------:R-:W-:Y:S01]  /*1a0f0*/  LOP3.LUT R56, R56, R57, RZ, 0x3c, !PT ;  /* 0x0000003938387212 */ /* 0x000fe200078e3cff */
[--C-:B------:R-:W-:Y:S01]  /*1a100*/  IMAD.X R57, RZ, RZ, R55.reuse, P3 ;  /* 0x000000ffff397224 */ /* 0x100fe200018e0637 */
[----:B------:R-:W-:Y:S01]  /*1a110*/  LOP3.LUT R52, R52, R53, RZ, 0x3c, !PT ;  /* 0x0000003534347212 */ /* 0x000fe200078e3cff */
[--C-:B------:R-:W-:Y:S01]  /*1a120*/  IMAD.X R53, RZ, RZ, R55.reuse, P2 ;  /* 0x000000ffff357224 */ /* 0x100fe200010e0637 */
[----:B------:R-:W-:Y:S02]  /*1a130*/  LOP3.LUT R46, R46, R47, RZ, 0x3c, !PT ;  /* 0x0000002f2e2e7212 */ /* 0x000fe400078e3cff */
[----:B------:R-:W-:Y:S01]  /*1a140*/  LOP3.LUT R44, R44, R45, RZ, 0x3c, !PT ;  /* 0x0000002d2c2c7212 */ /* 0x000fe200078e3cff */
[--C-:B------:R-:W-:Y:S01]  /*1a150*/  IMAD.X R45, RZ, RZ, R55.reuse, P4 ;  /* 0x000000ffff2d7224 */ /* 0x100fe200020e0637 */
[----:B------:R-:W-:Y:S01]  /*1a160*/  LOP3.LUT R50, R50, R51, RZ, 0x3c, !PT ;  /* 0x0000003332327212 */ /* 0x000fe200078e3cff */
[----:B------:R-:W-:Y:S01]  /*1a170*/  IMAD.X R51, RZ, RZ, R55, P1 ;  /* 0x000000ffff337224 */ /* 0x000fe200008e0637 */
[----:B------:R-:W-:-:S02]  /*1a180*/  IADD3.X R47, RZ, R55, RZ, P5, !PT ;  /* 0x00000037ff2f7210 */ /* 0x000fc40002ffe4ff */
        /* <DEDUP_REMOVED lines=10> */
[----:B------:R-:W-:Y:S02]  /*1a230*/  LOP3.LUT R5, R54, 0x380, RZ, 0xc0, !PT ;  /* 0x0000038036057812 */ /* 0x000fe400078ec0ff */
[----:B------:R-:W-:-:S02]  /*1a240*/  SHF.R.U64 R40, R40, 0x3, RZ ;  /* 0x0000000328287819 */ /* 0x000fc400000012ff */
[----:B------:R-:W-:Y:S02]  /*1a250*/  SHF.R.U64 R38, R38, 0x3, RZ ;  /* 0x0000000326267819 */ /* 0x000fe400000012ff */
[----:B------:R-:W-:Y:S02]  /*1a260*/  SHF.R.U64 R28, R28, 0x3, RZ ;  /* 0x000000031c1c7819 */ /* 0x000fe400000012ff */
[----:B------:R-:W-:Y:S02]  /*1a270*/  SHF.R.U64 R20, R20, 0x3, RZ ;  /* 0x0000000314147819 */ /* 0x000fe400000012ff */
[----:B------:R-:W-:Y:S02]  /*1a280*/  SHF.R.U64 R36, R36, 0x3, RZ ;  /* 0x0000000324247819 */ /* 0x000fe400000012ff */
[----:B------:R-:W-:Y:S02]  /*1a290*/  SHF.R.U64 R5, R5, 0x3, RZ ;  /* 0x0000000305057819 */ /* 0x000fe400000012ff */
[----:B------:R-:W-:Y:S01]  /*1a2a0*/  LOP3.LUT R40, R40, R41, RZ, 0x3c, !PT ;  /* 0x0000002928287212 */ /* 0x000fe200078e3cff */
[--C-:B------:R-:W-:Y:S01]  /*1a2b0*/  IMAD.X R41, RZ, RZ, R55.reuse, P3 ;  /* 0x000000ffff297224 */ /* 0x100fe200018e0637 */
[----:B------:R-:W-:Y:S01]  /*1a2c0*/  LOP3.LUT R38, R38, R39, RZ, 0x3c, !PT ;  /* 0x0000002726267212 */ /* 0x000fe200078e3cff */
[--C-:B------:R-:W-:Y:S01]  /*1a2d0*/  IMAD.X R39, RZ, RZ, R55.reuse, P2 ;  /* 0x000000ffff277224 */ /* 0x100fe200010e0637 */
[----:B------:R-:W-:Y:S01]  /*1a2e0*/  LOP3.LUT R28, R28, R29, RZ, 0x3c, !PT ;  /* 0x0000001d1c1c7212 */ /* 0x000fe200078e3cff */
[--C-:B------:R-:W-:Y:S01]  /*1a2f0*/  IMAD.X R29, RZ, RZ, R55.reuse, P5 ;  /* 0x000000ffff1d7224 */ /* 0x100fe200028e0637 */
[----:B------:R-:W-:Y:S01]  /*1a300*/  LOP3.LUT R20, R20, R21, RZ, 0x3c, !PT ;  /* 0x0000001514147212 */ /* 0x000fe200078e3cff */
[----:B------:R-:W-:Y:S01]  /*1a310*/  IMAD.X R21, RZ, RZ, R55, P4 ;  /* 0x000000ffff157224 */ /* 0x000fe200020e0637 */
[----:B------:R-:W-:-:S02]  /*1a320*/  LOP3.LUT R36, R36, R37, RZ, 0x3c, !PT ;  /* 0x0000002524247212 */ /* 0x000fc400078e3cff */
[----:B------:R-:W-:Y:S02]  /*1a330*/  LOP3.LUT R54, R5, R54, RZ, 0x3c, !PT ;  /* 0x0000003605367212 */ /* 0x000fe400078e3cff */
[----:B------:R-:W-:Y:S01]  /*1a340*/  IADD3.X R37, RZ, R55, RZ, P1, !PT ;  /* 0x00000037ff257210 */ /* 0x000fe20000ffe4ff */
[----:B----4-:R-:W-:Y:S01]  /*1a350*/  IMAD.SHL.U32 R93, R132, 0x4, RZ ;  /* 0x00000004845d7824 */ /* 0x010fe200078e00ff */
[----:B------:R-:W-:Y:S02]  /*1a360*/  MOV R91, R80 ;  /* 0x00000050005b7202 */ /* 0x000fe40000000f00 */
[----:B------:R-:W-:Y:S02]  /*1a370*/  MOV R108, R54 ;  /* 0x00000036006c7202 */ /* 0x000fe40000000f00 */
[----:B------:R-:W-:Y:S02]  /*1a380*/  MOV R89, R72 ;  /* 0x0000004800597202 */ /* 0x000fe40000000f00 */
[----:B------:R-:W-:-:S02]  /*1a390*/  MOV R87, R68 ;  /* 0x0000004400577202 */ /* 0x000fc40000000f00 */
[----:B------:R-:W-:Y:S02]  /*1a3a0*/  MOV R85, R64 ;  /* 0x0000004000557202 */ /* 0x000fe40000000f00 */
[----:B------:R-:W-:Y:S02]  /*1a3b0*/  MOV R107, R60 ;  /* 0x0000003c006b7202 */ /* 0x000fe40000000f00 */
        /* <DEDUP_REMOVED lines=10> */
[----:B------:R-:W-:Y:S01]  /*1a460*/  SHF.L.U64.HI R106, R132, 0x2, R134 ;  /* 0x00000002846a7819 */ /* 0x000fe20000010286 */
[----:B------:R-:W-:Y:S06]  /*1a470*/  BRA.DIV UR4, `(.L_x_452) ;  /* 0x0000009a04e87947 */ /* 0x000fec000b800000 */
        /* <DEDUP_REMOVED lines=8> */
[----:B------:R-:W-:Y:S02]  /*1a500*/  SEL R27, R24, R35, P0 ;  /* 0x00000023181b7207 */ /* 0x000fe40000000000 */
[----:B------:R-:W-:Y:S01]  /*1a510*/  SEL R31, R32, R33, P0 ;  /* 0x00000021201f7207 */ /* 0x000fe20000000000 */
[----:B-----5:R-:W-:Y:S01]  /*1a520*/  SHFL.IDX PT, R43, R43, R2, 0x1c1f ;  /* 0x001c1f022b2b7589 */ /* 0x020fe200000e0000 */
[----:B------:R-:W-:Y:S02]  /*1a530*/  SEL R37, R120, R133, P0 ;  /* 0x0000008578257207 */ /* 0x000fe40000000000 */
[----:B------:R-:W-:Y:S01]  /*1a540*/  SEL R44, R133, R120, P0 ;  /* 0x00000078852c7207 */ /* 0x000fe20000000000 */
[----:B------:R-:W-:Y:S01]  /*1a550*/  SHFL.IDX PT, R38, R31, R2, 0x1c1f ;  /* 0x001c1f021f267589 */ /* 0x000fe200000e0000 */
[----:B------:R-:W-:-:S02]  /*1a560*/  SEL R55, R0, R7, P0 ;  /* 0x0000000700377207 */ /* 0x000fc40000000000 */
[----:B------:R-:W-:Y:S01]  /*1a570*/  SEL R64, R7, R0, P0 ;  /* 0x0000000007407207 */ /* 0x000fe20000000000 */
[----:B------:R-:W-:Y:S01]  /*1a580*/  SHFL.IDX PT, R37, R37, R2, 0x1c1f ;  /* 0x001c1f0225257589 */ /* 0x000fe200000e0000 */
[----:B------:R-:W-:Y:S02]  /*1a590*/  SEL R65, R10, R67, P0 ;  /* 0x000000430a417207 */ /* 0x000fe40000000000 */
[----:B------:R-:W-:Y:S01]  /*1a5a0*/  SEL R76, R67, R10, P0 ;  /* 0x0000000a434c7207 */ /* 0x000fe20000000000 */
[----:B------:R-:W-:Y:S01]  /*1a5b0*/  SHFL.IDX PT, R55, R55, R2, 0x1c1f ;  /* 0x001c1f0237377589 */ /* 0x000fe200000e0000 */
        /* <DEDUP_REMOVED lines=13> */
[----:B------:R-:W-:Y:S01]  /*1a690*/  LOP3.LUT R7, R2, 0x2, RZ, 0x3c, !PT ;  /* 0x0000000202077812 */ /* 0x000fe200078e3cff */
        /* <DEDUP_REMOVED lines=15> */
[----:B------:R-:W0:Y:S01]  /*1a790*/  SHFL.IDX PT, R40, R36, R7, 0x1c1f ;  /* 0x001c1f0724287589 */ /* 0x000e2200000e0000 */
        /* <DEDUP_REMOVED lines=23> */
[----:B------:R-:W1:Y:S01]  /*1a910*/  SHFL.IDX PT, R31, R32, R7, 0x1c1f ;  /* 0x001c1f07201f7589 */ /* 0x000e6200000e0000 */
        /* <DEDUP_REMOVED lines=8> */
[----:B------:R-:W2:Y:S01]  /*1a9a0*/  SHFL.IDX PT, R6, R13, R2, 0x1c1f ;  /* 0x001c1f020d067589 */ /* 0x000ea200000e0000 */
[----:B------:R-:W-:Y:S02]  /*1a9b0*/  SEL R111, R94, R131, P0 ;  /* 0x000000835e6f7207 */ /* 0x000fe40000000000 */
[----:B------:R-:W-:Y:S01]  /*1a9c0*/  SEL R116, R131, R94, P0 ;  /* 0x0000005e83747207 */ /* 0x000fe20000000000 */
[----:B------:R-:W3:Y:S01]  /*1a9d0*/  SHFL.IDX PT, R29, R28, R7, 0x1c1f ;  /* 0x001c1f071c1d7589 */ /* 0x000ee200000e0000 */
[----:B------:R-:W-:-:S02]  /*1a9e0*/  SEL R5, R3, R90, P0 ;  /* 0x0000005a03057207 */ /* 0x000fc40000000000 */
[----:B------:R-:W-:Y:S01]  /*1a9f0*/  SEL R66, R15, R66, P0 ;  /* 0x000000420f427207 */ /* 0x000fe20000000000 */
[----:B------:R-:W4:Y:S01]  /*1aa00*/  SHFL.IDX PT, R42, R42, R7, 0x1c1f ;  /* 0x001c1f072a2a7589 */ /* 0x000f2200000e0000 */
[----:B------:R-:W-:Y:S02]  /*1aa10*/  SEL R3, R90, R3, P0 ;  /* 0x000000035a037207 */ /* 0x000fe40000000000 */
[----:B0-----:R-:W-:Y:S01]  /*1aa20*/  SEL R12, R33, R40, P0 ;  /* 0x00000028210c7207 */ /* 0x001fe20000000000 */
[----:B------:R-:W-:Y:S01]  /*1aa30*/  SHFL.IDX PT, R48, R48, R7, 0x1c1f ;  /* 0x001c1f0730307589 */ /* 0x000fe200000e0000 */
[----:B------:R-:W-:Y:S02]  /*1aa40*/  SEL R14, R40, R33, P0 ;  /* 0x00000021280e7207 */ /* 0x000fe40000000000 */
[----:B-1----:R-:W-:Y:S01]  /*1aa50*/  SEL R36, R38, R31, P0 ;  /* 0x0000001f26247207 */ /* 0x002fe20000000000 */
[----:B------:R-:W-:Y:S01]  /*1aa60*/  SHFL.IDX PT, R90, R76, R7, 0x1c1f ;  /* 0x001c1f074c5a7589 */ /* 0x000fe200000e0000 */
[----:B------:R-:W-:-:S03]  /*1aa70*/  SEL R38, R31, R38, P0 ;  /* 0x000000261f267207 */ /* 0x000fc60000000000 */
[----:B------:R-:W0:Y:S04]  /*1aa80*/  SHFL.IDX PT, R92, R78, R7, 0x1c1f ;  /* 0x001c1f074e5c7589 */ /* 0x000e2800000e0000 */
[----:B------:R-:W-:Y:S01]  /*1aa90*/  SHFL.IDX PT, R49, R49, R2, 0x1c1f ;  /* 0x001c1f0231317589 */ /* 0x000fe200000e0000 */
[----:B--2---:R-:W-:Y:S02]  /*1aaa0*/  SEL R4, R6, R9, P0 ;  /* 0x0000000906047207 */ /* 0x004fe40000000000 */
[----:B------:R-:W-:Y:S01]  /*1aab0*/  SEL R6, R9, R6, P0 ;  /* 0x0000000609067207 */ /* 0x000fe20000000000 */
[----:B------:R-:W-:Y:S01]  /*1aac0*/  SHFL.IDX PT, R51, R51, R2, 0x1c1f ;  /* 0x001c1f0233337589 */ /* 0x000fe200000e0000 */
[----:B---3--:R-:W-:Y:S02]  /*1aad0*/  SEL R32, R34, R29, P0 ;  /* 0x0000001d22207207 */ /* 0x008fe40000000000 */
[----:B------:R-:W-:Y:S01]  /*1aae0*/  SEL R34, R29, R34, P0 ;  /* 0x000000221d227207 */ /* 0x000fe20000000000 */
[----:B------:R-:W-:Y:S01]  /*1aaf0*/  SHFL.IDX PT, R73, R73, R2, 0x1c1f ;  /* 0x001c1f0249497589 */ /* 0x000fe200000e0000 */
[----:B----4-:R-:W-:-:S02]  /*1ab00*/  SEL R40, R35, R42, P0 ;  /* 0x0000002a23287207 */ /* 0x010fc40000000000 */
[----:B------:R-:W-:Y:S01]  /*1ab10*/  SEL R42, R42, R35, P0 ;  /* 0x000000232a2a7207 */ /* 0x000fe20000000000 */
[----:B------:R-:W-:Y:S04]  /*1ab20*/  SHFL.IDX PT, R75, R75, R2, 0x1c1f ;  /* 0x001c1f024b4b7589 */ /* 0x000fe800000e0000 */
[----:B------:R1:W2:Y:S04]  /*1ab30*/  SHFL.IDX PT, R27, R24, R7, 0x1c1f ;  /* 0x001c1f07181b7589 */ /* 0x0002a800000e0000 */
[----:B------:R-:W-:Y:S01]  /*1ab40*/  SHFL.IDX PT, R50, R50, R7, 0x1c1f ;  /* 0x001c1f0732327589 */ /* 0x000fe200000e0000 */
[----:B0-----:R-:W-:-:S02]  /*1ab50*/  SEL R13, R67, R92, P0 ;  /* 0x0000005c430d7207 */ /* 0x001fc40000000000 */
[----:B------:R-:W-:Y:S01]  /*1ab60*/  SEL R15, R92, R67, P0 ;  /* 0x000000435c0f7207 */ /* 0x000fe20000000000 */
[----:B------:R-:W0:Y:S01]  /*1ab70*/  SHFL.IDX PT, R56, R56, R7, 0x1c1f ;  /* 0x001c1f0738387589 */ /* 0x000e2200000e0000 */
[----:B-1----:R-:W-:-:S03]  /*1ab80*/  SEL R24, R26, R25, P0 ;  /* 0x000000191a187207 */ /* 0x002fc60000000000 */
[----:B------:R1:W-:Y:S01]  /*1ab90*/  SHFL.IDX PT, R20, R60, R7, 0x1c1f ;  /* 0x001c1f073c147589 */ /* 0x0003e200000e0000 */
[----:B------:R-:W-:-:S03]  /*1aba0*/  SEL R26, R25, R26, P0 ;  /* 0x0000001a191a7207 */ /* 0x000fc60000000000 */
[----:B------:R-:W-:Y:S04]  /*1abb0*/  SHFL.IDX PT, R98, R98, R7, 0x1c1f ;  /* 0x001c1f0762627589 */ /* 0x000fe800000e0000 */
[----:B------:R-:W3:Y:S01]  /*1abc0*/  SHFL.IDX PT, R100, R100, R7, 0x1c1f ;  /* 0x001c1f0764647589 */ /* 0x000ee200000e0000 */
[----:B-1----:R-:W-:-:S03]  /*1abd0*/  SEL R60, R37, R44, P0 ;  /* 0x0000002c253c7207 */ /* 0x002fc60000000000 */
[----:B------:R-:W-:Y:S01]  /*1abe0*/  SHFL.IDX PT, R53, R53, R2, 0x1c1f ;  /* 0x001c1f0235357589 */ /* 0x000fe200000e0000 */
[----:B--2---:R-:W-:Y:S02]  /*1abf0*/  SEL R28, R30, R27, P0 ;  /* 0x0000001b1e1c7207 */ /* 0x004fe40000000000 */
[----:B------:R-:W-:Y:S01]  /*1ac00*/  SEL R30, R27, R30, P0 ;  /* 0x0000001e1b1e7207 */ /* 0x000fe20000000000 */
[----:B------:R-:W-:Y:S04]  /*1ac10*/  SHFL.IDX PT, R61, R61, R2, 0x1c1f ;  /* 0x001c1f023d3d7589 */ /* 0x000fe800000e0000 */
[----:B------:R-:W-:Y:S01]  /*1ac20*/  SHFL.IDX PT, R63, R63, R2, 0x1c1f ;  /* 0x001c1f023f3f7589 */ /* 0x000fe200000e0000 */
[----:B0-----:R-:W-:Y:S02]  /*1ac30*/  SEL R76, R49, R56, P0 ;  /* 0x00000038314c7207 */ /* 0x001fe40000000000 */
[----:B------:R-:W-:Y:S01]  /*1ac40*/  SEL R78, R56, R49, P0 ;  /* 0x00000031384e7207 */ /* 0x000fe20000000000 */
[----:B------:R-:W-:Y:S04]  /*1ac50*/  SHFL.IDX PT, R77, R77, R2, 0x1c1f ;  /* 0x001c1f024d4d7589 */ /* 0x000fe800000e0000 */
[----:B------:R-:W-:Y:S04]  /*1ac60*/  SHFL.IDX PT, R79, R79, R2, 0x1c1f ;  /* 0x001c1f024f4f7589 */ /* 0x000fe800000e0000 */
[----:B------:R-:W0:Y:S01]  /*1ac70*/  SHFL.IDX PT, R21, R8, R7, 0x1c1f ;  /* 0x001c1f0708157589 */ /* 0x000e2200000e0000 */
[----:B---3--:R-:W-:-:S03]  /*1ac80*/  SEL R67, R100, R75, P0 ;  /* 0x0000004b64437207 */ /* 0x008fc60000000000 */
[----:B------:R1:W-:Y:S04]  /*1ac90*/  SHFL.IDX PT, R68, R62, R7, 0x1c1f ;  /* 0x001c1f073e447589 */ /* 0x0003e800000e0000 */
[----:B------:R2:W3:Y:S04]  /*1aca0*/  SHFL.IDX PT, R70, R64, R7, 0x1c1f ;  /* 0x001c1f0740467589 */ /* 0x0004e800000e0000 */
[----:B------:R4:W3:Y:S01]  /*1acb0*/  SHFL.IDX PT, R86, R72, R7, 0x1c1f ;  /* 0x001c1f0748567589 */ /* 0x0008e200000e0000 */
[----:B-1----:R-:W-:-:S03]  /*1acc0*/  SEL R62, R44, R37, P0 ;  /* 0x000000252c3e7207 */ /* 0x002fc60000000000 */
[----:B------:R1:W3:Y:S01]  /*1acd0*/  SHFL.IDX PT, R88, R74, R7, 0x1c1f ;  /* 0x001c1f074a587589 */ /* 0x0002e200000e0000 */
[----:B------:R-:W-:Y:S02]  /*1ace0*/  SEL R44, R39, R46, P0 ;  /* 0x0000002e272c7207 */ /* 0x000fe40000000000 */
[----:B------:R-:W-:Y:S01]  /*1acf0*/  SEL R46, R46, R39, P0 ;  /* 0x000000272e2e7207 */ /* 0x000fe20000000000 */
[----:B------:R-:W3:Y:S01]  /*1ad00*/  SHFL.IDX PT, R110, R110, R7, 0x1c1f ;  /* 0x001c1f076e6e7589 */ /* 0x000ee200000e0000 */
[----:B--2---:R-:W-:Y:S02]  /*1ad10*/  SEL R64, R41, R48, P0 ;  /* 0x0000003029407207 */ /* 0x004fe40000000000 */
[----:B----4-:R-:W-:Y:S01]  /*1ad20*/  SEL R72, R45, R52, P0 ;  /* 0x000000342d487207 */ /* 0x010fe20000000000 */
[----:B------:R-:W2:Y:S01]  /*1ad30*/  SHFL.IDX PT, R112, R112, R7, 0x1c1f ;  /* 0x001c1f0770707589 */ /* 0x000ea200000e0000 */
[----:B------:R-:W-:Y:S02]  /*1ad40*/  SEL R37, R65, R90, P0 ;  /* 0x0000005a41257207 */ /* 0x000fe40000000000 */
[----:B-1----:R-:W-:Y:S01]  /*1ad50*/  SEL R74, R52, R45, P0 ;  /* 0x0000002d344a7207 */ /* 0x002fe20000000000 */
        /* <DEDUP_REMOVED lines=10> */
[----:B0-----:R-:W-:-:S02]  /*1ae00*/  SEL R8, R10, R21, P0 ;  /* 0x000000150a087207 */ /* 0x001fc40000000000 */
[----:B---3--:R-:W-:Y:S01]  /*1ae10*/  SEL R9, R55, R70, P0 ;  /* 0x0000004637097207 */ /* 0x008fe20000000000 */
[----:B------:R-:W-:Y:S01]  /*1ae20*/  SHFL.IDX PT, R111, R111, R2, 0x1c1f ;  /* 0x001c1f026f6f7589 */ /* 0x000fe200000e0000 */
[----:B------:R-:W-:Y:S02]  /*1ae30*/  SEL R11, R70, R55, P0 ;  /* 0x00000037460b7207 */ /* 0x000fe40000000000 */
[----:B------:R-:W-:Y:S01]  /*1ae40*/  SEL R29, R61, R86, P0 ;  /* 0x000000563d1d7207 */ /* 0x000fe20000000000 */
[----:B------:R0:W1:Y:S01]  /*1ae50*/  SHFL.IDX PT, R84, R66, R7, 0x1c1f ;  /* 0x001c1f0742547589 */ /* 0x00006200000e0000 */
[----:B------:R-:W-:Y:S02]  /*1ae60*/  SEL R31, R86, R61, P0 ;  /* 0x0000003d561f7207 */ /* 0x000fe40000000000 */
[----:B------:R-:W-:Y:S01]  /*1ae70*/  SEL R33, R63, R88, P0 ;  /* 0x000000583f217207 */ /* 0x000fe20000000000 */
[----:B------:R3:W4:Y:S01]  /*1ae80*/  SHFL.IDX PT, R94, R80, R7, 0x1c1f ;  /* 0x001c1f07505e7589 */ /* 0x00072200000e0000 */
[----:B------:R-:W-:-:S02]  /*1ae90*/  SEL R35, R88, R63, P0 ;  /* 0x0000003f58237207 */ /* 0x000fc40000000000 */
[----:B------:R-:W-:Y:S01]  /*1aea0*/  SEL R49, R77, R110, P0 ;  /* 0x0000006e4d317207 */ /* 0x000fe20000000000 */
[----:B------:R3:W4:Y:S01]  /*1aeb0*/  SHFL.IDX PT, R96, R82, R7, 0x1c1f ;  /* 0x001c1f0752607589 */ /* 0x00072200000e0000 */
[----:B--2---:R-:W-:Y:S02]  /*1aec0*/  SEL R73, R79, R112, P0 ;  /* 0x000000704f497207 */ /* 0x004fe40000000000 */
[----:B0-----:R-:W-:Y:S01]  /*1aed0*/  SEL R66, R48, R41, P0 ;  /* 0x0000002930427207 */ /* 0x001fe20000000000 */
[----:B------:R-:W0:Y:S01]  /*1aee0*/  SHFL.IDX PT, R114, R114, R7, 0x1c1f ;  /* 0x001c1f0772727589 */ /* 0x000e2200000e0000 */
[----:B------:R-:W-:Y:S02]  /*1aef0*/  SEL R48, R43, R50, P0 ;  /* 0x000000322b307207 */ /* 0x000fe40000000000 */
[----:B---3--:R-:W-:Y:S01]  /*1af00*/  SEL R80, R51, R20, P0 ;  /* 0x0000001433507207 */ /* 0x008fe20000000000 */
[----:B------:R-:W2:Y:S01]  /*1af10*/  SHFL.IDX PT, R116, R116, R7, 0x1c1f ;  /* 0x001c1f0774747589 */ /* 0x000ea200000e0000 */
[----:B------:R-:W-:-:S02]  /*1af20*/  SEL R50, R50, R43, P0 ;  /* 0x0000002b32327207 */ /* 0x000fc40000000000 */
[----:B------:R-:W-:Y:S01]  /*1af30*/  SEL R82, R20, R51, P0 ;  /* 0x0000003314527207 */ /* 0x000fe20000000000 */
[----:B------:R3:W2:Y:S01]  /*1af40*/  SHFL.IDX PT, R0, R5, R2, 0x1c1f ;  /* 0x001c1f0205007589 */ /* 0x0006a200000e0000 */
[----:B------:R-:W-:Y:S02]  /*1af50*/  SEL R51, R110, R77, P0 ;  /* 0x0000004d6e337207 */ /* 0x000fe40000000000 */
[----:B------:R-:W-:Y:S01]  /*1af60*/  SEL R75, R112, R79, P0 ;  /* 0x0000004f704b7207 */ /* 0x000fe20000000000 */
[----:B------:R0:W2:Y:S01]  /*1af70*/  SHFL.IDX PT, R3, R3, R7, 0x1c1f ;  /* 0x001c1f0703037589 */ /* 0x0000a200000e0000 */
[----:B------:R-:W-:Y:S02]  /*1af80*/  SEL R10, R21, R10, P0 ;  /* 0x0000000a150a7207 */ /* 0x000fe40000000000 */
[----:B-1----:R-:W-:Y:S02]  /*1af90*/  SEL R25, R57, R84, P0 ;  /* 0x0000005439197207 */ /* 0x002fe40000000000 */
[----:B------:R-:W-:-:S02]  /*1afa0*/  SEL R27, R84, R57, P0 ;  /* 0x00000039541b7207 */ /* 0x000fc40000000000 */
[----:B---3--:R-:W-:Y:S02]  /*1afb0*/  SEL R5, R53, R68, P0 ;  /* 0x0000004435057207 */ /* 0x008fe40000000000 */
[----:B----4-:R-:W-:Y:S02]  /*1afc0*/  SEL R41, R69, R94, P0 ;  /* 0x0000005e45297207 */ /* 0x010fe40000000000 */
[----:B0-----:R-:W-:Y:S02]  /*1afd0*/  SEL R7, R68, R53, P0 ;  /* 0x0000003544077207 */ /* 0x001fe40000000000 */
[----:B------:R-:W-:Y:S02]  /*1afe0*/  SEL R43, R94, R69, P0 ;  /* 0x000000455e2b7207 */ /* 0x000fe40000000000 */
[----:B------:R-:W-:Y:S02]  /*1aff0*/  SEL R61, R71, R96, P0 ;  /* 0x00000060473d7207 */ /* 0x000fe40000000000 */
[----:B------:R-:W-:-:S02]  /*1b000*/  SEL R63, R96, R71, P0 ;  /* 0x00000047603f7207 */ /* 0x000fc40000000000 */
[----:B------:R-:W-:Y:S02]  /*1b010*/  SEL R53, R109, R114, P0 ;  /* 0x000000726d357207 */ /* 0x000fe40000000000 */
[----:B------:R-:W-:Y:S02]  /*1b020*/  SEL R55, R114, R109, P0 ;  /* 0x0000006d72377207 */ /* 0x000fe40000000000 */
[----:B--2---:R-:W-:Y:S02]  /*1b030*/  SEL R77, R111, R116, P0 ;  /* 0x000000746f4d7207 */ /* 0x004fe40000000000 */
[----:B------:R-:W-:Y:S02]  /*1b040*/  SEL R79, R116, R111, P0 ;  /* 0x0000006f744f7207 */ /* 0x000fe40000000000 */
[----:B------:R-:W-:-:S07]  /*1b050*/  MOV R2, RZ ;  /* 0x000000ff00027202 */ /* 0x000fce0000000f00 */
.L_x_694:
[----:B------:R-:W-:Y:S05]  /*1b060*/  WARPSYNC.ALL ;  /* 0x0000000000007948 */ /* 0x000fea0003800000 */
[----:B------:R-:W-:Y:S06]  /*1b070*/  BAR.SYNC.DEFER_BLOCKING 0x1, 0x100 ;  /* 0x0044000000007b1d */ /* 0x000fec0000010000 */
[----:B------:R-:W-:-:S02]  /*1b080*/  ULDC.64 UR4, c[0x0][0xbd8] ;  /* 0x0002f60000047ab9 */ /* 0x000fc40000000a00 */
[----:B------:R-:W-:Y:S02]  /*1b090*/  ISETP.NE.U32.AND P1, PT, RZ, UR4, PT ;  /* 0x00000004ff007c0c */ /* 0x000fe4000bf25070 */
[----:B------:R-:W-:Y:S02]  /*1b0a0*/  IADD3 R20, P2, R93, UR4, RZ ;  /* 0x000000045d147c10 */ /* 0x000fe4000ff5e0ff */
[----:B------:R-:W-:Y:S02]  /*1b0b0*/  ISETP.NE.AND.EX P1, PT, RZ, UR5, PT, P1 ;  /* 0x00000005ff007c0c */ /* 0x000fe4000bf25310 */
[----:B------:R-:W-:Y:S01]  /*1b0c0*/  IADD3.X R21, R106, UR5, RZ, P2, !PT ;  /* 0x000000056a157c10 */ /* 0x000fe200097fe4ff */
[----:B------:R-:W-:Y:S01]  /*1b0d0*/  ULDC.64 UR4, c[0x0][0xbe0] ;  /* 0x0002f80000047ab9 */ /* 0x000fe20000000a00 */
[----:B------:R-:W-:Y:S04]  /*1b0e0*/  STSM.16.M88.4 [R108], R4 ;  /* 0x000000046c007844 */ /* 0x000fe80000000200 */
[----:B------:R0:W-:Y:S04]  /*1b0f0*/  STSM.16.M88.4 [R81], R8 ;  /* 0x0000000851007844 */ /* 0x0001e80000000200 */
[----:B------:R1:W-:Y:S04]  /*1b100*/  STSM.16.M88.4 [R83], R24 ;  /* 0x0000001853007844 */ /* 0x0003e80000000200 */
[----:B------:R2:W-:Y:S04]  /*1b110*/  STSM.16.M88.4 [R95], R28 ;  /* 0x0000001c5f007844 */ /* 0x0005e80000000200 */
[----:B------:R2:W-:Y:S04]  /*1b120*/  STSM.16.M88.4 [R97], R32 ;  /* 0x0000002061007844 */ /* 0x0005e80000000200 */
[----:B------:R2:W-:Y:S01]  /*1b130*/  STSM.16.M88.4 [R99], R36 ;  /* 0x0000002463007844 */ /* 0x0005e20000000200 */
[----:B0-----:R-:W-:-:S03]  /*1b140*/  SEL R81, R0, R3, P0 ;  /* 0x0000000300517207 */ /* 0x001fc60000000000 */
[----:B------:R2:W-:Y:S01]  /*1b150*/  STSM.16.M88.4 [R101], R12 ;  /* 0x0000000c65007844 */ /* 0x0005e20000000200 */
[----:B-1----:R-:W-:-:S03]  /*1b160*/  SEL R83, R3, R0, P0 ;  /* 0x0000000003537207 */ /* 0x002fc60000000000 */
[----:B------:R2:W-:Y:S04]  /*1b170*/  STSM.16.M88.4 [R102], R40 ;  /* 0x0000002866007844 */ /* 0x0005e80000000200 */
[----:B------:R2:W-:Y:S04]  /*1b180*/  STSM.16.M88.4 [R103], R60 ;  /* 0x0000003c67007844 */ /* 0x0005e80000000200 */
[----:B------:R2:W-:Y:S04]  /*1b190*/  STSM.16.M88.4 [R104], R44 ;  /* 0x0000002c68007844 */ /* 0x0005e80000000200 */
[----:B------:R2:W-:Y:S01]  /*1b1a0*/  STSM.16.M88.4 [R105], R64 ;  /* 0x0000004069007844 */ /* 0x0005e20000000200 */
[----:B------:R-:W-:-:S03]  /*1b1b0*/  ISETP.NE.U32.AND P0, PT, RZ, UR4, PT ;  /* 0x00000004ff007c0c */ /* 0x000fc6000bf05070 */
[----:B------:R2:W-:Y:S01]  /*1b1c0*/  STSM.16.M88.4 [R107], R48 ;  /* 0x000000306b007844 */ /* 0x0005e20000000200 */
[----:B------:R-:W-:-:S03]  /*1b1d0*/  VIADD R0, R138, 0xffffff80 ;  /* 0xffffff808a007836 */ /* 0x000fc60000000000 */
[----:B------:R2:W-:Y:S04]  /*1b1e0*/  STSM.16.M88.4 [R85], R72 ;  /* 0x0000004855007844 */ /* 0x0005e80000000200 */
[----:B------:R2:W-:Y:S04]  /*1b1f0*/  STSM.16.M88.4 [R87], R52 ;  /* 0x0000003457007844 */ /* 0x0005e80000000200 */
[----:B------:R2:W-:Y:S01]  /*1b200*/  STSM.16.M88.4 [R89], R76 ;  /* 0x0000004c59007844 */ /* 0x0005e20000000200 */
[----:B------:R-:W-:-:S03]  /*1b210*/  ISETP.NE.AND.EX P0, PT, RZ, UR5, PT, P0 ;  /* 0x00000005ff007c0c */ /* 0x000fc6000bf05300 */
[----:B------:R2:W-:Y:S01]  /*1b220*/  STSM.16.M88.4 [R91], R80 ;  /* 0x000000505b007844 */ /* 0x0005e20000000200 */
[----:B------:R-:W-:Y:S01]  /*1b230*/  BAR.SYNC.DEFER_BLOCKING 0x1, 0x100 ;  /* 0x0044000000007b1d */ /* 0x000fe20000010000 */
[----:B------:R-:W-:-:S04]  /*1b240*/  SHF.R.S32.HI R3, RZ, 0x1f, R0 ;  /* 0x0000001fff037819 */ /* 0x000fc80000011400 */
[----:B------:R-:W-:-:S04]  /*1b250*/  LEA.HI R6, R3, R0, RZ, 0x7 ;  /* 0x0000000003067211 */ /* 0x000fc800078f38ff */
[----:B------:R-:W-:Y:S02]  /*1b260*/  LOP3.LUT R3, R6, 0xffffff80, RZ, 0xc0, !PT ;  /* 0xffffff8006037812 */ /* 0x000fe400078ec0ff */
[----:B------:R-:W-:Y:S01]  /*1b270*/  @P0 IADD3 R4, P2, R93, UR4, RZ ;  /* 0x000000045d040c10 */ /* 0x000fe2000ff5e0ff */
[----:B------:R-:W-:Y:S02]  /*1b280*/  ULDC UR4, c[0x0][0xa88] ;  /* 0x0002a20000047ab9 */ /* 0x000fe40000000800 */
[----:B------:R-:W-:Y:S01]  /*1b290*/  IMAD.IADD R10, R0, 0x1, -R3 ;  /* 0x00000001000a7824 */ /* 0x000fe200078e0a03 */
[----:B------:R-:W-:Y:S01]  /*1b2a0*/  @P0 IADD3.X R5, R106, UR5, RZ, P2, !PT ;  /* 0x000000056a050c10 */ /* 0x000fe200097fe4ff */
[----:B------:R-:W-:Y:S01]  /*1b2b0*/  IMAD.U32 R0, RZ, RZ, UR4 ;  /* 0x00000004ff007e24 */ /* 0x000fe2000f8e00ff */
[----:B------:R2:W5:Y:S02]  /*1b2c0*/  @P1 LDG.E R2, desc[UR42][R20.64] ;  /* 0x0000002a14021981 */ /* 0x000564000c1e1900 */
[----:B------:R-:W-:-:S03]  /*1b2d0*/  SHF.R.S32.HI R7, RZ, 0x1f, R10 ;  /* 0x0000001fff077819 */ /* 0x000fc6000001140a */
[----:B------:R2:W5:Y:S01]  /*1b2e0*/  @P0 LDG.E R0, desc[UR42][R4.64] ;  /* 0x0000002a04000981 */ /* 0x000562000c1e1900 */
[----:B------:R-:W-:-:S04]  /*1b2f0*/  LEA.HI R3, R7, R10, RZ, 0x2 ;  /* 0x0000000a07037211 */ /* 0x000fc800078f10ff */
[--C-:B------:R-:W-:Y:S02]  /*1b300*/  SHF.R.S32.HI R8, RZ, 0x2, R3.reuse ;  /* 0x00000002ff087819 */ /* 0x100fe40000011403 */
[----:B------:R-:W-:-:S04]  /*1b310*/  SHF.R.S32.HI R3, RZ, 0x1f, R3 ;  /* 0x0000001fff037819 */ /* 0x000fc80000011403 */
[----:B------:R-:W-:Y:S01]  /*1b320*/  LEA.HI R9, R3, R8, RZ, 0x3 ;  /* 0x0000000803097211 */ /* 0x000fe200078f18ff */
[----:B--2---:R-:W-:Y:S06]  /*1b330*/  @P0 BRA `(.L_x_453) ;  /* 0x0000000000100947 */ /* 0x004fec0003800000 */
[----:B------:R-:W-:Y:S05]  /*1b340*/  @!P1 BRA `(.L_x_453) ;  /* 0x00000000000c9947 */ /* 0x000fea0003800000 */
[----:B------:R-:W2:Y:S04]  /*1b350*/  LDG.E R3, desc[UR42][R20.64] ;  /* 0x0000002a14037981 */ /* 0x000ea8000c1e1900 */
[----:B-----5:R-:W2:Y:S02]  /*1b360*/  LDG.E R0, desc[UR42][R20.64+0x4] ;  /* 0x0000042a14007981 */ /* 0x020ea4000c1e1900 */
[----:B--2---:R-:W-:-:S07]  /*1b370*/  IADD3 R0, -R3, R0, RZ ;  /* 0x0000000003007210 */ /* 0x004fce0007ffe1ff */
.L_x_453:
[----:B------:R-:W2:Y:S01]  /*1b380*/  LDL.LU R79, [R1+0x28] ;  /* 0x00002800014f7983 */ /* 0x000ea20000300800 */
[----:B------:R-:W-:Y:S01]  /*1b390*/  SHF.R.S32.HI R11, RZ, 0x7, R6 ;  /* 0x00000007ff0b7819 */ /* 0x000fe20000011406 */
[----:B------:R-:W-:Y:S02]  /*1b3a0*/  ULDC.64 UR4, c[0x0][0xb70] ;  /* 0x0002dc0000047ab9 */ /* 0x000fe40000000a00 */
[----:B------:R-:W3:Y:S01]  /*1b3b0*/  LDL.LU R80, [R1+0x34] ;  /* 0x0000340001507983 */ /* 0x000ee20000300800 */
[----:B------:R-:W-:Y:S02]  /*1b3c0*/  LOP3.LUT R9, R9, 0xfffffff8, RZ, 0xc0, !PT ;  /* 0xfffffff809097812 */ /* 0x000fe400078ec0ff */
[----:B------:R-:W-:Y:S02]  /*1b3d0*/  LEA.HI R6, R6, R11, RZ, 0x1 ;  /* 0x0000000b06067211 */ /* 0x000fe400078f08ff */
[----:B------:R-:W-:Y:S01]  /*1b3e0*/  LEA.HI R7, R7, R10, RZ, 0x5 ;  /* 0x0000000a07077211 */ /* 0x000fe200078f28ff */
[----:B------:R-:W-:Y:S01]  /*1b3f0*/  IMAD.IADD R13, R8, 0x1, -R9 ;  /* 0x00000001080d7824 */ /* 0x000fe200078e0a09 */
[----:B-----5:R-:W-:-:S02]  /*1b400*/  SHF.R.S32.HI R3, RZ, 0x1f, R2 ;  /* 0x0000001fff037819 */ /* 0x020fc40000011402 */
[----:B------:R-:W-:Y:S02]  /*1b410*/  LOP3.LUT R6, R6, 0x3fffffe, RZ, 0xc0, !PT ;  /* 0x03fffffe06067812 */ /* 0x000fe400078ec0ff */
[----:B------:R-:W-:Y:S01]  /*1b420*/  SHF.R.S32.HI R8, RZ, 0x5, R7 ;  /* 0x00000005ff087819 */ /* 0x000fe20000011407 */
[----:B------:R-:W-:Y:S01]  /*1b430*/  IMAD R7, R22, 0x40, R18 ;  /* 0x0000004016077824 */ /* 0x000fe200078e0212 */
[----:B------:R-:W-:Y:S01]  /*1b440*/  SEL R78, R134, RZ, !P1 ;  /* 0x000000ff864e7207 */ /* 0x000fe20004800000 */
[----:B------:R-:W-:Y:S01]  /*1b450*/  IMAD.IADD R6, R11, 0x1, -R6 ;  /* 0x000000010b067824 */ /* 0x000fe200078e0a06 */
[----:B------:R-:W-:Y:S01]  /*1b460*/  LEA R13, R8, R13, 0x4 ;  /* 0x0000000d080d7211 */ /* 0x000fe200078e20ff */
[----:B------:R-:W-:Y:S01]  /*1b470*/  IMAD.WIDE R58, R7, 0x2, R58 ;  /* 0x00000002073a7825 */ /* 0x000fe200078e023a */
[----:B------:R-:W-:-:S03]  /*1b480*/  SEL R81, R132, RZ, !P1 ;  /* 0x000000ff84517207 */ /* 0x000fc60004800000 */
[----:B------:R-:W-:Y:S01]  /*1b490*/  IMAD R11, R6, 0x40, R13 ;  /* 0x00000040060b7824 */ /* 0x000fe200078e020d */
[C---:B------:R-:W-:Y:S02]  /*1b4a0*/  IADD3 R13, P5, R58.reuse, 0x2000, RZ ;  /* 0x000020003a0d7810 */ /* 0x040fe40007fbe0ff */
[C---:B------:R-:W-:Y:S02]  /*1b4b0*/  IADD3 R25, P4, R58.reuse, 0x3000, RZ ;  /* 0x000030003a197810 */ /* 0x040fe40007f9e0ff */
[----:B------:R-:W-:Y:S02]  /*1b4c0*/  IADD3 R29, P3, R58, 0x4000, RZ ;  /* 0x000040003a1d7810 */ /* 0x000fe40007f7e0ff */
[----:B------:R-:W-:Y:S02]  /*1b4d0*/  LOP3.LUT R12, R13, 0x380, RZ, 0xc0, !PT ;  /* 0x000003800d0c7812 */ /* 0x000fe400078ec0ff */
[----:B------:R-:W-:Y:S02]  /*1b4e0*/  LOP3.LUT R24, R25, 0x380, RZ, 0xc0, !PT ;  /* 0x0000038019187812 */ /* 0x000fe400078ec0ff */
[----:B------:R-:W-:-:S02]  /*1b4f0*/  LOP3.LUT R28, R29, 0x380, RZ, 0xc0, !PT ;  /* 0x000003801d1c7812 */ /* 0x000fc400078ec0ff */
        /* <DEDUP_REMOVED lines=8> */
[----:B------:R-:W-:Y:S01]  /*1b580*/  IMAD.X R29, RZ, RZ, R59, P3 ;  /* 0x000000ffff1d7224 */ /* 0x000fe200018e063b */
[----:B------:R-:W-:-:S02]  /*1b590*/  IADD3 R41, P5, R58, 0x7000, RZ ;  /* 0x000070003a297810 */ /* 0x000fc40007fbe0ff */
[C---:B------:R-:W-:Y:S02]  /*1b5a0*/  IADD3 R45, P4, R58.reuse, 0x8000, RZ ;  /* 0x000080003a2d7810 */ /* 0x040fe40007f9e0ff */
[----:B------:R-:W-:Y:S02]  /*1b5b0*/  IADD3 R49, P3, R58, 0x9000, RZ ;  /* 0x000090003a317810 */ /* 0x000fe40007f7e0ff */
[----:B------:R-:W-:Y:S02]  /*1b5c0*/  LOP3.LUT R40, R41, 0x380, RZ, 0xc0, !PT ;  /* 0x0000038029287812 */ /* 0x000fe400078ec0ff */
[----:B------:R-:W-:Y:S02]  /*1b5d0*/  LOP3.LUT R44, R45, 0x380, RZ, 0xc0, !PT ;  /* 0x000003802d2c7812 */ /* 0x000fe400078ec0ff */
[----:B------:R-:W-:Y:S02]  /*1b5e0*/  LOP3.LUT R48, R49, 0x380, RZ, 0xc0, !PT ;  /* 0x0000038031307812 */ /* 0x000fe400078ec0ff */
[----:B------:R-:W-:-:S02]  /*1b5f0*/  SHF.R.U64 R40, R40, 0x3, RZ ;  /* 0x0000000328287819 */ /* 0x000fc400000012ff */
[----:B------:R-:W-:Y:S02]  /*1b600*/  SHF.R.U64 R44, R44, 0x3, RZ ;  /* 0x000000032c2c7819 */ /* 0x000fe400000012ff */
[----:B------:R-:W-:Y:S02]  /*1b610*/  SHF.R.U64 R48, R48, 0x3, RZ ;  /* 0x0000000330307819 */ /* 0x000fe400000012ff */
[----:B------:R-:W-:Y:S01]  /*1b620*/  LOP3.LUT R40, R40, R41, RZ, 0x3c, !PT ;  /* 0x0000002928287212 */ /* 0x000fe200078e3cff */
[--C-:B------:R-:W-:Y:S01]  /*1b630*/  IMAD.X R41, RZ, RZ, R59.reuse, P5 ;  /* 0x000000ffff297224 */ /* 0x100fe200028e063b */
[----:B------:R-:W-:Y:S01]  /*1b640*/  LOP3.LUT R44, R44, R45, RZ, 0x3c, !PT ;  /* 0x0000002d2c2c7212 */ /* 0x000fe200078e3cff */
[----:B------:R-:W-:Y:S01]  /*1b650*/  IMAD.X R45, RZ, RZ, R59, P4 ;  /* 0x000000ffff2d7224 */ /* 0x000fe200020e063b */
[----:B------:R-:W-:Y:S02]  /*1b660*/  LOP3.LUT R48, R48, R49, RZ, 0x3c, !PT ;  /* 0x0000003130307212 */ /* 0x000fe400078e3cff */
[----:B------:R-:W-:-:S02]  /*1b670*/  IADD3.X R49, RZ, R59, RZ, P3, !PT ;  /* 0x0000003bff317210 */ /* 0x000fc40001ffe4ff */
        /* <DEDUP_REMOVED lines=14> */
[----:B------:R-:W-:Y:S01]  /*1b760*/  IADD3.X R73, RZ, R59, RZ, P5, !PT ;  /* 0x0000003bff497210 */ /* 0x000fe20002ffe4ff */
[----:B------:R-:W-:Y:S01]  /*1b770*/  BSSY B1, `(.L_x_454) ;  /* 0x000007e000017945 */ /* 0x000fe20003800000 */
[----:B--2---:R-:W-:Y:S01]  /*1b780*/  SHF.R.S32.HI R76, RZ, 0x1f, R79 ;  /* 0x0000001fff4c7819 */ /* 0x004fe2000001144f */
[----:B---3--:R-:W-:-:S04]  /*1b790*/  IMAD R11, R80, 0x80, R11 ;  /* 0x00000080500b7824 */ /* 0x008fc800078e020b */
[----:B------:R-:W-:Y:S01]  /*1b7a0*/  IMAD R4, R76, UR4, RZ ;  /* 0x000000044c047c24 */ /* 0x000fe2000f8e02ff */
[----:B------:R-:W-:-:S03]  /*1b7b0*/  SHF.R.S32.HI R7, RZ, 0x1f, R11 ;  /* 0x0000001fff077819 */ /* 0x000fc6000001140b */
[C---:B------:R-:W-:Y:S02]  /*1b7c0*/  IMAD R9, R79.reuse, UR5, R4 ;  /* 0x000000054f097c24 */ /* 0x040fe4000f8e0204 */
[----:B------:R-:W-:Y:S01]  /*1b7d0*/  IMAD.WIDE.U32 R4, R79, UR4, R2 ;  /* 0x000000044f047c25 */ /* 0x000fe2000f8e0002 */
[----:B------:R-:W-:-:S03]  /*1b7e0*/  ULDC.64 UR4, c[0x0][0xb78] ;  /* 0x0002de0000047ab9 */ /* 0x000fc60000000a00 */
[----:B------:R-:W-:Y:S01]  /*1b7f0*/  IMAD.IADD R5, R5, 0x1, R9 ;  /* 0x0000000105057824 */ /* 0x000fe200078e0209 */
[----:B------:R-:W-:Y:S01]  /*1b800*/  IADD3 R9, P2, R58, 0x1000, RZ ;  /* 0x000010003a097810 */ /* 0x000fe20007f5e0ff */
[----:B------:R-:W-:Y:S02]  /*1b810*/  IMAD R6, R78, UR4, RZ ;  /* 0x000000044e067c24 */ /* 0x000fe4000f8e02ff */
[----:B------:R-:W-:Y:S01]  /*1b820*/  IMAD.WIDE.U32 R4, R81, UR4, R4 ;  /* 0x0000000451047c25 */ /* 0x000fe2000f8e0004 */
[----:B------:R-:W-:-:S03]  /*1b830*/  LOP3.LUT R8, R9, 0x380, RZ, 0xc0, !PT ;  /* 0x0000038009087812 */ /* 0x000fc600078ec0ff */
[----:B------:R-:W-:Y:S01]  /*1b840*/  IMAD R6, R81, UR5, R6 ;  /* 0x0000000551067c24 */ /* 0x000fe2000f8e0206 */
[----:B------:R-:W-:Y:S01]  /*1b850*/  IADD3 R4, P0, R11, R4, RZ ;  /* 0x000000040b047210 */ /* 0x000fe20007f1e0ff */
[----:B------:R-:W-:Y:S01]  /*1b860*/  ULDC.64 UR4, c[0x0][0xb40] ;  /* 0x0002d00000047ab9 */ /* 0x000fe20000000a00 */
[----:B------:R-:W-:Y:S02]  /*1b870*/  SHF.R.U64 R8, R8, 0x3, RZ ;  /* 0x0000000308087819 */ /* 0x000fe400000012ff */
[----:B------:R-:W-:Y:S01]  /*1b880*/  IADD3.X R7, R7, R5, R6, P0, !PT ;  /* 0x0000000507077210 */ /* 0x000fe200007fe406 */
[----:B------:R-:W-:Y:S01]  /*1b890*/  VIADD R5, R11, 0x8 ;  /* 0x000000080b057836 */ /* 0x000fe20000000000 */
[----:B------:R-:W-:Y:S02]  /*1b8a0*/  LEA R20, P1, R4, UR4, 0x2 ;  /* 0x0000000404147c11 */ /* 0x000fe4000f8210ff */
[----:B------:R-:W-:Y:S02]  /*1b8b0*/  LOP3.LUT R8, R8, R9, RZ, 0x3c, !PT ;  /* 0x0000000908087212 */ /* 0x000fe400078e3cff */
[----:B------:R-:W-:-:S02]  /*1b8c0*/  IADD3.X R9, RZ, R59, RZ, P2, !PT ;  /* 0x0000003bff097210 */ /* 0x000fc400017fe4ff */
[----:B------:R-:W-:Y:S01]  /*1b8d0*/  LEA.HI.X R21, R4, UR5, R7, 0x2, P1 ;  /* 0x0000000504157c11 */ /* 0x000fe200088f1407 */
[----:B------:R-:W-:Y:S01]  /*1b8e0*/  ULDC.64 UR4, c[0x0][0xaa0] ;  /* 0x0002a80000047ab9 */ /* 0x000fe20000000a00 */
[C---:B------:R-:W-:Y:S02]  /*1b8f0*/  IADD3 R37, P2, R58.reuse, 0x6000, RZ ;  /* 0x000060003a257810 */ /* 0x040fe40007f5e0ff */
[----:B------:R-:W-:Y:S02]  /*1b900*/  IADD3 R33, P1, R58, 0x5000, RZ ;  /* 0x000050003a217810 */ /* 0x000fe40007f3e0ff */
[----:B------:R-:W-:Y:S02]  /*1b910*/  LOP3.LUT R36, R37, 0x380, RZ, 0xc0, !PT ;  /* 0x0000038025247812 */ /* 0x000fe400078ec0ff */
[----:B------:R-:W-:Y:S02]  /*1b920*/  LOP3.LUT R32, R33, 0x380, RZ, 0xc0, !PT ;  /* 0x0000038021207812 */ /* 0x000fe400078ec0ff */
[----:B------:R-:W-:-:S02]  /*1b930*/  SHF.R.U64 R36, R36, 0x3, RZ ;  /* 0x0000000324247819 */ /* 0x000fc400000012ff */
[----:B------:R-:W-:Y:S02]  /*1b940*/  SHF.R.U64 R32, R32, 0x3, RZ ;  /* 0x0000000320207819 */ /* 0x000fe400000012ff */
[----:B------:R-:W-:Y:S01]  /*1b950*/  LOP3.LUT R36, R36, R37, RZ, 0x3c, !PT ;  /* 0x0000002524247212 */ /* 0x000fe200078e3cff */
[----:B------:R-:W-:Y:S01]  /*1b960*/  IMAD.X R37, RZ, RZ, R59, P2 ;  /* 0x000000ffff257224 */ /* 0x000fe200010e063b */
[----:B------:R-:W-:Y:S02]  /*1b970*/  LOP3.LUT R32, R32, R33, RZ, 0x3c, !PT ;  /* 0x0000002120207212 */ /* 0x000fe400078e3cff */
[----:B------:R-:W-:Y:S02]  /*1b980*/  IADD3.X R33, RZ, R59, RZ, P1, !PT ;  /* 0x0000003bff217210 */ /* 0x000fe40000ffe4ff */
[C---:B------:R-:W-:Y:S02]  /*1b990*/  IADD3 R57, P2, R58.reuse, 0xb000, RZ ;  /* 0x0000b0003a397810 */ /* 0x040fe40007f5e0ff */
[----:B------:R-:W-:-:S02]  /*1b9a0*/  IADD3 R53, P1, R58, 0xa000, RZ ;  /* 0x0000a0003a357810 */ /* 0x000fc40007f3e0ff */
[----:B------:R-:W-:Y:S02]  /*1b9b0*/  LOP3.LUT R56, R57, 0x380, RZ, 0xc0, !PT ;  /* 0x0000038039387812 */ /* 0x000fe400078ec0ff */
[----:B------:R-:W-:Y:S02]  /*1b9c0*/  LOP3.LUT R52, R53, 0x380, RZ, 0xc0, !PT ;  /* 0x0000038035347812 */ /* 0x000fe400078ec0ff */
[----:B------:R-:W-:Y:S02]  /*1b9d0*/  SHF.R.U64 R56, R56, 0x3, RZ ;  /* 0x0000000338387819 */ /* 0x000fe400000012ff */
[----:B------:R-:W-:Y:S02]  /*1b9e0*/  SHF.R.U64 R52, R52, 0x3, RZ ;  /* 0x0000000334347819 */ /* 0x000fe400000012ff */
[----:B------:R-:W-:Y:S02]  /*1b9f0*/  LOP3.LUT P0, RZ, R10, 0x3, RZ, 0xc0, !PT ;  /* 0x000000030aff7812 */ /* 0x000fe4000780c0ff */
[----:B------:R-:W-:Y:S01]  /*1ba00*/  LOP3.LUT R56, R56, R57, RZ, 0x3c, !PT ;  /* 0x0000003938387212 */ /* 0x000fe200078e3cff */
[--C-:B------:R-:W-:Y:S01]  /*1ba10*/  IMAD.X R57, RZ, RZ, R59.reuse, P2 ;  /* 0x000000ffff397224 */ /* 0x100fe200010e063b */
[----:B------:R-:W-:Y:S01]  /*1ba20*/  LOP3.LUT R52, R52, R53, RZ, 0x3c, !PT ;  /* 0x0000003534347212 */ /* 0x000fe200078e3cff */
[----:B------:R-:W-:Y:S01]  /*1ba30*/  IMAD.X R53, RZ, RZ, R59, P1 ;  /* 0x000000ffff357224 */ /* 0x000fe200008e063b */
[----:B------:R-:W-:-:S02]  /*1ba40*/  LOP3.LUT R4, R58, 0x380, RZ, 0xc0, !PT ;  /* 0x000003803a047812 */ /* 0x000fc400078ec0ff */
[----:B------:R-:W-:Y:S02]  /*1ba50*/  IADD3 R7, P2, R58, 0xf000, RZ ;  /* 0x0000f0003a077810 */ /* 0x000fe40007f5e0ff */
[-C--:B------:R-:W-:Y:S02]  /*1ba60*/  ISETP.GE.OR P1, PT, R11, R0.reuse, P0 ;  /* 0x000000000b00720c */ /* 0x080fe40000726670 */
[----:B------:R-:W-:Y:S01]  /*1ba70*/  ISETP.GE.OR P0, PT, R5, R0, P0 ;  /* 0x000000000500720c */ /* 0x000fe20000706670 */
[----:B------:R-:W-:Y:S01]  /*1ba80*/  IMAD.X R61, RZ, RZ, R59, P2 ;  /* 0x000000ffff3d7224 */ /* 0x000fe200010e063b */
[----:B------:R-:W-:Y:S02]  /*1ba90*/  SHF.R.U64 R5, R4, 0x3, RZ ;  /* 0x0000000304057819 */ /* 0x000fe400000012ff */
[----:B------:R-:W-:Y:S02]  /*1baa0*/  LOP3.LUT R4, R7, 0x380, RZ, 0xc0, !PT ;  /* 0x0000038007047812 */ /* 0x000fe400078ec0ff */
[----:B------:R-:W-:-:S02]  /*1bab0*/  LOP3.LUT R58, R5, R58, RZ, 0x3c, !PT ;  /* 0x0000003a053a7212 */ /* 0x000fc400078e3cff */
[----:B------:R-:W-:-:S03]  /*1bac0*/  SHF.R.U64 R4, R4, 0x3, RZ ;  /* 0x0000000304047819 */ /* 0x000fc600000012ff */
[----:B------:R-:W-:Y:S01]  /*1bad0*/  @!P1 STG.E desc[UR42][R20.64], R154 ;  /* 0x0000009a14009986 */ /* 0x000fe2000c10192a */
[----:B------:R-:W-:-:S03]  /*1bae0*/  LOP3.LUT R60, R4, R7, RZ, 0x3c, !PT ;  /* 0x00000007043c7212 */ /* 0x000fc600078e3cff */
[----:B------:R0:W-:Y:S04]  /*1baf0*/  @!P0 STG.E desc[UR42][R20.64+0x20], R155 ;  /* 0x0000209b14008986 */ /* 0x0001e8000c10192a */
[----:B------:R1:W5:Y:S01]  /*1bb00*/  LD.E.128 R4, desc[UR42][R58.64] ;  /* 0x0000002a3a047980 */ /* 0x000362000c101d00 */
[----:B------:R-:W-:-:S03]  /*1bb10*/  IMAD R3, R3, UR4, RZ ;  /* 0x0000000403037c24 */ /* 0x000fc6000f8e02ff */
[----:B------:R-:W5:Y:S04]  /*1bb20*/  LD.E.128 R8, desc[UR42][R8.64] ;  /* 0x0000002a08087980 */ /* 0x000f68000c101d00 */
[----:B------:R-:W5:Y:S01]  /*1bb30*/  LD.E.128 R12, desc[UR42][R12.64] ;  /* 0x0000002a0c0c7980 */ /* 0x000f62000c101d00 */
[----:B0-----:R-:W-:-:S03]  /*1bb40*/  SHF.R.S32.HI R21, RZ, 0x1f, R18 ;  /* 0x0000001fff157819 */ /* 0x001fc60000011412 */
[----:B------:R-:W5:Y:S01]  /*1bb50*/  LD.E.128 R24, desc[UR42][R24.64] ;  /* 0x0000002a18187980 */ /* 0x000f62000c101d00 */
[----:B------:R-:W-:-:S03]  /*1bb60*/  MOV R20, R18 ;  /* 0x0000001200147202 */ /* 0x000fc60000000f00 */
[----:B------:R-:W5:Y:S04]  /*1bb70*/  LD.E.128 R28, desc[UR42][R28.64] ;  /* 0x0000002a1c1c7980 */ /* 0x000f68000c101d00 */
        /* <DEDUP_REMOVED lines=10> */
[----:B------:R-:W5:Y:S01]  /*1bc20*/  LD.E.128 R60, desc[UR42][R60.64] ;  /* 0x0000002a3c3c7980 */ /* 0x000f62000c101d00 */
[C---:B------:R-:W-:Y:S01]  /*1bc30*/  IMAD.WIDE.U32 R20, R2.reuse, UR4, R20 ;  /* 0x0000000402147c25 */ /* 0x040fe2000f8e0014 */
[----:B------:R-:W-:Y:S01]  /*1bc40*/  @!PT LDS RZ, [RZ] ;  /* 0x00000000fffff984 */ /* 0x000fe20000000800 */
[----:B------:R-:W-:Y:S01]  /*1bc50*/  @!PT LDS RZ, [RZ] ;  /* 0x00000000fffff984 */ /* 0x000fe20000000800 */
[----:B------:R-:W-:Y:S01]  /*1bc60*/  @!PT LDS RZ, [RZ] ;  /* 0x00000000fffff984 */ /* 0x000fe20000000800 */
[----:B------:R-:W-:Y:S01]  /*1bc70*/  @!PT LDS RZ, [RZ] ;  /* 0x00000000fffff984 */ /* 0x000fe20000000800 */
[----:B------:R0:W-:Y:S06]  /*1bc80*/  MEMBAR.ALL.CTA ;  /* 0x0000000000007992 */ /* 0x0001ec0000008000 */
[----:B0-----:R-:W0:Y:S01]  /*1bc90*/  FENCE.VIEW.ASYNC.S ;  /* 0x00000000000073c6 */ /* 0x001e220000000000 */
[----:B------:R-:W-:Y:S01]  /*1bca0*/  IMAD R3, R2, UR5, R3 ;  /* 0x0000000502037c24 */ /* 0x000fe2000f8e0203 */
[----:B------:R-:W-:Y:S01]  /*1bcb0*/  ULDC.64 UR4, c[0x0][0xae0] ;  /* 0x0002b80000047ab9 */ /* 0x000fe20000000a00 */
[----:B------:R-:W-:-:S02]  /*1bcc0*/  IMAD R0, R80, -0x80, R0 ;  /* 0xffffff8050007824 */ /* 0x000fc400078e0200 */
[----:B------:R-:W-:Y:S02]  /*1bcd0*/  IMAD R2, R76, UR4, RZ ;  /* 0x000000044c027c24 */ /* 0x000fe4000f8e02ff */
[----:B------:R-:W-:Y:S01]  /*1bce0*/  IMAD.IADD R21, R21, 0x1, R3 ;  /* 0x0000000115157824 */ /* 0x000fe200078e0203 */
[-C--:B------:R-:W-:Y:S01]  /*1bcf0*/  ISETP.GE.AND P3, PT, R22, R0.reuse, PT ;  /* 0x000000001600720c */ /* 0x080fe20003f66270 */
[C---:B------:R-:W-:Y:S01]  /*1bd00*/  IMAD R77, R79.reuse, UR5, R2 ;  /* 0x000000054f4d7c24 */ /* 0x040fe2000f8e0202 */
[-C--:B------:R-:W-:Y:S01]  /*1bd10*/  ISETP.GE.AND P2, PT, R234, R0.reuse, PT ;  /* 0x00000000ea00720c */ /* 0x080fe20003f46270 */
[----:B------:R-:W-:Y:S01]  /*1bd20*/  IMAD.WIDE.U32 R2, R79, UR4, R20 ;  /* 0x000000044f027c25 */ /* 0x000fe2000f8e0014 */
[-C--:B------:R-:W-:Y:S01]  /*1bd30*/  ISETP.GE.AND P0, PT, R233, R0.reuse, PT ;  /* 0x00000000e900720c */ /* 0x080fe20003f06270 */
[----:B------:R-:W-:Y:S01]  /*1bd40*/  ULDC.64 UR4, c[0x0][0xae8] ;  /* 0x0002ba0000047ab9 */ /* 0x000fe20000000a00 */
[----:B------:R-:W-:Y:S01]  /*1bd50*/  ISETP.GE.AND P1, PT, R235, R0, PT ;  /* 0x00000000eb00720c */ /* 0x000fe20003f26270 */
[----:B------:R-:W-:-:S02]  /*1bd60*/  VIADD R0, R19, 0x38820 ;  /* 0x0003882013007836 */ /* 0x000fc40000000000 */
[----:B------:R-:W-:Y:S02]  /*1bd70*/  IMAD R20, R78, UR4, RZ ;  /* 0x000000044e147c24 */ /* 0x000fe4000f8e02ff */
[----:B------:R-:W-:Y:S01]  /*1bd80*/  IMAD.IADD R3, R3, 0x1, R77 ;  /* 0x0000000103037824 */ /* 0x000fe200078e024d */
[----:B------:R-:W-:Y:S01]  /*1bd90*/  PRMT R0, RZ, 0x654, R0 ;  /* 0x00000654ff007816 */ /* 0x000fe20000000000 */
[C---:B------:R-:W-:Y:S02]  /*1bda0*/  IMAD R79, R81.reuse, UR5, R20 ;  /* 0x00000005514f7c24 */ /* 0x040fe4000f8e0214 */
[----:B------:R-:W-:Y:S01]  /*1bdb0*/  IMAD.WIDE.U32 R76, R81, UR4, R2 ;  /* 0x00000004514c7c25 */ /* 0x000fe2000f8e0002 */
[----:B0-----:R1:W-:Y:S03]  /*1bdc0*/  SYNCS.ARRIVE.TRANS64.RED.A1T0 RZ, [R0+URZ], RZ ;  /* 0x000000ff00ff79a7 */ /* 0x0013e6000810043f */
[----:B------:R-:W-:Y:S01]  /*1bdd0*/  IMAD.WIDE R20, R80, 0x80, R22 ;  /* 0x0000008050147825 */ /* 0x000fe200078e0216 */
[----:B------:R-:W-:Y:S01]  /*1bde0*/  IADD3 R81, R77, R79, RZ ;  /* 0x0000004f4d517210 */ /* 0x000fe20007ffe0ff */
[----:B------:R-:W-:Y:S06]  /*1bdf0*/  @P3 BRA `(.L_x_455) ;  /* 0x0000000000543947 */ /* 0x000fec0003800000 */
[----:B------:R-:W-:Y:S01]  /*1be00*/  ULDC.64 UR6, c[0x0][0xad8] ;  /* 0x0002b60000067ab9 */ /* 0x000fe20000000a00 */
[----:B------:R-:W-:Y:S01]  /*1be10*/  IMAD.MOV.U32 R2, RZ, RZ, R76 ;  /* 0x000000ffff027224 */ /* 0x000fe200078e004c */
[----:B------:R-:W-:Y:S01]  /*1be20*/  ULDC UR4, c[0x0][0xa8c] ;  /* 0x0002a30000047ab9 */ /* 0x000fe20000000800 */
[----:B------:R-:W-:Y:S01]  /*1be30*/  IMAD R79, R21, UR6, RZ ;  /* 0x00000006154f7c24 */ /* 0x000fe2000f8e02ff */
[C---:B------:R-:W-:Y:S01]  /*1be40*/  ISETP.GE.AND P5, PT, R18.reuse, UR4, PT ;  /* 0x0000000412007c0c */ /* 0x040fe2000bfa6270 */
[----:B------:R-:W-:Y:S01]  /*1be50*/  IMAD.MOV.U32 R3, RZ, RZ, R81 ;  /* 0x000000ffff037224 */ /* 0x000fe200078e0051 */
[----:B-1----:R-:W-:Y:S01]  /*1be60*/  IADD3 R0, R18, 0x80, RZ ;  /* 0x0000008012007810 */ /* 0x002fe20007ffe0ff */
[----:B------:R-:W-:Y:S01]  /*1be70*/  IMAD R79, R20, UR7, R79 ;  /* 0x00000007144f7c24 */ /* 0x000fe2000f8e024f */
[----:B------:R-:W-:Y:S01]  /*1be80*/  ISETP.GE.AND P4, PT, R236, UR4, PT ;  /* 0x00000004ec007c0c */ /* 0x000fe2000bf86270 */
[----:B------:R-:W-:Y:S01]  /*1be90*/  IMAD.WIDE.U32 R2, R20, UR6, R2 ;  /* 0x0000000614027c25 */ /* 0x000fe2000f8e0002 */
[----:B------:R-:W-:-:S03]  /*1bea0*/  ULDC.64 UR6, c[0x0][0xa80] ;  /* 0x0002a00000067ab9 */ /* 0x000fc60000000a00 */
[----:B------:R-:W-:Y:S01]  /*1beb0*/  IMAD.IADD R3, R3, 0x1, R79 ;  /* 0x0000000103037824 */ /* 0x000fe200078e024f */
[----:B------:R-:W-:-:S04]  /*1bec0*/  LEA R78, P3, R2, UR6, 0x1 ;  /* 0x00000006024e7c11 */ /* 0x000fc8000f8608ff */
[----:B------:R-:W-:Y:S02]  /*1bed0*/  LEA.HI.X R79, R2, UR7, R3, 0x1, P3 ;  /* 0x00000007024f7c11 */ /* 0x000fe400098f0c03 */
[----:B------:R-:W-:Y:S01]  /*1bee0*/  ISETP.GE.AND P3, PT, R0, UR4, PT ;  /* 0x0000000400007c0c */ /* 0x000fe2000bf66270 */
[----:B------:R-:W-:Y:S02]  /*1bef0*/  VIADD R0, R18, 0xc0 ;  /* 0x000000c012007836 */ /* 0x000fe40000000000 */
[----:B-----5:R0:W-:Y:S03]  /*1bf00*/  @!P5 STG.E.128 desc[UR42][R78.64], R4 ;  /* 0x000000044e00d986 */ /* 0x0201e6000c101d2a */
[----:B------:R-:W-:Y:S01]  /*1bf10*/  ISETP.GE.AND P5, PT, R0, UR4, PT ;  /* 0x0000000400007c0c */ /* 0x000fe2000bfa6270 */
[----:B------:R0:W-:Y:S06]  /*1bf20*/  @!P4 STG.E.128 desc[UR42][R78.64+0x80], R28 ;  /* 0x0000801c4e00c986 */ /* 0x0001ec000c101d2a */
[----:B------:R0:W-:Y:S06]  /*1bf30*/  @!P3 STG.E.128 desc[UR42][R78.64+0x100], R44 ;  /* 0x0001002c4e00b986 */ /* 0x0001ec000c101d2a */
[----:B------:R0:W-:Y:S02]  /*1bf40*/  @!P5 STG.E.128 desc[UR42][R78.64+0x180], R72 ;  /* 0x000180484e00d986 */ /* 0x0001e4000c101d2a */
.L_x_455:
[----:B------:R-:W-:Y:S05]  /*1bf50*/  BSYNC B1 ;  /* 0x0000000000017941 */ /* 0x000fea0003800000 */
.L_x_454:
[----:B------:R-:W-:Y:S04]  /*1bf60*/  BSSY B1, `(.L_x_456) ;  /* 0x0000019000017945 */ /* 0x000fe80003800000 */
[----:B------:R-:W-:Y:S05]  /*1bf70*/  @P2 BRA `(.L_x_457) ;  /* 0x00000000005c2947 */ /* 0x000fea0003800000 */
[----:B0----5:R-:W-:Y:S01]  /*1bf80*/  IADD3 R5, P2, R20, 0x20, RZ ;  /* 0x0000002014057810 */ /* 0x021fe20007f5e0ff */
[----:B------:R-:W-:Y:S01]  /*1bf90*/  ULDC.64 UR4, c[0x0][0xad8] ;  /* 0x0002b60000047ab9 */ /* 0x000fe20000000a00 */
[----:B------:R-:W-:Y:S01]  /*1bfa0*/  MOV R2, R76 ;  /* 0x0000004c00027202 */ /* 0x000fe20000000f00 */
[----:B------:R-:W-:Y:S01]  /*1bfb0*/  IMAD.MOV.U32 R3, RZ, RZ, R81 ;  /* 0x000000ffff037224 */ /* 0x000fe200078e0051 */
[----:B------:R-:W-:Y:S01]  /*1bfc0*/  ULDC.64 UR6, c[0x0][0xa80] ;  /* 0x0002a00000067ab9 */ /* 0x000fe20000000a00 */
[----:B-1----:R-:W-:Y:S02]  /*1bfd0*/  IMAD.X R0, RZ, RZ, R21, P2 ;  /* 0x000000ffff007224 */ /* 0x002fe400010e0615 */
[----:B------:R-:W-:Y:S02]  /*1bfe0*/  VIADD R4, R18, 0x80 ;  /* 0x0000008012047836 */ /* 0x000fe40000000000 */
[----:B------:R-:W-:Y:S02]  /*1bff0*/  IMAD R0, R0, UR4, RZ ;  /* 0x0000000400007c24 */ /* 0x000fe4000f8e02ff */
[----:B------:R-:W-:Y:S01]  /*1c000*/  IMAD.WIDE.U32 R2, R5, UR4, R2 ;  /* 0x0000000405027c25 */ /* 0x000fe2000f8e0002 */
[----:B------:R-:W-:-:S02]  /*1c010*/  ULDC UR4, c[0x0][0xa8c] ;  /* 0x0002a30000047ab9 */ /* 0x000fc40000000800 */
[----:B------:R-:W-:Y:S01]  /*1c020*/  ISETP.GE.AND P2, PT, R4, UR4, PT ;  /* 0x0000000404007c0c */ /* 0x000fe2000bf46270 */
[----:B------:R-:W-:Y:S01]  /*1c030*/  IMAD R5, R5, UR5, R0 ;  /* 0x0000000505057c24 */ /* 0x000fe2000f8e0200 */
[----:B------:R-:W-:Y:S01]  /*1c040*/  LEA R4, P5, R2, UR6, 0x1 ;  /* 0x0000000602047c11 */ /* 0x000fe2000f8a08ff */
[C---:B------:R-:W-:Y:S01]  /*1c050*/  VIADD R0, R18.reuse, 0xc0 ;  /* 0x000000c012007836 */ /* 0x040fe20000000000 */
[----:B------:R-:W-:Y:S01]  /*1c060*/  ISETP.GE.AND P4, PT, R18, UR4, PT ;  /* 0x0000000412007c0c */ /* 0x000fe2000bf86270 */
[----:B------:R-:W-:Y:S01]  /*1c070*/  IMAD.IADD R3, R3, 0x1, R5 ;  /* 0x0000000103037824 */ /* 0x000fe200078e0205 */
[----:B------:R-:W-:-:S04]  /*1c080*/  ISETP.GE.AND P3, PT, R236, UR4, PT ;  /* 0x00000004ec007c0c */ /* 0x000fc8000bf66270 */
[----:B------:R-:W-:Y:S02]  /*1c090*/  LEA.HI.X R5, R2, UR7, R3, 0x1, P5 ;  /* 0x0000000702057c11 */ /* 0x000fe4000a8f0c03 */
[----:B------:R-:W-:-:S03]  /*1c0a0*/  ISETP.GE.AND P5, PT, R0, UR4, PT ;  /* 0x0000000400007c0c */ /* 0x000fc6000bfa6270 */
[----:B------:R2:W-:Y:S04]  /*1c0b0*/  @!P2 STG.E.128 desc[UR42][R4.64+0x100], R48 ;  /* 0x000100300400a986 */ /* 0x0005e8000c101d2a */
[----:B------:R2:W-:Y:S04]  /*1c0c0*/  @!P4 STG.E.128 desc[UR42][R4.64], R8 ;  /* 0x000000080400c986 */ /* 0x0005e8000c101d2a */
[----:B------:R2:W-:Y:S04]  /*1c0d0*/  @!P3 STG.E.128 desc[UR42][R4.64+0x80], R32 ;  /* 0x000080200400b986 */ /* 0x0005e8000c101d2a */
[----:B------:R2:W-:Y:S02]  /*1c0e0*/  @!P5 STG.E.128 desc[UR42][R4.64+0x180], R68 ;  /* 0x000180440400d986 */ /* 0x0005e4000c101d2a */
.L_x_457:
[----:B------:R-:W-:Y:S05]  /*1c0f0*/  BSYNC B1 ;  /* 0x0000000000017941 */ /* 0x000fea0003800000 */
.L_x_456:
[----:B------:R-:W-:Y:S04]  /*1c100*/  BSSY B1, `(.L_x_458) ;  /* 0x0000019000017945 */ /* 0x000fe80003800000 */
[----:B------:R-:W-:Y:S05]  /*1c110*/  @P0 BRA `(.L_x_459) ;  /* 0x00000000005c0947 */ /* 0x000fea0003800000 */
[----:B0-2--5:R-:W-:Y:S01]  /*1c120*/  IADD3 R5, P0, R20, 0x40, RZ ;  /* 0x0000004014057810 */ /* 0x025fe20007f1e0ff */
[C---:B------:R-:W-:Y:S01]  /*1c130*/  VIADD R3, R18.reuse, 0xc0 ;  /* 0x000000c012037836 */ /* 0x040fe20000000000 */
[----:B------:R-:W-:Y:S01]  /*1c140*/  IADD3 R2, R18, 0x80, RZ ;  /* 0x0000008012027810 */ /* 0x000fe20007ffe0ff */
[----:B------:R-:W-:Y:S01]  /*1c150*/  ULDC UR4, c[0x0][0xa8c] ;  /* 0x0002a30000047ab9 */ /* 0x000fe20000000800 */
[----:B------:R-:W-:Y:S01]  /*1c160*/  ULDC.64 UR6, c[0x0][0xad8] ;  /* 0x0002b60000067ab9 */ /* 0x000fe20000000a00 */
[----:B-1----:R-:W-:Y:S01]  /*1c170*/  IMAD.X R0, RZ, RZ, R21, P0 ;  /* 0x000000ffff007224 */ /* 0x002fe200000e0615 */
[----:B------:R-:W-:Y:S02]  /*1c180*/  ISETP.GE.AND P5, PT, R3, UR4, PT ;  /* 0x0000000403007c0c */ /* 0x000fe4000bfa6270 */
[----:B------:R-:W-:Y:S01]  /*1c190*/  ISETP.GE.AND P4, PT, R2, UR4, PT ;  /* 0x0000000402007c0c */ /* 0x000fe2000bf86270 */
[----:B------:R-:W-:Y:S01]  /*1c1a0*/  IMAD.MOV.U32 R2, RZ, RZ, R76 ;  /* 0x000000ffff027224 */ /* 0x000fe200078e004c */
[----:B------:R-:W-:Y:S01]  /*1c1b0*/  MOV R3, R81 ;  /* 0x0000005100037202 */ /* 0x000fe20000000f00 */
[----:B------:R-:W-:Y:S01]  /*1c1c0*/  IMAD R0, R0, UR6, RZ ;  /* 0x0000000600007c24 */ /* 0x000fe2000f8e02ff */
[----:B------:R-:W-:-:S02]  /*1c1d0*/  ISETP.GE.AND P2, PT, R18, UR4, PT ;  /* 0x0000000412007c0c */ /* 0x000fc4000bf46270 */
[----:B------:R-:W-:Y:S01]  /*1c1e0*/  ISETP.GE.AND P3, PT, R236, UR4, PT ;  /* 0x00000004ec007c0c */ /* 0x000fe2000bf66270 */
[----:B------:R-:W-:-:S04]  /*1c1f0*/  IMAD.WIDE.U32 R2, R5, UR6, R2 ;  /* 0x0000000605027c25 */ /* 0x000fc8000f8e0002 */
        /* <DEDUP_REMOVED lines=9> */
.L_x_459:
[----:B------:R-:W-:Y:S05]  /*1c290*/  BSYNC B1 ;  /* 0x0000000000017941 */ /* 0x000fea0003800000 */
.L_x_458:
[----:B------:R-:W-:Y:S05]  /*1c2a0*/  @P1 BRA `(.L_x_460) ;  /* 0x0000000c00401947 */ /* 0x000fea0003800000 */
[----:B0-23-5:R-:W-:Y:S01]  /*1c2b0*/  IADD3 R5, P0, R20, 0x60, RZ ;  /* 0x0000006014057810 */ /* 0x02dfe20007f1e0ff */
[----:B------:R-:W-:Y:S01]  /*1c2c0*/  ULDC.64 UR6, c[0x0][0xad8] ;  /* 0x0002b60000067ab9 */ /* 0x000fe20000000a00 */
[----:B------:R-:W-:Y:S01]  /*1c2d0*/  MOV R2, R76 ;  /* 0x0000004c00027202 */ /* 0x000fe20000000f00 */
[----:B------:R-:W-:Y:S01]  /*1c2e0*/  IMAD.MOV.U32 R3, RZ, RZ, R81 ;  /* 0x000000ffff037224 */ /* 0x000fe200078e0051 */
[----:B------:R-:W-:Y:S01]  /*1c2f0*/  ULDC UR4, c[0x0][0xa8c] ;  /* 0x0002a30000047ab9 */ /* 0x000fe20000000800 */
[----:B------:R-:W-:Y:S01]  /*1c300*/  IMAD.X R20, RZ, RZ, R21, P0 ;  /* 0x000000ffff147224 */ /* 0x000fe200000e0615 */
[C---:B------:R-:W-:Y:S01]  /*1c310*/  ISETP.GE.AND P1, PT, R18.reuse, UR4, PT ;  /* 0x0000000412007c0c */ /* 0x040fe2000bf26270 */
[----:B-1----:R-:W-:Y:S01]  /*1c320*/  VIADD R0, R18, 0x80 ;  /* 0x0000008012007836 */ /* 0x002fe20000000000 */
[----:B------:R-:W-:Y:S01]  /*1c330*/  ISETP.GE.AND P2, PT, R236, UR4, PT ;  /* 0x00000004ec007c0c */ /* 0x000fe2000bf46270 */
[----:B------:R-:W-:Y:S02]  /*1c340*/  IMAD R20, R20, UR6, RZ ;  /* 0x0000000614147c24 */ /* 0x000fe4000f8e02ff */
[----:B------:R-:W-:Y:S01]  /*1c350*/  IMAD.WIDE.U32 R2, R5, UR6, R2 ;  /* 0x0000000605027c25 */ /* 0x000fe2000f8e0002 */
[----:B------:R-:W-:-:S03]  /*1c360*/  ISETP.GE.AND P3, PT, R0, UR4, PT ;  /* 0x0000000400007c0c */ /* 0x000fc6000bf66270 */
        /* <DEDUP_REMOVED lines=13> */
.L_x_451:
[----:B------:R-:W3:Y:S01]  /*1c440*/  LDL R11, [R1+0x14] ;  /* 0x00001400010b7983 */ /* 0x000ee20000100800 */
[----:B------:R-:W-:-:S03]  /*1c450*/  ULDC.64 UR4, c[0x0][0xbd8] ;  /* 0x0002f60000047ab9 */ /* 0x000fc60000000a00 */
[----:B------:R-:W4:Y:S01]  /*1c460*/  LDL R9, [R1+0x2c] ;  /* 0x00002c0001097983 */ /* 0x000f220000100800 */
[----:B------:R-:W-:Y:S01]  /*1c470*/  ISETP.NE.U32.AND P0, PT, RZ, UR4, PT ;  /* 0x00000004ff007c0c */ /* 0x000fe2000bf05070 */
[----:B------:R-:W-:-:S03]  /*1c480*/  IMAD.MOV.U32 R7, RZ, RZ, RZ ;  /* 0x000000ffff077224 */ /* 0x000fc600078e00ff */
[----:B------:R-:W-:Y:S02]  /*1c490*/  ISETP.NE.AND.EX P0, PT, RZ, UR5, PT, P0 ;  /* 0x00000005ff007c0c */ /* 0x000fe4000bf05300 */
[C---:B---3--:R-:W-:Y:S02]  /*1c4a0*/  SHF.L.U32 R4, R11.reuse, 0x2, RZ ;  /* 0x000000020b047819 */ /* 0x048fe400000006ff */
[----:B----4-:R-:W-:Y:S02]  /*1c4b0*/  SHF.L.U64.HI R0, R11, 0x2, R9 ;  /* 0x000000020b007819 */ /* 0x010fe40000010209 */
[----:B------:R-:W-:-:S04]  /*1c4c0*/  IADD3 R2, P1, R4, UR4, RZ ;  /* 0x0000000404027c10 */ /* 0x000fc8000ff3e0ff */
[----:B------:R-:W-:Y:S01]  /*1c4d0*/  IADD3.X R3, R0, UR5, RZ, P1, !PT ;  /* 0x0000000500037c10 */ /* 0x000fe20008ffe4ff */
[----:B------:R-:W-:Y:S02]  /*1c4e0*/  ULDC.64 UR4, c[0x0][0xbe0] ;  /* 0x0002f80000047ab9 */ /* 0x000fe40000000a00 */
[----:B------:R-:W-:Y:S02]  /*1c4f0*/  ISETP.NE.U32.AND P1, PT, RZ, UR4, PT ;  /* 0x00000004ff007c0c */ /* 0x000fe4000bf25070 */
[----:B------:R3:W5:Y:S02]  /*1c500*/  @P0 LDG.E R7, desc[UR42][R2.64] ;  /* 0x0000002a02070981 */ /* 0x000764000c1e1900 */
[----:B------:R-:W-:Y:S01]  /*1c510*/  ISETP.NE.AND.EX P1, PT, RZ, UR5, PT, P1 ;  /* 0x00000005ff007c0c */ /* 0x000fe2000bf25310 */
[----:B------:R-:W4:-:S12]  /*1c520*/  S2R R14, SR_TID.X ;  /* 0x00000000000e7919 */ /* 0x000f180000002100 */
[----:B------:R-:W-:Y:S01]  /*1c530*/  @P1 IADD3 R4, P2, R4, UR4, RZ ;  /* 0x0000000404041c10 */ /* 0x000fe2000ff5e0ff */
[----:B------:R-:W-:-:S03]  /*1c540*/  ULDC UR4, c[0x0][0xa88] ;  /* 0x0002a20000047ab9 */ /* 0x000fc60000000800 */
[----:B------:R-:W-:Y:S01]  /*1c550*/  @P1 IADD3.X R5, R0, UR5, RZ, P2, !PT ;  /* 0x0000000500051c10 */ /* 0x000fe200097fe4ff */
[----:B------:R-:W-:-:S06]  /*1c560*/  IMAD.U32 R0, RZ, RZ, UR4 ;  /* 0x00000004ff007e24 */ /* 0x000fcc000f8e00ff */
[----:B------:R3:W5:Y:S01]  /*1c570*/  @P1 LDG.E R0, desc[UR42][R4.64] ;  /* 0x0000002a04001981 */ /* 0x000762000c1e1900 */
[----:B----4-:R-:W-:-:S05]  /*1c580*/  VIADD R6, R14, 0xffffff80 ;  /* 0xffffff800e067836 */ /* 0x010fca0000000000 */
[----:B------:R-:W-:Y:S01]  /*1c590*/  ISETP.GE.AND P2, PT, R6, 0x80, PT ;  /* 0x000000800600780c */ /* 0x000fe20003f46270 */
[----:B---3--:R-:W-:-:S12]  /*1c5a0*/  @P1 BRA `(.L_x_461) ;  /* 0x0000000000101947 */ /* 0x008fd80003800000 */
[----:B------:R-:W-:Y:S05]  /*1c5b0*/  @!P0 BRA `(.L_x_461) ;  /* 0x00000000000c8947 */ /* 0x000fea0003800000 */
[----:B------:R-:W3:Y:S04]  /*1c5c0*/  LDG.E R5, desc[UR42][R2.64] ;  /* 0x0000002a02057981 */ /* 0x000ee8000c1e1900 */
[----:B-----5:R-:W3:Y:S02]  /*1c5d0*/  LDG.E R0, desc[UR42][R2.64+0x4] ;  /* 0x0000042a02007981 */ /* 0x020ee4000c1e1900 */
[----:B---3--:R-:W-:-:S07]  /*1c5e0*/  IADD3 R0, -R5, R0, RZ ;  /* 0x0000000005007210 */ /* 0x008fce0007ffe1ff */
.L_x_461:
[----:B------:R-:W3:Y:S04]  /*1c5f0*/  LDL R12, [R1+0x28] ;  /* 0x00002800010c7983 */ /* 0x000ee80000100800 */
[----:B------:R4:W5:Y:S01]  /*1c600*/  LDL R10, [R1+0x34] ;  /* 0x00003400010a7983 */ /* 0x0009620000100800 */
[----:B------:R-:W-:Y:S01]  /*1c610*/  BSSY B1, `(.L_x_462) ;  /* 0x000001c000017945 */ /* 0x000fe20003800000 */
[----:B------:R-:W-:Y:S02]  /*1c620*/  SHF.R.S32.HI R13, RZ, 0x1f, R18 ;  /* 0x0000001fff0d7819 */ /* 0x000fe40000011412 */
[----:B------:R-:W-:Y:S02]  /*1c630*/  SEL R11, R11, RZ, !P0 ;  /* 0x000000ff0b0b7207 */ /* 0x000fe40004000000 */
[----:B------:R-:W-:-:S02]  /*1c640*/  SEL R9, R9, RZ, !P0 ;  /* 0x000000ff09097207 */ /* 0x000fc40004000000 */
[----:B-----5:R-:W-:Y:S02]  /*1c650*/  SHF.R.S32.HI R6, RZ, 0x1f, R7 ;  /* 0x0000001fff067819 */ /* 0x020fe40000011407 */
[----:B---3--:R-:W-:Y:S01]  /*1c660*/  SHF.R.S32.HI R8, RZ, 0x1f, R12 ;  /* 0x0000001fff087819 */ /* 0x008fe2000001140c */
[----:B----4-:R-:W-:Y:S06]  /*1c670*/  @P2 BRA `(.L_x_463) ;  /* 0x0000000000542947 */ /* 0x010fec0003800000 */
[----:B------:R-:W-:-:S04]  /*1c680*/  IMAD R2, R10, 0x80, R14 ;  /* 0x000000800a027824 */ /* 0x000fc800078e020e */
[----:B------:R-:W-:-:S05]  /*1c690*/  VIADD R3, R2, 0xffffff80 ;  /* 0xffffff8002037836 */ /* 0x000fca0000000000 */
[----:B------:R-:W-:-:S13]  /*1c6a0*/  ISETP.GE.AND P0, PT, R3, R0, PT ;  /* 0x000000000300720c */ /* 0x000fda0003f06270 */
[----:B------:R-:W-:Y:S05]  /*1c6b0*/  @P0 BRA `(.L_x_463) ;  /* 0x0000000000440947 */ /* 0x000fea0003800000 */
[C---:B------:R-:W-:Y:S01]  /*1c6c0*/  IADD3 R2, P0, R3.reuse, R7, RZ ;  /* 0x0000000703027210 */ /* 0x040fe20007f1e0ff */
[----:B------:R-:W-:Y:S02]  /*1c6d0*/  ULDC.64 UR4, c[0x0][0xb70] ;  /* 0x0002dc0000047ab9 */ /* 0x000fe40000000a00 */
[----:B------:R-:W-:Y:S01]  /*1c6e0*/  IMAD R4, R8, UR4, RZ ;  /* 0x0000000408047c24 */ /* 0x000fe2000f8e02ff */
[----:B------:R-:W-:-:S03]  /*1c6f0*/  LEA.HI.X.SX32 R3, R3, R6, 0x1, P0 ;  /* 0x0000000603037211 */ /* 0x000fc600000f0eff */
[C---:B------:R-:W-:Y:S02]  /*1c700*/  IMAD R5, R12.reuse, UR5, R4 ;  /* 0x000000050c057c24 */ /* 0x040fe4000f8e0204 */
[----:B------:R-:W-:Y:S01]  /*1c710*/  IMAD.WIDE.U32 R2, R12, UR4, R2 ;  /* 0x000000040c027c25 */ /* 0x000fe2000f8e0002 */
[----:B------:R-:W-:-:S03]  /*1c720*/  ULDC.64 UR4, c[0x0][0xb78] ;  /* 0x0002de0000047ab9 */ /* 0x000fc60000000a00 */
[----:B------:R-:W-:Y:S02]  /*1c730*/  IMAD R4, R9, UR4, RZ ;  /* 0x0000000409047c24 */ /* 0x000fe4000f8e02ff */
[----:B------:R-:W-:Y:S02]  /*1c740*/  IMAD.IADD R3, R3, 0x1, R5 ;  /* 0x0000000103037824 */ /* 0x000fe400078e0205 */
[C---:B------:R-:W-:Y:S02]  /*1c750*/  IMAD R5, R11.reuse, UR5, R4 ;  /* 0x000000050b057c24 */ /* 0x040fe4000f8e0204 */
[----:B------:R-:W-:Y:S01]  /*1c760*/  IMAD.WIDE.U32 R2, R11, UR4, R2 ;  /* 0x000000040b027c25 */ /* 0x000fe2000f8e0002 */
[----:B------:R-:W-:-:S04]  /*1c770*/  ULDC.64 UR4, c[0x0][0xb40] ;  /* 0x0002d00000047ab9 */ /* 0x000fc80000000a00 */
[----:B------:R-:W-:Y:S02]  /*1c780*/  IADD3 R3, R3, R5, RZ ;  /* 0x0000000503037210 */ /* 0x000fe40007ffe0ff */
[----:B------:R-:W-:-:S04]  /*1c790*/  LEA R4, P0, R2, UR4, 0x2 ;  /* 0x0000000402047c11 */ /* 0x000fc8000f8010ff */
[----:B------:R-:W-:Y:S01]  /*1c7a0*/  LEA.HI.X R5, R2, UR5, R3, 0x2, P0 ;  /* 0x0000000502057c11 */ /* 0x000fe200080f1403 */
[----:B------:R-:W-:-:S05]  /*1c7b0*/  IMAD.MOV.U32 R3, RZ, RZ, -0x800000 ;  /* 0xff800000ff037424 */ /* 0x000fca00078e00ff */
[----:B------:R3:W-:Y:S03]  /*1c7c0*/  STG.E desc[UR42][R4.64], R3 ;  /* 0x0000000304007986 */ /* 0x0007e6000c10192a */
.L_x_463:
[----:B------:R-:W-:Y:S05]  /*1c7d0*/  BSYNC B1 ;  /* 0x0000000000017941 */ /* 0x000fea0003800000 */
.L_x_462:
[----:B------:R-:W-:Y:S01]  /*1c7e0*/  ULDC.64 UR4, c[0x0][0xaa0] ;  /* 0x0002a80000047ab9 */ /* 0x000fe20000000a00 */
[----:B------:R-:W-:Y:S01]  /*1c7f0*/  IMAD.MOV.U32 R2, RZ, RZ, R18 ;  /* 0x000000ffff027224 */ /* 0x000fe200078e0012 */
[----:B------:R-:W-:Y:S01]  /*1c800*/  BSSY B1, `(.L_x_464) ;  /* 0x000002c000017945 */ /* 0x000fe20003800000 */
[----:B---3--:R-:W-:Y:S02]  /*1c810*/  IMAD.MOV.U32 R3, RZ, RZ, R13 ;  /* 0x000000ffff037224 */ /* 0x008fe400078e000d */
[----:B------:R-:W-:Y:S02]  /*1c820*/  IMAD R4, R6, UR4, RZ ;  /* 0x0000000406047c24 */ /* 0x000fe4000f8e02ff */
[----:B------:R-:W-:-:S04]  /*1c830*/  IMAD.WIDE.U32 R2, R7, UR4, R2 ;  /* 0x0000000407027c25 */ /* 0x000fc8000f8e0002 */
[----:B------:R-:W-:Y:S01]  /*1c840*/  IMAD R7, R7, UR5, R4 ;  /* 0x0000000507077c24 */ /* 0x000fe2000f8e0204 */
[----:B------:R-:W-:Y:S02]  /*1c850*/  ULDC.64 UR4, c[0x0][0xae0] ;  /* 0x0002b80000047ab9 */ /* 0x000fe40000000a00 */
[----:B------:R-:W-:Y:S02]  /*1c860*/  IMAD R4, R8, UR4, RZ ;  /* 0x0000000408047c24 */ /* 0x000fe4000f8e02ff */
[----:B------:R-:W-:Y:S01]  /*1c870*/  IMAD R8, R10, -0x80, R0 ;  /* 0xffffff800a087824 */ /* 0x000fe200078e0200 */
[----:B------:R-:W-:Y:S01]  /*1c880*/  IADD3 R3, R3, R7, RZ ;  /* 0x0000000703037210 */ /* 0x000fe20007ffe0ff */
[----:B------:R-:W-:-:S03]  /*1c890*/  IMAD R5, R12, UR5, R4 ;  /* 0x000000050c057c24 */ /* 0x000fc6000f8e0204 */
[-C--:B------:R-:W-:Y:S01]  /*1c8a0*/  ISETP.GE.AND P1, PT, R22, R8.reuse, PT ;  /* 0x000000081600720c */ /* 0x080fe20003f26270 */
[----:B------:R-:W-:Y:S01]  /*1c8b0*/  IMAD.WIDE.U32 R2, R12, UR4, R2 ;  /* 0x000000040c027c25 */ /* 0x000fe2000f8e0002 */
[----:B------:R-:W-:Y:S01]  /*1c8c0*/  ULDC.64 UR4, c[0x0][0xae8] ;  /* 0x0002ba0000047ab9 */ /* 0x000fe20000000a00 */
[----:B------:R-:W-:Y:S02]  /*1c8d0*/  ISETP.GE.AND P0, PT, R234, R8, PT ;  /* 0x00000008ea00720c */ /* 0x000fe40003f06270 */
[----:B------:R-:W-:Y:S02]  /*1c8e0*/  IMAD.IADD R3, R3, 0x1, R5 ;  /* 0x0000000103037824 */ /* 0x000fe400078e0205 */
[----:B------:R-:W-:Y:S02]  /*1c8f0*/  IMAD R0, R9, UR4, RZ ;  /* 0x0000000409007c24 */ /* 0x000fe4000f8e02ff */
[----:B------:R-:W-:-:S04]  /*1c900*/  IMAD.WIDE.U32 R4, R11, UR4, R2 ;  /* 0x000000040b047c25 */ /* 0x000fc8000f8e0002 */
[----:B------:R-:W-:Y:S02]  /*1c910*/  IMAD R9, R11, UR5, R0 ;  /* 0x000000050b097c24 */ /* 0x000fe4000f8e0200 */
[----:B------:R-:W-:Y:S02]  /*1c920*/  IMAD.MOV.U32 R2, RZ, RZ, R22 ;  /* 0x000000ffff027224 */ /* 0x000fe400078e0016 */
[----:B------:R-:W-:Y:S01]  /*1c930*/  IMAD.MOV.U32 R3, RZ, RZ, R23 ;  /* 0x000000ffff037224 */ /* 0x000fe200078e0017 */
[----:B------:R-:W-:Y:S01]  /*1c940*/  IADD3 R11, R5, R9, RZ ;  /* 0x00000009050b7210 */ /* 0x000fe20007ffe0ff */
[----:B------:R-:W-:Y:S01]  /*1c950*/  IMAD.WIDE R6, R10, 0x80, R2 ;  /* 0x000000800a067825 */ /* 0x000fe200078e0202 */
[----:B------:R-:W-:Y:S06]  /*1c960*/  @P1 BRA `(.L_x_465) ;  /* 0x0000000000541947 */ /* 0x000fec0003800000 */
[C---:B------:R-:W-:Y:S01]  /*1c970*/  VIADD R2, R18.reuse, 0xc0 ;  /* 0x000000c012027836 */ /* 0x040fe20000000000 */
[----:B------:R-:W-:Y:S01]  /*1c980*/  ULDC UR4, c[0x0][0xa8c] ;  /* 0x0002a30000047ab9 */ /* 0x000fe20000000800 */
[----:B------:R-:W-:Y:S01]  /*1c990*/  ULDC.64 UR6, c[0x0][0xad8] ;  /* 0x0002b60000067ab9 */ /* 0x000fe20000000a00 */
[----:B------:R-:W-:Y:S01]  /*1c9a0*/  MOV R3, R11 ;  /* 0x0000000b00037202 */ /* 0x000fe20000000f00 */
[----:B------:R-:W-:Y:S01]  /*1c9b0*/  VIADD R0, R18, 0x80 ;  /* 0x0000008012007836 */ /* 0x000fe20000000000 */
[----:B------:R-:W-:Y:S01]  /*1c9c0*/  ISETP.GE.AND P5, PT, R2, UR4, PT ;  /* 0x0000000402007c0c */ /* 0x000fe2000bfa6270 */
[----:B------:R-:W-:Y:S01]  /*1c9d0*/  IMAD R9, R7, UR6, RZ ;  /* 0x0000000607097c24 */ /* 0x000fe2000f8e02ff */
[----:B------:R-:W-:Y:S01]  /*1c9e0*/  ISETP.GE.AND P2, PT, R18, UR4, PT ;  /* 0x0000000412007c0c */ /* 0x000fe2000bf46270 */
[----:B------:R-:W-:Y:S01]  /*1c9f0*/  IMAD.MOV.U32 R2, RZ, RZ, R4 ;  /* 0x000000ffff027224 */ /* 0x000fe200078e0004 */
[----:B------:R-:W-:Y:S01]  /*1ca00*/  ISETP.GE.AND P4, PT, R0, UR4, PT ;  /* 0x0000000400007c0c */ /* 0x000fe2000bf86270 */
[----:B------:R-:W-:Y:S01]  /*1ca10*/  IMAD R9, R6, UR7, R9 ;  /* 0x0000000706097c24 */ /* 0x000fe2000f8e0209 */
[----:B------:R-:W-:Y:S01]  /*1ca20*/  ISETP.GE.AND P3, PT, R236, UR4, PT ;  /* 0x00000004ec007c0c */ /* 0x000fe2000bf66270 */
        /* <DEDUP_REMOVED lines=9> */
.L_x_465:
[----:B------:R-:W-:Y:S05]  /*1cac0*/  BSYNC B1 ;  /* 0x0000000000017941 */ /* 0x000fea0003800000 */
.L_x_464:
[----:B------:R-:W-:Y:S01]  /*1cad0*/  BSSY B1, `(.L_x_466) ;  /* 0x000001a000017945 */ /* 0x000fe20003800000 */
[----:B------:R-:W-:-:S03]  /*1cae0*/  ISETP.GE.AND P1, PT, R233, R8, PT ;  /* 0x00000008e900720c */ /* 0x000fc60003f26270 */
[----:B------:R-:W-:Y:S10]  /*1caf0*/  @P0 BRA `(.L_x_467) ;  /* 0x00000000005c0947 */ /* 0x000ff40003800000 */
[----:B------:R-:W-:Y:S01]  /*1cb00*/  IADD3 R9, P0, R6, 0x20, RZ ;  /* 0x0000002006097810 */ /* 0x000fe20007f1e0ff */
[C---:B------:R-:W-:Y:S01]  /*1cb10*/  VIADD R2, R18.reuse, 0x80 ;  /* 0x0000008012027836 */ /* 0x040fe20000000000 */
[----:B------:R-:W-:Y:S01]  /*1cb20*/  IADD3 R3, R18, 0xc0, RZ ;  /* 0x000000c012037810 */ /* 0x000fe20007ffe0ff */
[----:B------:R-:W-:Y:S01]  /*1cb30*/  ULDC UR4, c[0x0][0xa8c] ;  /* 0x0002a30000047ab9 */ /* 0x000fe20000000800 */
[----:B------:R-:W-:Y:S01]  /*1cb40*/  ULDC.64 UR6, c[0x0][0xad8] ;  /* 0x0002b60000067ab9 */ /* 0x000fe20000000a00 */
[----:B------:R-:W-:Y:S01]  /*1cb50*/  IMAD.X R0, RZ, RZ, R7, P0 ;  /* 0x000000ffff007224 */ /* 0x000fe200000e0607 */
[----:B------:R-:W-:Y:S01]  /*1cb60*/  ISETP.GE.AND P4, PT, R2, UR4, PT ;  /* 0x0000000402007c0c */ /* 0x000fe2000bf86270 */
[----:B------:R-:W-:Y:S01]  /*1cb70*/  IMAD.MOV.U32 R2, RZ, RZ, R4 ;  /* 0x000000ffff027224 */ /* 0x000fe200078e0004 */
[----:B------:R-:W-:Y:S01]  /*1cb80*/  ISETP.GE.AND P5, PT, R3, UR4, PT ;  /* 0x0000000403007c0c */ /* 0x000fe2000bfa6270 */
[----:B------:R-:W-:Y:S01]  /*1cb90*/  IMAD.MOV.U32 R3, RZ, RZ, R11 ;  /* 0x000000ffff037224 */ /* 0x000fe200078e000b */
[----:B------:R-:W-:Y:S01]  /*1cba0*/  ISETP.GE.AND P2, PT, R18, UR4, PT ;  /* 0x0000000412007c0c */ /* 0x000fe2000bf46270 */
[----:B------:R-:W-:Y:S01]  /*1cbb0*/  IMAD R0, R0, UR6, RZ ;  /* 0x0000000600007c24 */ /* 0x000fe2000f8e02ff */
[----:B------:R-:W-:Y:S01]  /*1cbc0*/  ISETP.GE.AND P3, PT, R236, UR4, PT ;  /* 0x00000004ec007c0c */ /* 0x000fe2000bf66270 */
[----:B------:R-:W-:-:S04]  /*1cbd0*/  IMAD.WIDE.U32 R2, R9, UR6, R2 ;  /* 0x0000000609027c25 */ /* 0x000fc8000f8e0002 */
[----:B------:R-:W-:Y:S01]  /*1cbe0*/  IMAD R9, R9, UR7, R0 ;  /* 0x0000000709097c24 */ /* 0x000fe2000f8e0200 */
[----:B------:R-:W-:Y:S02]  /*1cbf0*/  ULDC.64 UR6, c[0x0][0xa80] ;  /* 0x0002a00000067ab9 */ /* 0x000fe40000000a00 */
[----:B---3--:R-:W-:Y:S01]  /*1cc00*/  LEA R12, P0, R2, UR6, 0x1 ;  /* 0x00000006020c7c11 */ /* 0x008fe2000f8008ff */
[----:B------:R-:W-:-:S05]  /*1cc10*/  IMAD.IADD R3, R3, 0x1, R9 ;  /* 0x0000000103037824 */ /* 0x000fca00078e0209 */
[----:B------:R-:W-:-:S05]  /*1cc20*/  LEA.HI.X R13, R2, UR7, R3, 0x1, P0 ;  /* 0x00000007020d7c11 */ /* 0x000fca00080f0c03 */
[----:B------:R4:W-:Y:S04]  /*1cc30*/  @!P2 STG.E.128 desc[UR42][R12.64], RZ ;  /* 0x000000ff0c00a986 */ /* 0x0009e8000c101d2a */
[----:B------:R4:W-:Y:S04]  /*1cc40*/  @!P3 STG.E.128 desc[UR42][R12.64+0x80], RZ ;  /* 0x000080ff0c00b986 */ /* 0x0009e8000c101d2a */
[----:B------:R4:W-:Y:S04]  /*1cc50*/  @!P4 STG.E.128 desc[UR42][R12.64+0x100], RZ ;  /* 0x000100ff0c00c986 */ /* 0x0009e8000c101d2a */
[----:B------:R4:W-:Y:S02]  /*1cc60*/  @!P5 STG.E.128 desc[UR42][R12.64+0x180], RZ ;  /* 0x000180ff0c00d986 */ /* 0x0009e4000c101d2a */
.L_x_467:
[----:B------:R-:W-:Y:S05]  /*1cc70*/  BSYNC B1 ;  /* 0x0000000000017941 */ /* 0x000fea0003800000 */
.L_x_466:
        /* <DEDUP_REMOVED lines=26> */
.L_x_469:
[----:B------:R-:W-:Y:S05]  /*1ce20*/  BSYNC B1 ;  /* 0x0000000000017941 */ /* 0x000fea0003800000 */
.L_x_468:
[----:B------:R-:W-:Y:S05]  /*1ce30*/  @P0 BRA `(.L_x_460) ;  /* 0x00000000005c0947 */ /* 0x000fea0003800000 */
[----:B------:R-:W-:Y:S01]  /*1ce40*/  IADD3 R5, P0, R6, 0x60, RZ ;  /* 0x0000006006057810 */ /* 0x000fe20007f1e0ff */
[----:B------:R-:W-:Y:S01]  /*1ce50*/  ULDC.64 UR6, c[0x0][0xad8] ;  /* 0x0002b60000067ab9 */ /* 0x000fe20000000a00 */
[----:B------:R-:W-:Y:S01]  /*1ce60*/  IMAD.MOV.U32 R2, RZ, RZ, R4 ;  /* 0x000000ffff027224 */ /* 0x000fe200078e0004 */
[----:B------:R-:W-:Y:S01]  /*1ce70*/  ULDC UR4, c[0x0][0xa8c] ;  /* 0x0002a30000047ab9 */ /* 0x000fe20000000800 */
[----:B------:R-:W-:Y:S01]  /*1ce80*/  IADD3.X R6, RZ, R7, RZ, P0, !PT ;  /* 0x00000007ff067210 */ /* 0x000fe200007fe4ff */
[----:B------:R-:W-:Y:S01]  /*1ce90*/  IMAD.MOV.U32 R3, RZ, RZ, R11 ;  /* 0x000000ffff037224 */ /* 0x000fe200078e000b */
[C---:B------:R-:W-:Y:S01]  /*1cea0*/  ISETP.GE.AND P1, PT, R18.reuse, UR4, PT ;  /* 0x0000000412007c0c */ /* 0x040fe2000bf26270 */
[----:B------:R-:W-:Y:S01]  /*1ceb0*/  VIADD R0, R18, 0x80 ;  /* 0x0000008012007836 */ /* 0x000fe20000000000 */
[----:B------:R-:W-:Y:S01]  /*1cec0*/  ISETP.GE.AND P2, PT, R236, UR4, PT ;  /* 0x00000004ec007c0c */ /* 0x000fe2000bf46270 */
[----:B------:R-:W-:Y:S02]  /*1ced0*/  VIADD R4, R18, 0xc0 ;  /* 0x000000c012047836 */ /* 0x000fe40000000000 */
[----:B------:R-:W-:Y:S01]  /*1cee0*/  IMAD R6, R6, UR6, RZ ;  /* 0x0000000606067c24 */ /* 0x000fe2000f8e02ff */
[----:B------:R-:W-:Y:S01]  /*1cef0*/  ISETP.GE.AND P3, PT, R0, UR4, PT ;  /* 0x0000000400007c0c */ /* 0x000fe2000bf66270 */
[----:B------:R-:W-:Y:S01]  /*1cf00*/  IMAD.WIDE.U32 R2, R5, UR6, R2 ;  /* 0x0000000605027c25 */ /* 0x000fe2000f8e0002 */
[----:B------:R-:W-:-:S03]  /*1cf10*/  ISETP.GE.AND P4, PT, R4, UR4, PT ;  /* 0x0000000404007c0c */ /* 0x000fc6000bf86270 */
        /* <DEDUP_REMOVED lines=9> */
.L_x_460:
[----:B------:R-:W-:Y:S05]  /*1cfb0*/  BSYNC B0 ;  /* 0x0000000000007941 */ /* 0x000fea0003800000 */
.L_x_450:
[----:B------:R-:W-:Y:S02]  /*1cfc0*/  ULDC UR4, c[0x0][0xc14] ;  /* 0x0003050000047ab9 */ /* 0x000fe40000000800 */
[----:B--2---:R-:W-:-:S13]  /*1cfd0*/  ISETP.GE.AND P0, PT, R127, UR4, PT ;  /* 0x000000047f007c0c */ /* 0x004fda000bf06270 */
[----:B------:R-:W-:Y:S05]  /*1cfe0*/  @!P0 BRA `(.L_x_470) ;  /* 0xfffffe4000248947 */ /* 0x000fea000383ffff */
[----:B------:R-:W-:Y:S05]  /*1cff0*/  BRA `(.L_x_289) ;  /* 0x0000006400d07947 */ /* 0x000fea0003800000 */
.L_x_287:
[----:B------:R-:W-:-:S08]  /*1d000*/  NOP ;  /* 0x0000000000007918 */ /* 0x000fd00000000000 */
[----:B------:R-:W0:-:S00]  /*1d010*/  USETMAXREG.DEALLOC.CTAPOOL 0x18 ;  /* 0x00000018000079c8 */ /* 0x000e0000080e0500 */
[----:B0-----:R-:W2:Y:S01]  /*1d020*/  LDL.LU R2, [R1+0x48] ;  /* 0x0000480001027983 */ /* 0x001ea20000300800 */
[----:B------:R-:W-:-:S06]  /*1d030*/  LOP3.LUT R0, R0, 0x3, RZ, 0xc0, !PT ;  /* 0x0000000300007812 */ /* 0x000fcc00078ec0ff */
[----:B------:R-:W0:Y:S02]  /*1d040*/  SHFL.IDX PT, R0, R0, RZ, 0x1f ;  /* 0x00001fff00007589 */ /* 0x000e2400000e0000 */
[----:B0-----:R-:W-:Y:S02]  /*1d050*/  ISETP.NE.AND P0, PT, R0, RZ, PT ;  /* 0x000000ff0000720c */ /* 0x001fe40003f05270 */
[----:B------:R-:W-:Y:S02]  /*1d060*/  MOV R0, RZ ;  /* 0x000000ff00007202 */ /* 0x000fe40000000f00 */
[----:B--2---:R-:W-:-:S09]  /*1d070*/  LOP3.LUT R2, R2, 0xfffffffd, RZ, 0xc0, !PT ;  /* 0xfffffffd02027812 */ /* 0x004fd200078ec0ff */
        /* <DEDUP_REMOVED lines=8> */
[----:B-1----:R1:W-:Y:S04]  /*1d100*/  STL.64 [R1], R4 ;  /* 0x0000000401007387 */ /* 0x0023e80000100a00 */
[----:B------:R1:W-:Y:S01]  /*1d110*/  STL.64 [R1+0x8], R6 ;  /* 0x0000080601007387 */ /* 0x0003e20000100a00 */
[----:B------:R-:W-:Y:S06]  /*1d120*/  BAR.ARV 0x4, 0x180 ;  /* 0x0106000000007b1d */ /* 0x000fec0000002000 */
[----:B------:R-:W-:Y:S05]  /*1d130*/  BRA `(.L_x_472) ;  /* 0x0000000800207947 */ /* 0x000fea0003800000 */
.L_x_471:
[----:B0-----:R-:W0:Y:S01]  /*1d140*/  S2R R2, SR_TID.X ;  /* 0x0000000000027919 */ /* 0x001e220000002100 */
[----:B------:R-:W-:Y:S01]  /*1d150*/  ULDC UR4, c[0x0][0xc14] ;  /* 0x0003050000047ab9 */ /* 0x000fe20000000800 */
[----:B------:R-:W1:Y:S01]  /*1d160*/  S2UR UR6, SR_CTAID.X ;  /* 0x00000000000679c3 */ /* 0x000e620000002500 */
[----:B------:R-:W-:Y:S01]  /*1d170*/  ULDC UR5, c[0x0][0xc10] ;  /* 0x0003040000057ab9 */ /* 0x000fe20000000800 */
        /* <DEDUP_REMOVED lines=21> */
[----:B------:R-:W-:-:S03]  /*1d2d0*/  IMAD.MOV.U32 R4, RZ, RZ, RZ ;  /* 0x000000ffff047224 */ /* 0x000fc600078e00ff */
[----:B------:R-:W0:Y:S02]  /*1d2e0*/  SHFL.UP PT, R2, R3, 0x8, RZ ;  /* 0x0500000003027989 */ /* 0x000e2400000e00ff */
[----:B0-----:R-:W-:-:S04]  /*1d2f0*/  SEL R2, R2, RZ, P4 ;  /* 0x000000ff02027207 */ /* 0x001fc80002000000 */
[----:B------:R-:W-:-:S05]  /*1d300*/  IADD3 R7, R3, R2, RZ ;  /* 0x0000000203077210 */ /* 0x000fca0007ffe0ff */
[----:B------:R-:W0:Y:S02]  /*1d310*/  SHFL.UP PT, R2, R7, 0x10, RZ ;  /* 0x0600000007027989 */ /* 0x000e2400000e00ff */
[----:B0-----:R-:W-:-:S05]  /*1d320*/  SEL R2, R2, RZ, P5 ;  /* 0x000000ff02027207 */ /* 0x001fca0002800000 */
[----:B------:R-:W-:-:S05]  /*1d330*/  IMAD.IADD R2, R7, 0x1, R2 ;  /* 0x0000000107027824 */ /* 0x000fca00078e0202 */
[----:B------:R-:W0:Y:S02]  /*1d340*/  SHFL.IDX PT, R6, R2, 0x1f, 0x1f ;  /* 0x03e01f0002067f89 */ /* 0x000e2400000e0000 */
[----:B0-----:R-:W-:-:S04]  /*1d350*/  IMAD R6, R6, UR5, RZ ;  /* 0x0000000506067c24 */ /* 0x001fc8000f8e02ff */
[----:B------:R-:W-:Y:S01]  /*1d360*/  IMAD.MOV.U32 R9, RZ, RZ, R6 ;  /* 0x000000ffff097224 */ /* 0x000fe200078e0006 */
[----:B-1----:R-:W-:-:S13]  /*1d370*/  ISETP.GT.AND P6, PT, R6, UR6, PT ;  /* 0x0000000606007c0c */ /* 0x002fda000bfc4270 */
[----:B------:R-:W-:Y:S05]  /*1d380*/  @P6 BRA `(.L_x_473) ;  /* 0x0000000000a46947 */ /* 0x000fea0003800000 */
[----:B------:R-:W0:Y:S01]  /*1d390*/  LDC R7, c[0x0][0xc14] ;  /* 0x00030500ff077b82 */ /* 0x000e220000000800 */
[----:B------:R-:W-:Y:S01]  /*1d3a0*/  MOV R6, R9 ;  /* 0x0000000900067202 */ /* 0x000fe20000000f00 */
[----:B------:R-:W-:Y:S01]  /*1d3b0*/  UMOV UR4, URZ ;  /* 0x0000003f00047c82 */ /* 0x000fe20008000000 */
[----:B------:R-:W-:Y:S01]  /*1d3c0*/  ULDC UR7, c[0x0][0xc14] ;  /* 0x0003050000077ab9 */ /* 0x000fe20000000800 */
[----:B------:R-:W-:-:S05]  /*1d3d0*/  ULDC UR5, c[0x0][0xc10] ;  /* 0x0003040000057ab9 */ /* 0x000fca0000000800 */
.L_x_477:
[----:B------:R-:W-:Y:S01]  /*1d3e0*/  IMAD.U32 R0, RZ, RZ, UR7 ;  /* 0x00000007ff007e24 */ /* 0x000fe2000f8e00ff */
[----:B------:R-:W-:-:S04]  /*1d3f0*/  UIADD3 UR4, UR4, 0x1f, URZ ;  /* 0x0000001f04047890 */ /* 0x000fc8000fffe03f */
[----:B------:R1:W-:Y:S02]  /*1d400*/  STL [R1+0xc], R0 ;  /* 0x00000c0001007387 */ /* 0x0003e40000100800 */
[----:B0-----:R-:W-:-:S13]  /*1d410*/  ISETP.LE.AND P6, PT, R7, UR4, PT ;  /* 0x0000000407007c0c */ /* 0x001fda000bfc3270 */
[----:B-1----:R-:W-:Y:S05]  /*1d420*/  @P6 BRA `(.L_x_474) ;  /* 0x00000004002c6947 */ /* 0x002fea0003800000 */
[----:B------:R-:W-:Y:S01]  /*1d430*/  VIADD R8, R5, UR4 ;  /* 0x0000000405087c36 */ /* 0x000fe20008000000 */
[----:B------:R-:W-:Y:S01]  /*1d440*/  BSSY B0, `(.L_x_475) ;  /* 0x0000007000007945 */ /* 0x000fe20003800000 */
[----:B------:R-:W-:-:S03]  /*1d450*/  IMAD.MOV.U32 R0, RZ, RZ, RZ ;  /* 0x000000ffff007224 */ /* 0x000fc600078e00ff */
[----:B------:R-:W-:-:S13]  /*1d460*/  ISETP.GE.OR P6, PT, R8, R7, !P0 ;  /* 0x000000070800720c */ /* 0x000fda00047c6670 */
[----:B------:R-:W-:Y:S05]  /*1d470*/  @P6 BRA `(.L_x_476) ;  /* 0x00000000000c6947 */ /* 0x000fea0003800000 */
[----:B------:R-:W0:Y:S02]  /*1d480*/  LDC.64 R2, c[0x0][0xc58] ;  /* 0x00031600ff027b82 */ /* 0x000e240000000a00 */
[----:B0-----:R-:W-:-:S05]  /*1d490*/  IMAD.WIDE R2, R8, 0x4, R2 ;  /* 0x0000000408027825 */ /* 0x001fca00078e0202 */
[----:B------:R0:W5:Y:S02]  /*1d4a0*/  LDG.E R0, desc[UR42][R2.64] ;  /* 0x0000002a02007981 */ /* 0x000164000c1e1900 */
.L_x_476:
[----:B------:R-:W-:Y:S05]  /*1d4b0*/  BSYNC B0 ;  /* 0x0000000000007941 */ /* 0x000fea0003800000 */
.L_x_475:
[----:B0----5:R-:W0:Y:S02]  /*1d4c0*/  SHFL.UP PT, R2, R0, 0x1, RZ ;  /* 0x0420000000027989 */ /* 0x021e2400000e00ff */
[----:B0-----:R-:W-:-:S04]  /*1d4d0*/  SEL R3, R2, RZ, P1 ;  /* 0x000000ff02037207 */ /* 0x001fc80000800000 */
[----:B------:R-:W-:-:S05]  /*1d4e0*/  IADD3 R3, R0, R3, RZ ;  /* 0x0000000300037210 */ /* 0x000fca0007ffe0ff */
        /* <DEDUP_REMOVED lines=10> */
[----:B0-----:R-:W-:-:S04]  /*1d590*/  SEL R11, R10, RZ, P5 ;  /* 0x000000ff0a0b7207 */ /* 0x001fc80002800000 */
[----:B------:R-:W-:-:S05]  /*1d5a0*/  IADD3 R11, R8, R11, RZ ;  /* 0x0000000b080b7210 */ /* 0x000fca0007ffe0ff */
[----:B------:R-:W0:Y:S02]  /*1d5b0*/  SHFL.IDX PT, R3, R11, 0x1f, 0x1f ;  /* 0x03e01f000b037f89 */ /* 0x000e2400000e0000 */
[----:B0-----:R-:W-:-:S04]  /*1d5c0*/  IMAD R3, R3, UR5, RZ ;  /* 0x0000000503037c24 */ /* 0x001fc8000f8e02ff */
[----:B------:R-:W-:-:S05]  /*1d5d0*/  IMAD.IADD R6, R3, 0x1, R6 ;  /* 0x0000000103067824 */ /* 0x000fca00078e0206 */
[----:B------:R-:W-:-:S13]  /*1d5e0*/  ISETP.GT.AND P6, PT, R6, UR6, PT ;  /* 0x0000000606007c0c */ /* 0x000fda000bfc4270 */
[----:B------:R-:W-:Y:S05]  /*1d5f0*/  @!P6 BRA `(.L_x_477) ;  /* 0xfffffffc0078e947 */ /* 0x000fea000383ffff */
[----:B------:R-:W-:Y:S02]  /*1d600*/  IMAD.MOV.U32 R2, RZ, RZ, R11 ;  /* 0x000000ffff027224 */ /* 0x000fe400078e000b */
[----:B------:R-:W-:-:S07]  /*1d610*/  IMAD.MOV.U32 R9, RZ, RZ, R3 ;  /* 0x000000ffff097224 */ /* 0x000fce00078e0003 */
.L_x_473:
[----:B------:R-:W-:-:S05]  /*1d620*/  IADD3 R9, -R9, R6, RZ ;  /* 0x0000000609097210 */ /* 0x000fca0007ffe1ff */
[----:B------:R-:W-:-:S05]  /*1d630*/  IMAD R3, R2, UR5, R9 ;  /* 0x0000000502037c24 */ /* 0x000fca000f8e0209 */
[----:B------:R-:W-:-:S13]  /*1d640*/  ISETP.GT.AND P0, PT, R3, UR6, PT ;  /* 0x0000000603007c0c */ /* 0x000fda000bf04270 */
[----:B------:R-:W-:-:S04]  /*1d650*/  VOTE.ANY R8, PT, !P0 ;  /* 0x0000000000087806 */ /* 0x000fc800040e0100 */
[----:B------:R-:W0:Y:S01]  /*1d660*/  POPC R7, R8 ;  /* 0x0000000800077309 */ /* 0x000e220000000000 */
[----:B------:R-:W-:Y:S01]  /*1d670*/  ISETP.NE.AND P0, PT, R8, RZ, PT ;  /* 0x000000ff0800720c */ /* 0x000fe20003f05270 */
[----:B0-----:R-:W0:Y:S02]  /*1d680*/  SHFL.IDX PT, R0, R0, R7, 0x1f ;  /* 0x00001f0700007589 */ /* 0x001e2400000e0000 */
[----:B0-----:R-:W-:-:S04]  /*1d690*/  IABS R6, R0 ;  /* 0x0000000000067213 */ /* 0x001fc80000000000 */
[----:B------:R-:W0:Y:S08]  /*1d6a0*/  I2F.RP R10, R6 ;  /* 0x00000006000a7306 */ /* 0x000e300000209400 */
[----:B0-----:R-:W0:Y:S02]  /*1d6b0*/  MUFU.RCP R10, R10 ;  /* 0x0000000a000a7308 */ /* 0x001e240000001000 */
[----:B0-----:R-:W-:-:S06]  /*1d6c0*/  VIADD R3, R10, 0xffffffe ;  /* 0x0ffffffe0a037836 */ /* 0x001fcc0000000000 */
[----:B------:R-:W0:Y:S02]  /*1d6d0*/  F2I.FTZ.U32.TRUNC.NTZ R3, R3 ;  /* 0x0000000300037305 */ /* 0x000e24000021f000 */
[----:B0-----:R-:W-:Y:S01]  /*1d6e0*/  IMAD.MOV R13, RZ, RZ, -R3 ;  /* 0x000000ffff0d7224 */ /* 0x001fe200078e0a03 */
[----:B------:R-:W-:Y:S06]  /*1d6f0*/  @!P0 BRA `(.L_x_478) ;  /* 0x0000000000088947 */ /* 0x000fec0003800000 */
[----:B------:R-:W-:-:S05]  /*1d700*/  VIADD R11, R7, 0xffffffff ;  /* 0xffffffff070b7836 */ /* 0x000fca0000000000 */
[----:B------:R0:W1:Y:S02]  /*1d710*/  SHFL.IDX PT, R4, R2, R11, 0x1f ;  /* 0x00001f0b02047589 */ /* 0x00006400000e0000 */
.L_x_478:
[----:B-1----:R-:W-:Y:S01]  /*1d720*/  IMAD R4, R4, UR5, R9 ;  /* 0x0000000504047c24 */ /* 0x002fe2000f8e0209 */
[----:B0-----:R-:W-:Y:S01]  /*1d730*/  MOV R2, RZ ;  /* 0x000000ff00027202 */ /* 0x001fe20000000f00 */
[----:B------:R-:W-:-:S03]  /*1d740*/  IMAD R9, R13, R6, RZ ;  /* 0x000000060d097224 */ /* 0x000fc600078e02ff */
[----:B------:R0:W-:Y:S01]  /*1d750*/  STL [R1], R4 ;  /* 0x0000000401007387 */ /* 0x0001e20000100800 */
[----:B------:R-:W-:Y:S01]  /*1d760*/  IMAD.HI.U32 R2, R3, R9, R2 ;  /* 0x0000000903027227 */ /* 0x000fe200078e0002 */
[----:B------:R-:W-:-:S04]  /*1d770*/  IADD3 R9, -R4, UR6, RZ ;  /* 0x0000000604097c10 */ /* 0x000fc8000fffe1ff */
[----:B------:R-:W-:Y:S02]  /*1d780*/  IABS R3, R9 ;  /* 0x0000000900037213 */ /* 0x000fe40000000000 */
[----:B0-----:R-:W-:-:S03]  /*1d790*/  IABS R4, R0 ;  /* 0x0000000000047213 */ /* 0x001fc60000000000 */
[----:B------:R-:W-:-:S04]  /*1d7a0*/  IMAD.HI.U32 R2, R2, R3, RZ ;  /* 0x0000000302027227 */ /* 0x000fc800078e00ff */
[----:B------:R-:W-:-:S04]  /*1d7b0*/  IMAD.MOV R4, RZ, RZ, -R4 ;  /* 0x000000ffff047224 */ /* 0x000fc800078e0a04 */
        /* <DEDUP_REMOVED lines=8> */
[----:B------:R-:W-:-:S06]  /*1d840*/  @P0 IADD3 R2, R2, 0x1, RZ ;  /* 0x0000000102020810 */ /* 0x000fcc0007ffe0ff */
[----:B------:R-:W-:Y:S01]  /*1d850*/  @!P2 IMAD.MOV R2, RZ, RZ, -R2 ;  /* 0x000000ffff02a224 */ /* 0x000fe200078e0a02 */
[----:B------:R-:W-:-:S05]  /*1d860*/  @!P1 LOP3.LUT R2, RZ, R0, RZ, 0x33, !PT ;  /* 0x00000000ff029212 */ /* 0x000fca00078e33ff */
[----:B------:R-:W-:-:S04]  /*1d870*/  IMAD.MOV R3, RZ, RZ, -R2 ;  /* 0x000000ffff037224 */ /* 0x000fc800078e0a02 */
[----:B------:R-:W-:Y:S02]  /*1d880*/  IMAD R3, R0, R3, R9 ;  /* 0x0000000300037224 */ /* 0x000fe400078e0209 */
[----:B------:R-:W-:-:S03]  /*1d890*/  VIADD R0, R7, UR4 ;  /* 0x0000000407007c36 */ /* 0x000fc60008000000 */
[----:B------:R1:W-:Y:S04]  /*1d8a0*/  STL [R1+0x4], R3 ;  /* 0x0000040301007387 */ /* 0x0003e80000100800 */
[----:B------:R1:W-:Y:S04]  /*1d8b0*/  STL [R1+0x8], R2 ;  /* 0x0000080201007387 */ /* 0x0003e80000100800 */
[----:B------:R1:W-:Y:S01]  /*1d8c0*/  STL [R1+0xc], R0 ;  /* 0x00000c0001007387 */ /* 0x0003e20000100800 */
[----:B------:R-:W-:Y:S05]  /*1d8d0*/  BRA `(.L_x_479) ;  /* 0x0000000000107947 */ /* 0x000fea0003800000 */
.L_x_474:
[----:B------:R-:W-:Y:S01]  /*1d8e0*/  MOV R0, UR6 ;  /* 0x0000000600007c02 */ /* 0x000fe20008000f00 */
[----:B------:R0:W-:Y:S04]  /*1d8f0*/  STL [R1+0x4], RZ ;  /* 0x000004ff01007387 */ /* 0x0001e80000100800 */
[----:B------:R0:W-:Y:S04]  /*1d900*/  STL [R1+0x8], RZ ;  /* 0x000008ff01007387 */ /* 0x0001e80000100800 */
[----:B------:R0:W-:Y:S02]  /*1d910*/  STL [R1], R0 ;  /* 0x0000000001007387 */ /* 0x0001e40000100800 */
.L_x_479:
[----:B------:R-:W2:Y:S04]  /*1d920*/  LDL R8, [R1] ;  /* 0x0000000001087983 */ /* 0x000ea80000100800 */
[----:B------:R-:W2:Y:S04]  /*1d930*/  LDL R9, [R1+0x4] ;  /* 0x0000040001097983 */ /* 0x000ea80000100800 */
[----:B------:R-:W2:Y:S04]  /*1d940*/  LDL R10, [R1+0x8] ;  /* 0x00000800010a7983 */ /* 0x000ea80000100800 */
[----:B------:R-:W2:Y:S01]  /*1d950*/  LDL R11, [R1+0xc] ;  /* 0x00000c00010b7983 */ /* 0x000ea20000100800 */
[----:B------:R-:W-:-:S13]  /*1d960*/  ISETP.NE.AND P0, PT, R5, RZ, PT ;  /* 0x000000ff0500720c */ /* 0x000fda0003f05270 */
[----:B-1----:R-:W1:Y:S01]  /*1d970*/  @!P0 S2R R3, SR_CgaCtaId ;  /* 0x0000000000038919 */ /* 0x002e620000008800 */
[----:B0-----:R-:W-:-:S04]  /*1d980*/  @!P0 MOV R0, 0x400 ;  /* 0x0000040000008802 */ /* 0x001fc80000000f00 */
[----:B-1----:R-:W-:-:S05]  /*1d990*/  @!P0 LEA R0, R3, R0, 0x18 ;  /* 0x0000000003008211 */ /* 0x002fca00078ec0ff */
[----:B--2---:R0:W-:Y:S01]  /*1d9a0*/  @!P0 STS.128 [R0+0x388d0], R8 ;  /* 0x0388d00800008388 */ /* 0x0041e20000000c00 */
[----:B------:R-:W-:Y:S06]  /*1d9b0*/  BAR.ARV 0x5, 0x180 ;  /* 0x0146000000007b1d */ /* 0x000fec0000002000 */
.L_x_472:
[----:B0-----:R-:W2:Y:S01]  /*1d9c0*/  LDL R0, [R1+0xc] ;  /* 0x00000c0001007983 */ /* 0x001ea20000100800 */
[----:B------:R-:W-:-:S03]  /*1d9d0*/  ULDC UR4, c[0x0][0xc14] ;  /* 0x0003050000047ab9 */ /* 0x000fc60000000800 */
[----:B------:R0:W-:Y:S01]  /*1d9e0*/  STL [R1+0x10], RZ ;  /* 0x000010ff01007387 */ /* 0x0001e20000100800 */
[----:B--2---:R-:W-:Y:S01]  /*1d9f0*/  ISETP.GE.AND P0, PT, R0, UR4, PT ;  /* 0x0000000400007c0c */ /* 0x004fe2000bf06270 */
[----:B------:R-:W-:-:S05]  /*1da00*/  IMAD.MOV.U32 R0, RZ, RZ, 0x1 ;  /* 0x00000001ff007424 */ /* 0x000fca00078e00ff */
[----:B------:R0:W-:Y:S04]  /*1da10*/  STL [R1+0x1c], R0 ;  /* 0x00001c0001007387 */ /* 0x0001e80000100800 */
[----:B------:R0:W-:Y:S03]  /*1da20*/  STL [R1+0x4c], RZ ;  /* 0x00004cff01007387 */ /* 0x0001e60000100800 */
[----:B------:R-:W-:Y:S05]  /*1da30*/  @P0 BRA `(.L_x_480) ;  /* 0x00000058003c0947 */ /* 0x000fea0003800000 */
[----:B-1----:R-:W1:Y:S01]  /*1da40*/  S2R R7, SR_TID.X ;  /* 0x0000000000077919 */ /* 0x002e620000002100 */
[----:B------:R-:W-:Y:S01]  /*1da50*/  BSSY B7, `(.L_x_480) ;  /* 0x000058d000077945 */ /* 0x000fe20003800000 */
[----:B------:R-:W-:Y:S01]  /*1da60*/  ULDC UR37, c[0x0][0xc] ;  /* 0x0000030000257ab9 */ /* 0x000fe20000000800 */
[----:B------:R-:W-:Y:S01]  /*1da70*/  ULOP3.LUT UR36, UR40, 0x1, URZ, 0xfc, !UPT ;  /* 0x0000000128247892 */ /* 0x000fe2000f8efc3f */
[----:B------:R-:W2:Y:S01]  /*1da80*/  S2R R3, SR_TID.X ;  /* 0x0000000000037919 */ /* 0x000ea20000002100 */
[----:B------:R-:W-:Y:S01]  /*1da90*/  ULOP3.LUT UR38, UR40, 0x2, URZ, 0xfc, !UPT ;  /* 0x0000000228267892 */ /* 0x000fe2000f8efc3f */
[----:B------:R-:W-:Y:S01]  /*1daa0*/  ULDC.64 UR44, c[0x0][0x198] ;  /* 0x00006600002c7ab9 */ /* 0x000fe20000000a00 */
[C---:B-1----:R-:W-:Y:S01]  /*1dab0*/  IMAD.SHL.U32 R2, R7.reuse, 0x10, RZ ;  /* 0x0000001007027824 */ /* 0x042fe200078e00ff */
[C---:B------:R-:W-:Y:S01]  /*1dac0*/  R2P PR, R7.reuse, 0x6 ;  /* 0x0000000607007804 */ /* 0x040fe20000000000 */
[----:B0-----:R-:W-:Y:S01]  /*1dad0*/  IMAD.SHL.U32 R0, R7, 0x80, RZ ;  /* 0x0000008007007824 */ /* 0x001fe200078e00ff */
[----:B--2---:R-:W-:-:S02]  /*1dae0*/  LOP3.LUT R5, R3, 0x7f, RZ, 0xc0, !PT ;  /* 0x0000007f03057812 */ /* 0x004fc400078ec0ff */
[----:B------:R-:W-:Y:S02]  /*1daf0*/  LOP3.LUT R4, R2, 0x70, RZ, 0xc0, !PT ;  /* 0x0000007002047812 */ /* 0x000fe400078ec0ff */
[----:B------:R-:W-:Y:S02]  /*1db00*/  SHF.R.U32.HI R3, RZ, 0x1, R7 ;  /* 0x00000001ff037819 */ /* 0x000fe40000011607 */
[C---:B------:R-:W-:Y:S02]  /*1db10*/  LOP3.LUT R2, R0.reuse, 0x380, RZ, 0xc0, !PT ;  /* 0x0000038000027812 */ /* 0x040fe400078ec0ff */
[----:B------:R-:W-:Y:S02]  /*1db20*/  SHF.L.U32 R6, R5, 0x6, RZ ;  /* 0x0000000605067819 */ /* 0x000fe400000006ff */
[----:B------:R-:W-:Y:S02]  /*1db30*/  LOP3.LUT R5, R0, 0x400, RZ, 0xc0, !PT ;  /* 0x0000040000057812 */ /* 0x000fe400078ec0ff */
[----:B------:R-:W-:-:S02]  /*1db40*/  LOP3.LUT R3, R2, 0x30, R3, 0xf8, !PT ;  /* 0x0000003002037812 */ /* 0x000fc400078ef803 */
[----:B------:R-:W-:Y:S02]  /*1db50*/  LOP3.LUT R6, R5, 0x1800, R6, 0xf8, !PT ;  /* 0x0000180005067812 */ /* 0x000fe400078ef806 */
[----:B------:R-:W-:Y:S02]  /*1db60*/  LOP3.LUT R5, R2, 0x10, R7, 0xf8, !PT ;  /* 0x0000001002057812 */ /* 0x000fe400078ef807 */
[----:B------:R-:W-:Y:S02]  /*1db70*/  LOP3.LUT R3, R3, R4, RZ, 0x3c, !PT ;  /* 0x0000000403037212 */ /* 0x000fe400078e3cff */
[----:B------:R-:W-:Y:S02]  /*1db80*/  LOP3.LUT R2, R6, R5, R4, 0xf6, !PT ;  /* 0x0000000506027212 */ /* 0x000fe400078ef604 */
[----:B------:R-:W-:-:S03]  /*1db90*/  LOP3.LUT R0, R3, 0xc00, R0, 0xf8, !PT ;  /* 0x00000c0003007812 */ /* 0x000fc600078ef800 */
[----:B------:R0:W-:Y:S04]  /*1dba0*/  STL [R1+0x38], R2 ;  /* 0x0000380201007387 */ /* 0x0001e80000100800 */
[----:B------:R1:W-:Y:S01]  /*1dbb0*/  STL [R1+0x3c], R0 ;  /* 0x00003c0001007387 */ /* 0x0003e20000100800 */
[----:B0-----:R-:W-:Y:S02]  /*1dbc0*/  IMAD.MOV.U32 R2, RZ, RZ, 0x20 ;  /* 0x00000020ff027424 */ /* 0x001fe400078e00ff */
[----:B-1----:R-:W-:-:S03]  /*1dbd0*/  IMAD.MOV.U32 R0, RZ, RZ, 0x40 ;  /* 0x00000040ff007424 */ /* 0x002fc600078e00ff */
[----:B------:R-:W-:Y:S02]  /*1dbe0*/  SEL R2, R2, 0xffffffe0, !P1 ;  /* 0xffffffe002027807 */ /* 0x000fe40004800000 */
[----:B------:R-:W-:Y:S01]  /*1dbf0*/  SEL R3, R0, 0xffffffc0, !P2 ;  /* 0xffffffc000037807 */ /* 0x000fe20005000000 */
[----:B------:R-:W-:-:S04]  /*1dc00*/  IMAD.MOV.U32 R0, RZ, RZ, 0x1 ;  /* 0x00000001ff007424 */ /* 0x000fc800078e00ff */
[----:B------:R0:W-:Y:S04]  /*1dc10*/  STL [R1+0x2c], R3 ;  /* 0x00002c0301007387 */ /* 0x0001e80000100800 */
[----:B------:R0:W-:Y:S04]  /*1dc20*/  STL [R1+0x28], R2 ;  /* 0x0000280201007387 */ /* 0x0001e80000100800 */
[----:B------:R0:W-:Y:S04]  /*1dc30*/  STL [R1+0x4c], RZ ;  /* 0x00004cff01007387 */ /* 0x0001e80000100800 */
[----:B------:R0:W-:Y:S04]  /*1dc40*/  STL [R1+0x20], R0 ;  /* 0x0000200001007387 */ /* 0x0001e80000100800 */
[----:B------:R0:W-:Y:S04]  /*1dc50*/  STL [R1+0x14], RZ ;  /* 0x000014ff01007387 */ /* 0x0001e80000100800 */
[----:B------:R0:W-:Y:S04]  /*1dc60*/  STL [R1+0x10], RZ ;  /* 0x000010ff01007387 */ /* 0x0001e80000100800 */
[----:B------:R0:W-:Y:S02]  /*1dc70*/  STL [R1+0x1c], R0 ;  /* 0x00001c0001007387 */ /* 0x0001e40000100800 */
.L_x_582:
[----:B0-----:R-:W2:Y:S01]  /*1dc80*/  LDL R0, [R1+0xc] ;  /* 0x00000c0001007983 */ /* 0x001ea20000100800 */
[----:B------:R-:W2:Y:S01]  /*1dc90*/  LDC.64 R16, c[0x0][0xc60] ;  /* 0x00031800ff107b82 */ /* 0x000ea20000000a00 */
[----:B------:R-:W-:Y:S05]  /*1dca0*/  YIELD ;  /* 0x0000000000007946 */ /* 0x000fea0003800000 */
[----:B------:R-:W-:Y:S01]  /*1dcb0*/  ULDC.64 UR4, c[0x0][0xa28] ;  /* 0x00028a0000047ab9 */ /* 0x000fe20000000a00 */
[----:B------:R-:W-:Y:S01]  /*1dcc0*/  ULDC.64 UR6, c[0x0][0xa00] ;  /* 0x0002800000067ab9 */ /* 0x000fe20000000a00 */
[----:B------:R-:W-:Y:S01]  /*1dcd0*/  ISETP.NE.U32.AND P0, PT, RZ, UR4, PT ;  /* 0x00000004ff007c0c */ /* 0x000fe2000bf05070 */
[----:B--2---:R-:W-:-:S06]  /*1dce0*/  IMAD.WIDE R16, R0, 0x4, R16 ;  /* 0x0000000400107825 */ /* 0x004fcc00078e0210 */
[----:B------:R-:W2:Y:S01]  /*1dcf0*/  LDG.E R16, desc[UR42][R16.64] ;  /* 0x0000002a10107981 */ /* 0x000ea2000c1e1900 */
[----:B------:R-:W-:Y:S02]  /*1dd00*/  ISETP.NE.AND.EX P0, PT, RZ, UR5, PT, P0 ;  /* 0x00000005ff007c0c */ /* 0x000fe4000bf05300 */
[----:B------:R-:W-:Y:S02]  /*1dd10*/  ISETP.NE.U32.AND P1, PT, RZ, UR6, PT ;  /* 0x00000006ff007c0c */ /* 0x000fe4000bf25070 */
[----:B------:R-:W-:Y:S02]  /*1dd20*/  MOV R0, RZ ;  /* 0x000000ff00007202 */ /* 0x000fe40000000f00 */
[----:B------:R-:W-:Y:S01]  /*1dd30*/  ISETP.NE.AND.EX P1, PT, RZ, UR7, PT, P1 ;  /* 0x00000007ff007c0c */ /* 0x000fe2000bf25310 */
[----:B------:R-:W-:Y:S02]  /*1dd40*/  IMAD.MOV.U32 R4, RZ, RZ, RZ ;  /* 0x000000ffff047224 */ /* 0x000fe400078e00ff */
[----:B------:R-:W-:Y:S01]  /*1dd50*/  IMAD.MOV.U32 R10, RZ, RZ, RZ ;  /* 0x000000ffff0a7224 */ /* 0x000fe200078e00ff */
[----:B------:R-:W-:-:S02]  /*1dd60*/  MOV R8, RZ ;  /* 0x000000ff00087202 */ /* 0x000fc40000000f00 */
[----:B--2---:R-:W-:Y:S02]  /*1dd70*/  SHF.R.S32.HI R18, RZ, 0x1f, R16 ;  /* 0x0000001fff127819 */ /* 0x004fe40000011410 */
[----:B------:R-:W-:-:S04]  /*1dd80*/  @P0 LEA R2, P2, R16, UR4, 0x2 ;  /* 0x0000000410020c11 */ /* 0x000fc8000f8410ff */
[C---:B------:R-:W-:Y:S01]  /*1dd90*/  @P0 LEA.HI.X R3, R16.reuse, UR5, R18, 0x2, P2 ;  /* 0x0000000510030c11 */ /* 0x040fe200090f1412 */
[----:B------:R-:W-:Y:S01]  /*1dda0*/  IMAD.SHL.U32 R17, R16, 0x4, RZ ;  /* 0x0000000410117824 */ /* 0x000fe200078e00ff */
[----:B------:R-:W-:-:S03]  /*1ddb0*/  ULDC.64 UR4, c[0x0][0xa08] ;  /* 0x0002820000047ab9 */ /* 0x000fc60000000a00 */
[----:B------:R0:W5:Y:S02]  /*1ddc0*/  @P0 LDG.E R0, desc[UR42][R2.64] ;  /* 0x0000002a02000981 */ /* 0x000164000c1e1900 */
[----:B0-----:R-:W-:-:S04]  /*1ddd0*/  @P1 LEA R2, P0, R16, UR6, 0x2 ;  /* 0x0000000610021c11 */ /* 0x001fc8000f8010ff */
[----:B------:R-:W-:Y:S01]  /*1dde0*/  @P1 LEA.HI.X R3, R16, UR7, R18, 0x2, P0 ;  /* 0x0000000710031c11 */ /* 0x000fe200080f1412 */
[----:B------:R-:W-:-:S04]  /*1ddf0*/  ULDC.64 UR6, c[0x0][0xa10] ;  /* 0x0002840000067ab9 */ /* 0x000fc80000000a00 */
[----:B------:R0:W2:Y:S01]  /*1de00*/  @P1 LDG.E R4, desc[UR42][R2.64] ;  /* 0x0000002a02041981 */ /* 0x0000a2000c1e1900 */
[----:B------:R-:W-:Y:S02]  /*1de10*/  ISETP.NE.U32.AND P1, PT, RZ, UR6, PT ;  /* 0x00000006ff007c0c */ /* 0x000fe4000bf25070 */
[----:B------:R-:W-:Y:S02]  /*1de20*/  SHF.L.U64.HI R18, R16, 0x2, R18 ;  /* 0x0000000210127819 */ /* 0x000fe40000010212 */
[----:B------:R-:W-:Y:S02]  /*1de30*/  ISETP.NE.AND.EX P1, PT, RZ, UR7, PT, P1 ;  /* 0x00000007ff007c0c */ /* 0x000fe4000bf25310 */
[----:B0-----:R-:W-:-:S04]  /*1de40*/  IADD3 R2, P0, R17, UR6, RZ ;  /* 0x0000000611027c10 */ /* 0x001fc8000ff1e0ff */
[----:B------:R-:W-:Y:S01]  /*1de50*/  IADD3.X R3, R18, UR7, RZ, P0, !PT ;  /* 0x0000000712037c10 */ /* 0x000fe200087fe4ff */
[----:B------:R-:W-:Y:S01]  /*1de60*/  ULDC.64 UR6, c[0x0][0xa20] ;  /* 0x0002880000067ab9 */ /* 0x000fe20000000a00 */
[----:B------:R-:W-:-:S05]  /*1de70*/  ISETP.NE.U32.AND P0, PT, RZ, UR4, PT ;  /* 0x00000004ff007c0c */ /* 0x000fca000bf05070 */
[----:B------:R-:W5:Y:S04]  /*1de80*/  @P1 LDG.E R10, desc[UR42][R2.64] ;  /* 0x0000002a020a1981 */ /* 0x000f68000c1e1900 */
[----:B------:R-:W5:Y:S04]  /*1de90*/  @P1 LDG.E R11, desc[UR42][R2.64] ;  /* 0x0000002a020b1981 */ /* 0x000f68000c1e1900 */
[----:B------:R0:W5:Y:S01]  /*1dea0*/  @P1 LDG.E R9, desc[UR42][R2.64+0x4] ;  /* 0x0000042a02091981 */ /* 0x000162000c1e1900 */
[----:B------:R-:W-:Y:S02]  /*1deb0*/  ISETP.NE.AND.EX P0, PT, RZ, UR5, PT, P0 ;  /* 0x00000005ff007c0c */ /* 0x000fe4000bf05300 */
[----:B0-----:R-:W-:-:S04]  /*1dec0*/  IADD3 R2, P2, R17, UR4, RZ ;  /* 0x0000000411027c10 */ /* 0x001fc8000ff5e0ff */
[----:B------:R-:W-:Y:S01]  /*1ded0*/  IADD3.X R3, R18, UR5, RZ, P2, !PT ;  /* 0x0000000512037c10 */ /* 0x000fe200097fe4ff */
[----:B------:R-:W-:Y:S01]  /*1dee0*/  ULDC.64 UR4, c[0x0][0x3f8] ;  /* 0x0000fe0000047ab9 */ /* 0x000fe20000000a00 */
[----:B------:R-:W-:Y:S01]  /*1def0*/  ISETP.NE.U32.AND P2, PT, RZ, UR6, PT ;  /* 0x00000006ff007c0c */ /* 0x000fe2000bf45070 */
[----:B------:R-:W-:-:S04]  /*1df00*/  UISETP.NE.U32.AND UP0, UPT, UR4, URZ, UPT ;  /* 0x0000003f0400728c */ /* 0x000fc8000bf05070 */
[----:B------:R0:W5:Y:S01]  /*1df10*/  @P0 LDG.E R8, desc[UR42][R2.64] ;  /* 0x0000002a02080981 */ /* 0x000162000c1e1900 */
[----:B------:R-:W-:Y:S01]  /*1df20*/  ISETP.NE.AND.EX P2, PT, RZ, UR7, PT, P2 ;  /* 0x00000007ff007c0c */ /* 0x000fe2000bf45320 */
[----:B------:R-:W-:Y:S01]  /*1df30*/  UISETP.NE.AND.EX UP0, UPT, UR5, URZ, UPT, UP0 ;  /* 0x0000003f0500728c */ /* 0x000fe2000bf05300 */
[----:B------:R-:W-:Y:S02]  /*1df40*/  ULDC UR4, c[0x0][0x404] ;  /* 0x0001010000047ab9 */ /* 0x000fe40000000800 */
[----:B------:R-:W-:Y:S01]  /*1df50*/  ULDC UR5, c[0x0][0x2e0] ;  /* 0x0000b80000057ab9 */ /* 0x000fe20000000800 */
[----:B------:R-:W-:-:S04]  /*1df60*/  USEL UR4, UR4, 0x1, UP0 ;  /* 0x0000000104047887 */ /* 0x000fc80008000000 */
[----:B------:R-:W-:-:S04]  /*1df70*/  UIMAD UR4, UR4, UR5, URZ ;  /* 0x00000005040472a4 */ /* 0x000fc8000f8e023f */
[----:B------:R-:W-:Y:S02]  /*1df80*/  @P2 IADD3 R6, P3, R17, UR6, RZ ;  /* 0x0000000611062c10 */ /* 0x000fe4000ff7e0ff */
[----:B------:R-:W-:Y:S02]  /*1df90*/  IMAD.U32 R5, RZ, RZ, UR4 ;  /* 0x00000004ff057e24 */ /* 0x000fe4000f8e00ff */
[----:B------:R-:W-:-:S05]  /*1dfa0*/  @P2 IADD3.X R7, R18, UR7, RZ, P3, !PT ;  /* 0x0000000712072c10 */ /* 0x000fca0009ffe4ff */
[----:B------:R0:W5:Y:S01]  /*1dfb0*/  @P2 LDG.E R5, desc[UR42][R6.64] ;  /* 0x0000002a06052981 */ /* 0x000162000c1e1900 */
[----:B------:R-:W-:-:S03]  /*1dfc0*/  ULDC UR4, c[0x0][0x338] ;  /* 0x0000ce0000047ab9 */ /* 0x000fc60000000800 */
[----:B--2---:R1:W-:Y:S02]  /*1dfd0*/  STL [R1+0x30], R4 ;  /* 0x0000300401007387 */ /* 0x0043e40000100800 */
[----:B-1----:R-:W-:Y:S01]  /*1dfe0*/  IMAD.U32 R4, RZ, RZ, UR4 ;  /* 0x00000004ff047e24 */ /* 0x002fe2000f8e00ff */
[----:B0-----:R-:W-:Y:S06]  /*1dff0*/  @P2 BRA `(.L_x_481) ;  /* 0x0000000000102947 */ /* 0x001fec0003800000 */
[----:B------:R-:W-:Y:S05]  /*1e000*/  @!P0 BRA `(.L_x_481) ;  /* 0x00000000000c8947 */ /* 0x000fea0003800000 */
[----:B-----5:R-:W2:Y:S04]  /*1e010*/  LDG.E R5, desc[UR42][R2.64] ;  /* 0x0000002a02057981 */ /* 0x020ea8000c1e1900 */
[----:B------:R-:W2:Y:S02]  /*1e020*/  LDG.E R2, desc[UR42][R2.64+0x4] ;  /* 0x0000042a02027981 */ /* 0x000ea4000c1e1900 */
[----:B--2---:R-:W-:-:S07]  /*1e030*/  IMAD.IADD R5, R2, 0x1, -R5 ;  /* 0x0000000102057824 */ /* 0x004fce00078e0a05 */
.L_x_481:
[----:B-----5:R-:W-:Y:S01]  /*1e040*/  @P1 IADD3 R4, -R11, R9, RZ ;  /* 0x000000090b041210 */ /* 0x020fe20007ffe1ff */
[--C-:B------:R-:W-:Y:S01]  /*1e050*/  IMAD.IADD R5, R5, 0x1, -R0.reuse ;  /* 0x0000000105057824 */ /* 0x100fe200078e0a00 */
[----:B------:R-:W-:Y:S01]  /*1e060*/  BSSY B0, `(.L_x_482) ;  /* 0x0000134000007945 */ /* 0x000fe20003800000 */
[----:B------:R-:W-:Y:S02]  /*1e070*/  IMAD.IADD R0, R8, 0x1, R0 ;  /* 0x0000000108007824 */ /* 0x000fe400078e0200 */
[----:B------:R-:W-:-:S04]  /*1e080*/  IMAD.IADD R19, R5, 0x1, R4 ;  /* 0x0000000105137824 */ /* 0x000fc800078e0204 */
[----:B------:R-:W-:-:S05]  /*1e090*/  VIADD R2, R19, 0x7f ;  /* 0x0000007f13027836 */ /* 0x000fca0000000000 */
[----:B------:R-:W-:-:S04]  /*1e0a0*/  SHF.R.S32.HI R3, RZ, 0x1f, R2 ;  /* 0x0000001fff037819 */ /* 0x000fc80000011402 */
[----:B------:R-:W-:Y:S02]  /*1e0b0*/  LEA.HI R6, R3, R2, RZ, 0x7 ;  /* 0x0000000203067211 */ /* 0x000fe400078f38ff */
[----:B------:R-:W-:Y:S02]  /*1e0c0*/  IADD3 R3, -R5, RZ, RZ ;  /* 0x000000ff05037210 */ /* 0x000fe40007ffe1ff */
[----:B------:R-:W-:Y:S01]  /*1e0d0*/  LOP3.LUT R2, R6, 0xffffff80, RZ, 0xc0, !PT ;  /* 0xffffff8006027812 */ /* 0x000fe200078ec0ff */
[----:B------:R0:W-:Y:S01]  /*1e0e0*/  STL [R1+0x18], R6 ;  /* 0x0000180601007387 */ /* 0x0001e20000100800 */
[----:B------:R-:W-:Y:S02]  /*1e0f0*/  VIMNMX R3, RZ, R3, !PT ;  /* 0x00000003ff037248 */ /* 0x000fe40007fe0100 */
[----:B------:R-:W-:Y:S01]  /*1e100*/  VIADDMNMX R4, R2, -R5, R4, PT ;  /* 0x8000000502047246 */ /* 0x000fe20003800104 */
[----:B------:R0:W-:Y:S03]  /*1e110*/  STL [R1+0x34], R0 ;  /* 0x0000340001007387 */ /* 0x0001e60000100800 */
[----:B------:R-:W-:-:S02]  /*1e120*/  ISETP.GT.AND P0, PT, R4, R3, PT ;  /* 0x000000030400720c */ /* 0x000fc40003f04270 */
[----:B------:R-:W-:-:S11]  /*1e130*/  SHF.R.U32.HI R3, RZ, 0x7, R3 ;  /* 0x00000007ff037819 */ /* 0x000fd60000011603 */
[----:B------:R-:W-:-:S05]  /*1e140*/  @P0 VIADD R4, R4, 0x7f ;  /* 0x0000007f04040836 */ /* 0x000fca0000000000 */
[----:B------:R-:W-:-:S04]  /*1e150*/  @P0 SHF.R.S32.HI R2, RZ, 0x1f, R4 ;  /* 0x0000001fff020819 */ /* 0x000fc80000011404 */
[----:B------:R-:W-:Y:S01]  /*1e160*/  @P0 LEA.HI R2, R2, R4, RZ, 0x7 ;  /* 0x0000000402020211 */ /* 0x000fe200078f38ff */
[----:B------:R-:W-:-:S03]  /*1e170*/  IMAD.MOV.U32 R4, RZ, RZ, R3 ;  /* 0x000000ffff047224 */ /* 0x000fc600078e0003 */
[----:B------:R-:W-:Y:S02]  /*1e180*/  @P0 SHF.R.S32.HI R4, RZ, 0x7, R2 ;  /* 0x00000007ff040819 */ /* 0x000fe40000011402 */
[----:B------:R-:W-:Y:S02]  /*1e190*/  PLOP3.LUT P0, PT, PT, PT, PT, 0x80, 0x0 ;  /* 0x000000000000781c */ /* 0x000fe40003f0f070 */
[----:B------:R-:W-:-:S13]  /*1e1a0*/  ISETP.GT.AND P2, PT, R4, R3, PT ;  /* 0x000000030400720c */ /* 0x000fda0003f44270 */
[----:B0-----:R-:W-:Y:S05]  /*1e1b0*/  @!P2 BRA `(.L_x_483) ;  /* 0x000000100078a947 */ /* 0x001fea0003800000 */
[----:B------:R-:W2:Y:S01]  /*1e1c0*/  LDL R6, [R1+0x8] ;  /* 0x0000080001067983 */ /* 0x000ea20000100800 */
[----:B------:R-:W0:Y:S01]  /*1e1d0*/  LDC R0, c[0x0][0x428] ;  /* 0x00010a00ff007b82 */ /* 0x000e220000000800 */
[----:B------:R-:W-:Y:S01]  /*1e1e0*/  UMOV UR4, 0xffffffff ;  /* 0xffffffff00047882 */ /* 0x000fe20000000000 */
[----:B0-----:R-:W-:-:S13]  /*1e1f0*/  ISETP.NE.AND P0, PT, R0, 0x1, PT ;  /* 0x000000010000780c */ /* 0x001fda0003f05270 */
[----:B------:R-:W2:Y:S08]  /*1e200*/  @P0 LDC R0, c[0x0][0x42c] ;  /* 0x00010b00ff000b82 */ /* 0x000eb00000000800 */
[----:B------:R-:W0:Y:S01]  /*1e210*/  @P0 LDC R5, c[0x0][0x430] ;  /* 0x00010c00ff050b82 */ /* 0x000e220000000800 */
[----:B--2---:R-:W-:Y:S01]  /*1e220*/  @P0 IMAD.HI.U32 R0, R6, R0, RZ ;  /* 0x0000000006000227 */ /* 0x004fe200078e00ff */
[----:B------:R-:W-:-:S04]  /*1e230*/  MOV R2, R6 ;  /* 0x0000000600027202 */ /* 0x000fc80000000f00 */
[----:B0-----:R-:W-:Y:S02]  /*1e240*/  @P0 SHF.R.U32.HI R2, RZ, R5, R0 ;  /* 0x00000005ff020219 */ /* 0x001fe40000011600 */
[----:B------:R-:W-:Y:S01]  /*1e250*/  SEL R0, R16, RZ, !P1 ;  /* 0x000000ff10007207 */ /* 0x000fe20004800000 */
[----:B------:R-:W-:Y:S06]  /*1e260*/  BRA.DIV UR4, `(.L_x_484) ;  /* 0x0000007e046c7947 */ /* 0x000fec000b800000 */
[----:B------:R-:W0:Y:S02]  /*1e270*/  S2R R5, SR_TID.X ;  /* 0x0000000000057919 */ /* 0x000e240000002100 */
[----:B0-----:R-:W-:-:S04]  /*1e280*/  SHF.R.U32.HI R5, RZ, 0x5, R5 ;  /* 0x00000005ff057819 */ /* 0x001fc80000011605 */
[----:B------:R-:W-:-:S05]  /*1e290*/  LOP3.LUT R5, R5, 0x3, RZ, 0xc0, !PT ;  /* 0x0000000305057812 */ /* 0x000fca00078ec0ff */
[----:B------:R0:W1:Y:S02]  /*1e2a0*/  SHFL.IDX PT, R14, R5, RZ, 0x1f ;  /* 0x00001fff050e7589 */ /* 0x00006400000e0000 */
.L_x_697:
[----:B-1----:R-:W-:Y:S02]  /*1e2b0*/  ISETP.NE.AND P0, PT, R14, RZ, PT ;  /* 0x000000ff0e00720c */ /* 0x002fe40003f05270 */
[----:B------:R-:W-:-:S11]  /*1e2c0*/  PLOP3.LUT P6, PT, PT, PT, PT, 0x8, 0x0 ;  /* 0x000000000000781c */ /* 0x000fd60003fce170 */
[----:B------:R-:W-:Y:S05]  /*1e2d0*/  @P0 BRA `(.L_x_485) ;  /* 0x00000000000c0947 */ /* 0x000fea0003800000 */
[----:B------:R-:W-:-:S03]  /*1e2e0*/  UMOV UR4, 0xffffffff ;  /* 0xffffffff00047882 */ /* 0x000fc60000000000 */
[----:B------:R-:W-:Y:S05]  /*1e2f0*/  BRA.DIV UR4, `(.L_x_486) ;  /* 0x0000007e047c7947 */ /* 0x000fea000b800000 */
[----:B------:R-:W-:-:S13]  /*1e300*/  ELECT P6, URZ, PT ;  /* 0x00000000003f782f */ /* 0x000fda00038c0000 */
.L_x_485:
[----:B0-----:R-:W2:Y:S01]  /*1e310*/  LDL R5, [R1+0x4c] ;  /* 0x00004c0001057983 */ /* 0x001ea20000100800 */
[----:B------:R-:W-:Y:S01]  /*1e320*/  BSSY B1, `(.L_x_487) ;  /* 0x000000b000017945 */ /* 0x000fe20003800000 */
[----:B------:R-:W0:Y:S01]  /*1e330*/  S2R R11, SR_CgaCtaId ;  /* 0x00000000000b7919 */ /* 0x000e220000008800 */
[----:B--2---:R-:W-:-:S05]  /*1e340*/  VIADD R5, R5, 0x1 ;  /* 0x0000000105057836 */ /* 0x004fca0000000000 */
[----:B------:R-:W-:-:S04]  /*1e350*/  LEA.HI R6, R5, R5, RZ, 0x1 ;  /* 0x0000000505067211 */ /* 0x000fc800078f08ff */
[----:B------:R-:W-:-:S05]  /*1e360*/  LOP3.LUT R6, R6, 0xfffffffe, RZ, 0xc0, !PT ;  /* 0xfffffffe06067812 */ /* 0x000fca00078ec0ff */
[----:B------:R-:W-:Y:S01]  /*1e370*/  IMAD.IADD R5, R5, 0x1, -R6 ;  /* 0x0000000105057824 */ /* 0x000fe200078e0a06 */
[----:B------:R-:W-:-:S04]  /*1e380*/  MOV R6, 0x400 ;  /* 0x0000040000067802 */ /* 0x000fc80000000f00 */
[----:B0-----:R-:W-:Y:S02]  /*1e390*/  LEA R11, R11, R6, 0x18 ;  /* 0x000000060b0b7211 */ /* 0x001fe400078ec0ff */
[----:B------:R-:W-:-:S04]  /*1e3a0*/  SHF.L.U32 R5, R5, 0x1f, RZ ;  /* 0x0000001f05057819 */ /* 0x000fc800000006ff */
[----:B------:R-:W0:Y:S02]  /*1e3b0*/  SYNCS.PHASECHK.TRANS64.TRYWAIT P0, [R11+URZ+0x38820], R5 ;  /* 0x038820050b0075a7 */ /* 0x000e24000800017f */
[----:B0-----:R-:W-:Y:S05]  /*1e3c0*/  @!P0 BRA `(.L_x_488) ;  /* 0x0000007c00688947 */ /* 0x001fea0003800000 */
.L_x_700:
[----:B------:R-:W-:Y:S05]  /*1e3d0*/  BSYNC B1 ;  /* 0x0000000000017941 */ /* 0x000fea0003800000 */
.L_x_487:
[----:B------:R-:W-:Y:S04]  /*1e3e0*/  BSSY B1, `(.L_x_489) ;  /* 0x000006f000017945 */ /* 0x000fe80003800000 */
[----:B------:R-:W-:Y:S05]  /*1e3f0*/  @!P6 BRA `(.L_x_490) ;  /* 0x0000000400b4e947 */ /* 0x000fea0003800000 */
[----:B------:R-:W2:Y:S04]  /*1e400*/  LDL R8, [R1+0x14] ;  /* 0x0000140001087983 */ /* 0x000ea80000100800 */
[----:B------:R-:W3:Y:S01]  /*1e410*/  LDL R7, [R1+0x20] ;  /* 0x0000200001077983 */ /* 0x000ee20000100800 */
[----:B------:R-:W1:Y:S01]  /*1e420*/  S2R R6, SR_TID.X ;  /* 0x0000000000067919 */ /* 0x000e620000002100 */
[----:B------:R-:W-:Y:S01]  /*1e430*/  BSSY B2, `(.L_x_491) ;  /* 0x0000007000027945 */ /* 0x000fe20003800000 */
[----:B-1----:R-:W-:-:S04]  /*1e440*/  LOP3.LUT R6, R6, 0x7f, RZ, 0xc0, !PT ;  /* 0x0000007f06067812 */ /* 0x002fc800078ec0ff */
[----:B------:R-:W-:Y:S01]  /*1e450*/  ISETP.NE.AND P1, PT, R6, RZ, PT ;  /* 0x000000ff0600720c */ /* 0x000fe20003f25270 */
[----:B--2---:R-:W-:Y:S01]  /*1e460*/  IMAD R8, R8, 0x8, R11 ;  /* 0x0000000808087824 */ /* 0x004fe200078e020b */
[----:B---3--:R-:W-:-:S04]  /*1e470*/  SHF.L.U32 R12, R7, 0x1f, RZ ;  /* 0x0000001f070c7819 */ /* 0x008fc800000006ff */
[----:B------:R-:W1:Y:S02]  /*1e480*/  SYNCS.PHASECHK.TRANS64.TRYWAIT P0, [R8+URZ+0x388a0], R12 ;  /* 0x0388a00c080075a7 */ /* 0x000e64000800017f */
[----:B-1----:R-:W-:Y:S05]  /*1e490*/  @!P0 BRA `(.L_x_492) ;  /* 0x0000007c00488947 */ /* 0x002fea0003800000 */
.L_x_701:
[----:B------:R-:W-:Y:S05]  /*1e4a0*/  BSYNC B2 ;  /* 0x0000000000027941 */ /* 0x000fea0003800000 */
.L_x_491:
[----:B------:R-:W-:Y:S04]  /*1e4b0*/  BSSY B2, `(.L_x_493) ;  /* 0x0000009000027945 */ /* 0x000fe80003800000 */
[----:B------:R-:W-:Y:S05]  /*1e4c0*/  @P1 BRA `(.L_x_494) ;  /* 0x00000000001c1947 */ /* 0x000fea0003800000 */
[----:B0-----:R-:W0:Y:S02]  /*1e4d0*/  S2R R5, SR_TID.X ;  /* 0x0000000000057919 */ /* 0x001e240000002100 */
[----:B0-----:R-:W-:Y:S02]  /*1e4e0*/  LOP3.LUT R6, R5, 0x1f, RZ, 0xc0, !PT ;  /* 0x0000001f05067812 */ /* 0x001fe400078ec0ff */
[----:B------:R-:W-:Y:S02]  /*1e4f0*/  MOV R5, 0x8000 ;  /* 0x0000800000057802 */ /* 0x000fe40000000f00 */
[----:B------:R-:W-:Y:S02]  /*1e500*/  ISETP.NE.AND P0, PT, R6, RZ, PT ;  /* 0x000000ff0600720c */ /* 0x000fe40003f05270 */
[----:B------:R2:W-:Y:S11]  /*1e510*/  SYNCS.ARRIVE.TRANS64 RZ, [R8+URZ+0x38890], R5 ;  /* 0x0388900508ff79a7 */ /* 0x0005f6000800003f */
[----:B--2---:R-:W-:Y:S05]  /*1e520*/  @!P0 BRA `(.L_x_494) ;  /* 0x0000000000048947 */ /* 0x004fea0003800000 */
[----:B------:R-:W-:Y:S01]  /*1e530*/  BPT.TRAP 0x1 ;  /* 0x000000040000795c */ /* 0x000fe20000300000 */
.L_x_494:
[----:B------:R-:W-:Y:S05]  /*1e540*/  BSYNC B2 ;  /* 0x0000000000027941 */ /* 0x000fea0003800000 */
.L_x_493:
[----:B0-----:R-:W2:Y:S01]  /*1e550*/  LDL R5, [R1+0x14] ;  /* 0x0000140001057983 */ /* 0x001ea20000100800 */
[----:B------:R-:W-:Y:S01]  /*1e560*/  IMAD.MOV.U32 R15, RZ, RZ, RZ ;  /* 0x000000ffff0f7224 */ /* 0x000fe200078e00ff */
[----:B------:R-:W-:Y:S01]  /*1e570*/  UIADD3 UR4, UP0, UR44, 0x570, URZ ;  /* 0x000005702c047890 */ /* 0x000fe2000ff1e03f */
[----:B------:R-:W-:Y:S01]  /*1e580*/  IMAD R6, R4, 0x80, R10 ;  /* 0x0000008004067824 */ /* 0x000fe200078e020a */
[----:B------:R-:W-:Y:S01]  /*1e590*/  PLOP3.LUT P0, PT, PT, PT, PT, 0x80, 0x0 ;  /* 0x000000000000781c */ /* 0x000fe20003f0f070 */
[----:B------:R-:W-:Y:S01]  /*1e5a0*/  UMOV UR6, 0x0 ;  /* 0x0000000000067882 */ /* 0x000fe20000000000 */
[----:B------:R-:W-:Y:S01]  /*1e5b0*/  R2UR UR10, R15 ;  /* 0x000000000f0a72ca */ /* 0x000fe200000e0000 */
[----:B------:R-:W-:Y:S01]  /*1e5c0*/  UIADD3.X UR5, URZ, UR45, URZ, UP0, !UPT ;  /* 0x0000002d3f057290 */ /* 0x000fe200087fe43f */
[----:B------:R-:W-:Y:S01]  /*1e5d0*/  IADD3 R6, R6, -0x80, RZ ;  /* 0xffffff8006067810 */ /* 0x000fe20007ffe0ff */
[----:B------:R-:W-:Y:S01]  /*1e5e0*/  UMOV UR7, 0x12f00000 ;  /* 0x12f0000000077882 */ /* 0x000fe20000000000 */
[----:B--2---:R-:W-:-:S02]  /*1e5f0*/  IMAD R9, R5, 0x8000, R11 ;  /* 0x0000800005097824 */ /* 0x004fc400078e020b */
[----:B------:R-:W-:Y:S02]  /*1e600*/  VIADD R5, R8, 0x38890 ;  /* 0x0003889008057836 */ /* 0x000fe40000000000 */
[----:B------:R-:W-:-:S07]  /*1e610*/  VIADD R7, R9, 0x28400 ;  /* 0x0002840009077836 */ /* 0x000fce0000000000 */
.L_x_495:
[----:B------:R-:W-:-:S13]  /*1e620*/  @P0 ELECT P2, URZ, PT ;  /* 0x00000000003f082f */ /* 0x000fda0003840000 */
[----:B------:R-:W-:Y:S02]  /*1e630*/  @P2 R2UR UR13, R0 ;  /* 0x00000000000d22ca */ /* 0x000fe400000e0000 */
[----:B------:R-:W-:Y:S02]  /*1e640*/  @P2 R2UR UR12, R2 ;  /* 0x00000000020c22ca */ /* 0x000fe400000e0000 */
[----:B------:R-:W-:Y:S02]  /*1e650*/  @P2 R2UR UR11, R6 ;  /* 0x00000000060b22ca */ /* 0x000fe400000e0000 */
[----:B------:R-:W-:Y:S02]  /*1e660*/  @P2 R2UR UR9, R5 ;  /* 0x00000000050922ca */ /* 0x000fe400000e0000 */
[----:B------:R-:W-:Y:S02]  /*1e670*/  @P2 R2UR UR8, R7 ;  /* 0x00000000070822ca */ /* 0x000fe400000e0000 */
[----:B------:R-:W-:-:S02]  /*1e680*/  @P2 PLOP3.LUT P0, PT, P2, PT, PT, 0x8, 0x0 ;  /* 0x000000000000281c */ /* 0x000fc4000170e170 */
[----:B------:R-:W-:-:S09]  /*1e690*/  PLOP3.LUT P2, PT, PT, PT, PT, 0x8, 0x0 ;  /* 0x000000000000781c */ /* 0x000fd20003f4e170 */
[----:B------:R0:W-:Y:S02]  /*1e6a0*/  UTMALDG.4D [UR8], [UR4], desc[UR6] ;  /* 0x00000608040075b4 */ /* 0x0001e40008019000 */
[----:B0-----:R-:W-:Y:S05]  /*1e6b0*/  @P0 BRA.U.ANY `(.L_x_495) ;  /* 0xfffffffd00d80947 */ /* 0x001fea000393ffff */
[----:B------:R-:W-:Y:S01]  /*1e6c0*/  IMAD.MOV.U32 R14, RZ, RZ, 0x80 ;  /* 0x00000080ff0e7424 */ /* 0x000fe200078e00ff */
[----:B------:R-:W-:Y:S01]  /*1e6d0*/  PLOP3.LUT P0, PT, PT, PT, PT, 0x80, 0x0 ;  /* 0x000000000000781c */ /* 0x000fe20003f0f070 */
[----:B------:R-:W-:Y:S01]  /*1e6e0*/  UMOV UR6, 0x0 ;  /* 0x0000000000067882 */ /* 0x000fe20000000000 */
[----:B------:R-:W-:Y:S01]  /*1e6f0*/  IADD3 R7, R9, 0x2c400, RZ ;  /* 0x0002c40009077810 */ /* 0x000fe20007ffe0ff */
[----:B------:R-:W-:Y:S01]  /*1e700*/  UMOV UR7, 0x12f00000 ;  /* 0x12f0000000077882 */ /* 0x000fe20000000000 */
[----:B------:R-:W-:-:S15]  /*1e710*/  R2UR UR10, R14 ;  /* 0x000000000e0a72ca */ /* 0x000fde00000e0000 */
.L_x_496:
        /* <DEDUP_REMOVED lines=10> */
[----:B------:R-:W0:Y:S01]  /*1e7c0*/  SYNCS.PHASECHK.TRANS64.TRYWAIT P0, [R8+URZ+0x388c0], R12 ;  /* 0x0388c00c080075a7 */ /* 0x000e22000800017f */
[----:B------:R-:W-:Y:S04]  /*1e7d0*/  BSSY B2, `(.L_x_497) ;  /* 0x0000002000027945 */ /* 0x000fe80003800000 */
[----:B0-----:R-:W-:Y:S05]  /*1e7e0*/  @!P0 BRA `(.L_x_498) ;  /* 0x0000007800888947 */ /* 0x001fea0003800000 */
.L_x_702:
[----:B------:R-:W-:Y:S05]  /*1e7f0*/  BSYNC B2 ;  /* 0x0000000000027941 */ /* 0x000fea0003800000 */
.L_x_497:
[----:B------:R-:W-:Y:S01]  /*1e800*/  BSSY B2, `(.L_x_499) ;  /* 0x000000b000027945 */ /* 0x000fe20003800000 */
[----:B01----:R-:W-:Y:S02]  /*1e810*/  IMAD.MOV.U32 R12, RZ, RZ, 0x0 ;  /* 0x00000000ff0c7424 */ /* 0x003fe400078e00ff */
[----:B------:R-:W-:Y:S01]  /*1e820*/  IMAD.MOV.U32 R13, RZ, RZ, 0x12f00000 ;  /* 0x12f00000ff0d7424 */ /* 0x000fe200078e00ff */
[----:B------:R-:W-:Y:S06]  /*1e830*/  @P1 BRA `(.L_x_500) ;  /* 0x00000000001c1947 */ /* 0x000fec0003800000 */
[----:B------:R-:W0:Y:S02]  /*1e840*/  S2R R5, SR_TID.X ;  /* 0x0000000000057919 */ /* 0x000e240000002100 */
[----:B0-----:R-:W-:Y:S01]  /*1e850*/  LOP3.LUT R7, R5, 0x1f, RZ, 0xc0, !PT ;  /* 0x0000001f05077812 */ /* 0x001fe200078ec0ff */
[----:B------:R-:W-:-:S03]  /*1e860*/  IMAD.MOV.U32 R5, RZ, RZ, 0x8000 ;  /* 0x00008000ff057424 */ /* 0x000fc600078e00ff */
[----:B------:R-:W-:Y:S01]  /*1e870*/  ISETP.NE.AND P0, PT, R7, RZ, PT ;  /* 0x000000ff0700720c */ /* 0x000fe20003f05270 */
[----:B------:R0:W-:-:S12]  /*1e880*/  SYNCS.ARRIVE.TRANS64 RZ, [R8+URZ+0x388b0], R5 ;  /* 0x0388b00508ff79a7 */ /* 0x0001d8000800003f */
[----:B0-----:R-:W-:Y:S05]  /*1e890*/  @!P0 BRA `(.L_x_500) ;  /* 0x0000000000048947 */ /* 0x001fea0003800000 */
[----:B------:R-:W-:Y:S01]  /*1e8a0*/  BPT.TRAP 0x1 ;  /* 0x000000040000795c */ /* 0x000fe20000300000 */
.L_x_500:
[----:B------:R-:W-:Y:S05]  /*1e8b0*/  BSYNC B2 ;  /* 0x0000000000027941 */ /* 0x000fea0003800000 */
.L_x_499:
[----:B------:R-:W-:Y:S01]  /*1e8c0*/  R2UR UR10, R15 ;  /* 0x000000000f0a72ca */ /* 0x000fe200000e0000 */
[----:B------:R-:W-:Y:S01]  /*1e8d0*/  UIADD3 UR4, UP0, UR44, 0x670, URZ ;  /* 0x000006702c047890 */ /* 0x000fe2000ff1e03f */
[----:B------:R-:W-:Y:S01]  /*1e8e0*/  R2UR UR6, R12 ;  /* 0x000000000c0672ca */ /* 0x000fe200000e0000 */
[----:B------:R-:W-:Y:S01]  /*1e8f0*/  VIADD R5, R9, 0x10400 ;  /* 0x0001040009057836 */ /* 0x000fe20000000000 */
[----:B------:R-:W-:Y:S01]  /*1e900*/  R2UR UR7, R13 ;  /* 0x000000000d0772ca */ /* 0x000fe200000e0000 */
[----:B------:R-:W-:Y:S01]  /*1e910*/  UIADD3.X UR5, URZ, UR45, URZ, UP0, !UPT ;  /* 0x0000002d3f057290 */ /* 0x000fe200087fe43f */
[----:B------:R-:W-:Y:S02]  /*1e920*/  PLOP3.LUT P0, PT, PT, PT, PT, 0x80, 0x0 ;  /* 0x000000000000781c */ /* 0x000fe40003f0f070 */
[----:B------:R-:W-:-:S11]  /*1e930*/  IADD3 R8, R8, 0x388b0, RZ ;  /* 0x000388b008087810 */ /* 0x000fd60007ffe0ff */
.L_x_501:
        /* <DEDUP_REMOVED lines=10> */
[----:B------:R-:W-:Y:S01]  /*1e9e0*/  R2UR UR10, R14 ;  /* 0x000000000e0a72ca */ /* 0x000fe200000e0000 */
[----:B------:R-:W-:Y:S01]  /*1e9f0*/  VIADD R9, R9, 0x14400 ;  /* 0x0001440009097836 */ /* 0x000fe20000000000 */
[----:B------:R-:W-:Y:S02]  /*1ea00*/  R2UR UR6, R12 ;  /* 0x000000000c0672ca */ /* 0x000fe400000e0000 */
[----:B------:R-:W-:Y:S02]  /*1ea10*/  R2UR UR7, R13 ;  /* 0x000000000d0772ca */ /* 0x000fe400000e0000 */
[----:B------:R-:W-:-:S13]  /*1ea20*/  PLOP3.LUT P0, PT, PT, PT, PT, 0x80, 0x0 ;  /* 0x000000000000781c */ /* 0x000fda0003f0f070 */
.L_x_502:
        /* <DEDUP_REMOVED lines=9> */
[----:B-1----:R-:W-:Y:S05]  /*1eac0*/  @P0 BRA.U.ANY `(.L_x_502) ;  /* 0xfffffffd00d80947 */ /* 0x002fea000393ffff */
.L_x_490:
[----:B------:R-:W-:Y:S05]  /*1ead0*/  BSYNC B1 ;  /* 0x0000000000017941 */ /* 0x000fea0003800000 */
.L_x_489:
[----:B0-----:R-:W2:Y:S04]  /*1eae0*/  LDL.LU R5, [R1+0x14] ;  /* 0x0000140001057983 */ /* 0x001ea80000300800 */
[----:B------:R-:W3:Y:S01]  /*1eaf0*/  LDL.LU R7, [R1+0x20] ;  /* 0x0000200001077983 */ /* 0x000ee20000300800 */
[----:B------:R-:W-:Y:S01]  /*1eb00*/  PLOP3.LUT P0, PT, PT, PT, PT, 0x8, 0x0 ;  /* 0x000000000000781c */ /* 0x000fe20003f0e170 */
[----:B--2---:R-:W-:-:S05]  /*1eb10*/  VIADD R5, R5, 0x1 ;  /* 0x0000000105057836 */ /* 0x004fca0000000000 */
[----:B------:R-:W-:-:S04]  /*1eb20*/  ISETP.NE.AND P1, PT, R5, 0x2, PT ;  /* 0x000000020500780c */ /* 0x000fc80003f25270 */
[----:B------:R-:W-:Y:S02]  /*1eb30*/  SEL R6, RZ, 0x1, P1 ;  /* 0x00000001ff067807 */ /* 0x000fe40000800000 */
[----:B------:R-:W-:Y:S02]  /*1eb40*/  SEL R5, R5, RZ, P1 ;  /* 0x000000ff05057207 */ /* 0x000fe40000800000 */
[----:B---3--:R-:W-:Y:S02]  /*1eb50*/  LOP3.LUT R7, R7, R6, RZ, 0x3c, !PT ;  /* 0x0000000607077212 */ /* 0x008fe400078e3cff */
[----:B------:R-:W-:-:S03]  /*1eb60*/  IADD3 R6, R4, -0x2, RZ ;  /* 0xfffffffe04067810 */ /* 0x000fc60007ffe0ff */
[----:B------:R0:W-:Y:S01]  /*1eb70*/  STL [R1+0x20], R7 ;  /* 0x0000200701007387 */ /* 0x0001e20000100800 */
[----:B------:R-:W-:-:S03]  /*1eb80*/  ISETP.GE.AND P2, PT, R6, R3, PT ;  /* 0x000000030600720c */ /* 0x000fc60003f46270 */
[----:B------:R0:W-:Y:S10]  /*1eb90*/  STL [R1+0x14], R5 ;  /* 0x0000140501007387 */ /* 0x0001f40000100800 */
[----:B0-----:R-:W-:Y:S05]  /*1eba0*/  @!P2 BRA `(.L_x_483) ;  /* 0x0000000400fca947 */ /* 0x001fea0003800000 */
[C---:B------:R-:W-:Y:S02]  /*1ebb0*/  IMAD R8, R4.reuse, 0x80, R10 ;  /* 0x0000008004087824 */ /* 0x040fe400078e020a */
[----:B------:R-:W-:Y:S02]  /*1ebc0*/  VIADD R9, R4, 0xffffffff ;  /* 0xffffffff04097836 */ /* 0x000fe40000000000 */
[----:B------:R-:W-:-:S07]  /*1ebd0*/  VIADD R8, R8, 0xffffff00 ;  /* 0xffffff0008087836 */ /* 0x000fce0000000000 */
.L_x_517:
[----:B------:R-:W-:Y:S05]  /*1ebe0*/  YIELD ;  /* 0x0000000000007946 */ /* 0x000fea0003800000 */
[----:B------:R-:W-:Y:S04]  /*1ebf0*/  BSSY B1, `(.L_x_503) ;  /* 0x000006d000017945 */ /* 0x000fe80003800000 */
[----:B0-----:R-:W-:Y:S05]  /*1ec00*/  @!P6 BRA `(.L_x_504) ;  /* 0x0000000400ace947 */ /* 0x001fea0003800000 */
[----:B------:R-:W2:Y:S04]  /*1ec10*/  LDL R6, [R1+0x14] ;  /* 0x0000140001067983 */ /* 0x000ea80000100800 */
[----:B------:R-:W3:Y:S01]  /*1ec20*/  LDL R5, [R1+0x20] ;  /* 0x0000200001057983 */ /* 0x000ee20000100800 */
[----:B------:R-:W0:Y:S01]  /*1ec30*/  S2R R4, SR_TID.X ;  /* 0x0000000000047919 */ /* 0x000e220000002100 */
[----:B------:R-:W-:Y:S01]  /*1ec40*/  BSSY B2, `(.L_x_505) ;  /* 0x0000007000027945 */ /* 0x000fe20003800000 */
[----:B0-----:R-:W-:-:S04]  /*1ec50*/  LOP3.LUT R4, R4, 0x7f, RZ, 0xc0, !PT ;  /* 0x0000007f04047812 */ /* 0x001fc800078ec0ff */
[----:B------:R-:W-:Y:S02]  /*1ec60*/  ISETP.NE.AND P2, PT, R4, RZ, PT ;  /* 0x000000ff0400720c */ /* 0x000fe40003f45270 */
[----:B--2---:R-:W-:Y:S02]  /*1ec70*/  LEA R7, R6, R11, 0x3 ;  /* 0x0000000b06077211 */ /* 0x004fe400078e18ff */
[----:B---3--:R-:W-:-:S04]  /*1ec80*/  SHF.L.U32 R6, R5, 0x1f, RZ ;  /* 0x0000001f05067819 */ /* 0x008fc800000006ff */
[----:B------:R-:W0:Y:S02]  /*1ec90*/  SYNCS.PHASECHK.TRANS64.TRYWAIT P1, [R7+URZ+0x388a0], R6 ;  /* 0x0388a006070075a7 */ /* 0x000e24000802017f */
[----:B0-----:R-:W-:Y:S05]  /*1eca0*/  @!P1 BRA `(.L_x_506) ;  /* 0x00000074006c9947 */ /* 0x001fea0003800000 */
.L_x_703:
[----:B------:R-:W-:Y:S05]  /*1ecb0*/  BSYNC B2 ;  /* 0x0000000000027941 */ /* 0x000fea0003800000 */
.L_x_505:
[----:B------:R-:W-:Y:S04]  /*1ecc0*/  BSSY B2, `(.L_x_507) ;  /* 0x0000009000027945 */ /* 0x000fe80003800000 */
[----:B------:R-:W-:Y:S05]  /*1ecd0*/  @P2 BRA `(.L_x_508) ;  /* 0x00000000001c2947 */ /* 0x000fea0003800000 */
[----:B------:R-:W1:Y:S02]  /*1ece0*/  S2R R4, SR_TID.X ;  /* 0x0000000000047919 */ /* 0x000e640000002100 */
[----:B-1----:R-:W-:Y:S01]  /*1ecf0*/  LOP3.LUT R5, R4, 0x1f, RZ, 0xc0, !PT ;  /* 0x0000001f04057812 */ /* 0x002fe200078ec0ff */
[----:B------:R-:W-:-:S03]  /*1ed00*/  IMAD.MOV.U32 R4, RZ, RZ, 0x8000 ;  /* 0x00008000ff047424 */ /* 0x000fc600078e00ff */
[----:B------:R-:W-:Y:S01]  /*1ed10*/  ISETP.NE.AND P1, PT, R5, RZ, PT ;  /* 0x000000ff0500720c */ /* 0x000fe20003f25270 */
[----:B------:R1:W-:-:S12]  /*1ed20*/  SYNCS.ARRIVE.TRANS64 RZ, [R7+URZ+0x38890], R4 ;  /* 0x0388900407ff79a7 */ /* 0x0003d8000800003f */
[----:B-1----:R-:W-:Y:S05]  /*1ed30*/  @!P1 BRA `(.L_x_508) ;  /* 0x0000000000049947 */ /* 0x002fea0003800000 */
[----:B------:R-:W-:Y:S01]  /*1ed40*/  BPT.TRAP 0x1 ;  /* 0x000000040000795c */ /* 0x000fe20000300000 */
.L_x_508:
[----:B------:R-:W-:Y:S05]  /*1ed50*/  BSYNC B2 ;  /* 0x0000000000027941 */ /* 0x000fea0003800000 */
.L_x_507:
[----:B------:R-:W2:Y:S01]  /*1ed60*/  LDL R4, [R1+0x14] ;  /* 0x0000140001047983 */ /* 0x000ea20000100800 */
[----:B------:R-:W-:Y:S01]  /*1ed70*/  IMAD.MOV.U32 R14, RZ, RZ, RZ ;  /* 0x000000ffff0e7224 */ /* 0x000fe200078e00ff */
[----:B------:R-:W-:Y:S01]  /*1ed80*/  UIADD3 UR4, UP0, UR44, 0x570, URZ ;  /* 0x000005702c047890 */ /* 0x000fe2000ff1e03f */
[----:B------:R-:W-:Y:S01]  /*1ed90*/  PLOP3.LUT P1, PT, PT, PT, PT, 0x80, 0x0 ;  /* 0x000000000000781c */ /* 0x000fe20003f2f070 */
[----:B------:R-:W-:Y:S01]  /*1eda0*/  UMOV UR6, 0x0 ;  /* 0x0000000000067882 */ /* 0x000fe20000000000 */
[----:B------:R-:W-:Y:S01]  /*1edb0*/  UMOV UR7, 0x12f00000 ;  /* 0x12f0000000077882 */ /* 0x000fe20000000000 */
[----:B------:R-:W-:Y:S01]  /*1edc0*/  R2UR UR10, R14 ;  /* 0x000000000e0a72ca */ /* 0x000fe200000e0000 */
[----:B------:R-:W-:Y:S01]  /*1edd0*/  UIADD3.X UR5, URZ, UR45, URZ, UP0, !UPT ;  /* 0x0000002d3f057290 */ /* 0x000fe200087fe43f */
[----:B--2---:R-:W-:Y:S01]  /*1ede0*/  IMAD R5, R4, 0x8000, R11 ;  /* 0x0000800004057824 */ /* 0x004fe200078e020b */
[----:B------:R-:W-:-:S03]  /*1edf0*/  IADD3 R4, R7, 0x38890, RZ ;  /* 0x0003889007047810 */ /* 0x000fc60007ffe0ff */
[----:B------:R-:W-:-:S09]  /*1ee00*/  VIADD R10, R5, 0x28400 ;  /* 0x00028400050a7836 */ /* 0x000fd20000000000 */
.L_x_509:
        /* <DEDUP_REMOVED lines=10> */
[----:B------:R-:W-:Y:S01]  /*1eeb0*/  IMAD.MOV.U32 R15, RZ, RZ, 0x80 ;  /* 0x00000080ff0f7424 */ /* 0x000fe200078e00ff */
[----:B------:R-:W-:Y:S01]  /*1eec0*/  PLOP3.LUT P1, PT, PT, PT, PT, 0x80, 0x0 ;  /* 0x000000000000781c */ /* 0x000fe20003f2f070 */
[----:B------:R-:W-:Y:S01]  /*1eed0*/  VIADD R10, R5, 0x2c400 ;  /* 0x0002c400050a7836 */ /* 0x000fe20000000000 */
[----:B------:R-:W-:Y:S01]  /*1eee0*/  UMOV UR6, 0x0 ;  /* 0x0000000000067882 */ /* 0x000fe20000000000 */
[----:B------:R-:W-:Y:S01]  /*1eef0*/  UMOV UR7, 0x12f00000 ;  /* 0x12f0000000077882 */ /* 0x000fe20000000000 */
[----:B------:R-:W-:-:S15]  /*1ef00*/  R2UR UR10, R15 ;  /* 0x000000000f0a72ca */ /* 0x000fde00000e0000 */
.L_x_510:
        /* <DEDUP_REMOVED lines=10> */
[----:B------:R-:W1:Y:S01]  /*1efb0*/  SYNCS.PHASECHK.TRANS64.TRYWAIT P1, [R7+URZ+0x388c0], R6 ;  /* 0x0388c006070075a7 */ /* 0x000e62000802017f */
[----:B------:R-:W-:Y:S04]  /*1efc0*/  BSSY B2, `(.L_x_511) ;  /* 0x0000002000027945 */ /* 0x000fe80003800000 */
[----:B-1----:R-:W-:Y:S05]  /*1efd0*/  @!P1 BRA `(.L_x_512) ;  /* 0x0000007000b49947 */ /* 0x002fea0003800000 */
.L_x_704:
[----:B------:R-:W-:Y:S05]  /*1efe0*/  BSYNC B2 ;  /* 0x0000000000027941 */ /* 0x000fea0003800000 */
.L_x_511:
[----:B------:R-:W-:Y:S01]  /*1eff0*/  BSSY B2, `(.L_x_513) ;  /* 0x000000b000027945 */ /* 0x000fe20003800000 */
[----:B------:R-:W-:Y:S01]  /*1f000*/  MOV R12, 0x0 ;  /* 0x00000000000c7802 */ /* 0x000fe20000000f00 */
[----:B------:R-:W-:Y:S02]  /*1f010*/  IMAD.MOV.U32 R13, RZ, RZ, 0x12f00000 ;  /* 0x12f00000ff0d7424 */ /* 0x000fe400078e00ff */
        /* <DEDUP_REMOVED lines=8> */
.L_x_514:
[----:B------:R-:W-:Y:S05]  /*1f0a0*/  BSYNC B2 ;  /* 0x0000000000027941 */ /* 0x000fea0003800000 */
.L_x_513:
[----:B------:R-:W-:Y:S01]  /*1f0b0*/  R2UR UR10, R14 ;  /* 0x000000000e0a72ca */ /* 0x000fe200000e0000 */
[----:B------:R-:W-:Y:S01]  /*1f0c0*/  UIADD3 UR4, UP0, UR44, 0x670, URZ ;  /* 0x000006702c047890 */ /* 0x000fe2000ff1e03f */
[----:B------:R-:W-:Y:S01]  /*1f0d0*/  R2UR UR6, R12 ;  /* 0x000000000c0672ca */ /* 0x000fe200000e0000 */
[----:B01----:R-:W-:Y:S01]  /*1f0e0*/  VIADD R7, R7, 0x388b0 ;  /* 0x000388b007077836 */ /* 0x003fe20000000000 */
[----:B------:R-:W-:Y:S01]  /*1f0f0*/  R2UR UR7, R13 ;  /* 0x000000000d0772ca */ /* 0x000fe200000e0000 */
[----:B------:R-:W-:Y:S01]  /*1f100*/  UIADD3.X UR5, URZ, UR45, URZ, UP0, !UPT ;  /* 0x0000002d3f057290 */ /* 0x000fe200087fe43f */
[----:B------:R-:W-:Y:S02]  /*1f110*/  PLOP3.LUT P1, PT, PT, PT, PT, 0x80, 0x0 ;  /* 0x000000000000781c */ /* 0x000fe40003f2f070 */
[----:B------:R-:W-:-:S11]  /*1f120*/  IADD3 R4, R5, 0x10400, RZ ;  /* 0x0001040005047810 */ /* 0x000fd60007ffe0ff */
.L_x_515:
        /* <DEDUP_REMOVED lines=15> */
.L_x_516:
        /* <DEDUP_REMOVED lines=10> */
.L_x_504:
[----:B------:R-:W-:Y:S05]  /*1f2c0*/  BSYNC B1 ;  /* 0x0000000000017941 */ /* 0x000fea0003800000 */
.L_x_503:
[----:B------:R-:W2:Y:S04]  /*1f2d0*/  LDL.LU R4, [R1+0x14] ;  /* 0x0000140001047983 */ /* 0x000ea80000300800 */
[----:B------:R-:W3:Y:S01]  /*1f2e0*/  LDL.LU R6, [R1+0x20] ;  /* 0x0000200001067983 */ /* 0x000ee20000300800 */
[----:B------:R-:W-:Y:S01]  /*1f2f0*/  VIADD R9, R9, 0xffffffff ;  /* 0xffffffff09097836 */ /* 0x000fe20000000000 */
[----:B------:R-:W-:-:S04]  /*1f300*/  IADD3 R8, R8, -0x80, RZ ;  /* 0xffffff8008087810 */ /* 0x000fc80007ffe0ff */
[----:B------:R-:W-:Y:S01]  /*1f310*/  ISETP.GT.AND P2, PT, R9, R3, PT ;  /* 0x000000030900720c */ /* 0x000fe20003f44270 */
[----:B--2---:R-:W-:-:S05]  /*1f320*/  VIADD R4, R4, 0x1 ;  /* 0x0000000104047836 */ /* 0x004fca0000000000 */
[----:B------:R-:W-:-:S04]  /*1f330*/  ISETP.NE.AND P1, PT, R4, 0x2, PT ;  /* 0x000000020400780c */ /* 0x000fc80003f25270 */
[----:B------:R-:W-:Y:S02]  /*1f340*/  SEL R5, RZ, 0x1, P1 ;  /* 0x00000001ff057807 */ /* 0x000fe40000800000 */
[----:B------:R-:W-:Y:S02]  /*1f350*/  SEL R4, R4, RZ, P1 ;  /* 0x000000ff04047207 */ /* 0x000fe40000800000 */
[----:B---3--:R-:W-:-:S03]  /*1f360*/  LOP3.LUT R6, R6, R5, RZ, 0x3c, !PT ;  /* 0x0000000506067212 */ /* 0x008fc600078e3cff */
[----:B------:R0:W-:Y:S04]  /*1f370*/  STL [R1+0x14], R4 ;  /* 0x0000140401007387 */ /* 0x0001e80000100800 */
[----:B------:R0:W-:Y:S01]  /*1f380*/  STL [R1+0x20], R6 ;  /* 0x0000200601007387 */ /* 0x0001e20000100800 */
[----:B------:R-:W-:Y:S05]  /*1f390*/  @P2 BRA `(.L_x_517) ;  /* 0xfffffff800102947 */ /* 0x000fea000383ffff */
.L_x_483:
[----:B------:R-:W-:Y:S05]  /*1f3a0*/  BSYNC B0 ;  /* 0x0000000000007941 */ /* 0x000fea0003800000 */
.L_x_482:
[----:B------:R-:W-:Y:S05]  /*1f3b0*/  @!P0 WARPSYNC.ALL ;  /* 0x0000000000008948 */ /* 0x000fea0003800000 */
[----:B------:R-:W-:Y:S01]  /*1f3c0*/  @!P0 BAR.SYNC.DEFER_BLOCKING 0xc, 0x180 ;  /* 0x0306000000008b1d */ /* 0x000fe20000010000 */
[----:B------:R-:W-:-:S05]  /*1f3d0*/  ISETP.GT.AND P0, PT, R19, RZ, PT ;  /* 0x000000ff1300720c */ /* 0x000fca0003f04270 */
[----:B------:R-:W-:Y:S08]  /*1f3e0*/  BSSY B6, `(.L_x_518) ;  /* 0x0000341000067945 */ /* 0x000ff00003800000 */
[----:B------:R-:W-:Y:S05]  /*1f3f0*/  @P0 BRA `(.L_x_519) ;  /* 0x0000000000480947 */ /* 0x000fea0003800000 */
[----:B0-----:R-:W0:Y:S02]  /*1f400*/  S2R R4, SR_TID.X ;  /* 0x0000000000047919 */ /* 0x001e240000002100 */
        /* <DEDUP_REMOVED lines=15> */
[----:B------:R0:W-:Y:S01]  /*1f500*/  STL [R1], R0 ;  /* 0x0000000001007387 */ /* 0x0001e20000100800 */
[----:B------:R-:W-:Y:S05]  /*1f510*/  BRA `(.L_x_520) ;  /* 0x0000003000b47947 */ /* 0x000fea0003800000 */
.L_x_519:
[----:B------:R-:W1:Y:S01]  /*1f520*/  S2R R0, SR_CgaCtaId ;  /* 0x0000000000007919 */ /* 0x000e620000008800 */
[----:B------:R-:W-:-:S04]  /*1f530*/  MOV R2, 0x400 ;  /* 0x0000040000027802 */ /* 0x000fc80000000f00 */
[----:B-1----:R-:W-:-:S05]  /*1f540*/  LEA R3, R0, R2, 0x18 ;  /* 0x0000000200037211 */ /* 0x002fca00078ec0ff */
[----:B------:R1:W-:Y:S01]  /*1f550*/  STL [R1+0x40], R3 ;  /* 0x0000400301007387 */ /* 0x0003e20000100800 */
[----:B------:R-:W-:-:S05]  /*1f560*/  VIADD R0, R3, 0x28400 ;  /* 0x0002840003007836 */ /* 0x000fca0000000000 */
[----:B------:R-:W-:-:S13]  /*1f570*/  LOP3.LUT P0, RZ, R0, 0x3ff, RZ, 0xc0, !PT ;  /* 0x000003ff00ff7812 */ /* 0x000fda000780c0ff */
[----:B-1----:R-:W-:Y:S05]  /*1f580*/  @!P0 BRA `(.L_x_521) ;  /* 0x0000000000408947 */ /* 0x002fea0003800000 */
[----:B------:R-:W-:Y:S01]  /*1f590*/  MOV R2, 0x0 ;  /* 0x0000000000027802 */ /* 0x000fe20000000f00 */
[----:B------:R-:W-:Y:S01]  /*1f5a0*/  ULDC.64 UR6, c[0x4][0xc0] ;  /* 0x0100300000067ab9 */ /* 0x000fe20000000a00 */
[----:B------:R-:W-:Y:S01]  /*1f5b0*/  ULDC.64 UR8, c[0x4][0xc8] ;  /* 0x0100320000087ab9 */ /* 0x000fe20000000a00 */
[----:B------:R-:W-:Y:S01]  /*1f5c0*/  ULDC.64 UR4, c[0x4][0x8] ;  /* 0x0100020000047ab9 */ /* 0x000fe20000000a00 */
[----:B0-----:R-:W-:Y:S01]  /*1f5d0*/  IMAD.U32 R4, RZ, RZ, UR6 ;  /* 0x00000006ff047e24 */ /* 0x001fe2000f8e00ff */
[----:B------:R-:W-:Y:S01]  /*1f5e0*/  MOV R6, UR8 ;  /* 0x0000000800067c02 */ /* 0x000fe20008000f00 */
[----:B------:R-:W0:Y:S01]  /*1f5f0*/  LDC.64 R2, c[0x4][R2] ;  /* 0x0100000002027b82 */ /* 0x000e220000000a00 */
[----:B------:R-:W-:Y:S01]  /*1f600*/  IMAD.U32 R5, RZ, RZ, UR7 ;  /* 0x00000007ff057e24 */ /* 0x000fe2000f8e00ff */
[----:B------:R-:W-:Y:S01]  /*1f610*/  MOV R8, 0x70 ;  /* 0x0000007000087802 */ /* 0x000fe20000000f00 */
[----:B------:R-:W-:Y:S02]  /*1f620*/  IMAD.U32 R7, RZ, RZ, UR9 ;  /* 0x00000009ff077e24 */ /* 0x000fe4000f8e00ff */
[----:B------:R-:W-:-:S02]  /*1f630*/  IMAD.U32 R10, RZ, RZ, UR4 ;  /* 0x00000004ff0a7e24 */ /* 0x000fc4000f8e00ff */
[----:B------:R-:W-:Y:S02]  /*1f640*/  IMAD.U32 R11, RZ, RZ, UR5 ;  /* 0x00000005ff0b7e24 */ /* 0x000fe4000f8e00ff */
[----:B------:R-:W-:Y:S02]  /*1f650*/  IMAD.MOV.U32 R12, RZ, RZ, 0x1 ;  /* 0x00000001ff0c7424 */ /* 0x000fe400078e00ff */
[----:B------:R-:W-:-:S07]  /*1f660*/  IMAD.MOV.U32 R13, RZ, RZ, RZ ;  /* 0x000000ffff0d7224 */ /* 0x000fce00078e00ff */
[----:B------:R-:W-:-:S07]  /*1f670*/  LEPC R20, `(.L_x_521) ;  /* 0x000000001014794e */ /* 0x000fce0000000000 */
[----:B0-----:R-:W-:Y:S05]  /*1f680*/  CALL.ABS.NOINC R2 ;  /* 0x0000000002007343 */ /* 0x001fea0003c00000 */
.L_x_521:
[----:B------:R-:W2:Y:S01]  /*1f690*/  LDL.LU R2, [R1+0x48] ;  /* 0x0000480001027983 */ /* 0x000ea20000300800 */
[----:B------:R-:W-:Y:S01]  /*1f6a0*/  MOV R0, 0x400 ;  /* 0x0000040000007802 */ /* 0x000fe20000000f00 */
[----:B------:R-:W1:Y:S03]  /*1f6b0*/  S2R R15, SR_CgaCtaId ;  /* 0x00000000000f7919 */ /* 0x000e660000008800 */
[----:B-1----:R-:W-:-:S05]  /*1f6c0*/  LEA R0, R15, R0, 0x18 ;  /* 0x000000000f007211 */ /* 0x002fca00078ec0ff */
[----:B------:R-:W-:-:S05]  /*1f6d0*/  VIADD R0, R0, 0x10400 ;  /* 0x0001040000007836 */ /* 0x000fca0000000000 */
[----:B------:R-:W-:Y:S01]  /*1f6e0*/  LOP3.LUT P0, RZ, R0, 0x3ff, RZ, 0xc0, !PT ;  /* 0x000003ff00ff7812 */ /* 0x000fe2000780c0ff */
[----:B------:R1:W-:Y:S01]  /*1f6f0*/  STL [R1+0x24], R0 ;  /* 0x0000240001007387 */ /* 0x0003e20000100800 */
[----:B--2---:R-:W-:-:S11]  /*1f700*/  LOP3.LUT R2, R2, 0xfffffffe, RZ, 0xc0, !PT ;  /* 0xfffffffe02027812 */ /* 0x004fd600078ec0ff */
[----:B------:R-:W-:-:S05]  /*1f710*/  @P0 LOP3.LUT R2, R2, 0x1, RZ, 0xfc, !PT ;  /* 0x0000000102020812 */ /* 0x000fca00078efcff */
[----:B------:R1:W-:Y:S01]  /*1f720*/  STL [R1+0x48], R2 ;  /* 0x0000480201007387 */ /* 0x0003e20000100800 */
[----:B------:R-:W-:Y:S05]  /*1f730*/  @!P0 BRA `(.L_x_522) ;  /* 0x0000000000408947 */ /* 0x000fea0003800000 */
[----:B-1----:R-:W-:Y:S01]  /*1f740*/  MOV R2, 0x0 ;  /* 0x0000000000027802 */ /* 0x002fe20000000f00 */
[----:B------:R-:W-:Y:S01]  /*1f750*/  ULDC.64 UR6, c[0x4][0xc0] ;  /* 0x0100300000067ab9 */ /* 0x000fe20000000a00 */
[----:B------:R-:W-:Y:S01]  /*1f760*/  ULDC.64 UR8, c[0x4][0xc8] ;  /* 0x0100320000087ab9 */ /* 0x000fe20000000a00 */
[----:B------:R-:W-:Y:S01]  /*1f770*/  ULDC.64 UR4, c[0x4][0x10] ;  /* 0x0100040000047ab9 */ /* 0x000fe20000000a00 */
[----:B0-----:R-:W-:Y:S01]  /*1f780*/  MOV R4, UR6 ;  /* 0x0000000600047c02 */ /* 0x001fe20008000f00 */
[----:B------:R-:W-:Y:S01]  /*1f790*/  IMAD.U32 R5, RZ, RZ, UR7 ;  /* 0x00000007ff057e24 */ /* 0x000fe2000f8e00ff */
[----:B------:R-:W0:Y:S01]  /*1f7a0*/  LDC.64 R2, c[0x4][R2] ;  /* 0x0100000002027b82 */ /* 0x000e220000000a00 */
[----:B------:R-:W-:Y:S01]  /*1f7b0*/  IMAD.U32 R6, RZ, RZ, UR8 ;  /* 0x00000008ff067e24 */ /* 0x000fe2000f8e00ff */
[----:B------:R-:W-:Y:S01]  /*1f7c0*/  MOV R10, UR4 ;  /* 0x00000004000a7c02 */ /* 0x000fe20008000f00 */
[----:B------:R-:W-:Y:S01]  /*1f7d0*/  IMAD.U32 R7, RZ, RZ, UR9 ;  /* 0x00000009ff077e24 */ /* 0x000fe2000f8e00ff */
[----:B------:R-:W-:Y:S01]  /*1f7e0*/  MOV R13, RZ ;  /* 0x000000ff000d7202 */ /* 0x000fe20000000f00 */
[----:B------:R-:W-:-:S02]  /*1f7f0*/  IMAD.U32 R11, RZ, RZ, UR5 ;  /* 0x00000005ff0b7e24 */ /* 0x000fc4000f8e00ff */
[----:B------:R-:W-:Y:S02]  /*1f800*/  IMAD.MOV.U32 R8, RZ, RZ, 0x70 ;  /* 0x00000070ff087424 */ /* 0x000fe400078e00ff */
[----:B------:R-:W-:-:S07]  /*1f810*/  IMAD.MOV.U32 R12, RZ, RZ, 0x1 ;  /* 0x00000001ff0c7424 */ /* 0x000fce00078e00ff */
[----:B------:R-:W-:-:S07]  /*1f820*/  LEPC R20, `(.L_x_522) ;  /* 0x000000001014794e */ /* 0x000fce0000000000 */
[----:B0-----:R-:W-:Y:S05]  /*1f830*/  CALL.ABS.NOINC R2 ;  /* 0x0000000002007343 */ /* 0x001fea0003c00000 */
.L_x_522:
[----:B-1----:R-:W2:Y:S02]  /*1f840*/  LDL R2, [R1+0x40] ;  /* 0x0000400001027983 */ /* 0x002ea40000100800 */
[----:B--2---:R-:W-:-:S05]  /*1f850*/  VIADD R0, R2, 0x400 ;  /* 0x0000040002007836 */ /* 0x004fca0000000000 */
[----:B------:R-:W-:-:S13]  /*1f860*/  LOP3.LUT P0, RZ, R0, 0x3ff, RZ, 0xc0, !PT ;  /* 0x000003ff00ff7812 */ /* 0x000fda000780c0ff */
[----:B------:R-:W-:Y:S05]  /*1f870*/  @!P0 BRA `(.L_x_523) ;  /* 0x0000000000408947 */ /* 0x000fea0003800000 */
        /* <DEDUP_REMOVED lines=16> */
.L_x_523:
[----:B------:R-:W2:Y:S02]  /*1f980*/  LDL.LU R2, [R1+0x24] ;  /* 0x0000240001027983 */ /* 0x000ea40000300800 */
[----:B--2---:R-:W-:-:S13]  /*1f990*/  LOP3.LUT P6, RZ, R2, 0x3ff, RZ, 0xc0, !PT ;  /* 0x000003ff02ff7812 */ /* 0x004fda00078cc0ff */
        /* <DEDUP_REMOVED lines=9> */
[----:B------:R-:W-:Y:S01]  /*1fa30*/  MOV R11, UR9 ;  /* 0x00000009000b7c02 */ /* 0x000fe20008000f00 */
[----:B------:R-:W-:Y:S02]  /*1fa40*/  IMAD.U32 R7, RZ, RZ, UR7 ;  /* 0x00000007ff077e24 */ /* 0x000fe4000f8e00ff */
[----:B------:R-:W-:-:S02]  /*1fa50*/  IMAD.U32 R10, RZ, RZ, UR8 ;  /* 0x00000008ff0a7e24 */ /* 0x000fc4000f8e00ff */
[----:B------:R-:W-:Y:S02]  /*1fa60*/  IMAD.MOV.U32 R8, RZ, RZ, 0x70 ;  /* 0x00000070ff087424 */ /* 0x000fe400078e00ff */
[----:B------:R-:W-:Y:S02]  /*1fa70*/  IMAD.MOV.U32 R12, RZ, RZ, 0x1 ;  /* 0x00000001ff0c7424 */ /* 0x000fe400078e00ff */
[----:B------:R-:W-:-:S07]  /*1fa80*/  IMAD.MOV.U32 R13, RZ, RZ, RZ ;  /* 0x000000ffff0d7224 */ /* 0x000fce00078e00ff */
[----:B------:R-:W-:-:S07]  /*1fa90*/  LEPC R20, `(.L_x_524) ;  /* 0x000000001014794e */ /* 0x000fce0000000000 */
[----:B0-----:R-:W-:Y:S05]  /*1faa0*/  CALL.ABS.NOINC R2 ;  /* 0x0000000002007343 */ /* 0x001fea0003c00000 */
.L_x_524:
[----:B------:R-:W-:Y:S01]  /*1fab0*/  ULDC.64 UR4, c[0x0][0x9f8] ;  /* 0x00027e0000047ab9 */ /* 0x000fe20000000a00 */
[----:B0-----:R-:W2:Y:S01]  /*1fac0*/  LDL.LU R4, [R1+0x30] ;  /* 0x0000300001047983 */ /* 0x001ea20000300800 */
[----:B------:R-:W-:-:S03]  /*1fad0*/  ISETP.NE.U32.AND P0, PT, RZ, UR4, PT ;  /* 0x00000004ff007c0c */ /* 0x000fc6000bf05070 */
[----:B------:R-:W2:Y:S01]  /*1fae0*/  LDL.LU R0, [R1+0x4] ;  /* 0x0000040001007983 */ /* 0x000ea20000300800 */
[----:B------:R-:W-:Y:S02]  /*1faf0*/  ISETP.NE.AND.EX P0, PT, RZ, UR5, PT, P0 ;  /* 0x00000005ff007c0c */ /* 0x000fe4000bf05300 */
[----:B------:R-:W-:Y:S01]  /*1fb00*/  MOV R5, R16 ;  /* 0x0000001000057202 */ /* 0x000fe20000000f00 */
[----:B------:R-:W3:Y:S10]  /*1fb10*/  LDL R6, [R1+0x8] ;  /* 0x0000080001067983 */ /* 0x000ef40000100800 */
[----:B------:R-:W-:-:S04]  /*1fb20*/  @P0 IADD3 R2, P1, R17, UR4, RZ ;  /* 0x0000000411020c10 */ /* 0x000fc8000ff3e0ff */
[----:B------:R-:W-:Y:S01]  /*1fb30*/  @P0 IADD3.X R3, R18, UR5, RZ, P1, !PT ;  /* 0x0000000512030c10 */ /* 0x000fe20008ffe4ff */
[----:B------:R-:W-:-:S04]  /*1fb40*/  ULDC.64 UR4, c[0x0][0xa00] ;  /* 0x0002800000047ab9 */ /* 0x000fc80000000a00 */
[----:B------:R-:W4:Y:S01]  /*1fb50*/  @P0 LDG.E R5, desc[UR42][R2.64] ;  /* 0x0000002a02050981 */ /* 0x000f22000c1e1900 */
[----:B--2---:R-:W-:Y:S02]  /*1fb60*/  IMAD R4, R0, 0x80, R4 ;  /* 0x0000008000047824 */ /* 0x004fe400078e0204 */
[----:B------:R-:W0:Y:S01]  /*1fb70*/  LDC R0, c[0x0][0x428] ;  /* 0x00010a00ff007b82 */ /* 0x000e220000000800 */
[----:B----4-:R1:W-:Y:S01]  /*1fb80*/  STL [R1+0x24], R5 ;  /* 0x0000240501007387 */ /* 0x0103e20000100800 */
[----:B0-----:R-:W-:Y:S01]  /*1fb90*/  ISETP.NE.AND P0, PT, R0, 0x1, PT ;  /* 0x000000010000780c */ /* 0x001fe20003f05270 */
[----:B---3--:R-:W-:Y:S01]  /*1fba0*/  IMAD.MOV.U32 R0, RZ, RZ, R6 ;  /* 0x000000ffff007224 */ /* 0x008fe200078e0006 */
[----:B-1----:R-:W0:Y:S11]  /*1fbb0*/  S2R R5, SR_TID.X ;  /* 0x0000000000057919 */ /* 0x002e360000002100 */
[----:B------:R-:W1:Y:S08]  /*1fbc0*/  @P0 LDC R2, c[0x0][0x42c] ;  /* 0x00010b00ff020b82 */ /* 0x000e700000000800 */
[----:B------:R-:W2:Y:S01]  /*1fbd0*/  @P0 LDC R3, c[0x0][0x430] ;  /* 0x00010c00ff030b82 */ /* 0x000ea20000000800 */
[----:B-1----:R-:W-:Y:S01]  /*1fbe0*/  @P0 IMAD.HI.U32 R2, R6, R2, RZ ;  /* 0x0000000206020227 */ /* 0x002fe200078e00ff */
[----:B0-----:R-:W-:-:S04]  /*1fbf0*/  LOP3.LUT R5, R5, 0x7f, RZ, 0xc0, !PT ;  /* 0x0000007f05057812 */ /* 0x001fc800078ec0ff */
[----:B------:R-:W-:Y:S02]  /*1fc00*/  ISETP.NE.AND P1, PT, R5, RZ, PT ;  /* 0x000000ff0500720c */ /* 0x000fe40003f25270 */
[----:B--2---:R-:W-:Y:S02]  /*1fc10*/  @P0 SHF.R.U32.HI R0, RZ, R3, R2 ;  /* 0x00000003ff000219 */ /* 0x004fe40000011602 */
[----:B------:R-:W-:Y:S02]  /*1fc20*/  ISETP.NE.U32.AND P0, PT, RZ, UR4, PT ;  /* 0x00000004ff007c0c */ /* 0x000fe4000bf05070 */
[----:B------:R-:W-:Y:S02]  /*1fc30*/  PLOP3.LUT P3, PT, P1, PT, PT, 0x8, 0x0 ;  /* 0x000000000000781c */ /* 0x000fe40000f6e170 */
[----:B------:R-:W-:-:S04]  /*1fc40*/  ISETP.NE.AND.EX P2, PT, RZ, UR5, PT, P0 ;  /* 0x00000005ff007c0c */ /* 0x000fc8000bf45300 */
[----:B------:R-:W-:Y:S01]  /*1fc50*/  SEL R3, R16, RZ, !P2 ;  /* 0x000000ff10037207 */ /* 0x000fe20005000000 */
[----:B------:R-:W-:-:S05]  /*1fc60*/  VOTEU.ALL UP1, P1 ;  /* 0x00000000003f7886 */ /* 0x000fca0000820000 */
[----:B------:R-:W-:-:S04]  /*1fc70*/  @!UP1 UIADD3 UR8, UP0, UR44, 0x270, URZ ;  /* 0x000002702c089890 */ /* 0x000fc8000ff1e03f */
[----:B------:R-:W-:-:S03]  /*1fc80*/  @!UP1 UIADD3.X UR9, URZ, UR45, URZ, UP0, !UPT ;  /* 0x0000002d3f099290 */ /* 0x000fc600087fe43f */
[----:B------:R-:W-:-:S09]  /*1fc90*/  VOTEU.ALL UP0, P1 ;  /* 0x00000000003f7886 */ /* 0x000fd20000800000 */
.L_x_525:
[----:B------:R-:W2:Y:S01]  /*1fca0*/  LDL R2, [R1+0x8] ;  /* 0x0000080001027983 */ /* 0x000ea20000100800 */
[----:B------:R-:W-:Y:S02]  /*1fcb0*/  PLOP3.LUT P0, PT, P0, P3, PT, 0xa2, 0x0 ;  /* 0x000000000000781c */ /* 0x000fe40000707472 */
[----:B------:R-:W-:Y:S01]  /*1fcc0*/  @P3 R2UR P0, UR7, R3 ;  /* 0x00000000030732ca */ /* 0x000fe20000000000 */
[----:B------:R-:W-:-:S07]  /*1fcd0*/  UMOV UR4, URZ ;  /* 0x0000003f00047c82 */ /* 0x000fce0008000000 */
[----:B------:R-:W-:Y:S02]  /*1fce0*/  PLOP3.LUT P0, PT, P0, P3, PT, 0xa2, 0x0 ;  /* 0x000000000000781c */ /* 0x000fe40000707472 */
[----:B--2---:R-:W-:-:S08]  /*1fcf0*/  @P3 R2UR.OR P0, UR6, R2 ;  /* 0x00000000020632ca */ /* 0x004fd00000100000 */
[----:B------:R-:W-:Y:S02]  /*1fd00*/  PLOP3.LUT P0, PT, P0, P3, PT, 0xa2, 0x0 ;  /* 0x000000000000781c */ /* 0x000fe40000707472 */
[----:B------:R-:W-:-:S08]  /*1fd10*/  @P3 R2UR.OR P0, UR5, R4 ;  /* 0x00000000040532ca */ /* 0x000fd00000100000 */
[----:B------:R-:W-:-:S05]  /*1fd20*/  @P3 PLOP3.LUT P3, PT, P0, PT, PT, 0x80, 0x0 ;  /* 0x000000000000381c */ /* 0x000fca000076f070 */
[----:B------:R0:W-:Y:S08]  /*1fd30*/  @!UP0 UTMAPF.L2.4D [UR4], [UR8] ;  /* 0x00000004080085b8 */ /* 0x0001f00008018000 */
[----:B0-----:R-:W-:Y:S05]  /*1fd40*/  @P3 BRA.U.ANY `(.L_x_525) ;  /* 0xfffffffd00d43947 */ /* 0x001fea000393ffff */
[----:B------:R-:W-:Y:S01]  /*1fd50*/  PLOP3.LUT P2, PT, P1, PT, PT, 0x8, 0x0 ;  /* 0x000000000000781c */ /* 0x000fe20000f4e170 */
[----:B------:R-:W-:Y:S01]  /*1fd60*/  VOTEU.ALL UP0, P1 ;  /* 0x00000000003f7886 */ /* 0x000fe20000800000 */
[----:B------:R-:W-:-:S11]  /*1fd70*/  UMOV UR4, 0x80 ;  /* 0x0000008000047882 */ /* 0x000fd60000000000 */
.L_x_526:
[----:B------:R-:W2:Y:S01]  /*1fd80*/  LDL R2, [R1+0x8] ;  /* 0x0000080001027983 */ /* 0x000ea20000100800 */
[----:B------:R-:W-:Y:S02]  /*1fd90*/  PLOP3.LUT P0, PT, P0, P2, PT, 0xa2, 0x0 ;  /* 0x000000000000781c */ /* 0x000fe40000705472 */
[----:B------:R-:W-:-:S08]  /*1fda0*/  @P2 R2UR P0, UR7, R3 ;  /* 0x00000000030722ca */ /* 0x000fd00000000000 */
[----:B------:R-:W-:Y:S02]  /*1fdb0*/  PLOP3.LUT P0, PT, P0, P2, PT, 0xa2, 0x0 ;  /* 0x000000000000781c */ /* 0x000fe40000705472 */
[----:B--2---:R-:W-:-:S08]  /*1fdc0*/  @P2 R2UR.OR P0, UR6, R2 ;  /* 0x00000000020622ca */ /* 0x004fd00000100000 */
[----:B------:R-:W-:Y:S02]  /*1fdd0*/  PLOP3.LUT P0, PT, P0, P2, PT, 0xa2, 0x0 ;  /* 0x000000000000781c */ /* 0x000fe40000705472 */
[----:B------:R-:W-:-:S08]  /*1fde0*/  @P2 R2UR.OR P0, UR5, R4 ;  /* 0x00000000040522ca */ /* 0x000fd00000100000 */
[----:B------:R-:W-:-:S05]  /*1fdf0*/  @P2 PLOP3.LUT P2, PT, P0, PT, PT, 0x80, 0x0 ;  /* 0x000000000000281c */ /* 0x000fca000074f070 */
[----:B------:R0:W-:Y:S08]  /*1fe00*/  @!UP0 UTMAPF.L2.4D [UR4], [UR8] ;  /* 0x00000004080085b8 */ /* 0x0001f00008018000 */
[----:B0-----:R-:W-:Y:S05]  /*1fe10*/  @P2 BRA.U.ANY `(.L_x_526) ;  /* 0xfffffffd00d82947 */ /* 0x001fea000393ffff */
[----:B------:R-:W2:Y:S01]  /*1fe20*/  LDL R16, [R1+0x24] ;  /* 0x0000240001107983 */ /* 0x000ea20000100800 */
[----:B------:R-:W0:Y:S01]  /*1fe30*/  LDC.64 R6, c[0x0][0x3f8] ;  /* 0x0000fe00ff067b82 */ /* 0x000e220000000a00 */
[----:B------:R-:W-:Y:S02]  /*1fe40*/  ULDC.64 UR4, c[0x0][0xa08] ;  /* 0x0002820000047ab9 */ /* 0x000fe40000000a00 */
[----:B0-----:R-:W-:Y:S01]  /*1fe50*/  LOP3.LUT P0, RZ, R6, UR4, RZ, 0xfc, !PT ;  /* 0x0000000406ff7c12 */ /* 0x001fe2000f80fcff */
[----:B------:R-:W-:-:S03]  /*1fe60*/  UMOV UR4, 0xffffffff ;  /* 0xffffffff00047882 */ /* 0x000fc60000000000 */
[----:B------:R-:W-:Y:S02]  /*1fe70*/  LOP3.LUT P0, RZ, R7, UR5, RZ, 0xfc, P0 ;  /* 0x0000000507ff7c12 */ /* 0x000fe4000800fcff */
[----:B--2---:R-:W-:Y:S02]  /*1fe80*/  SHF.R.S32.HI R17, RZ, 0x1f, R16 ;  /* 0x0000001fff117819 */ /* 0x004fe40000011410 */
[----:B------:R-:W-:-:S03]  /*1fe90*/  SEL R2, R16, RZ, !P0 ;  /* 0x000000ff10027207 */ /* 0x000fc60004000000 */
[----:B------:R0:W-:Y:S01]  /*1fea0*/  STL [R1+0x30], R17 ;  /* 0x0000301101007387 */ /* 0x0001e20000100800 */
[----:B------:R-:W-:Y:S05]  /*1feb0*/  BRA.DIV UR4, `(.L_x_527) ;  /* 0x0000006604107947 */ /* 0x000fea000b800000 */
[----:B------:R-:W1:Y:S02]  /*1fec0*/  S2R R5, SR_TID.X ;  /* 0x0000000000057919 */ /* 0x000e640000002100 */
[----:B-1----:R-:W-:-:S04]  /*1fed0*/  SHF.R.U32.HI R5, RZ, 0x5, R5 ;  /* 0x00000005ff057819 */ /* 0x002fc80000011605 */
[----:B------:R-:W-:-:S05]  /*1fee0*/  LOP3.LUT R5, R5, 0x3, RZ, 0xc0, !PT ;  /* 0x0000000305057812 */ /* 0x000fca00078ec0ff */
[----:B------:R1:W2:Y:S02]  /*1fef0*/  SHFL.IDX PT, R14, R5, RZ, 0x1f ;  /* 0x00001fff050e7589 */ /* 0x0002a400000e0000 */
.L_x_707:
[----:B--2---:R-:W-:Y:S02]  /*1ff00*/  ISETP.NE.AND P0, PT, R14, RZ, PT ;  /* 0x000000ff0e00720c */ /* 0x004fe40003f05270 */
[----:B------:R-:W-:-:S11]  /*1ff10*/  PLOP3.LUT P6, PT, PT, PT, PT, 0x8, 0x0 ;  /* 0x000000000000781c */ /* 0x000fd60003fce170 */
[----:B------:R-:W-:Y:S05]  /*1ff20*/  @P0 BRA `(.L_x_528) ;  /* 0x0000000800100947 */ /* 0x000fea0003800000 */
[----:B------:R-:W-:-:S03]  /*1ff30*/  UMOV UR4, 0xffffffff ;  /* 0xffffffff00047882 */ /* 0x000fc60000000000 */
[----:B------:R-:W-:Y:S05]  /*1ff40*/  BRA.DIV UR4, `(.L_x_529) ;  /* 0x0000006604207947 */ /* 0x000fea000b800000 */
[----:B------:R-:W-:-:S13]  /*1ff50*/  ELECT P6, URZ, PT ;  /* 0x00000000003f782f */ /* 0x000fda00038c0000 */
.L_x_710:
[----:B------:R-:W-:Y:S05]  /*1ff60*/  @!P6 BRA `(.L_x_530) ;  /* 0x000000040084e947 */ /* 0x000fea0003800000 */
[----:B-1----:R-:W2:Y:S01]  /*1ff70*/  LDL R5, [R1+0x18] ;  /* 0x0000180001057983 */ /* 0x002ea20000100800 */
[----:B------:R-:W-:-:S04]  /*1ff80*/  ISETP.NE.U32.AND P0, PT, R6, RZ, PT ;  /* 0x000000ff0600720c */ /* 0x000fc80003f05070 */
[----:B------:R-:W-:Y:S02]  /*1ff90*/  ISETP.NE.AND.EX P0, PT, R7, RZ, PT, P0 ;  /* 0x000000ff0700720c */ /* 0x000fe40003f05300 */
[----:B--2---:R-:W-:-:S11]  /*1ffa0*/  LEA.HI.SX32 R5, R5, 0xffffffff, 0x19 ;  /* 0xffffffff05057811 */ /* 0x004fd600078fcaff */
[----:B------:R-:W-:Y:S05]  /*1ffb0*/  @!P0 BRA `(.L_x_531) ;  /* 0x0000000000488947 */ /* 0x000fea0003800000 */
[----:B------:R-:W1:Y:S01]  /*1ffc0*/  LDC R10, c[0x0][0x41c] ;  /* 0x00010700ff0a7b82 */ /* 0x000e620000000800 */
[----:B------:R-:W-:Y:S01]  /*1ffd0*/  IMAD.MOV.U32 R2, RZ, RZ, R5 ;  /* 0x000000ffff027224 */ /* 0x000fe200078e0005 */
[----:B------:R-:W-:Y:S01]  /*1ffe0*/  ULDC.64 UR4, c[0x0][0x408] ;  /* 0x0001020000047ab9 */ /* 0x000fe20000000a00 */
[----:B-1----:R-:W-:-:S13]  /*1fff0*/  ISETP.NE.AND P0, PT, R10, 0x1, PT ;  /* 0x000000010a00780c */ /* 0x002fda0003f05270 */
[----:B------:R-:W1:Y:S02]  /*20000*/  @P0 LDC.64 R8, c[0x0][0x420] ;  /* 0x00010800ff080b82 */ /* 0x000e640000000a00 */
[----:B-1----:R-:W-:-:S05]  /*20010*/  @P0 IMAD.HI.U32 R8, R5, R8, RZ ;  /* 0x0000000805080227 */ /* 0x002fca00078e00ff */
[----:B------:R-:W-:-:S04]  /*20020*/  @P0 SHF.R.U32.HI R2, RZ, R9, R8 ;  /* 0x00000009ff020219 */ /* 0x000fc80000011608 */
[----:B------:R-:W-:Y:S02]  /*20030*/  IADD3 R8, -R2, RZ, RZ ;  /* 0x000000ff02087210 */ /* 0x000fe40007ffe1ff */
[----:B------:R-:W-:-:S03]  /*20040*/  SHF.R.S32.HI R9, RZ, 0x1f, R2 ;  /* 0x0000001fff097819 */ /* 0x000fc60000011402 */
        /* <DEDUP_REMOVED lines=9> */
.L_x_531:
[----:B-1----:R-:W2:Y:S01]  /*200e0*/  LDL R6, [R1+0x10] ;  /* 0x0000100001067983 */ /* 0x002ea20000100800 */
[----:B------:R-:W-:-:S03]  /*200f0*/  MOV R9, 0x400 ;  /* 0x0000040000097802 */ /* 0x000fc60000000f00 */
[----:B------:R-:W3:Y:S01]  /*20100*/  LDL R8, [R1+0x1c] ;  /* 0x00001c0001087983 */ /* 0x000ee20000100800 */
[----:B------:R-:W1:Y:S01]  /*20110*/  S2R R10, SR_CgaCtaId ;  /* 0x00000000000a7919 */ /* 0x000e620000008800 */
[----:B------:R-:W4:Y:S01]  /*20120*/  S2R R7, SR_TID.X ;  /* 0x0000000000077919 */ /* 0x000f220000002100 */
[----:B-1----:R-:W-:Y:S02]  /*20130*/  LEA R9, R10, R9, 0x18 ;  /* 0x000000090a097211 */ /* 0x002fe400078ec0ff */
[----:B----4-:R-:W-:-:S04]  /*20140*/  LOP3.LUT R7, R7, 0x7f, RZ, 0xc0, !PT ;  /* 0x0000007f07077812 */ /* 0x010fc800078ec0ff */
[----:B------:R-:W-:Y:S02]  /*20150*/  ISETP.NE.AND P0, PT, R7, RZ, PT ;  /* 0x000000ff0700720c */ /* 0x000fe40003f05270 */
[----:B--2---:R-:W-:Y:S02]  /*20160*/  LEA R6, R6, R9, 0x3 ;  /* 0x0000000906067211 */ /* 0x004fe400078e18ff */
[----:B---3--:R-:W-:-:S04]  /*20170*/  SHF.L.U32 R8, R8, 0x1f, RZ ;  /* 0x0000001f08087819 */ /* 0x008fc800000006ff */
[----:B------:R-:W1:Y:S02]  /*20180*/  SYNCS.PHASECHK.TRANS64.TRYWAIT P2, [R6+URZ+0x38880], R8 ;  /* 0x03888008060075a7 */ /* 0x000e64000804017f */
[----:B-1----:R-:W-:Y:S05]  /*20190*/  @!P2 BRA `(.L_x_532) ;  /* 0x0000006000aca947 */ /* 0x002fea0003800000 */
.L_x_711:
        /* <DEDUP_REMOVED lines=8> */
.L_x_533:
[----:B------:R-:W2:Y:S01]  /*20220*/  LDL R7, [R1+0x10] ;  /* 0x0000100001077983 */ /* 0x000ea20000100800 */
[----:B------:R-:W-:-:S03]  /*20230*/  MOV R10, 0x400 ;  /* 0x00000400000a7802 */ /* 0x000fc60000000f00 */
[----:B------:R-:W3:Y:S01]  /*20240*/  LDL R9, [R1+0x34] ;  /* 0x0000340001097983 */ /* 0x000ee20000100800 */
[----:B------:R-:W4:Y:S01]  /*20250*/  S2R R11, SR_CgaCtaId ;  /* 0x00000000000b7919 */ /* 0x000f220000008800 */
[----:B------:R-:W-:Y:S01]  /*20260*/  R2UR UR9, R6 ;  /* 0x00000000060972ca */ /* 0x000fe200000e0000 */
[----:B------:R-:W-:Y:S01]  /*20270*/  UIADD3 UR4, UP0, UR44, 0x470, URZ ;  /* 0x000004702c047890 */ /* 0x000fe2000ff1e03f */
[----:B------:R-:W-:Y:S02]  /*20280*/  R2UR UR12, R0 ;  /* 0x00000000000c72ca */ /* 0x000fe400000e0000 */
[----:B-----5:R-:W-:Y:S01]  /*20290*/  R2UR UR13, R2 ;  /* 0x00000000020d72ca */ /* 0x020fe200000e0000 */
[----:B------:R-:W-:Y:S01]  /*202a0*/  UIADD3.X UR5, URZ, UR45, URZ, UP0, !UPT ;  /* 0x0000002d3f057290 */ /* 0x000fe200087fe43f */
[----:B----4-:R-:W-:-:S07]  /*202b0*/  LEA R10, R11, R10, 0x18 ;  /* 0x0000000a0b0a7211 */ /* 0x010fce00078ec0ff */
[----:B------:R-:W-:Y:S01]  /*202c0*/  UIADD3 UR9, UR9, 0x38870, URZ ;  /* 0x0003887009097890 */ /* 0x000fe2000fffe03f */
[----:B------:R-:W-:Y:S01]  /*202d0*/  UMOV UR10, URZ ;  /* 0x0000003f000a7c82 */ /* 0x000fe20008000000 */
[----:B------:R-:W-:Y:S01]  /*202e0*/  UMOV UR6, 0x0 ;  /* 0x0000000000067882 */ /* 0x000fe20000000000 */
[----:B------:R-:W-:Y:S01]  /*202f0*/  UMOV UR7, 0x14f00000 ;  /* 0x14f0000000077882 */ /* 0x000fe20000000000 */
[----:B------:R-:W-:Y:S01]  /*20300*/  UMOV UR15, 0x80 ;  /* 0x00000080000f7882 */ /* 0x000fe20000000000 */
[----:B--2---:R-:W-:-:S05]  /*20310*/  IMAD R7, R7, 0x8000, R10 ;  /* 0x0000800007077824 */ /* 0x004fca00078e020a */
[----:B------:R-:W-:Y:S02]  /*20320*/  R2UR UR14, R7 ;  /* 0x00000000070e72ca */ /* 0x000fe400000e0000 */
[----:B---3--:R-:W-:-:S04]  /*20330*/  LEA R5, R5, R9, 0x7 ;  /* 0x0000000905057211 */ /* 0x008fc800078e38ff */
[----:B------:R-:W-:-:S07]  /*20340*/  R2UR UR11, R5 ;  /* 0x00000000050b72ca */ /* 0x000fce00000e0000 */
        /* <DEDUP_REMOVED lines=8> */
.L_x_712:
        /* <DEDUP_REMOVED lines=8> */
.L_x_535:
        /* <DEDUP_REMOVED lines=8> */
[----:B------:R-:W-:Y:S01]  /*204d0*/  R2UR UR13, R2 ;  /* 0x00000000020d72ca */ /* 0x000fe200000e0000 */
[----:B------:R-:W-:Y:S01]  /*204e0*/  UMOV UR7, 0x14f00000 ;  /* 0x14f0000000077882 */ /* 0x000fe20000000000 */
[----:B------:R-:W-:-:S03]  /*204f0*/  UMOV UR15, 0x80 ;  /* 0x00000080000f7882 */ /* 0x000fc60000000000 */
[----:B------:R-:W-:Y:S02]  /*20500*/  UIADD3 UR8, UR14, 0x28400, URZ ;  /* 0x000284000e087890 */ /* 0x000fe4000fffe03f */
[----:B------:R-:W-:Y:S02]  /*20510*/  UIADD3 UR9, UR9, 0x38830, URZ ;  /* 0x0003883009097890 */ /* 0x000fe4000fffe03f */
[----:B------:R-:W-:-:S07]  /*20520*/  UIADD3 UR14, UR14, 0x2c400, URZ ;  /* 0x0002c4000e0e7890 */ /* 0x000fce000fffe03f */
[----:B------:R3:W-:Y:S02]  /*20530*/  UTMALDG.4D [UR8], [UR4], desc[UR6] ;  /* 0x00000608040075b4 */ /* 0x0007e40008019000 */
[----:B---3--:R-:W-:Y:S01]  /*20540*/  UMOV UR8, UR14 ;  /* 0x0000000e00087c82 */ /* 0x008fe20008000000 */
[----:B------:R-:W-:Y:S02]  /*20550*/  UMOV UR10, UR15 ;  /* 0x0000000f000a7c82 */ /* 0x000fe40008000000 */
[----:B------:R3:W-:Y:S02]  /*20560*/  UTMALDG.4D [UR8], [UR4], desc[UR6] ;  /* 0x00000608040075b4 */ /* 0x0007e40008019000 */
[----:B---3--:R-:W-:Y:S01]  /*20570*/  NOP ;  /* 0x0000000000007918 */ /* 0x008fe20000000000 */
.L_x_530:
[----:B-12---:R-:W2:Y:S01]  /*20580*/  LDL.LU R6, [R1+0x8] ;  /* 0x0000080001067983 */ /* 0x006ea20000300800 */
[----:B------:R-:W-:Y:S01]  /*20590*/  MOV R7, 0x400 ;  /* 0x0000040000077802 */ /* 0x000fe20000000f00 */
[----:B------:R-:W1:Y:S01]  /*205a0*/  S2R R8, SR_CgaCtaId ;  /* 0x0000000000087919 */ /* 0x000e620000008800 */
[----:B------:R-:W-:Y:S05]  /*205b0*/  WARPSYNC.ALL ;  /* 0x0000000000007948 */ /* 0x000fea0003800000 */
[----:B------:R-:W-:-:S13]  /*205c0*/  ELECT P0, URZ, PT ;  /* 0x00000000003f782f */ /* 0x000fda0003800000 */
[C---:B------:R-:W-:Y:S01]  /*205d0*/  @P0 R2UR UR13, R3.reuse ;  /* 0x00000000030d02ca */ /* 0x040fe200000e0000 */
[----:B------:R-:W-:Y:S01]  /*205e0*/  UIADD3 UR4, UP0, UR44, 0x270, URZ ;  /* 0x000002702c047890 */ /* 0x000fe2000ff1e03f */
[C---:B------:R-:W-:Y:S02]  /*205f0*/  @P0 R2UR UR11, R4.reuse ;  /* 0x00000000040b02ca */ /* 0x040fe400000e0000 */
[----:B------:R-:W-:Y:S02]  /*20600*/  @P0 R2UR UR21, R3 ;  /* 0x00000000031502ca */ /* 0x000fe400000e0000 */
[----:B------:R-:W-:Y:S01]  /*20610*/  @P0 R2UR UR19, R4 ;  /* 0x00000000041302ca */ /* 0x000fe200000e0000 */
[----:B------:R-:W-:Y:S01]  /*20620*/  UIADD3.X UR5, URZ, UR45, URZ, UP0, !UPT ;  /* 0x0000002d3f057290 */ /* 0x000fe200087fe43f */
[----:B-1----:R-:W-:-:S04]  /*20630*/  LEA R7, R8, R7, 0x18 ;  /* 0x0000000708077211 */ /* 0x002fc800078ec0ff */
[----:B------:R-:W-:Y:S01]  /*20640*/  R2UR UR16, R7 ;  /* 0x00000000071072ca */ /* 0x000fe200000e0000 */
[----:B------:R-:W-:Y:S01]  /*20650*/  @P0 IMAD.MOV.U32 R5, RZ, RZ, 0x8000 ;  /* 0x00008000ff050424 */ /* 0x000fe200078e00ff */
[----:B------:R-:W-:Y:S11]  /*20660*/  BAR.SYNC.DEFER_BLOCKING 0x8, 0x120 ;  /* 0x0204800000007b1d */ /* 0x000ff60000010000 */
[----:B------:R-:W-:-:S02]  /*20670*/  UIADD3 UR8, UR16, 0x20400, URZ ;  /* 0x0002040010087890 */ /* 0x000fc4000fffe03f */
[----:B------:R-:W-:Y:S02]  /*20680*/  UIADD3 UR9, UR16, 0x38800, URZ ;  /* 0x0003880010097890 */ /* 0x000fe4000fffe03f */
[----:B------:R-:W-:Y:S01]  /*20690*/  UIADD3 UR16, UR16, 0x24400, URZ ;  /* 0x0002440010107890 */ /* 0x000fe2000fffe03f */
[----:B------:R-:W-:Y:S01]  /*206a0*/  UMOV UR6, 0x0 ;  /* 0x0000000000067882 */ /* 0x000fe20000000000 */
[----:B------:R-:W-:Y:S01]  /*206b0*/  UMOV UR7, 0x12f00000 ;  /* 0x12f0000000077882 */ /* 0x000fe20000000000 */
[----:B------:R-:W-:Y:S01]  /*206c0*/  UMOV UR10, URZ ;  /* 0x0000003f000a7c82 */ /* 0x000fe20008000000 */
[----:B------:R-:W-:Y:S01]  /*206d0*/  UMOV UR14, 0x0 ;  /* 0x00000000000e7882 */ /* 0x000fe20000000000 */
[----:B------:R-:W-:Y:S01]  /*206e0*/  UMOV UR15, 0x12f00000 ;  /* 0x12f00000000f7882 */ /* 0x000fe20000000000 */
[----:B------:R-:W-:Y:S01]  /*206f0*/  UMOV UR18, 0x80 ;  /* 0x0000008000127882 */ /* 0x000fe20000000000 */
[----:B------:R-:W-:Y:S01]  /*20700*/  UMOV UR17, UR9 ;  /* 0x0000000900117c82 */ /* 0x000fe20008000000 */
[----:B------:R3:W-:Y:S01]  /*20710*/  @P0 SYNCS.ARRIVE.TRANS64 RZ, [R7+URZ+0x38800], R5 ;  /* 0x0388000507ff09a7 */ /* 0x0007e2000800003f */
[----:B--2---:R-:W-:-:S02]  /*20720*/  @P0 R2UR UR12, R6 ;  /* 0x00000000060c02ca */ /* 0x004fc400000e0000 */
[----:B------:R-:W-:-:S11]  /*20730*/  @P0 R2UR UR20, R6 ;  /* 0x00000000061402ca */ /* 0x000fd600000e0000 */
[----:B------:R3:W-:Y:S02]  /*20740*/  UTMALDG.4D [UR8], [UR4], desc[UR6] ;  /* 0x00000608040075b4 */ /* 0x0007e40008019000 */
[----:B------:R3:W-:Y:S02]  /*20750*/  UTMALDG.4D [UR16], [UR4], desc[UR14] ;  /* 0x00000e10040075b4 */ /* 0x0007e40008019000 */
[----:B---3--:R-:W-:Y:S01]  /*20760*/  NOP ;  /* 0x0000000000007918 */ /* 0x008fe20000000000 */
.L_x_528:
[----:B------:R-:W2:Y:S01]  /*20770*/  LDL.LU R6, [R1+0x4c] ;  /* 0x00004c0001067983 */ /* 0x000ea20000300800 */
[----:B------:R-:W-:Y:S01]  /*20780*/  MOV R4, 0x400 ;  /* 0x0000040000047802 */ /* 0x000fe20000000f00 */
[----:B------:R-:W-:Y:S01]  /*20790*/  BSSY B0, `(.L_x_536) ;  /* 0x000000b000007945 */ /* 0x000fe20003800000 */
[----:B-1----:R-:W1:Y:S02]  /*207a0*/  S2R R5, SR_CgaCtaId ;  /* 0x0000000000057919 */ /* 0x002e640000008800 */
[----:B-1----:R-:W-:Y:S02]  /*207b0*/  LEA R4, R5, R4, 0x18 ;  /* 0x0000000405047211 */ /* 0x002fe400078ec0ff */
[----:B--2---:R-:W-:-:S04]  /*207c0*/  IADD3 R6, R6, 0x1, RZ ;  /* 0x0000000106067810 */ /* 0x004fc80007ffe0ff */
[----:B------:R-:W-:Y:S01]  /*207d0*/  LEA.HI R3, R6, R6, RZ, 0x1 ;  /* 0x0000000606037211 */ /* 0x000fe200078f08ff */
[----:B------:R1:W-:Y:S03]  /*207e0*/  STL [R1+0x4c], R6 ;  /* 0x00004c0601007387 */ /* 0x0003e60000100800 */
[----:B------:R-:W-:-:S05]  /*207f0*/  LOP3.LUT R3, R3, 0xfffffffe, RZ, 0xc0, !PT ;  /* 0xfffffffe03037812 */ /* 0x000fca00078ec0ff */
[----:B------:R-:W-:-:S05]  /*20800*/  IMAD.IADD R3, R6, 0x1, -R3 ;  /* 0x0000000106037824 */ /* 0x000fca00078e0a03 */
[----:B------:R-:W-:-:S04]  /*20810*/  SHF.L.U32 R3, R3, 0x1f, RZ ;  /* 0x0000001f03037819 */ /* 0x000fc800000006ff */
[----:B------:R-:W2:Y:S02]  /*20820*/  SYNCS.PHASECHK.TRANS64.TRYWAIT P0, [R4+URZ+0x38820], R3 ;  /* 0x03882003040075a7 */ /* 0x000ea4000800017f */
[----:B-12---:R-:W-:Y:S05]  /*20830*/  @!P0 BRA `(.L_x_537) ;  /* 0x0000005c002c8947 */ /* 0x006fea0003800000 */
.L_x_713:
[----:B------:R-:W-:Y:S05]  /*20840*/  BSYNC B0 ;  /* 0x0000000000007941 */ /* 0x000fea0003800000 */
.L_x_536:
[----:B------:R-:W-:-:S13]  /*20850*/  ISETP.GE.AND P0, PT, R19, 0x81, PT ;  /* 0x000000811300780c */ /* 0x000fda0003f06270 */
[----:B------:R-:W-:Y:S05]  /*20860*/  @!P0 BRA `(.L_x_538) ;  /* 0x0000001400048947 */ /* 0x000fea0003800000 */
[----:B-1----:R-:W2:Y:S04]  /*20870*/  LDL.LU R4, [R1+0x18] ;  /* 0x0000180001047983 */ /* 0x002ea80000300800 */
[----:B------:R1:W5:Y:S04]  /*20880*/  LDL.LU R6, [R1+0x10] ;  /* 0x0000100001067983 */ /* 0x0003680000300800 */
[----:B------:R1:W5:Y:S02]  /*20890*/  LDL.LU R7, [R1+0x1c] ;  /* 0x00001c0001077983 */ /* 0x0003640000300800 */
[----:B-12---:R-:W-:-:S07]  /*208a0*/  LEA.HI.SX32 R21, R4, 0xfffffffe, 0x19 ;  /* 0xfffffffe04157811 */ /* 0x006fce00078fcaff */
.L_x_560:
[----:B-----5:R-:W-:Y:S01]  /*208b0*/  VIADD R4, R6, 0x1 ;  /* 0x0000000106047836 */ /* 0x020fe20000000000 */
[----:B------:R-:W-:Y:S05]  /*208c0*/  YIELD ;  /* 0x0000000000007946 */ /* 0x000fea0003800000 */
[----:B------:R-:W-:Y:S01]  /*208d0*/  ISETP.NE.AND P0, PT, R4, 0x2, PT ;  /* 0x000000020400780c */ /* 0x000fe20003f05270 */
[----:B------:R-:W-:Y:S03]  /*208e0*/  BSSY B0, `(.L_x_539) ;  /* 0x0000090000007945 */ /* 0x000fe60003800000 */
[----:B--2---:R-:W-:-:S02]  /*208f0*/  SEL R3, RZ, 0x1, P0 ;  /* 0x00000001ff037807 */ /* 0x004fc40000000000 */
[----:B-1----:R-:W-:Y:S02]  /*20900*/  SEL R10, R4, RZ, P0 ;  /* 0x000000ff040a7207 */ /* 0x002fe40000000000 */
[----:B------:R-:W-:-:S05]  /*20910*/  LOP3.LUT R9, R7, R3, RZ, 0x3c, !PT ;  /* 0x0000000307097212 */ /* 0x000fca00078e3cff */
[----:B------:R1:W-:Y:S04]  /*20920*/  STL [R1+0x1c], R9 ;  /* 0x00001c0901007387 */ /* 0x0003e80000100800 */
[----:B------:R1:W-:Y:S01]  /*20930*/  STL [R1+0x10], R10 ;  /* 0x0000100a01007387 */ /* 0x0003e20000100800 */
[----:B------:R-:W-:Y:S05]  /*20940*/  @!P6 BRA `(.L_x_540) ;  /* 0x000000080024e947 */ /* 0x000fea0003800000 */
[----:B------:R-:W-:Y:S01]  /*20950*/  ULDC.64 UR4, c[0x0][0x3f8] ;  /* 0x0000fe0000047ab9 */ /* 0x000fe20000000a00 */
[----:B------:R-:W-:Y:S02]  /*20960*/  MOV R8, R21 ;  /* 0x0000001500087202 */ /* 0x000fe40000000f00 */
[----:B------:R-:W-:-:S04]  /*20970*/  ISETP.NE.U32.AND P0, PT, RZ, UR4, PT ;  /* 0x00000004ff007c0c */ /* 0x000fc8000bf05070 */
[----:B------:R-:W-:-:S13]  /*20980*/  ISETP.NE.AND.EX P0, PT, RZ, UR5, PT, P0 ;  /* 0x00000005ff007c0c */ /* 0x000fda000bf05300 */
[----:B------:R-:W-:Y:S05]  /*20990*/  @!P0 BRA `(.L_x_541) ;  /* 0x00000000004c8947 */ /* 0x000fea0003800000 */
[----:B------:R-:W2:Y:S01]  /*209a0*/  LDL R12, [R1+0x30] ;  /* 0x00003000010c7983 */ /* 0x000ea20000100800 */
[----:B------:R-:W3:Y:S01]  /*209b0*/  LDC R5, c[0x0][0x41c] ;  /* 0x00010700ff057b82 */ /* 0x000ee20000000800 */
[----:B------:R-:W-:Y:S02]  /*209c0*/  ULDC.64 UR6, c[0x0][0x408] ;  /* 0x0001020000067ab9 */ /* 0x000fe40000000a00 */
[----:B------:R-:W4:Y:S01]  /*209d0*/  LDL R11, [R1+0x24] ;  /* 0x00002400010b7983 */ /* 0x000f220000100800 */
[----:B---3--:R-:W-:-:S13]  /*209e0*/  ISETP.NE.AND P0, PT, R5, 0x1, PT ;  /* 0x000000010500780c */ /* 0x008fda0003f05270 */
[----:B------:R-:W3:Y:S02]  /*209f0*/  @P0 LDC.64 R2, c[0x0][0x420] ;  /* 0x00010800ff020b82 */ /* 0x000ee40000000a00 */
[----:B---3--:R-:W-:-:S04]  /*20a00*/  @P0 IMAD.HI.U32 R4, R21, R2, RZ ;  /* 0x0000000215040227 */ /* 0x008fc800078e00ff */
[----:B------:R-:W-:Y:S01]  /*20a10*/  IMAD.MOV.U32 R2, RZ, RZ, R21 ;  /* 0x000000ffff027224 */ /* 0x000fe200078e0015 */
[----:B------:R-:W-:-:S04]  /*20a20*/  @P0 SHF.R.U32.HI R2, RZ, R3, R4 ;  /* 0x00000003ff020219 */ /* 0x000fc80000011604 */
[--C-:B------:R-:W-:Y:S01]  /*20a30*/  SHF.R.S32.HI R3, RZ, 0x1f, R2.reuse ;  /* 0x0000001fff037819 */ /* 0x100fe20000011402 */
[----:B------:R-:W-:-:S04]  /*20a40*/  IMAD.MOV R8, RZ, RZ, -R2 ;  /* 0x000000ffff087224 */ /* 0x000fc800078e0a02 */
[----:B------:R-:W-:Y:S02]  /*20a50*/  IMAD R8, R5, R8, R21 ;  /* 0x0000000805087224 */ /* 0x000fe400078e0215 */
[----:B--2---:R-:W-:-:S04]  /*20a60*/  IMAD R4, R12, UR6, RZ ;  /* 0x000000060c047c24 */ /* 0x004fc8000f8e02ff */
[C---:B----4-:R-:W-:Y:S02]  /*20a70*/  IMAD R4, R11.reuse, UR7, R4 ;  /* 0x000000070b047c24 */ /* 0x050fe4000f8e0204 */
[----:B------:R-:W-:-:S05]  /*20a80*/  IMAD.WIDE.U32 R2, R11, UR6, R2 ;  /* 0x000000060b027c25 */ /* 0x000fca000f8e0002 */
[----:B------:R-:W-:Y:S02]  /*20a90*/  IADD3 R3, R4, R3, RZ ;  /* 0x0000000304037210 */ /* 0x000fe40007ffe0ff */
[----:B------:R-:W-:-:S04]  /*20aa0*/  LEA R4, P0, R2, UR4, 0x2 ;  /* 0x0000000402047c11 */ /* 0x000fc8000f8010ff */
[----:B------:R-:W-:-:S05]  /*20ab0*/  LEA.HI.X R5, R2, UR5, R3, 0x2, P0 ;  /* 0x0000000502057c11 */ /* 0x000fca00080f1403 */
[----:B------:R2:W5:Y:S04]  /*20ac0*/  LDG.E R2, desc[UR42][R4.64] ;  /* 0x0000002a04027981 */ /* 0x000568000c1e1900 */
.L_x_541:
[----:B--2---:R-:W2:Y:S01]  /*20ad0*/  S2R R5, SR_CgaCtaId ;  /* 0x0000000000057919 */ /* 0x004ea20000008800 */
[----:B------:R-:W-:Y:S01]  /*20ae0*/  MOV R4, 0x400 ;  /* 0x0000040000047802 */ /* 0x000fe20000000f00 */
[----:B------:R-:W-:Y:S01]  /*20af0*/  BSSY B1, `(.L_x_542) ;  /* 0x0000009000017945 */ /* 0x000fe20003800000 */
[----:B------:R-:W3:Y:S02]  /*20b00*/  S2R R3, SR_TID.X ;  /* 0x0000000000037919 */ /* 0x000ee40000002100 */
[----:B--2---:R-:W-:Y:S02]  /*20b10*/  LEA R4, R5, R4, 0x18 ;  /* 0x0000000405047211 */ /* 0x004fe400078ec0ff */
[----:B---3--:R-:W-:-:S03]  /*20b20*/  LOP3.LUT R3, R3, 0x7f, RZ, 0xc0, !PT ;  /* 0x0000007f03037812 */ /* 0x008fc600078ec0ff */
[----:B------:R-:W-:Y:S01]  /*20b30*/  IMAD R5, R10, 0x8, R4 ;  /* 0x000000080a057824 */ /* 0x000fe200078e0204 */
[----:B------:R-:W-:Y:S02]  /*20b40*/  SHF.L.U32 R4, R9, 0x1f, RZ ;  /* 0x0000001f09047819 */ /* 0x000fe400000006ff */
[----:B------:R-:W-:Y:S02]  /*20b50*/  ISETP.NE.AND P2, PT, R3, RZ, PT ;  /* 0x000000ff0300720c */ /* 0x000fe40003f45270 */
[----:B------:R-:W2:Y:S02]  /*20b60*/  SYNCS.PHASECHK.TRANS64.TRYWAIT P0, [R5+URZ+0x38880], R4 ;  /* 0x03888004050075a7 */ /* 0x000ea4000800017f */
[----:B--2---:R-:W-:Y:S09]  /*20b70*/  @!P0 BRA `(.L_x_543) ;  /* 0x00000058007c8947 */ /* 0x004ff20003800000 */
.L_x_714:
[----:B------:R-:W-:Y:S05]  /*20b80*/  BSYNC B1 ;  /* 0x0000000000017941 */ /* 0x000fea0003800000 */
.L_x_542:
[----:B------:R-:W-:Y:S04]  /*20b90*/  BSSY B1, `(.L_x_544) ;  /* 0x0000009000017945 */ /* 0x000fe80003800000 */
[----:B------:R-:W-:Y:S05]  /*20ba0*/  @P2 BRA `(.L_x_545) ;  /* 0x00000000001c2947 */ /* 0x000fea0003800000 */
[----:B------:R-:W1:Y:S02]  /*20bb0*/  S2R R3, SR_TID.X ;  /* 0x0000000000037919 */ /* 0x000e640000002100 */
[----:B-1----:R-:W-:Y:S01]  /*20bc0*/  LOP3.LUT R9, R3, 0x1f, RZ, 0xc0, !PT ;  /* 0x0000001f03097812 */ /* 0x002fe200078ec0ff */
[----:B------:R-:W-:-:S03]  /*20bd0*/  IMAD.MOV.U32 R3, RZ, RZ, 0x8000 ;  /* 0x00008000ff037424 */ /* 0x000fc600078e00ff */
[----:B------:R-:W-:Y:S01]  /*20be0*/  ISETP.NE.AND P0, PT, R9, RZ, PT ;  /* 0x000000ff0900720c */ /* 0x000fe20003f05270 */
[----:B------:R3:W-:-:S12]  /*20bf0*/  SYNCS.ARRIVE.TRANS64 RZ, [R5+URZ+0x38870], R3 ;  /* 0x0388700305ff79a7 */ /* 0x0007d8000800003f */
[----:B---3--:R-:W-:Y:S05]  /*20c00*/  @!P0 BRA `(.L_x_545) ;  /* 0x0000000000048947 */ /* 0x008fea0003800000 */
[----:B------:R-:W-:Y:S01]  /*20c10*/  BPT.TRAP 0x1 ;  /* 0x000000040000795c */ /* 0x000fe20000300000 */
.L_x_545:
[----:B------:R-:W-:Y:S05]  /*20c20*/  BSYNC B1 ;  /* 0x0000000000017941 */ /* 0x000fea0003800000 */
.L_x_544:
[----:B------:R-:W3:Y:S04]  /*20c30*/  LDL R3, [R1+0x10] ;  /* 0x0000100001037983 */ /* 0x000ee80000100800 */
[----:B-1----:R-:W4:Y:S01]  /*20c40*/  LDL R9, [R1+0x34] ;  /* 0x0000340001097983 */ /* 0x002f220000100800 */
[----:B------:R-:W-:Y:S01]  /*20c50*/  MOV R13, RZ ;  /* 0x000000ff000d7202 */ /* 0x000fe20000000f00 */
[----:B------:R-:W-:Y:S01]  /*20c60*/  UIADD3 UR4, UP0, UR44, 0x470, URZ ;  /* 0x000004702c047890 */ /* 0x000fe2000ff1e03f */
[----:B------:R-:W-:Y:S01]  /*20c70*/  MOV R10, 0x400 ;  /* 0x00000400000a7802 */ /* 0x000fe20000000f00 */
[----:B------:R-:W1:Y:S01]  /*20c80*/  S2R R11, SR_CgaCtaId ;  /* 0x00000000000b7919 */ /* 0x000e620000008800 */
[----:B------:R-:W-:Y:S01]  /*20c90*/  R2UR UR10, R13 ;  /* 0x000000000d0a72ca */ /* 0x000fe200000e0000 */
[----:B------:R-:W-:Y:S01]  /*20ca0*/  UIADD3.X UR5, URZ, UR45, URZ, UP0, !UPT ;  /* 0x0000002d3f057290 */ /* 0x000fe200087fe43f */
[----:B------:R-:W-:Y:S01]  /*20cb0*/  PLOP3.LUT P0, PT, PT, PT, PT, 0x80, 0x0 ;  /* 0x000000000000781c */ /* 0x000fe20003f0f070 */
[----:B------:R-:W-:Y:S01]  /*20cc0*/  UMOV UR6, 0x0 ;  /* 0x0000000000067882 */ /* 0x000fe20000000000 */
[----:B------:R-:W-:Y:S01]  /*20cd0*/  UMOV UR7, 0x14f00000 ;  /* 0x14f0000000077882 */ /* 0x000fe20000000000 */
[----:B-1----:R-:W-:-:S05]  /*20ce0*/  LEA R10, R11, R10, 0x18 ;  /* 0x0000000a0b0a7211 */ /* 0x002fca00078ec0ff */
[----:B---3--:R-:W-:Y:S02]  /*20cf0*/  IMAD R3, R3, 0x8000, R10 ;  /* 0x0000800003037824 */ /* 0x008fe400078e020a */
[----:B----4-:R-:W-:Y:S01]  /*20d00*/  IMAD R9, R8, 0x80, R9 ;  /* 0x0000008008097824 */ /* 0x010fe200078e0209 */
[----:B------:R-:W-:Y:S01]  /*20d10*/  IADD3 R8, R5, 0x38870, RZ ;  /* 0x0003887005087810 */ /* 0x000fe20007ffe0ff */
[----:B------:R-:W-:-:S07]  /*20d20*/  VIADD R10, R3, 0x10400 ;  /* 0x00010400030a7836 */ /* 0x000fce0000000000 */
.L_x_546:
[----:B------:R-:W-:-:S13]  /*20d30*/  @P0 ELECT P3, URZ, PT ;  /* 0x00000000003f082f */ /* 0x000fda0003860000 */
[----:B-----5:R-:W-:Y:S02]  /*20d40*/  @P3 R2UR UR13, R2 ;  /* 0x00000000020d32ca */ /* 0x020fe400000e0000 */
        /* <DEDUP_REMOVED lines=10> */
[----:B------:R-:W-:Y:S01]  /*20df0*/  UMOV UR6, 0x0 ;  /* 0x0000000000067882 */ /* 0x000fe20000000000 */
[----:B------:R-:W-:Y:S01]  /*20e00*/  IADD3 R10, R3, 0x14400, RZ ;  /* 0x00014400030a7810 */ /* 0x000fe20007ffe0ff */
[----:B------:R-:W-:Y:S01]  /*20e10*/  UMOV UR7, 0x14f00000 ;  /* 0x14f0000000077882 */ /* 0x000fe20000000000 */
[----:B------:R-:W-:-:S15]  /*20e20*/  R2UR UR10, R12 ;  /* 0x000000000c0a72ca */ /* 0x000fde00000e0000 */
.L_x_547:
        /* <DEDUP_REMOVED lines=13> */
.L_x_715:
[----:B------:R-:W-:Y:S05]  /*20f00*/  BSYNC B1 ;  /* 0x0000000000017941 */ /* 0x000fea0003800000 */
.L_x_548:
[----:B------:R-:W-:Y:S01]  /*20f10*/  BSSY B1, `(.L_x_550) ;  /* 0x000000b000017945 */ /* 0x000fe20003800000 */
[----:B------:R-:W-:Y:S02]  /*20f20*/  IMAD.MOV.U32 R10, RZ, RZ, 0x0 ;  /* 0x00000000ff0a7424 */ /* 0x000fe400078e00ff */
[----:B------:R-:W-:Y:S01]  /*20f30*/  IMAD.MOV.U32 R11, RZ, RZ, 0x14f00000 ;  /* 0x14f00000ff0b7424 */ /* 0x000fe200078e00ff */
[----:B------:R-:W-:Y:S06]  /*20f40*/  @P2 BRA `(.L_x_551) ;  /* 0x00000000001c2947 */ /* 0x000fec0003800000 */
[----:B------:R-:W3:Y:S01]  /*20f50*/  S2R R8, SR_TID.X ;  /* 0x0000000000087919 */ /* 0x000ee20000002100 */
[----:B-12---:R-:W-:-:S04]  /*20f60*/  MOV R4, 0x8000 ;  /* 0x0000800000047802 */ /* 0x006fc80000000f00 */
[----:B------:R4:W-:Y:S01]  /*20f70*/  SYNCS.ARRIVE.TRANS64 RZ, [R5+URZ+0x38830], R4 ;  /* 0x0388300405ff79a7 */ /* 0x0009e2000800003f */
[----:B---3--:R-:W-:-:S04]  /*20f80*/  LOP3.LUT R8, R8, 0x1f, RZ, 0xc0, !PT ;  /* 0x0000001f08087812 */ /* 0x008fc800078ec0ff */
[----:B------:R-:W-:-:S13]  /*20f90*/  ISETP.NE.AND P0, PT, R8, RZ, PT ;  /* 0x000000ff0800720c */ /* 0x000fda0003f05270 */
[----:B----4-:R-:W-:Y:S05]  /*20fa0*/  @!P0 BRA `(.L_x_551) ;  /* 0x0000000000048947 */ /* 0x010fea0003800000 */
[----:B------:R-:W-:Y:S01]  /*20fb0*/  BPT.TRAP 0x1 ;  /* 0x000000040000795c */ /* 0x000fe20000300000 */
.L_x_551:
[----:B------:R-:W-:Y:S05]  /*20fc0*/  BSYNC B1 ;  /* 0x0000000000017941 */ /* 0x000fea0003800000 */
.L_x_550:
[----:B------:R-:W-:Y:S01]  /*20fd0*/  R2UR UR10, R13 ;  /* 0x000000000d0a72ca */ /* 0x000fe200000e0000 */
[----:B------:R-:W-:Y:S01]  /*20fe0*/  UIADD3 UR4, UP0, UR44, 0x370, URZ ;  /* 0x000003702c047890 */ /* 0x000fe2000ff1e03f */
[----:B------:R-:W-:Y:S01]  /*20ff0*/  R2UR UR6, R10 ;  /* 0x000000000a0672ca */ /* 0x000fe200000e0000 */
[----:B-12---:R-:W-:Y:S01]  /*21000*/  VIADD R5, R5, 0x38830 ;  /* 0x0003883005057836 */ /* 0x006fe20000000000 */
[----:B------:R-:W-:Y:S01]  /*21010*/  R2UR UR7, R11 ;  /* 0x000000000b0772ca */ /* 0x000fe200000e0000 */
[----:B------:R-:W-:Y:S01]  /*21020*/  VIADD R4, R3, 0x28400 ;  /* 0x0002840003047836 */ /* 0x000fe20000000000 */
[----:B------:R-:W-:Y:S01]  /*21030*/  PLOP3.LUT P0, PT, PT, PT, PT, 0x80, 0x0 ;  /* 0x000000000000781c */ /* 0x000fe20003f0f070 */
[----:B------:R-:W-:-:S12]  /*21040*/  UIADD3.X UR5, URZ, UR45, URZ, UP0, !UPT ;  /* 0x0000002d3f057290 */ /* 0x000fd800087fe43f */
.L_x_552:
        /* <DEDUP_REMOVED lines=10> */
[----:B------:R-:W-:Y:S02]  /*210f0*/  R2UR UR10, R12 ;  /* 0x000000000c0a72ca */ /* 0x000fe400000e0000 */
[----:B------:R-:W-:Y:S02]  /*21100*/  R2UR UR6, R10 ;  /* 0x000000000a0672ca */ /* 0x000fe400000e0000 */
[----:B------:R-:W-:Y:S02]  /*21110*/  R2UR UR7, R11 ;  /* 0x000000000b0772ca */ /* 0x000fe400000e0000 */
[----:B------:R-:W-:Y:S02]  /*21120*/  PLOP3.LUT P0, PT, PT, PT, PT, 0x80, 0x0 ;  /* 0x000000000000781c */ /* 0x000fe40003f0f070 */
[----:B------:R-:W-:-:S11]  /*21130*/  IADD3 R3, R3, 0x2c400, RZ ;  /* 0x0002c40003037810 */ /* 0x000fd60007ffe0ff */
.L_x_553:
        /* <DEDUP_REMOVED lines=9> */
[----:B--2---:R-:W-:Y:S05]  /*211d0*/  @P0 BRA.U.ANY `(.L_x_553) ;  /* 0xfffffffd00d80947 */ /* 0x004fea000393ffff */
.L_x_540:
[----:B------:R-:W-:Y:S05]  /*211e0*/  BSYNC B0 ;  /* 0x0000000000007941 */ /* 0x000fea0003800000 */
.L_x_539:
[----:B------:R-:W-:-:S06]  /*211f0*/  UISETP.NE.AND UP0, UPT, UR36, 0x3, UPT ;  /* 0x000000032400788c */ /* 0x000fcc000bf05270 */
[----:B------:R-:W-:-:S13]  /*21200*/  PLOP3.LUT P0, PT, PT, PT, UP0, 0x80, 0x0 ;  /* 0x000000000000781c */ /* 0x000fda0003f0f008 */
[----:B------:R-:W-:Y:S05]  /*21210*/  @!P0 BRA `(.L_x_554) ;  /* 0x0000000000048947 */ /* 0x000fea0003800000 */
[----:B------:R-:W-:Y:S01]  /*21220*/  BPT.TRAP 0x1 ;  /* 0x000000040000795c */ /* 0x000fe20000300000 */
.L_x_554:
[----:B------:R-:W2:Y:S01]  /*21230*/  S2R R5, SR_CgaCtaId ;  /* 0x0000000000057919 */ /* 0x000ea20000008800 */
[----:B------:R-:W-:Y:S01]  /*21240*/  IMAD.U32 R3, RZ, RZ, UR38 ;  /* 0x00000026ff037e24 */ /* 0x000fe2000f8e00ff */
[----:B------:R-:W-:Y:S01]  /*21250*/  MOV R4, 0x400 ;  /* 0x0000040000047802 */ /* 0x000fe20000000f00 */
[----:B------:R-:W-:Y:S03]  /*21260*/  BSSY B0, `(.L_x_555) ;  /* 0x0000009000007945 */ /* 0x000fe60003800000 */
[----:B------:R-:W-:Y:S02]  /*21270*/  ISETP.NE.AND P0, PT, R3, 0x3, PT ;  /* 0x000000030300780c */ /* 0x000fe40003f05270 */
[----:B------:R-:W-:-:S04]  /*21280*/  LOP3.LUT R3, R7, 0x1, RZ, 0x3c, !PT ;  /* 0x0000000107037812 */ /* 0x000fc800078e3cff */
[----:B------:R-:W-:Y:S02]  /*21290*/  SHF.L.U32 R3, R3, 0x1f, RZ ;  /* 0x0000001f03037819 */ /* 0x000fe400000006ff */
[----:B--2---:R-:W-:-:S05]  /*212a0*/  LEA R4, R5, R4, 0x18 ;  /* 0x0000000405047211 */ /* 0x004fca00078ec0ff */
[----:B------:R-:W-:-:S04]  /*212b0*/  IMAD R4, R6, 0x8, R4 ;  /* 0x0000000806047824 */ /* 0x000fc800078e0204 */
[----:B------:R-:W2:Y:S01]  /*212c0*/  SYNCS.PHASECHK.TRANS64.TRYWAIT P2, [R4+URZ+0x38870], R3 ;  /* 0x03887003040075a7 */ /* 0x000ea2000804017f */
[----:B------:R3:W-:Y:S02]  /*212d0*/  STL [R1+0x8], R4 ;  /* 0x0000080401007387 */ /* 0x0007e40000100800 */
[----:B--23--:R-:W-:Y:S05]  /*212e0*/  @!P2 BRA `(.L_x_556) ;  /* 0x0000005000c8a947 */ /* 0x00cfea0003800000 */
.L_x_716:
[----:B------:R-:W-:Y:S05]  /*212f0*/  BSYNC B0 ;  /* 0x0000000000007941 */ /* 0x000fea0003800000 */
.L_x_555:
[----:B------:R-:W-:Y:S05]  /*21300*/  @!P0 BRA `(.L_x_557) ;  /* 0x0000000000048947 */ /* 0x000fea0003800000 */
[----:B------:R-:W-:Y:S01]  /*21310*/  BPT.TRAP 0x1 ;  /* 0x000000040000795c */ /* 0x000fe20000300000 */
.L_x_557:
[----:B--2---:R-:W2:Y:S01]  /*21320*/  LDL R4, [R1+0x8] ;  /* 0x0000080001047983 */ /* 0x004ea20000100800 */
[----:B------:R-:W-:Y:S02]  /*21330*/  SHF.L.U32 R3, R7, 0x1f, RZ ;  /* 0x0000001f07037819 */ /* 0x000fe400000006ff */
[----:B------:R-:W-:Y:S02]  /*21340*/  SHF.L.U32 R12, R6, 0xf, RZ ;  /* 0x0000000f060c7819 */ /* 0x000fe400000006ff */
[----:B--2---:R-:W2:Y:S02]  /*21350*/  SYNCS.PHASECHK.TRANS64.TRYWAIT P2, [R4+URZ+0x38860], R3 ;  /* 0x03886003040075a7 */ /* 0x004ea4000804017f */
[----:B--2---:R-:W-:Y:S05]  /*21360*/  @!P2 BRA `(.L_x_558) ;  /* 0x0000005000c0a947 */ /* 0x004fea0003800000 */
.L_x_717:
[----:B--2---:R-:W2:Y:S04]  /*21370*/  LDL R4, [R1+0x3c] ;  /* 0x00003c0001047983 */ /* 0x004ea80000100800 */
[----:B------:R-:W3:Y:S04]  /*21380*/  LDL R16, [R1+0x2c] ;  /* 0x00002c0001107983 */ /* 0x000ee80000100800 */
[----:B------:R-:W4:Y:S01]  /*21390*/  LDL R15, [R1+0x38] ;  /* 0x00003800010f7983 */ /* 0x000f220000100800 */
[----:B------:R-:W-:Y:S01]  /*213a0*/  MOV R13, 0x400 ;  /* 0x00000400000d7802 */ /* 0x000fe20000000f00 */
[----:B------:R-:W5:Y:S01]  /*213b0*/  S2R R14, SR_CgaCtaId ;  /* 0x00000000000e7919 */ /* 0x000f620000008800 */
[----:B------:R-:W-:Y:S05]  /*213c0*/  WARPSYNC.ALL ;  /* 0x0000000000007948 */ /* 0x000fea0003800000 */
[----:B-----5:R-:W-:-:S02]  /*213d0*/  LEA R13, R14, R13, 0x18 ;  /* 0x0000000d0e0d7211 */ /* 0x020fc400078ec0ff */
[----:B--2---:R-:W-:-:S05]  /*213e0*/  LOP3.LUT R3, R12, R4, RZ, 0xfc, !PT ;  /* 0x000000040c037212 */ /* 0x004fca00078efcff */
[----:B------:R-:W-:-:S05]  /*213f0*/  IMAD.IADD R3, R13, 0x1, R3 ;  /* 0x000000010d037824 */ /* 0x000fca00078e0203 */
[----:B------:R-:W2:Y:S01]  /*21400*/  LDSM.16.MT88.4 R4, [R3+0x10400] ;  /* 0x010400000304783b */ /* 0x000ea20000004200 */
[----:B---3--:R-:W-:Y:S01]  /*21410*/  IMAD.IADD R20, R16, 0x1, R3 ;  /* 0x0000000110147824 */ /* 0x008fe200078e0203 */
[----:B----4-:R-:W-:Y:S02]  /*21420*/  LOP3.LUT R12, R12, R15, RZ, 0xfc, !PT ;  /* 0x0000000f0c0c7212 */ /* 0x010fe400078efcff */
[C-C-:B--2---:R-:W-:Y:S02]  /*21430*/  PRMT R8, R4.reuse, 0x6420, R5.reuse ;  /* 0x0000642004087816 */ /* 0x144fe40000000005 */
[----:B-1----:R-:W-:Y:S02]  /*21440*/  PRMT R9, R4, 0x7531, R5 ;  /* 0x0000753104097816 */ /* 0x002fe40000000005 */
[C-C-:B------:R-:W-:Y:S02]  /*21450*/  PRMT R10, R6.reuse, 0x6420, R7.reuse ;  /* 0x00006420060a7816 */ /* 0x140fe40000000007 */
[----:B------:R-:W-:-:S02]  /*21460*/  PRMT R11, R6, 0x7531, R7 ;  /* 0x00007531060b7816 */ /* 0x000fc40000000007 */
[----:B------:R-:W1:Y:S01]  /*21470*/  LDSM.16.MT88.4 R4, [R20+0x10400] ;  /* 0x010400001404783b */ /* 0x000e620000004200 */
[----:B0-----:R-:W-:-:S05]  /*21480*/  IADD3 R17, R13, R12, RZ ;  /* 0x0000000c0d117210 */ /* 0x001fca0007ffe0ff */
[----:B------:R1:W-:Y:S02]  /*21490*/  STSM.16.M88.4 [R17+0x400], R8 ;  /* 0x0004000811007844 */ /* 0x0003e40000000200 */
[C-C-:B-1----:R-:W-:Y:S02]  /*214a0*/  PRMT R8, R4.reuse, 0x6420, R5.reuse ;  /* 0x0000642004087816 */ /* 0x142fe40000000005 */
[----:B------:R-:W-:Y:S02]  /*214b0*/  PRMT R9, R4, 0x7531, R5 ;  /* 0x0000753104097816 */ /* 0x000fe40000000005 */
[C-C-:B------:R-:W-:Y:S02]  /*214c0*/  PRMT R10, R6.reuse, 0x6420, R7.reuse ;  /* 0x00006420060a7816 */ /* 0x140fe40000000007 */
[----:B------:R-:W-:-:S05]  /*214d0*/  PRMT R11, R6, 0x7531, R7 ;  /* 0x00007531060b7816 */ /* 0x000fca0000000007 */
[----:B------:R-:W-:Y:S04]  /*214e0*/  STSM.16.M88.4 [R17+0x2400], R8 ;  /* 0x0024000811007844 */ /* 0x000fe80000000200 */
[----:B------:R-:W0:Y:S02]  /*214f0*/  LDSM.16.MT88.4 R4, [R3+0x14400] ;  /* 0x014400000304783b */ /* 0x000e240000004200 */
[C-C-:B0-----:R-:W-:Y:S02]  /*21500*/  PRMT R12, R4.reuse, 0x6420, R5.reuse ;  /* 0x00006420040c7816 */ /* 0x141fe40000000005 */
[----:B------:R-:W-:Y:S02]  /*21510*/  PRMT R13, R4, 0x7531, R5 ;  /* 0x00007531040d7816 */ /* 0x000fe40000000005 */
[----:B------:R-:W-:-:S02]  /*21520*/  PRMT R14, R6, 0x6420, R7 ;  /* 0x00006420060e7816 */ /* 0x000fc40000000007 */
[----:B------:R-:W-:Y:S02]  /*21530*/  PRMT R15, R6, 0x7531, R7 ;  /* 0x00007531060f7816 */ /* 0x000fe40000000007 */
[----:B------:R-:W0:Y:S04]  /*21540*/  LDSM.16.MT88.4 R4, [R20+0x14400] ;  /* 0x014400001404783b */ /* 0x000e280000004200 */
[----:B------:R1:W-:Y:S04]  /*21550*/  STSM.16.M88.4 [R17+0x4400], R12 ;  /* 0x0044000c11007844 */ /* 0x0003e80000000200 */
[----:B-1----:R-:W2:Y:S01]  /*21560*/  LDL R14, [R1+0x28] ;  /* 0x00002800010e7983 */ /* 0x002ea20000100800 */
[----:B------:R-:W-:Y:S01]  /*21570*/  IMAD.MOV.U32 R12, RZ, RZ, R17 ;  /* 0x000000ffff0c7224 */ /* 0x000fe200078e0011 */
[----:B0-----:R-:W-:-:S02]  /*21580*/  PRMT R8, R4, 0x6420, R5 ;  /* 0x0000642004087816 */ /* 0x001fc40000000005 */
[----:B------:R-:W-:Y:S02]  /*21590*/  PRMT R9, R4, 0x7531, R5 ;  /* 0x0000753104097816 */ /* 0x000fe40000000005 */
[C-C-:B------:R-:W-:Y:S02]  /*215a0*/  PRMT R10, R6.reuse, 0x6420, R7.reuse ;  /* 0x00006420060a7816 */ /* 0x140fe40000000007 */
[----:B------:R-:W-:-:S05]  /*215b0*/  PRMT R11, R6, 0x7531, R7 ;  /* 0x00007531060b7816 */ /* 0x000fca0000000007 */
[----:B------:R-:W-:Y:S04]  /*215c0*/  STSM.16.M88.4 [R12+0x6400], R8 ;  /* 0x006400080c007844 */ /* 0x000fe80000000200 */
[----:B------:R-:W0:Y:S01]  /*215d0*/  LDSM.16.MT88.4 R4, [R3+0x11400] ;  /* 0x011400000304783b */ /* 0x000e220000004200 */
[----:B------:R-:W-:Y:S01]  /*215e0*/  IMAD.MOV.U32 R13, RZ, RZ, R16 ;  /* 0x000000ffff0d7224 */ /* 0x000fe200078e0010 */
[C-C-:B0-----:R-:W-:Y:S02]  /*215f0*/  PRMT R16, R4.reuse, 0x6420, R5.reuse ;  /* 0x0000642004107816 */ /* 0x141fe40000000005 */
[----:B------:R-:W-:Y:S02]  /*21600*/  PRMT R17, R4, 0x7531, R5 ;  /* 0x0000753104117816 */ /* 0x000fe40000000005 */
[----:B------:R-:W-:-:S02]  /*21610*/  PRMT R18, R6, 0x6420, R7 ;  /* 0x0000642006127816 */ /* 0x000fc40000000007 */
[----:B------:R-:W-:Y:S02]  /*21620*/  PRMT R19, R6, 0x7531, R7 ;  /* 0x0000753106137816 */ /* 0x000fe40000000007 */
[----:B------:R-:W0:Y:S02]  /*21630*/  LDSM.16.MT88.4 R4, [R20+0x11400] ;  /* 0x011400001404783b */ /* 0x000e240000004200 */
[C-C-:B0-----:R-:W-:Y:S02]  /*21640*/  PRMT R8, R4.reuse, 0x6420, R5.reuse ;  /* 0x0000642004087816 */ /* 0x141fe40000000005 */
[----:B------:R-:W-:Y:S02]  /*21650*/  PRMT R9, R4, 0x7531, R5 ;  /* 0x0000753104097816 */ /* 0x000fe40000000005 */
[C-C-:B------:R-:W-:Y:S02]  /*21660*/  PRMT R10, R6.reuse, 0x6420, R7.reuse ;  /* 0x00006420060a7816 */ /* 0x140fe40000000007 */
[----:B------:R-:W-:-:S02]  /*21670*/  PRMT R11, R6, 0x7531, R7 ;  /* 0x00007531060b7816 */ /* 0x000fc40000000007 */
[----:B--2---:R-:W-:-:S05]  /*21680*/  IADD3 R15, R14, 0x400, R12 ;  /* 0x000004000e0f7810 */ /* 0x004fca0007ffe00c */
[----:B------:R0:W-:Y:S02]  /*21690*/  STSM.16.M88.4 [R15], R16 ;  /* 0x000000100f007844 */ /* 0x0001e40000000200 */
[----:B0-----:R-:W-:-:S05]  /*216a0*/  MOV R19, R15 ;  /* 0x0000000f00137202 */ /* 0x001fca0000000f00 */
[----:B------:R-:W-:Y:S04]  /*216b0*/  STSM.16.M88.4 [R19+0x2000], R8 ;  /* 0x0020000813007844 */ /* 0x000fe80000000200 */
[----:B------:R-:W0:Y:S01]  /*216c0*/  LDSM.16.MT88.4 R4, [R3+0x15400] ;  /* 0x015400000304783b */ /* 0x000e220000004200 */
[----:B------:R-:W-:Y:S01]  /*216d0*/  MOV R16, R12 ;  /* 0x0000000c00107202 */ /* 0x000fe20000000f00 */
[----:B------:R-:W-:Y:S02]  /*216e0*/  IMAD.MOV.U32 R17, RZ, RZ, R13 ;  /* 0x000000ffff117224 */ /* 0x000fe400078e000d */
[----:B------:R-:W-:Y:S01]  /*216f0*/  IMAD.MOV.U32 R18, RZ, RZ, R14 ;  /* 0x000000ffff127224 */ /* 0x000fe200078e000e */
[C-C-:B0-----:R-:W-:Y:S02]  /*21700*/  PRMT R12, R4.reuse, 0x6420, R5.reuse ;  /* 0x00006420040c7816 */ /* 0x141fe40000000005 */
[----:B------:R-:W-:-:S02]  /*21710*/  PRMT R13, R4, 0x7531, R5 ;  /* 0x00007531040d7816 */ /* 0x000fc40000000005 */
[C-C-:B------:R-:W-:Y:S02]  /*21720*/  PRMT R14, R6.reuse, 0x6420, R7.reuse ;  /* 0x00006420060e7816 */ /* 0x140fe40000000007 */
[----:B------:R-:W-:Y:S02]  /*21730*/  PRMT R15, R6, 0x7531, R7 ;  /* 0x00007531060f7816 */ /* 0x000fe40000000007 */
[----:B------:R-:W0:Y:S04]  /*21740*/  LDSM.16.MT88.4 R4, [R20+0x15400] ;  /* 0x015400001404783b */ /* 0x000e280000004200 */
[----:B------:R1:W-:Y:S01]  /*21750*/  STSM.16.M88.4 [R19+0x4000], R12 ;  /* 0x0040000c13007844 */ /* 0x0003e20000000200 */
[C-C-:B0-----:R-:W-:Y:S02]  /*21760*/  PRMT R8, R4.reuse, 0x6420, R5.reuse ;  /* 0x0000642004087816 */ /* 0x141fe40000000005 */
[----:B------:R-:W-:-:S02]  /*21770*/  PRMT R9, R4, 0x7531, R5 ;  /* 0x0000753104097816 */ /* 0x000fc40000000005 */
[C-C-:B------:R-:W-:Y:S02]  /*21780*/  PRMT R10, R6.reuse, 0x6420, R7.reuse ;  /* 0x00006420060a7816 */ /* 0x140fe40000000007 */
[----:B------:R-:W-:-:S05]  /*21790*/  PRMT R11, R6, 0x7531, R7 ;  /* 0x00007531060b7816 */ /* 0x000fca0000000007 */
[----:B------:R-:W-:Y:S04]  /*217a0*/  STSM.16.M88.4 [R19+0x6000], R8 ;  /* 0x0060000813007844 */ /* 0x000fe80000000200 */
[----:B------:R-:W0:Y:S01]  /*217b0*/  LDSM.16.MT88.4 R4, [R3+0x12400] ;  /* 0x012400000304783b */ /* 0x000e220000004200 */
[----:B-1----:R-:W-:Y:S01]  /*217c0*/  IMAD.MOV.U32 R13, RZ, RZ, R16 ;  /* 0x000000ffff0d7224 */ /* 0x002fe200078e0010 */
[----:B------:R-:W-:Y:S01]  /*217d0*/  MOV R15, R18 ;  /* 0x00000012000f7202 */ /* 0x000fe20000000f00 */
[----:B------:R-:W-:Y:S01]  /*217e0*/  IMAD.MOV.U32 R14, RZ, RZ, R17 ;  /* 0x000000ffff0e7224 */ /* 0x000fe200078e0011 */
[C-C-:B0-----:R-:W-:Y:S02]  /*217f0*/  PRMT R16, R4.reuse, 0x6420, R5.reuse ;  /* 0x0000642004107816 */ /* 0x141fe40000000005 */
[----:B------:R-:W-:-:S02]  /*21800*/  PRMT R17, R4, 0x7531, R5 ;  /* 0x0000753104117816 */ /* 0x000fc40000000005 */
[C-C-:B------:R-:W-:Y:S02]  /*21810*/  PRMT R18, R6.reuse, 0x6420, R7.reuse ;  /* 0x0000642006127816 */ /* 0x140fe40000000007 */
[----:B------:R-:W-:Y:S02]  /*21820*/  PRMT R19, R6, 0x7531, R7 ;  /* 0x0000753106137816 */ /* 0x000fe40000000007 */
[----:B------:R-:W0:Y:S01]  /*21830*/  LDSM.16.MT88.4 R4, [R20+0x12400] ;  /* 0x012400001404783b */ /* 0x000e220000004200 */
[----:B------:R-:W-:-:S05]  /*21840*/  IADD3 R12, R14, 0x400, R13 ;  /* 0x000004000e0c7810 */ /* 0x000fca0007ffe00d */
[----:B------:R1:W-:Y:S02]  /*21850*/  STSM.16.M88.4 [R12], R16 ;  /* 0x000000100c007844 */ /* 0x0003e40000000200 */
[----:B-1----:R-:W-:Y:S01]  /*21860*/  IMAD.MOV.U32 R18, RZ, RZ, R12 ;  /* 0x000000ffff127224 */ /* 0x002fe200078e000c */
[C-C-:B0-----:R-:W-:Y:S02]  /*21870*/  PRMT R8, R4.reuse, 0x6420, R5.reuse ;  /* 0x0000642004087816 */ /* 0x141fe40000000005 */
        /* <DEDUP_REMOVED lines=10> */
[----:B------:R-:W0:Y:S04]  /*21920*/  LDSM.16.MT88.4 R4, [R20+0x16400] ;  /* 0x016400001404783b */ /* 0x000e280000004200 */
[----:B------:R1:W-:Y:S02]  /*21930*/  STSM.16.M88.4 [R18+0x4000], R12 ;  /* 0x0040000c12007844 */ /* 0x0003e40000000200 */
[----:B-1----:R-:W-:Y:S02]  /*21940*/  MOV R14, R18 ;  /* 0x00000012000e7202 */ /* 0x002fe40000000f00 */
[----:B0-----:R-:W-:-:S02]  /*21950*/  PRMT R8, R4, 0x6420, R5 ;  /* 0x0000642004087816 */ /* 0x001fc40000000005 */
[----:B------:R-:W-:Y:S02]  /*21960*/  PRMT R9, R4, 0x7531, R5 ;  /* 0x0000753104097816 */ /* 0x000fe40000000005 */
[C-C-:B------:R-:W-:Y:S02]  /*21970*/  PRMT R10, R6.reuse, 0x6420, R7.reuse ;  /* 0x00006420060a7816 */ /* 0x140fe40000000007 */
[----:B------:R-:W-:-:S05]  /*21980*/  PRMT R11, R6, 0x7531, R7 ;  /* 0x00007531060b7816 */ /* 0x000fca0000000007 */
[----:B------:R-:W-:Y:S04]  /*21990*/  STSM.16.M88.4 [R14+0x6000], R8 ;  /* 0x006000080e007844 */ /* 0x000fe80000000200 */
[----:B------:R-:W0:Y:S01]  /*219a0*/  LDSM.16.MT88.4 R4, [R3+0x13400] ;  /* 0x013400000304783b */ /* 0x000e220000004200 */
[----:B------:R-:W-:-:S04]  /*219b0*/  IMAD.MOV.U32 R15, RZ, RZ, R19 ;  /* 0x000000ffff0f7224 */ /* 0x000fc800078e0013 */
[----:B------:R-:W-:Y:S01]  /*219c0*/  IMAD.IADD R12, R15, 0x1, R14 ;  /* 0x000000010f0c7824 */ /* 0x000fe200078e020e */
[C-C-:B0-----:R-:W-:Y:S02]  /*219d0*/  PRMT R16, R4.reuse, 0x6420, R5.reuse ;  /* 0x0000642004107816 */ /* 0x141fe40000000005 */
[----:B------:R-:W-:Y:S02]  /*219e0*/  PRMT R17, R4, 0x7531, R5 ;  /* 0x0000753104117816 */ /* 0x000fe40000000005 */
[C-C-:B------:R-:W-:Y:S02]  /*219f0*/  PRMT R18, R6.reuse, 0x6420, R7.reuse ;  /* 0x0000642006127816 */ /* 0x140fe40000000007 */
[----:B------:R-:W-:Y:S02]  /*21a00*/  PRMT R19, R6, 0x7531, R7 ;  /* 0x0000753106137816 */ /* 0x000fe40000000007 */
[----:B------:R-:W0:Y:S04]  /*21a10*/  LDSM.16.MT88.4 R4, [R20+0x13400] ;  /* 0x013400001404783b */ /* 0x000e280000004200 */
[----:B------:R1:W-:Y:S02]  /*21a20*/  STSM.16.M88.4 [R12], R16 ;  /* 0x000000100c007844 */ /* 0x0003e40000000200 */
[----:B-1----:R-:W-:-:S02]  /*21a30*/  MOV R19, R12 ;  /* 0x0000000c00137202 */ /* 0x002fc40000000f00 */
[C-C-:B0-----:R-:W-:Y:S02]  /*21a40*/  PRMT R8, R4.reuse, 0x6420, R5.reuse ;  /* 0x0000642004087816 */ /* 0x141fe40000000005 */
        /* <DEDUP_REMOVED lines=10> */
[----:B------:R1:W-:Y:S01]  /*21af0*/  STSM.16.M88.4 [R19+0x4000], R12 ;  /* 0x0040000c13007844 */ /* 0x0003e20000000200 */
[C-C-:B0-----:R-:W-:Y:S02]  /*21b00*/  PRMT R8, R4.reuse, 0x6420, R5.reuse ;  /* 0x0000642004087816 */ /* 0x141fe40000000005 */
        /* <DEDUP_REMOVED lines=9> */
[----:B0-----:R-:W0:Y:S01]  /*21ba0*/  FENCE.VIEW.ASYNC.S ;  /* 0x00000000000073c6 */ /* 0x001e220000000000 */
[----:B------:R-:W-:Y:S05]  /*21bb0*/  @!P0 BRA `(.L_x_559) ;  /* 0x0000000000048947 */ /* 0x000fea0003800000 */
[----:B------:R-:W-:Y:S01]  /*21bc0*/  BPT.TRAP 0x1 ;  /* 0x000000040000795c */ /* 0x000fe20000300000 */
.L_x_559:
[----:B------:R-:W0:Y:S01]  /*21bd0*/  LDL.LU R3, [R1+0x8] ;  /* 0x0000080001037983 */ /* 0x000e220000300800 */
[C---:B------:R-:W-:Y:S01]  /*21be0*/  ISETP.GT.AND P0, PT, R21.reuse, RZ, PT ;  /* 0x000000ff1500720c */ /* 0x040fe20003f04270 */
[----:B------:R-:W-:Y:S02]  /*21bf0*/  VIADD R21, R21, 0xffffffff ;  /* 0xffffffff15157836 */ /* 0x000fe40000000000 */
[----:B------:R2:W5:Y:S04]  /*21c00*/  LDL R6, [R1+0x10] ;  /* 0x0000100001067983 */ /* 0x0005680000100800 */
[----:B------:R2:W5:Y:S01]  /*21c10*/  LDL R7, [R1+0x1c] ;  /* 0x00001c0001077983 */ /* 0x0005620000100800 */
[----:B0-----:R0:W-:Y:S02]  /*21c20*/  SYNCS.ARRIVE.TRANS64.A1T0 RZ, [R3+URZ+0x38850], RZ ;  /* 0x038850ff03ff79a7 */ /* 0x0011e4000810003f */
[----:B0-----:R-:W-:-:S05]  /*21c30*/  @!P1 VIADD R3, R3, 0x38880 ;  /* 0x0003888003039836 */ /* 0x001fca0000000000 */
[----:B------:R-:W-:Y:S01]  /*21c40*/  @!P1 PRMT R3, RZ, 0x654, R3 ;  /* 0x00000654ff039816 */ /* 0x000fe20000000003 */
[----:B------:R-:W-:Y:S06]  /*21c50*/  BAR.SYNC.DEFER_BLOCKING 0x2, 0x80 ;  /* 0x0082000000007b1d */ /* 0x000fec0000010000 */
[----:B------:R2:W-:Y:S01]  /*21c60*/  @!P1 SYNCS.ARRIVE.TRANS64.RED.A1T0 RZ, [R3+URZ], RZ ;  /* 0x000000ff03ff99a7 */ /* 0x0005e2000810043f */
[----:B------:R-:W-:Y:S05]  /*21c70*/  @P0 BRA `(.L_x_560) ;  /* 0xffffffec000c0947 */ /* 0x000fea000383ffff */
.L_x_538:
[----:B------:R-:W-:Y:S04]  /*21c80*/  BSSY B0, `(.L_x_561) ;  /* 0x000000f000007945 */ /* 0x000fe80003800000 */
[----:B------:R-:W-:Y:S05]  /*21c90*/  @P1 BRA `(.L_x_562) ;  /* 0x0000000000341947 */ /* 0x000fea0003800000 */
[----:B------:R-:W3:Y:S01]  /*21ca0*/  S2R R5, SR_LANEID ;  /* 0x0000000000057919 */ /* 0x000ee20000000000 */
[----:B------:R-:W-:Y:S01]  /*21cb0*/  VOTEU.ANY UR4, UPT, PT ;  /* 0x0000000000047886 */ /* 0x000fe200038e0100 */
[----:B-12---:R-:W1:Y:S01]  /*21cc0*/  LDC.64 R2, c[0x0][0xc38] ;  /* 0x00030e00ff027b82 */ /* 0x006e620000000a00 */
[----:B------:R-:W3:Y:S02]  /*21cd0*/  FLO.U32 R0, UR4 ;  /* 0x0000000400007d00 */ /* 0x000ee400080e0000 */
[----:B---3--:R-:W-:-:S06]  /*21ce0*/  ISETP.EQ.U32.AND P0, PT, R0, R5, PT ;  /* 0x000000050000720c */ /* 0x008fcc0003f02070 */
[----:B------:R-:W1:Y:S07]  /*21cf0*/  POPC R5, UR4 ;  /* 0x0000000400057d09 */ /* 0x000e6e0008000000 */
[----:B-1----:R-:W2:Y:S01]  /*21d00*/  @P0 ATOMG.E.ADD.STRONG.GPU PT, R3, desc[UR42][R2.64], R5 ;  /* 0x00000005020309a8 */ /* 0x002ea200081ee1ea */
[----:B------:R-:W1:Y:S02]  /*21d10*/  S2R R4, SR_LTMASK ;  /* 0x0000000000047919 */ /* 0x000e640000003900 */
[----:B-1----:R-:W-:-:S04]  /*21d20*/  LOP3.LUT R4, R4, UR4, RZ, 0xc0, !PT ;  /* 0x0000000404047c12 */ /* 0x002fc8000f8ec0ff */
[----:B-----5:R-:W1:Y:S01]  /*21d30*/  POPC R7, R4 ;  /* 0x0000000400077309 */ /* 0x020e620000000000 */
[----:B--2---:R-:W1:Y:S02]  /*21d40*/  SHFL.IDX PT, R0, R3, R0, 0x1f ;  /* 0x00001f0003007589 */ /* 0x004e6400000e0000 */
[----:B-1----:R-:W-:-:S05]  /*21d50*/  IADD3 R0, R0, UR37, R7 ;  /* 0x0000002500007c10 */ /* 0x002fca000fffe007 */
[----:B------:R3:W-:Y:S02]  /*21d60*/  STL [R1], R0 ;  /* 0x0000000001007387 */ /* 0x0007e40000100800 */
.L_x_562:
[----:B------:R-:W-:Y:S05]  /*21d70*/  BSYNC B0 ;  /* 0x0000000000007941 */ /* 0x000fea0003800000 */
.L_x_561:
[----:B------:R-:W-:-:S06]  /*21d80*/  UISETP.NE.AND UP0, UPT, UR36, 0x3, UPT ;  /* 0x000000032400788c */ /* 0x000fcc000bf05270 */
[----:B------:R-:W-:-:S13]  /*21d90*/  PLOP3.LUT P0, PT, PT, PT, UP0, 0x80, 0x0 ;  /* 0x000000000000781c */ /* 0x000fda0003f0f008 */
[----:B------:R-:W-:Y:S05]  /*21da0*/  @!P0 BRA `(.L_x_563) ;  /* 0x0000000000048947 */ /* 0x000fea0003800000 */
[----:B------:R-:W-:Y:S01]  /*21db0*/  BPT.TRAP 0x1 ;  /* 0x000000040000795c */ /* 0x000fe20000300000 */
.L_x_563:
[----:B---3--:R-:W3:Y:S04]  /*21dc0*/  LDL R0, [R1+0x1c] ;  /* 0x00001c0001007983 */ /* 0x008ee80000100800 */
[----:B------:R-:W4:Y:S01]  /*21dd0*/  LDL R2, [R1+0x10] ;  /* 0x0000100001027983 */ /* 0x000f220000100800 */
[----:B-1----:R-:W1:Y:S01]  /*21de0*/  S2R R4, SR_CgaCtaId ;  /* 0x0000000000047919 */ /* 0x002e620000008800 */
[----:B--2---:R-:W-:-:S04]  /*21df0*/  MOV R3, 0x400 ;  /* 0x0000040000037802 */ /* 0x004fc80000000f00 */
[----:B-1----:R-:W-:Y:S01]  /*21e00*/  LEA R3, R4, R3, 0x18 ;  /* 0x0000000304037211 */ /* 0x002fe200078ec0ff */
[----:B------:R-:W-:Y:S01]  /*21e10*/  BSSY B0, `(.L_x_564) ;  /* 0x0000008000007945 */ /* 0x000fe20003800000 */
[----:B---3--:R-:W-:-:S04]  /*21e20*/  LOP3.LUT R0, R0, 0x1, RZ, 0x3c, !PT ;  /* 0x0000000100007812 */ /* 0x008fc800078e3cff */
[----:B------:R-:W-:Y:S02]  /*21e30*/  SHF.L.U32 R0, R0, 0x1f, RZ ;  /* 0x0000001f00007819 */ /* 0x000fe400000006ff */
[----:B----4-:R-:W-:-:S04]  /*21e40*/  LEA R21, R2, R3, 0x3 ;  /* 0x0000000302157211 */ /* 0x010fc800078e18ff */
[----:B------:R-:W1:Y:S01]  /*21e50*/  SYNCS.PHASECHK.TRANS64.TRYWAIT P0, [R21+URZ+0x38870], R0 ;  /* 0x03887000150075a7 */ /* 0x000e62000800017f */
[----:B------:R-:W-:-:S05]  /*21e60*/  IMAD.U32 R2, RZ, RZ, UR38 ;  /* 0x00000026ff027e24 */ /* 0x000fca000f8e00ff */
[----:B------:R-:W-:Y:S01]  /*21e70*/  ISETP.NE.AND P2, PT, R2, 0x3, PT ;  /* 0x000000030200780c */ /* 0x000fe20003f45270 */
[----:B-1----:R-:W-:-:S12]  /*21e80*/  @!P0 BRA `(.L_x_565) ;  /* 0x0000004800108947 */ /* 0x002fd80003800000 */
.L_x_718:
[----:B------:R-:W-:Y:S05]  /*21e90*/  BSYNC B0 ;  /* 0x0000000000007941 */ /* 0x000fea0003800000 */
.L_x_564:
[----:B------:R-:W-:Y:S05]  /*21ea0*/  @!P2 BRA `(.L_x_566) ;  /* 0x000000000004a947 */ /* 0x000fea0003800000 */
[----:B------:R-:W-:Y:S01]  /*21eb0*/  BPT.TRAP 0x1 ;  /* 0x000000040000795c */ /* 0x000fe20000300000 */
.L_x_566:
[----:B-1----:R-:W2:Y:S02]  /*21ec0*/  LDL R0, [R1+0x1c] ;  /* 0x00001c0001007983 */ /* 0x002ea40000100800 */
[----:B--2---:R-:W-:-:S04]  /*21ed0*/  SHF.L.U32 R0, R0, 0x1f, RZ ;  /* 0x0000001f00007819 */ /* 0x004fc800000006ff */
[----:B------:R-:W1:Y:S02]  /*21ee0*/  SYNCS.PHASECHK.TRANS64.TRYWAIT P0, [R21+URZ+0x38860], R0 ;  /* 0x03886000150075a7 */ /* 0x000e64000800017f */
[----:B-1----:R-:W-:Y:S05]  /*21ef0*/  @!P0 BRA `(.L_x_567) ;  /* 0x0000004800088947 */ /* 0x002fea0003800000 */
.L_x_719:
[----:B------:R-:W2:Y:S04]  /*21f00*/  LDL R2, [R1+0x10] ;  /* 0x0000100001027983 */ /* 0x000ea80000100800 */
[----:B------:R-:W1:Y:S04]  /*21f10*/  LDL R4, [R1+0x3c] ;  /* 0x00003c0001047983 */ /* 0x000e680000100800 */
[----:B------:R-:W3:Y:S01]  /*21f20*/  LDL R3, [R1+0x38] ;  /* 0x0000380001037983 */ /* 0x000ee20000100800 */
[----:B------:R-:W-:-:S03]  /*21f30*/  MOV R8, 0x400 ;  /* 0x0000040000087802 */ /* 0x000fc60000000f00 */
[----:B------:R-:W4:Y:S01]  /*21f40*/  LDL R16, [R1+0x2c] ;  /* 0x00002c0001107983 */ /* 0x000f220000100800 */
[----:B------:R-:W0:Y:S01]  /*21f50*/  S2R R9, SR_CgaCtaId ;  /* 0x0000000000097919 */ /* 0x000e220000008800 */
[----:B------:R-:W-:Y:S05]  /*21f60*/  WARPSYNC.ALL ;  /* 0x0000000000007948 */ /* 0x000fea0003800000 */
[----:B0-----:R-:W-:Y:S01]  /*21f70*/  LEA R8, R9, R8, 0x18 ;  /* 0x0000000809087211 */ /* 0x001fe200078ec0ff */
[----:B--2---:R-:W-:-:S05]  /*21f80*/  IMAD.SHL.U32 R2, R2, 0x8000, RZ ;  /* 0x0000800002027824 */ /* 0x004fca00078e00ff */
[----:B-1----:R-:W-:-:S04]  /*21f90*/  LOP3.LUT R0, R2, R4, RZ, 0xfc, !PT ;  /* 0x0000000402007212 */ /* 0x002fc800078efcff */
[----:B------:R-:W-:-:S05]  /*21fa0*/  IADD3 R0, R8, R0, RZ ;  /* 0x0000000008007210 */ /* 0x000fca0007ffe0ff */
[----:B-----5:R-:W0:Y:S01]  /*21fb0*/  LDSM.16.MT88.4 R4, [R0+0x10400] ;  /* 0x010400000004783b */ /* 0x020e220000004200 */
[----:B---3--:R-:W-:Y:S01]  /*21fc0*/  LOP3.LUT R3, R2, R3, RZ, 0xfc, !PT ;  /* 0x0000000302037212 */ /* 0x008fe200078efcff */
[----:B----4-:R-:W-:-:S04]  /*21fd0*/  IMAD.IADD R2, R16, 0x1, R0 ;  /* 0x0000000110027824 */ /* 0x010fc800078e0200 */
[----:B------:R-:W-:Y:S01]  /*21fe0*/  IMAD.IADD R3, R8, 0x1, R3 ;  /* 0x0000000108037824 */ /* 0x000fe200078e0203 */
[C-C-:B0-----:R-:W-:Y:S02]  /*21ff0*/  PRMT R8, R4.reuse, 0x6420, R5.reuse ;  /* 0x0000642004087816 */ /* 0x141fe40000000005 */
[----:B------:R-:W-:Y:S02]  /*22000*/  PRMT R9, R4, 0x7531, R5 ;  /* 0x0000753104097816 */ /* 0x000fe40000000005 */
[C-C-:B------:R-:W-:Y:S02]  /*22010*/  PRMT R10, R6.reuse, 0x6420, R7.reuse ;  /* 0x00006420060a7816 */ /* 0x140fe40000000007 */
[----:B------:R-:W-:Y:S02]  /*22020*/  PRMT R11, R6, 0x7531, R7 ;  /* 0x00007531060b7816 */ /* 0x000fe40000000007 */
[----:B------:R-:W0:Y:S04]  /*22030*/  LDSM.16.MT88.4 R4, [R2+0x10400] ;  /* 0x010400000204783b */ /* 0x000e280000004200 */
[----:B------:R0:W-:Y:S02]  /*22040*/  STSM.16.M88.4 [R3+0x400], R8 ;  /* 0x0004000803007844 */ /* 0x0001e40000000200 */
[----:B0-----:R-:W-:-:S02]  /*22050*/  PRMT R8, R4, 0x6420, R5 ;  /* 0x0000642004087816 */ /* 0x001fc40000000005 */
        /* <DEDUP_REMOVED lines=12> */
[----:B0-----:R-:W-:-:S02]  /*22120*/  PRMT R8, R4, 0x6420, R5 ;  /* 0x0000642004087816 */ /* 0x001fc40000000005 */
[----:B------:R-:W-:Y:S02]  /*22130*/  PRMT R9, R4, 0x7531, R5 ;  /* 0x0000753104097816 */ /* 0x000fe40000000005 */
[C-C-:B------:R-:W-:Y:S02]  /*22140*/  PRMT R10, R6.reuse, 0x6420, R7.reuse ;  /* 0x00006420060a7816 */ /* 0x140fe40000000007 */
[----:B------:R-:W-:-:S05]  /*22150*/  PRMT R11, R6, 0x7531, R7 ;  /* 0x00007531060b7816 */ /* 0x000fca0000000007 */
[----:B------:R-:W-:Y:S04]  /*22160*/  STSM.16.M88.4 [R3+0x6400], R8 ;  /* 0x0064000803007844 */ /* 0x000fe80000000200 */
[----:B------:R-:W0:Y:S01]  /*22170*/  LDSM.16.MT88.4 R4, [R0+0x11400] ;  /* 0x011400000004783b */ /* 0x000e220000004200 */
[----:B------:R-:W-:Y:S02]  /*22180*/  MOV R14, R16 ;  /* 0x00000010000e7202 */ /* 0x000fe40000000f00 */
        /* <DEDUP_REMOVED lines=10> */
[----:B------:R0:W-:Y:S04]  /*22230*/  STSM.16.M88.4 [R20], R16 ;  /* 0x0000001014007844 */ /* 0x0001e80000000200 */
[----:B------:R-:W-:Y:S04]  /*22240*/  STSM.16.M88.4 [R20+0x2000], R8 ;  /* 0x0020000814007844 */ /* 0x000fe80000000200 */
[----:B------:R-:W1:Y:S01]  /*22250*/  LDSM.16.MT88.4 R4, [R0+0x15400] ;  /* 0x015400000004783b */ /* 0x000e620000004200 */
[----:B0-----:R-:W-:Y:S02]  /*22260*/  IMAD.MOV.U32 R18, RZ, RZ, R14 ;  /* 0x000000ffff127224 */ /* 0x001fe400078e000e */
[----:B------:R-:W-:Y:S01]  /*22270*/  IMAD.MOV.U32 R19, RZ, RZ, R15 ;  /* 0x000000ffff137224 */ /* 0x000fe200078e000f */
[----:B-1----:R-:W-:-:S02]  /*22280*/  PRMT R12, R4, 0x6420, R5 ;  /* 0x00006420040c7816 */ /* 0x002fc40000000005 */
[----:B------:R-:W-:Y:S02]  /*22290*/  PRMT R13, R4, 0x7531, R5 ;  /* 0x00007531040d7816 */ /* 0x000fe40000000005 */
[C-C-:B------:R-:W-:Y:S02]  /*222a0*/  PRMT R14, R6.reuse, 0x6420, R7.reuse ;  /* 0x00006420060e7816 */ /* 0x140fe40000000007 */
[----:B------:R-:W-:Y:S02]  /*222b0*/  PRMT R15, R6, 0x7531, R7 ;  /* 0x00007531060f7816 */ /* 0x000fe40000000007 */
[----:B------:R-:W0:Y:S04]  /*222c0*/  LDSM.16.MT88.4 R4, [R2+0x15400] ;  /* 0x015400000204783b */ /* 0x000e280000004200 */
[----:B------:R1:W-:Y:S01]  /*222d0*/  STSM.16.M88.4 [R20+0x4000], R12 ;  /* 0x0040000c14007844 */ /* 0x0003e20000000200 */
[----:B0-----:R-:W-:-:S02]  /*222e0*/  PRMT R8, R4, 0x6420, R5 ;  /* 0x0000642004087816 */ /* 0x001fc40000000005 */
[----:B------:R-:W-:Y:S02]  /*222f0*/  PRMT R9, R4, 0x7531, R5 ;  /* 0x0000753104097816 */ /* 0x000fe40000000005 */
[C-C-:B------:R-:W-:Y:S02]  /*22300*/  PRMT R10, R6.reuse, 0x6420, R7.reuse ;  /* 0x00006420060a7816 */ /* 0x140fe40000000007 */
[----:B------:R-:W-:-:S05]  /*22310*/  PRMT R11, R6, 0x7531, R7 ;  /* 0x00007531060b7816 */ /* 0x000fca0000000007 */
[----:B------:R-:W-:Y:S04]  /*22320*/  STSM.16.M88.4 [R20+0x6000], R8 ;  /* 0x0060000814007844 */ /* 0x000fe80000000200 */
[----:B------:R-:W0:Y:S01]  /*22330*/  LDSM.16.MT88.4 R4, [R0+0x12400] ;  /* 0x012400000004783b */ /* 0x000e220000004200 */
[----:B-1----:R-:W-:Y:S01]  /*22340*/  MOV R14, R18 ;  /* 0x00000012000e7202 */ /* 0x002fe20000000f00 */
[----:B------:R-:W-:Y:S01]  /*22350*/  IMAD.MOV.U32 R15, RZ, RZ, R19 ;  /* 0x000000ffff0f7224 */ /* 0x000fe200078e0013 */
[C-C-:B0-----:R-:W-:Y:S02]  /*22360*/  PRMT R16, R4.reuse, 0x6420, R5.reuse ;  /* 0x0000642004107816 */ /* 0x141fe40000000005 */
[----:B------:R-:W-:Y:S02]  /*22370*/  PRMT R17, R4, 0x7531, R5 ;  /* 0x0000753104117816 */ /* 0x000fe40000000005 */
[----:B------:R-:W-:-:S02]  /*22380*/  PRMT R18, R6, 0x6420, R7 ;  /* 0x0000642006127816 */ /* 0x000fc40000000007 */
[----:B------:R-:W-:Y:S02]  /*22390*/  PRMT R19, R6, 0x7531, R7 ;  /* 0x0000753106137816 */ /* 0x000fe40000000007 */
[----:B------:R-:W0:Y:S01]  /*223a0*/  LDSM.16.MT88.4 R4, [R2+0x12400] ;  /* 0x012400000204783b */ /* 0x000e220000004200 */
[----:B------:R-:W-:-:S05]  /*223b0*/  IADD3 R3, R14, 0x400, R3 ;  /* 0x000004000e037810 */ /* 0x000fca0007ffe003 */
[----:B------:R1:W-:Y:S01]  /*223c0*/  STSM.16.M88.4 [R3], R16 ;  /* 0x0000001003007844 */ /* 0x0003e20000000200 */
[C-C-:B0-----:R-:W-:Y:S02]  /*223d0*/  PRMT R8, R4.reuse, 0x6420, R5.reuse ;  /* 0x0000642004087816 */ /* 0x141fe40000000005 */
[----:B------:R-:W-:Y:S02]  /*223e0*/  PRMT R9, R4, 0x7531, R5 ;  /* 0x0000753104097816 */ /* 0x000fe40000000005 */
[C-C-:B------:R-:W-:Y:S02]  /*223f0*/  PRMT R10, R6.reuse, 0x6420, R7.reuse ;  /* 0x00006420060a7816 */ /* 0x140fe40000000007 */
[----:B------:R-:W-:-:S05]  /*22400*/  PRMT R11, R6, 0x7531, R7 ;  /* 0x00007531060b7816 */ /* 0x000fca0000000007 */
[----:B------:R-:W-:Y:S04]  /*22410*/  STSM.16.M88.4 [R3+0x2000], R8 ;  /* 0x0020000803007844 */ /* 0x000fe80000000200 */
[----:B------:R-:W0:Y:S01]  /*22420*/  LDSM.16.MT88.4 R4, [R0+0x16400] ;  /* 0x016400000004783b */ /* 0x000e220000004200 */
[----:B-1----:R-:W-:Y:S01]  /*22430*/  IMAD.MOV.U32 R19, RZ, RZ, R15 ;  /* 0x000000ffff137224 */ /* 0x002fe200078e000f */
        /* <DEDUP_REMOVED lines=10> */
[----:B------:R-:W-:Y:S04]  /*224e0*/  STSM.16.M88.4 [R3+0x6000], R8 ;  /* 0x0060000803007844 */ /* 0x000fe80000000200 */
[----:B------:R-:W0:Y:S01]  /*224f0*/  LDSM.16.MT88.4 R4, [R0+0x13400] ;  /* 0x013400000004783b */ /* 0x000e220000004200 */
[----:B-1----:R-:W-:Y:S02]  /*22500*/  MOV R15, R19 ;  /* 0x00000013000f7202 */ /* 0x002fe40000000f00 */
[C-C-:B0-----:R-:W-:Y:S02]  /*22510*/  PRMT R16, R4.reuse, 0x6420, R5.reuse ;  /* 0x0000642004107816 */ /* 0x141fe40000000005 */
[----:B------:R-:W-:Y:S02]  /*22520*/  PRMT R17, R4, 0x7531, R5 ;  /* 0x0000753104117816 */ /* 0x000fe40000000005 */
[----:B------:R-:W-:-:S02]  /*22530*/  PRMT R18, R6, 0x6420, R7 ;  /* 0x0000642006127816 */ /* 0x000fc40000000007 */
[----:B------:R-:W-:Y:S02]  /*22540*/  PRMT R19, R6, 0x7531, R7 ;  /* 0x0000753106137816 */ /* 0x000fe40000000007 */
[----:B------:R-:W0:Y:S01]  /*22550*/  LDSM.16.MT88.4 R4, [R2+0x13400] ;  /* 0x013400000204783b */ /* 0x000e220000004200 */
[----:B------:R-:W-:-:S05]  /*22560*/  IMAD.IADD R3, R15, 0x1, R3 ;  /* 0x000000010f037824 */ /* 0x000fca00078e0203 */
[----:B------:R-:W-:Y:S01]  /*22570*/  STSM.16.M88.4 [R3], R16 ;  /* 0x0000001003007844 */ /* 0x000fe20000000200 */
        /* <DEDUP_REMOVED lines=25> */
.L_x_568:
[----:B------:R-:W2:Y:S01]  /*22710*/  LDL.LU R2, [R1+0x10] ;  /* 0x0000100001027983 */ /* 0x000ea20000300800 */
[----:B0-----:R-:W-:Y:S03]  /*22720*/  SYNCS.ARRIVE.TRANS64.A1T0 RZ, [R21+URZ+0x38850], RZ ;  /* 0x038850ff15ff79a7 */ /* 0x001fe6000810003f */
[----:B-1----:R-:W3:Y:S01]  /*22730*/  LDL.LU R3, [R1+0x1c] ;  /* 0x00001c0001037983 */ /* 0x002ee20000300800 */
[----:B------:R-:W-:-:S05]  /*22740*/  @!P1 VIADD R0, R21, 0x38880 ;  /* 0x0003888015009836 */ /* 0x000fca0000000000 */
[----:B------:R-:W-:Y:S01]  /*22750*/  @!P1 PRMT R0, RZ, 0x654, R0 ;  /* 0x00000654ff009816 */ /* 0x000fe20000000000 */
[----:B------:R-:W-:Y:S06]  /*22760*/  BAR.SYNC.DEFER_BLOCKING 0x2, 0x80 ;  /* 0x0082000000007b1d */ /* 0x000fec0000010000 */
[----:B------:R2:W-:Y:S02]  /*22770*/  @!P1 SYNCS.ARRIVE.TRANS64.RED.A1T0 RZ, [R0+URZ], RZ ;  /* 0x000000ff00ff99a7 */ /* 0x0005e4000810043f */
[----:B--2---:R-:W-:-:S04]  /*22780*/  IADD3 R0, R2, 0x1, RZ ;  /* 0x0000000102007810 */ /* 0x004fc80007ffe0ff */
[----:B------:R-:W-:-:S04]  /*22790*/  ISETP.NE.AND P0, PT, R0, 0x2, PT ;  /* 0x000000020000780c */ /* 0x000fc80003f05270 */
[----:B------:R-:W-:Y:S02]  /*227a0*/  SEL R2, RZ, 0x1, P0 ;  /* 0x00000001ff027807 */ /* 0x000fe40000000000 */
[----:B------:R-:W-:Y:S02]  /*227b0*/  SEL R0, R0, RZ, P0 ;  /* 0x000000ff00007207 */ /* 0x000fe40000000000 */
[----:B---3--:R-:W-:-:S03]  /*227c0*/  LOP3.LUT R3, R3, R2, RZ, 0x3c, !PT ;  /* 0x0000000203037212 */ /* 0x008fc600078e3cff */
[----:B------:R1:W-:Y:S04]  /*227d0*/  STL [R1+0x10], R0 ;  /* 0x0000100001007387 */ /* 0x0003e80000100800 */
[----:B------:R1:W-:Y:S02]  /*227e0*/  STL [R1+0x1c], R3 ;  /* 0x00001c0301007387 */ /* 0x0003e40000100800 */
.L_x_520:
[----:B------:R-:W-:Y:S05]  /*227f0*/  BSYNC B6 ;  /* 0x0000000000067941 */ /* 0x000fea0003800000 */
.L_x_518:
[----:B01----:R-:W2:Y:S02]  /*22800*/  LDL R0, [R1+0x48] ;  /* 0x0000480001007983 */ /* 0x003ea40000100800 */
[----:B--2---:R-:W-:-:S13]  /*22810*/  LOP3.LUT P0, RZ, R0, 0x2, RZ, 0xc0, !PT ;  /* 0x0000000200ff7812 */ /* 0x004fda000780c0ff */
[----:B------:R-:W-:Y:S05]  /*22820*/  @!P0 BRA `(.L_x_569) ;  /* 0x0000000000288947 */ /* 0x000fea0003800000 */
[----:B------:R-:W-:Y:S05]  /*22830*/  WARPSYNC.ALL ;  /* 0x0000000000007948 */ /* 0x000fea0003800000 */
[----:B------:R-:W0:Y:S08]  /*22840*/  S2UR UR5, SR_CgaCtaId ;  /* 0x00000000000579c3 */ /* 0x000e300000008800 */
[----:B------:R-:W-:Y:S06]  /*22850*/  BAR.SYNC.DEFER_BLOCKING 0x5, 0x180 ;  /* 0x0146000000007b1d */ /* 0x000fec0000010000 */
[----:B------:R-:W-:-:S02]  /*22860*/  UMOV UR4, 0x400 ;  /* 0x0000040000047882 */ /* 0x000fc40000000000 */
[----:B0-----:R-:W-:-:S09]  /*22870*/  ULEA UR4, UR5, UR4, 0x18 ;  /* 0x0000000405047291 */ /* 0x001fd2000f8ec03f */
[----:B------:R-:W0:Y:S04]  /*22880*/  LDS.128 R4, [UR4+0x388d0] ;  /* 0x0388d004ff047984 */ /* 0x000e280008000c00 */
[----:B0-----:R0:W-:Y:S04]  /*22890*/  STL.64 [R1], R4 ;  /* 0x0000000401007387 */ /* 0x0011e80000100a00 */
[----:B------:R0:W-:Y:S01]  /*228a0*/  STL.64 [R1+0x8], R6 ;  /* 0x0000080601007387 */ /* 0x0001e20000100a00 */
[----:B------:R-:W-:Y:S06]  /*228b0*/  BAR.ARV 0x4, 0x180 ;  /* 0x0106000000007b1d */ /* 0x000fec0000002000 */
[----:B------:R-:W-:Y:S05]  /*228c0*/  BRA `(.L_x_570) ;  /* 0x0000000800847947 */ /* 0x000fea0003800000 */
.L_x_569:
[----:B------:R-:W0:Y:S01]  /*228d0*/  S2R R0, SR_TID.X ;  /* 0x0000000000007919 */ /* 0x000e220000002100 */
[----:B------:R-:W-:Y:S01]  /*228e0*/  UMOV UR4, 0xffffffff ;  /* 0xffffffff00047882 */ /* 0x000fe20000000000 */
[----:B0-----:R-:W-:-:S04]  /*228f0*/  LOP3.LUT R7, R0, 0x1f, RZ, 0xc0, !PT ;  /* 0x0000001f00077812 */ /* 0x001fc800078ec0ff */
[----:B------:R-:W-:Y:S01]  /*22900*/  ISETP.NE.AND P0, PT, R7, 0x1f, PT ;  /* 0x0000001f0700780c */ /* 0x000fe20003f05270 */
[----:B------:R-:W-:-:S12]  /*22910*/  BRA.DIV UR4, `(.L_x_571) ;  /* 0x0000003e04947947 */ /* 0x000fd8000b800000 */
[----:B------:R-:W2:Y:S01]  /*22920*/  LDL.LU R6, [R1] ;  /* 0x0000000001067983 */ /* 0x000ea20000300800 */
[----:B------:R-:W-:-:S03]  /*22930*/  ULDC UR4, c[0x0][0xc14] ;  /* 0x0003050000047ab9 */ /* 0x000fc60000000800 */
[----:B------:R-:W3:Y:S02]  /*22940*/  LDL R5, [R1+0xc] ;  /* 0x00000c0001057983 */ /* 0x000ee40000100800 */
[----:B---3--:R-:W-:-:S05]  /*22950*/  IMAD.IADD R5, R5, 0x1, R7 ;  /* 0x0000000105057824 */ /* 0x008fca00078e0207 */
[----:B------:R-:W-:-:S13]  /*22960*/  ISETP.GE.OR P1, PT, R5, UR4, !P0 ;  /* 0x0000000405007c0c */ /* 0x000fda000c726670 */
[----:B------:R-:W0:Y:S02]  /*22970*/  @!P1 LDC.64 R2, c[0x0][0xc58] ;  /* 0x00031600ff029b82 */ /* 0x000e240000000a00 */
[----:B0-----:R-:W-:-:S06]  /*22980*/  @!P1 IMAD.WIDE R2, R5, 0x4, R2 ;  /* 0x0000000405029825 */ /* 0x001fcc00078e0202 */
[----:B------:R0:W3:Y:S01]  /*22990*/  @!P1 LDG.E R2, desc[UR42][R2.64] ;  /* 0x0000002a02029981 */ /* 0x0000e2000c1e1900 */
[C---:B------:R-:W-:Y:S02]  /*229a0*/  ISETP.GE.U32.AND P2, PT, R7.reuse, 0x2, PT ;  /* 0x000000020700780c */ /* 0x040fe40003f46070 */
[C---:B------:R-:W-:Y:S01]  /*229b0*/  ISETP.GE.U32.AND P3, PT, R7.reuse, 0x4, PT ;  /* 0x000000040700780c */ /* 0x040fe20003f66070 */
[----:B--2---:R-:W-:Y:S01]  /*229c0*/  SHFL.IDX PT, R0, R6, RZ, 0x1f ;  /* 0x00001fff06007589 */ /* 0x004fe200000e0000 */
[C---:B------:R-:W-:Y:S02]  /*229d0*/  ISETP.GE.U32.AND P4, PT, R7.reuse, 0x8, PT ;  /* 0x000000080700780c */ /* 0x040fe40003f86070 */
[----:B------:R-:W-:Y:S01]  /*229e0*/  ISETP.GE.U32.AND P5, PT, R7, 0x10, PT ;  /* 0x000000100700780c */ /* 0x000fe20003fa6070 */
[----:B------:R-:W-:Y:S01]  /*229f0*/  SHFL.IDX PT, R4, R6, 0x1, 0x1f ;  /* 0x00201f0006047f89 */ /* 0x000fe200000e0000 */
[----:B0-----:R-:W-:Y:S01]  /*22a00*/  IMAD.MOV.U32 R3, RZ, RZ, RZ ;  /* 0x000000ffff037224 */ /* 0x001fe200078e00ff */
[----:B---3--:R-:W-:-:S02]  /*22a10*/  @!P1 MOV R3, R2 ;  /* 0x0000000200039202 */ /* 0x008fc40000000f00 */
[----:B------:R-:W-:-:S03]  /*22a20*/  ISETP.NE.AND P1, PT, R7, RZ, PT ;  /* 0x000000ff0700720c */ /* 0x000fc60003f25270 */
        /* <DEDUP_REMOVED lines=15> */
[----:B------:R0:W1:Y:S02]  /*22b20*/  SHFL.IDX PT, R14, R2, 0x1f, 0x1f ;  /* 0x03e01f00020e7f89 */ /* 0x00006400000e0000 */
.L_x_729:
[----:B------:R-:W-:Y:S02]  /*22b30*/  ULDC UR4, c[0x0][0xc10] ;  /* 0x0003040000047ab9 */ /* 0x000fe40000000800 */
[----:B------:R-:W-:-:S05]  /*22b40*/  MOV R7, UR4 ;  /* 0x0000000400077c02 */ /* 0x000fca0008000f00 */
[----:B-1----:R-:W-:-:S04]  /*22b50*/  IMAD R8, R14, R7, RZ ;  /* 0x000000070e087224 */ /* 0x002fc800078e02ff */
[----:B------:R-:W-:-:S05]  /*22b60*/  IMAD.IADD R4, R4, 0x1, R8 ;  /* 0x0000000104047824 */ /* 0x000fca00078e0208 */
[----:B------:R-:W-:-:S13]  /*22b70*/  ISETP.GT.AND P6, PT, R4, R0, PT ;  /* 0x000000000400720c */ /* 0x000fda0003fc4270 */
[----:B------:R-:W-:Y:S05]  /*22b80*/  @P6 BRA `(.L_x_572) ;  /* 0x0000000000a46947 */ /* 0x000fea0003800000 */
.L_x_577:
[----:B0-----:R-:W2:Y:S01]  /*22b90*/  LDL.LU R2, [R1+0xc] ;  /* 0x00000c0001027983 */ /* 0x001ea20000300800 */
[----:B------:R-:W0:Y:S01]  /*22ba0*/  LDC R5, c[0x0][0xc14] ;  /* 0x00030500ff057b82 */ /* 0x000e220000000800 */
[----:B--2---:R-:W-:-:S05]  /*22bb0*/  VIADD R2, R2, 0x1f ;  /* 0x0000001f02027836 */ /* 0x004fca0000000000 */
[----:B0-----:R-:W-:-:S13]  /*22bc0*/  ISETP.GE.AND P6, PT, R2, R5, PT ;  /* 0x000000050200720c */ /* 0x001fda0003fc6270 */
[----:B------:R-:W-:Y:S05]  /*22bd0*/  @P6 BRA `(.L_x_573) ;  /* 0x0000000400586947 */ /* 0x000fea0003800000 */
[----:B------:R-:W0:Y:S01]  /*22be0*/  S2R R3, SR_TID.X ;  /* 0x0000000000037919 */ /* 0x000e220000002100 */
[----:B------:R-:W-:Y:S01]  /*22bf0*/  BSSY B0, `(.L_x_574) ;  /* 0x000000a000007945 */ /* 0x000fe20003800000 */
[----:B------:R1:W-:Y:S01]  /*22c00*/  STL [R1+0xc], R2 ;  /* 0x00000c0201007387 */ /* 0x0003e20000100800 */
[----:B0-----:R-:W-:-:S04]  /*22c10*/  LOP3.LUT R3, R3, 0x1f, RZ, 0xc0, !PT ;  /* 0x0000001f03037812 */ /* 0x001fc800078ec0ff */
[----:B------:R-:W-:Y:S01]  /*22c20*/  IADD3 R6, R2, R3, RZ ;  /* 0x0000000302067210 */ /* 0x000fe20007ffe0ff */
[----:B------:R-:W-:-:S03]  /*22c30*/  IMAD.MOV.U32 R3, RZ, RZ, RZ ;  /* 0x000000ffff037224 */ /* 0x000fc600078e00ff */
[----:B------:R-:W-:-:S13]  /*22c40*/  ISETP.GE.OR P6, PT, R6, R5, !P0 ;  /* 0x000000050600720c */ /* 0x000fda00047c6670 */
[----:B-1----:R-:W-:Y:S05]  /*22c50*/  @P6 BRA `(.L_x_575) ;  /* 0x00000000000c6947 */ /* 0x002fea0003800000 */
[----:B------:R-:W0:Y:S02]  /*22c60*/  LDC.64 R2, c[0x0][0xc58] ;  /* 0x00031600ff027b82 */ /* 0x000e240000000a00 */
[----:B0-----:R-:W-:-:S06]  /*22c70*/  IMAD.WIDE R2, R6, 0x4, R2 ;  /* 0x0000000406027825 */ /* 0x001fcc00078e0202 */
[----:B------:R0:W5:Y:S02]  /*22c80*/  LDG.E R3, desc[UR42][R2.64] ;  /* 0x0000002a02037981 */ /* 0x000164000c1e1900 */
.L_x_575:
[----:B------:R-:W-:Y:S05]  /*22c90*/  BSYNC B0 ;  /* 0x0000000000007941 */ /* 0x000fea0003800000 */
.L_x_574:
[----:B------:R-:W-:-:S03]  /*22ca0*/  UMOV UR4, 0xffffffff ;  /* 0xffffffff00047882 */ /* 0x000fc60000000000 */
[----:B------:R-:W-:Y:S05]  /*22cb0*/  BRA.DIV UR4, `(.L_x_576) ;  /* 0x0000003e04d87947 */ /* 0x000fea000b800000 */
[----:B-----5:R-:W0:Y:S02]  /*22cc0*/  SHFL.UP PT, R14, R3, 0x1, RZ ;  /* 0x04200000030e7989 */ /* 0x020e2400000e00ff */
        /* <DEDUP_REMOVED lines=14> */
[----:B------:R0:W1:Y:S02]  /*22db0*/  SHFL.IDX PT, R14, R2, 0x1f, 0x1f ;  /* 0x03e01f00020e7f89 */ /* 0x00006400000e0000 */
.L_x_737:
[----:B------:R-:W-:Y:S02]  /*22dc0*/  ULDC UR4, c[0x0][0xc10] ;  /* 0x0003040000047ab9 */ /* 0x000fe40000000800 */
[----:B------:R-:W-:-:S04]  /*22dd0*/  IMAD.U32 R7, RZ, RZ, UR4 ;  /* 0x00000004ff077e24 */ /* 0x000fc8000f8e00ff */
[----:B-1----:R-:W-:-:S04]  /*22de0*/  IMAD R8, R14, R7, RZ ;  /* 0x000000070e087224 */ /* 0x002fc800078e02ff */
[----:B------:R-:W-:-:S05]  /*22df0*/  IMAD.IADD R4, R8, 0x1, R4 ;  /* 0x0000000108047824 */ /* 0x000fca00078e0204 */
[----:B------:R-:W-:-:S13]  /*22e00*/  ISETP.GT.AND P6, PT, R4, R0, PT ;  /* 0x000000000400720c */ /* 0x000fda0003fc4270 */
[----:B------:R-:W-:Y:S05]  /*22e10*/  @!P6 BRA `(.L_x_577) ;  /* 0xfffffffc005ce947 */ /* 0x000fea000383ffff */
.L_x_572:
[----:B------:R-:W-:Y:S01]  /*22e20*/  IADD3 R8, -R8, R4, RZ ;  /* 0x0000000408087210 */ /* 0x000fe20007ffe1ff */
[----:B------:R-:W-:-:S04]  /*22e30*/  UMOV UR4, 0xffffffff ;  /* 0xffffffff00047882 */ /* 0x000fc80000000000 */
[----:B------:R-:W-:-:S05]  /*22e40*/  IMAD R5, R2, R7, R8 ;  /* 0x0000000702057224 */ /* 0x000fca00078e0208 */
[----:B------:R-:W-:Y:S01]  /*22e50*/  ISETP.GT.AND P6, PT, R5, R0, PT ;  /* 0x000000000500720c */ /* 0x000fe20003fc4270 */
[----:B------:R-:W-:-:S12]  /*22e60*/  BRA.DIV UR4, `(.L_x_578) ;  /* 0x00000042042c7947 */ /* 0x000fd8000b800000 */
[----:B------:R-:W-:-:S04]  /*22e70*/  VOTE.ANY R6, PT, !P6 ;  /* 0x0000000000067806 */ /* 0x000fc800070e0100 */
[----:B------:R-:W1:Y:S02]  /*22e80*/  POPC R4, R6 ;  /* 0x0000000600047309 */ /* 0x000e640000000000 */
[----:B-1----:R1:W2:Y:S02]  /*22e90*/  SHFL.IDX PT, R5, R3, R4, 0x1f ;  /* 0x00001f0403057589 */ /* 0x0022a400000e0000 */
.L_x_741:
[----:B------:R-:W-:Y:S01]  /*22ea0*/  ISETP.NE.AND P0, PT, R6, RZ, PT ;  /* 0x000000ff0600720c */ /* 0x000fe20003f05270 */
[----:B------:R-:W-:-:S12]  /*22eb0*/  IMAD.MOV.U32 R14, RZ, RZ, RZ ;  /* 0x000000ffff0e7224 */ /* 0x000fd800078e00ff */
[----:B------:R-:W-:Y:S05]  /*22ec0*/  @!P0 BRA `(.L_x_579) ;  /* 0x0000000000108947 */ /* 0x000fea0003800000 */
[----:B------:R-:W-:Y:S01]  /*22ed0*/  UMOV UR4, 0xffffffff ;  /* 0xffffffff00047882 */ /* 0x000fe20000000000 */
[----:B------:R-:W-:Y:S02]  /*22ee0*/  VIADD R12, R4, 0xffffffff ;  /* 0xffffffff040c7836 */ /* 0x000fe40000000000 */
[----:B------:R-:W-:Y:S05]  /*22ef0*/  BRA.DIV UR4, `(.L_x_580) ;  /* 0x0000004204507947 */ /* 0x000fea000b800000 */
[----:B------:R3:W4:Y:S02]  /*22f00*/  SHFL.IDX PT, R14, R2, R12, 0x1f ;  /* 0x00001f0c020e7589 */ /* 0x00072400000e0000 */
.L_x_579:
[----:B------:R-:W5:Y:S01]  /*22f10*/  LDL.LU R10, [R1+0xc] ;  /* 0x00000c00010a7983 */ /* 0x000f620000300800 */
[----:B--2---:R-:W-:Y:S01]  /*22f20*/  IABS R6, R5 ;  /* 0x0000000500067213 */ /* 0x004fe20000000000 */
[----:B----4-:R-:W-:-:S03]  /*22f30*/  IMAD R11, R14, R7, R8 ;  /* 0x000000070e0b7224 */ /* 0x010fc600078e0208 */
[----:B------:R-:W2:Y:S02]  /*22f40*/  I2F.RP R8, R6 ;  /* 0x0000000600087306 */ /* 0x000ea40000209400 */
[----:B------:R-:W-:Y:S01]  /*22f50*/  IADD3 R0, R0, -R11, RZ ;  /* 0x8000000b00007210 */ /* 0x000fe20007ffe0ff */
[----:B------:R4:W-:Y:S05]  /*22f60*/  STL [R1], R11 ;  /* 0x0000000b01007387 */ /* 0x0009ea0000100800 */
[----:B--2---:R-:W2:Y:S02]  /*22f70*/  MUFU.RCP R8, R8 ;  /* 0x0000000800087308 */ /* 0x004ea40000001000 */
[----:B--2---:R-:W-:-:S06]  /*22f80*/  IADD3 R9, R8, 0xffffffe, RZ ;  /* 0x0ffffffe08097810 */ /* 0x004fcc0007ffe0ff */
[----:B-1----:R-:W0:Y:S02]  /*22f90*/  F2I.FTZ.U32.TRUNC.NTZ R3, R9 ;  /* 0x0000000900037305 */ /* 0x002e24000021f000 */
[----:B0--3--:R-:W-:-:S04]  /*22fa0*/  IMAD.MOV R2, RZ, RZ, -R3 ;  /* 0x000000ffff027224 */ /* 0x009fc800078e0a03 */
[----:B------:R-:W-:Y:S02]  /*22fb0*/  IMAD R7, R2, R6, RZ ;  /* 0x0000000602077224 */ /* 0x000fe400078e02ff */
[----:B------:R-:W-:-:S04]  /*22fc0*/  IMAD.MOV.U32 R2, RZ, RZ, RZ ;  /* 0x000000ffff027224 */ /* 0x000fc800078e00ff */
[----:B------:R-:W-:Y:S01]  /*22fd0*/  IMAD.HI.U32 R2, R3, R7, R2 ;  /* 0x0000000703027227 */ /* 0x000fe200078e0002 */
[----:B------:R-:W-:Y:S02]  /*22fe0*/  IABS R7, R5 ;  /* 0x0000000500077213 */ /* 0x000fe40000000000 */
[----:B------:R-:W-:-:S03]  /*22ff0*/  IABS R3, R0 ;  /* 0x0000000000037213 */ /* 0x000fc60000000000 */
[----:B------:R-:W-:Y:S02]  /*23000*/  IMAD.MOV R7, RZ, RZ, -R7 ;  /* 0x000000ffff077224 */ /* 0x000fe400078e0a07 */
[----:B------:R-:W-:-:S04]  /*23010*/  IMAD.HI.U32 R2, R2, R3, RZ ;  /* 0x0000000302027227 */ /* 0x000fc800078e00ff */
[----:B------:R-:W-:-:S05]  /*23020*/  IMAD R3, R2, R7, R3 ;  /* 0x0000000702037224 */ /* 0x000fca00078e0203 */
[----:B------:R-:W-:-:S13]  /*23030*/  ISETP.GT.U32.AND P1, PT, R6, R3, PT ;  /* 0x000000030600720c */ /* 0x000fda0003f24070 */
[----:B------:R-:W-:Y:S01]  /*23040*/  @!P1 IMAD.IADD R3, R3, 0x1, -R6 ;  /* 0x0000000103039824 */ /* 0x000fe200078e0a06 */
[----:B------:R-:W-:Y:S02]  /*23050*/  @!P1 IADD3 R2, R2, 0x1, RZ ;  /* 0x0000000102029810 */ /* 0x000fe40007ffe0ff */
[----:B------:R-:W-:Y:S02]  /*23060*/  ISETP.NE.AND P1, PT, R5, RZ, PT ;  /* 0x000000ff0500720c */ /* 0x000fe40003f25270 */
[----:B------:R-:W-:Y:S02]  /*23070*/  ISETP.GE.U32.AND P0, PT, R3, R6, PT ;  /* 0x000000060300720c */ /* 0x000fe40003f06070 */
[----:B------:R-:W-:-:S04]  /*23080*/  LOP3.LUT R3, R0, R5, RZ, 0x3c, !PT ;  /* 0x0000000500037212 */ /* 0x000fc800078e3cff */
[----:B------:R-:W-:-:S07]  /*23090*/  ISETP.GE.AND P2, PT, R3, RZ, PT ;  /* 0x000000ff0300720c */ /* 0x000fce0003f46270 */
[----:B------:R-:W-:-:S06]  /*230a0*/  @P0 VIADD R2, R2, 0x1 ;  /* 0x0000000102020836 */ /* 0x000fcc0000000000 */
[----:B------:R-:W-:Y:S01]  /*230b0*/  @!P2 IMAD.MOV R2, RZ, RZ, -R2 ;  /* 0x000000ffff02a224 */ /* 0x000fe200078e0a02 */
[----:B------:R-:W-:-:S04]  /*230c0*/  @!P1 LOP3.LUT R2, RZ, R5, RZ, 0x33, !PT ;  /* 0x00000005ff029212 */ /* 0x000fc800078e33ff */
[----:B------:R-:W-:-:S05]  /*230d0*/  IADD3 R3, -R2, RZ, RZ ;  /* 0x000000ff02037210 */ /* 0x000fca0007ffe1ff */
[----:B------:R-:W-:-:S05]  /*230e0*/  IMAD R0, R5, R3, R0 ;  /* 0x0000000305007224 */ /* 0x000fca00078e0200 */
[----:B------:R4:W-:Y:S04]  /*230f0*/  STL [R1+0x4], R0 ;  /* 0x0000040001007387 */ /* 0x0009e80000100800 */
[----:B------:R4:W-:Y:S01]  /*23100*/  STL [R1+0x8], R2 ;  /* 0x0000080201007387 */ /* 0x0009e20000100800 */
[----:B-----5:R-:W-:-:S05]  /*23110*/  IMAD.IADD R10, R4, 0x1, R10 ;  /* 0x00000001040a7824 */ /* 0x020fca00078e020a */
[----:B------:R4:W-:Y:S01]  /*23120*/  STL [R1+0xc], R10 ;  /* 0x00000c0a01007387 */ /* 0x0009e20000100800 */
[----:B------:R-:W-:Y:S05]  /*23130*/  BRA `(.L_x_581) ;  /* 0x0000000000287947 */ /* 0x000fea0003800000 */
.L_x_573:
[----:B------:R-:W-:Y:S01]  /*23140*/  UMOV UR4, URZ ;  /* 0x0000003f00047c82 */ /* 0x000fe20008000000 */
[----:B------:R-:W-:Y:S01]  /*23150*/  ULDC UR6, c[0x0][0xc14] ;  /* 0x0003050000067ab9 */ /* 0x000fe20000000800 */
[----:B------:R-:W-:Y:S01]  /*23160*/  UMOV UR5, URZ ;  /* 0x0000003f00057c82 */ /* 0x000fe20008000000 */
[----:B------:R0:W-:Y:S01]  /*23170*/  STL [R1], R0 ;  /* 0x0000000001007387 */ /* 0x0001e20000100800 */
[----:B------:R-:W-:Y:S01]  /*23180*/  IMAD.U32 R3, RZ, RZ, UR4 ;  /* 0x00000004ff037e24 */ /* 0x000fe2000f8e00ff */
[----:B------:R-:W-:-:S04]  /*23190*/  MOV R2, UR5 ;  /* 0x0000000500027c02 */ /* 0x000fc80008000f00 */
[----:B------:R1:W-:Y:S01]  /*231a0*/  STL [R1+0x4], R3 ;  /* 0x0000040301007387 */ /* 0x0003e20000100800 */
[----:B0-----:R-:W-:-:S05]  /*231b0*/  IMAD.U32 R0, RZ, RZ, UR6 ;  /* 0x00000006ff007e24 */ /* 0x001fca000f8e00ff */
[----:B------:R1:W-:Y:S04]  /*231c0*/  STL [R1+0xc], R0 ;  /* 0x00000c0001007387 */ /* 0x0003e80000100800 */
[----:B------:R1:W-:Y:S02]  /*231d0*/  STL [R1+0x8], R2 ;  /* 0x0000080201007387 */ /* 0x0003e40000100800 */
.L_x_581:
[----:B-1----:R-:W2:Y:S04]  /*231e0*/  LDL R3, [R1+0x8] ;  /* 0x0000080001037983 */ /* 0x002ea80000100800 */
[----:B----4-:R-:W3:Y:S04]  /*231f0*/  LDL R2, [R1+0xc] ;  /* 0x00000c0001027983 */ /* 0x010ee80000100800 */
[----:B------:R-:W4:Y:S04]  /*23200*/  LDL R4, [R1] ;  /* 0x0000000001047983 */ /* 0x000f280000100800 */
[----:B------:R-:W4:Y:S01]  /*23210*/  LDL R5, [R1+0x4] ;  /* 0x0000040001057983 */ /* 0x000f220000100800 */
[----:B------:R-:W-:Y:S05]  /*23220*/  WARPSYNC.ALL ;  /* 0x0000000000007948 */ /* 0x000fea0003800000 */
[----:B------:R-:W0:Y:S02]  /*23230*/  S2R R0, SR_TID.X ;  /* 0x0000000000007919 */ /* 0x000e240000002100 */
[----:B0-----:R-:W-:Y:S01]  /*23240*/  LOP3.LUT R0, R0, 0x1f, RZ, 0xc0, !PT ;  /* 0x0000001f00007812 */ /* 0x001fe200078ec0ff */
[----:B------:R-:W-:Y:S03]  /*23250*/  BAR.SYNC.DEFER_BLOCKING 0x4, 0x180 ;  /* 0x0106000000007b1d */ /* 0x000fe60000010000 */
[----:B------:R-:W-:-:S13]  /*23260*/  ISETP.NE.AND P0, PT, R0, RZ, PT ;  /* 0x000000ff0000720c */ /* 0x000fda0003f05270 */
[----:B------:R-:W-:Y:S01]  /*23270*/  @!P0 MOV R0, 0x400 ;  /* 0x0000040000008802 */ /* 0x000fe20000000f00 */
[----:B--2---:R-:W-:Y:S02]  /*23280*/  IMAD.MOV.U32 R6, RZ, RZ, R3 ;  /* 0x000000ffff067224 */ /* 0x004fe400078e0003 */
[----:B------:R-:W0:Y:S01]  /*23290*/  @!P0 S2R R3, SR_CgaCtaId ;  /* 0x0000000000038919 */ /* 0x000e220000008800 */
[----:B---3--:R-:W-:Y:S02]  /*232a0*/  MOV R7, R2 ;  /* 0x0000000200077202 */ /* 0x008fe40000000f00 */
[----:B0-----:R-:W-:-:S05]  /*232b0*/  @!P0 LEA R0, R3, R0, 0x18 ;  /* 0x0000000003008211 */ /* 0x001fca00078ec0ff */
[----:B----4-:R1:W-:Y:S01]  /*232c0*/  @!P0 STS.128 [R0+0x388d0], R4 ;  /* 0x0388d00400008388 */ /* 0x0103e20000000c00 */
[----:B------:R-:W-:Y:S06]  /*232d0*/  BAR.ARV 0x5, 0x180 ;  /* 0x0146000000007b1d */ /* 0x000fec0000002000 */
.L_x_570:
[----:B-1----:R-:W2:Y:S01]  /*232e0*/  LDL R0, [R1+0xc] ;  /* 0x00000c0001007983 */ /* 0x002ea20000100800 */
[----:B------:R-:W-:Y:S02]  /*232f0*/  ULDC UR4, c[0x0][0xc14] ;  /* 0x0003050000047ab9 */ /* 0x000fe40000000800 */
[----:B--2---:R-:W-:-:S13]  /*23300*/  ISETP.GE.AND P0, PT, R0, UR4, PT ;  /* 0x0000000400007c0c */ /* 0x004fda000bf06270 */
[----:B------:R-:W-:Y:S05]  /*23310*/  @!P0 BRA `(.L_x_582) ;  /* 0xffffffa800588947 */ /* 0x000fea000383ffff */
[----:B------:R-:W-:Y:S05]  /*23320*/  BSYNC B7 ;  /* 0x0000000000077941 */ /* 0x000fea0003800000 */
.L_x_480:
[----:B0-----:R-:W2:Y:S01]  /*23330*/  LDL.LU R0, [R1+0x4c] ;  /* 0x00004c0001007983 */ /* 0x001ea20000300800 */
[----:B------:R-:W-:Y:S01]  /*23340*/  BSSY B0, `(.L_x_583) ;  /* 0x000000b000007945 */ /* 0x000fe20003800000 */
[----:B-1----:R-:W0:Y:S01]  /*23350*/  S2R R5, SR_CgaCtaId ;  /* 0x0000000000057919 */ /* 0x002e220000008800 */
        /* <DEDUP_REMOVED lines=9> */
.L_x_744:
[----:B------:R-:W-:Y:S05]  /*233f0*/  BSYNC B0 ;  /* 0x0000000000007941 */ /* 0x000fea0003800000 */
.L_x_583:
[----:B------:R-:W-:-:S03]  /*23400*/  UMOV UR4, 0xffffffff ;  /* 0xffffffff00047882 */ /* 0x000fc60000000000 */
[----:B------:R-:W-:Y:S05]  /*23410*/  BRA.DIV UR4, `(.L_x_585) ;  /* 0x0000003e04407947 */ /* 0x000fea000b800000 */
[----:B------:R-:W1:Y:S02]  /*23420*/  S2R R2, SR_TID.X ;  /* 0x0000000000027919 */ /* 0x000e640000002100 */
[----:B-1----:R-:W-:-:S04]  /*23430*/  SHF.R.U32.HI R2, RZ, 0x5, R2 ;  /* 0x00000005ff027819 */ /* 0x002fc80000011602 */
[----:B------:R-:W-:-:S05]  /*23440*/  LOP3.LUT R2, R2, 0x3, RZ, 0xc0, !PT ;  /* 0x0000000302027812 */ /* 0x000fca00078ec0ff */
[----:B------:R1:W2:Y:S02]  /*23450*/  SHFL.IDX PT, R14, R2, RZ, 0x1f ;  /* 0x00001fff020e7589 */ /* 0x0002a400000e0000 */
.L_x_747:
[----:B--2---:R-:W-:-:S13]  /*23460*/  ISETP.NE.AND P0, PT, R14, RZ, PT ;  /* 0x000000ff0e00720c */ /* 0x004fda0003f05270 */
[----:B------:R-:W-:Y:S05]  /*23470*/  @P0 BRA `(.L_x_289) ;  /* 0x0000000000b00947 */ /* 0x000fea0003800000 */
[----:B------:R-:W-:-:S03]  /*23480*/  UMOV UR4, 0xffffffff ;  /* 0xffffffff00047882 */ /* 0x000fc60000000000 */
[----:B------:R-:W-:Y:S05]  /*23490*/  BRA.DIV UR4, `(.L_x_586) ;  /* 0x0000003e04547947 */ /* 0x000fea000b800000 */
[----:B------:R-:W-:-:S13]  /*234a0*/  ELECT P6, URZ, PT ;  /* 0x00000000003f782f */ /* 0x000fda00038c0000 */
.L_x_750:
[----:B------:R-:W-:Y:S05]  /*234b0*/  @!P6 BRA `(.L_x_289) ;  /* 0x0000000000a0e947 */ /* 0x000fea0003800000 */
[----:B------:R-:W-:-:S06]  /*234c0*/  ULOP3.LUT UR4, UR40, 0x2, URZ, 0xfc, !UPT ;  /* 0x0000000228047892 */ /* 0x000fcc000f8efc3f */
[----:B-1----:R-:W-:-:S04]  /*234d0*/  MOV R2, UR4 ;  /* 0x0000000400027c02 */ /* 0x002fc80008000f00 */
[----:B------:R-:W-:-:S13]  /*234e0*/  ISETP.NE.AND P0, PT, R2, 0x3, PT ;  /* 0x000000030200780c */ /* 0x000fda0003f05270 */
[----:B------:R-:W-:Y:S05]  /*234f0*/  @!P0 BRA `(.L_x_587) ;  /* 0x0000000000048947 */ /* 0x000fea0003800000 */
[----:B------:R-:W-:Y:S01]  /*23500*/  BPT.TRAP 0x1 ;  /* 0x000000040000795c */ /* 0x000fe20000300000 */
.L_x_587:
[----:B0-----:R-:W2:Y:S04]  /*23510*/  LDL R3, [R1+0x10] ;  /* 0x0000100001037983 */ /* 0x001ea80000100800 */
[----:B------:R-:W3:Y:S01]  /*23520*/  LDL.LU R7, [R1+0x1c] ;  /* 0x00001c0001077983 */ /* 0x000ee20000300800 */
[----:B------:R-:W-:-:S04]  /*23530*/  VIADD R2, R0, 0x38840 ;  /* 0x0003884000027836 */ /* 0x000fc80000000000 */
[C---:B--2---:R-:W-:Y:S01]  /*23540*/  IMAD R6, R3.reuse, 0x8, R2 ;  /* 0x0000000803067824 */ /* 0x044fe200078e0202 */
[----:B------:R-:W-:Y:S02]  /*23550*/  IADD3 R3, R3, 0x1, RZ ;  /* 0x0000000103037810 */ /* 0x000fe40007ffe0ff */
[----:B---3--:R-:W-:Y:S02]  /*23560*/  SHF.L.U32 R5, R7, 0x1f, RZ ;  /* 0x0000001f07057819 */ /* 0x008fe400000006ff */
[C---:B------:R-:W-:Y:S02]  /*23570*/  ISETP.NE.AND P2, PT, R3.reuse, 0x2, PT ;  /* 0x000000020300780c */ /* 0x040fe40003f45270 */
[----:B------:R-:W0:Y:S02]  /*23580*/  SYNCS.PHASECHK.TRANS64.TRYWAIT P1, [R6+URZ], R5 ;  /* 0x00000005060075a7 */ /* 0x000e24000802017f */
[----:B------:R-:W-:Y:S02]  /*23590*/  SEL R4, RZ, 0x1, P2 ;  /* 0x00000001ff047807 */ /* 0x000fe40001000000 */
[----:B------:R-:W-:-:S02]  /*235a0*/  SEL R3, R3, RZ, P2 ;  /* 0x000000ff03037207 */ /* 0x000fc40001000000 */
[----:B------:R-:W-:-:S03]  /*235b0*/  LOP3.LUT R4, R7, R4, RZ, 0x3c, !PT ;  /* 0x0000000407047212 */ /* 0x000fc600078e3cff */
[----:B------:R-:W-:Y:S01]  /*235c0*/  IMAD R7, R3, 0x8, R2 ;  /* 0x0000000803077824 */ /* 0x000fe200078e0202 */
[----:B------:R-:W-:Y:S01]  /*235d0*/  SHF.L.U32 R2, R4, 0x1f, RZ ;  /* 0x0000001f04027819 */ /* 0x000fe200000006ff */
[----:B0-----:R-:W-:Y:S06]  /*235e0*/  @!P1 BRA `(.L_x_588) ;  /* 0x0000003c00209947 */ /* 0x001fec0003800000 */
.L_x_751:
[----:B------:R-:W1:Y:S02]  /*235f0*/  SYNCS.PHASECHK.TRANS64.TRYWAIT P1, [R7+URZ], R2 ;  /* 0x00000002070075a7 */ /* 0x000e64000802017f */
[----:B-1----:R-:W-:Y:S05]  /*23600*/  @!P1 BRA `(.L_x_589) ;  /* 0x0000003c002c9947 */ /* 0x002fea0003800000 */
.L_x_752:
[----:B------:R-:W-:Y:S05]  /*23610*/  @!P0 BRA `(.L_x_590) ;  /* 0x0000000000048947 */ /* 0x000fea0003800000 */
[----:B------:R-:W-:Y:S01]  /*23620*/  BPT.TRAP 0x1 ;  /* 0x000000040000795c */ /* 0x000fe20000300000 */
.L_x_590:
[----:B------:R-:W2:Y:S02]  /*23630*/  LDL.LU R4, [R1+0x10] ;  /* 0x0000100001047983 */ /* 0x000ea40000300800 */
[----:B--2---:R-:W-:-:S04]  /*23640*/  IMAD R4, R4, 0x8, R0 ;  /* 0x0000000804047824 */ /* 0x004fc800078e0200 */
[----:B------:R-:W2:Y:S02]  /*23650*/  SYNCS.PHASECHK.TRANS64.TRYWAIT P1, [R4+URZ+0x38860], R5 ;  /* 0x03886005040075a7 */ /* 0x000ea4000802017f */
[----:B--2---:R-:W-:Y:S05]  /*23660*/  @!P1 BRA `(.L_x_591) ;  /* 0x0000003c00289947 */ /* 0x004fea0003800000 */
.L_x_753:
[----:B------:R-:W-:Y:S05]  /*23670*/  @!P0 BRA `(.L_x_592) ;  /* 0x0000000000048947 */ /* 0x000fea0003800000 */
[----:B------:R-:W-:Y:S01]  /*23680*/  BPT.TRAP 0x1 ;  /* 0x000000040000795c */ /* 0x000fe20000300000 */
.L_x_592:
[----:B------:R-:W-:-:S04]  /*23690*/  LEA R3, R3, R0, 0x3 ;  /* 0x0000000003037211 */ /* 0x000fc800078e18ff */
[----:B------:R-:W3:Y:S02]  /*236a0*/  SYNCS.PHASECHK.TRANS64.TRYWAIT P1, [R3+URZ+0x38860], R2 ;  /* 0x03886002030075a7 */ /* 0x000ee4000802017f */
[----:B---3--:R-:W-:Y:S05]  /*236b0*/  @!P1 BRA `(.L_x_593) ;  /* 0x0000003c00289947 */ /* 0x008fea0003800000 */
.L_x_754:
[----:B------:R-:W-:Y:S05]  /*236c0*/  @!P0 BRA `(.L_x_594) ;  /* 0x0000000000048947 */ /* 0x000fea0003800000 */
[----:B------:R-:W-:Y:S01]  /*236d0*/  BPT.TRAP 0x1 ;  /* 0x000000040000795c */ /* 0x000fe20000300000 */
.L_x_594:
[----:B------:R-:W4:Y:S02]  /*236e0*/  SYNCS.PHASECHK.TRANS64.TRYWAIT P0, [R4+URZ+0x38880], R5 ;  /* 0x03888005040075a7 */ /* 0x000f24000800017f */
[----:B----4-:R-:W-:Y:S05]  /*236f0*/  @!P0 BRA `(.L_x_595) ;  /* 0x0000003c002c8947 */ /* 0x010fea0003800000 */
.L_x_596:
[----:B------:R0:W0:Y:S02]  /*23700*/  SYNCS.PHASECHK.TRANS64.TRYWAIT P0, [R3+URZ+0x38880], R2 ;  /* 0x03888002030075a7 */ /* 0x000024000800017f */
[----:B0-----:R-:W-:Y:S05]  /*23710*/  @!P0 NANOSLEEP.SYNCS 0x989680 ;  /* 0x009896800000895d */ /* 0x001fea0003900000 */
[----:B------:R-:W0:Y:S02]  /*23720*/  @!P0 SYNCS.PHASECHK.TRANS64 P0, [R3+URZ+0x38880], R2 ;  /* 0x03888002030085a7 */ /* 0x000e24000800007f */
[----:B0-----:R-:W-:Y:S05]  /*23730*/  @!P0 BRA `(.L_x_596) ;  /* 0xfffffffc00f08947 */ /* 0x001fea000383ffff */
.L_x_289:
[----:B------:R-:W-:Y:S05]  /*23740*/  BSYNC B8 ;  /* 0x0000000000087941 */ /* 0x000fea0003800000 */
.L_x_286:
[----:B------:R-:W-:Y:S05]  /*23750*/  EXIT ;  /* 0x000000000000794d */ /* 0x000fea0003800000 */
.L_x_311:
[----:B0-----:R0:W1:Y:S02]  /*23760*/  SYNCS.PHASECHK.TRANS64.TRYWAIT P6, [R109+URZ+0x38890], R124 ;  /* 0x0388907c6d0075a7 */ /* 0x00106400080c017f */
[----:B-1----:R-:W-:Y:S05]  /*23770*/  @!P6 NANOSLEEP.SYNCS 0x989680 ;  /* 0x009896800000e95d */ /* 0x002fea0003900000 */
[----:B------:R-:W1:Y:S02]  /*23780*/  @!P6 SYNCS.PHASECHK.TRANS64 P6, [R109+URZ+0x38890], R124 ;  /* 0x0388907c6d00e5a7 */ /* 0x000e6400080c007f */
[----:B-1----:R-:W-:Y:S05]  /*23790*/  @!P6 BRA `(.L_x_311) ;  /* 0xfffffffc00f0e947 */ /* 0x002fea000383ffff */
[----:B------:R-:W-:Y:S05]  /*237a0*/  BRA `(.L_x_597) ;  /* 0xfffffdf400b47947 */ /* 0x000fea000383ffff */
.L_x_345:
[----:B0-----:R0:W1:Y:S02]  /*237b0*/  SYNCS.PHASECHK.TRANS64.TRYWAIT P3, [R109+URZ+0x38890], R124 ;  /* 0x0388907c6d0075a7 */ /* 0x001064000806017f */
[----:B-1----:R-:W-:Y:S05]  /*237c0*/  @!P3 NANOSLEEP.SYNCS 0x989680 ;  /* 0x009896800000b95d */ /* 0x002fea0003900000 */
[----:B------:R-:W1:Y:S02]  /*237d0*/  @!P3 SYNCS.PHASECHK.TRANS64 P3, [R109+URZ+0x38890], R124 ;  /* 0x0388907c6d00b5a7 */ /* 0x000e64000806007f */
[----:B-1----:R-:W-:Y:S05]  /*237e0*/  @!P3 BRA `(.L_x_345) ;  /* 0xfffffffc00f0b947 */ /* 0x002fea000383ffff */
[----:B------:R-:W-:Y:S05]  /*237f0*/  BRA `(.L_x_598) ;  /* 0xfffffe3800047947 */ /* 0x000fea000383ffff */
.L_x_362:
[----:B0-----:R0:W1:Y:S02]  /*23800*/  SYNCS.PHASECHK.TRANS64.TRYWAIT P2, [R109+URZ+0x38890], R124 ;  /* 0x0388907c6d0075a7 */ /* 0x001064000804017f */
[----:B-1----:R-:W-:Y:S05]  /*23810*/  @!P2 NANOSLEEP.SYNCS 0x989680 ;  /* 0x009896800000a95d */ /* 0x002fea0003900000 */
[----:B------:R-:W1:Y:S02]  /*23820*/  @!P2 SYNCS.PHASECHK.TRANS64 P2, [R109+URZ+0x38890], R124 ;  /* 0x0388907c6d00a5a7 */ /* 0x000e64000804007f */
[----:B-1----:R-:W-:Y:S05]  /*23830*/  @!P2 BRA `(.L_x_362) ;  /* 0xfffffffc00f0a947 */ /* 0x002fea000383ffff */
[----:B------:R-:W-:Y:S05]  /*23840*/  BRA `(.L_x_599) ;  /* 0xfffffe7800187947 */ /* 0x000fea000383ffff */
.L_x_372:
[----:B--2---:R2:W3:Y:S02]  /*23850*/  SYNCS.PHASECHK.TRANS64.TRYWAIT P3, [R109+URZ+0x388b0], R124 ;  /* 0x0388b07c6d0075a7 */ /* 0x0044e4000806017f */
[----:B---3--:R-:W-:Y:S05]  /*23860*/  @!P3 NANOSLEEP.SYNCS 0x989680 ;  /* 0x009896800000b95d */ /* 0x008fea0003900000 */
[----:B------:R-:W3:Y:S02]  /*23870*/  @!P3 SYNCS.PHASECHK.TRANS64 P3, [R109+URZ+0x388b0], R124 ;  /* 0x0388b07c6d00b5a7 */ /* 0x000ee4000806007f */
[----:B---3--:R-:W-:Y:S05]  /*23880*/  @!P3 BRA `(.L_x_372) ;  /* 0xfffffffc00f0b947 */ /* 0x008fea000383ffff */
[----:B------:R-:W-:Y:S05]  /*23890*/  BRA `(.L_x_600) ;  /* 0xfffffe7c00747947 */ /* 0x000fea000383ffff */
.L_x_384:
[----:B------:R-:W-:Y:S01]  /*238a0*/  BSSY B0, `(.L_x_601) ;  /* 0x0000007000007945 */ /* 0x000fe20003800000 */
[----:B------:R-:W-:Y:S01]  /*238b0*/  IMAD.MOV.U32 R12, RZ, RZ, RZ ;  /* 0x000000ffff0c7224 */ /* 0x000fe200078e00ff */
[----:B------:R-:W-:Y:S01]  /*238c0*/  MOV R15, 0xffffffff ;  /* 0xffffffff000f7802 */ /* 0x000fe20000000f00 */
[----:B------:R-:W-:-:S07]  /*238d0*/  IMAD.MOV.U32 R11, RZ, RZ, 0x1f ;  /* 0x0000001fff0b7424 */ /* 0x000fce00078e00ff */
[----:B-----5:R-:W-:Y:S05]  /*238e0*/  WARPSYNC.COLLECTIVE R15, `(.L_x_602) ;  /* 0x000000000f087348 */ /* 0x020fea0003c00000 */
[----:B------:R0:W1:Y:S02]  /*238f0*/  SHFL.IDX P6, R14, R13, R12, R11 ;  /* 0x0000000c0d0e7389 */ /* 0x00006400000c000b */
[----:B01---5:R-:W-:Y:S01]  /*23900*/  ENDCOLLECTIVE ;  /* 0x000000000000791b */ /* 0x023fe20003800000 */
.L_x_602:
[----:B------:R-:W-:Y:S05]  /*23910*/  BSYNC B0 ;  /* 0x0000000000007941 */ /* 0x000fea0003800000 */
.L_x_601:
[----:B------:R1:W-:Y:S01]  /*23920*/  STL [R1+0x8], R14 ;  /* 0x0000080e01007387 */ /* 0x0003e20000100800 */
[----:B------:R-:W-:Y:S05]  /*23930*/  BRA `(.L_x_603) ;  /* 0xfffffe8c000c7947 */ /* 0x000fea000383ffff */
.L_x_396:
[----:B------:R-:W-:Y:S01]  /*23940*/  BSSY B1, `(.L_x_604) ;  /* 0x0000008000017945 */ /* 0x000fe20003800000 */
[----:B------:R-:W-:Y:S01]  /*23950*/  IMAD.MOV.U32 R13, RZ, RZ, R26 ;  /* 0x000000ffff0d7224 */ /* 0x000fe200078e001a */
[----:B------:R-:W-:Y:S01]  /*23960*/  MOV R11, 0x181f ;  /* 0x0000181f000b7802 */ /* 0x000fe20000000f00 */
[----:B------:R-:W-:Y:S02]  /*23970*/  IMAD.MOV.U32 R12, RZ, RZ, RZ ;  /* 0x000000ffff0c7224 */ /* 0x000fe400078e00ff */
[----:B------:R-:W-:-:S07]  /*23980*/  IMAD.MOV.U32 R15, RZ, RZ, -0x1 ;  /* 0xffffffffff0f7424 */ /* 0x000fce00078e00ff */
[----:B01----:R-:W-:Y:S05]  /*23990*/  WARPSYNC.COLLECTIVE R15, `(.L_x_605) ;  /* 0x000000000f087348 */ /* 0x003fea0003c00000 */
[----:B-1----:R1:W2:Y:S02]  /*239a0*/  SHFL.IDX P6, R14, R13, R12, R11 ;  /* 0x0000000c0d0e7389 */ /* 0x0022a400000c000b */
[----:B012---:R-:W-:Y:S01]  /*239b0*/  ENDCOLLECTIVE ;  /* 0x000000000000791b */ /* 0x007fe20003800000 */
.L_x_605:
[----:B------:R-:W-:Y:S05]  /*239c0*/  BSYNC B1 ;  /* 0x0000000000017941 */ /* 0x000fea0003800000 */
.L_x_604:
[----:B------:R-:W-:Y:S05]  /*239d0*/  BRA `(.L_x_606) ;  /* 0xfffffe9000d07947 */ /* 0x000fea000383ffff */
.L_x_397:
[----:B------:R-:W-:Y:S01]  /*239e0*/  BSSY B1, `(.L_x_607) ;  /* 0x0000008000017945 */ /* 0x000fe20003800000 */
[----:B------:R-:W-:Y:S01]  /*239f0*/  IMAD.MOV.U32 R13, RZ, RZ, R24 ;  /* 0x000000ffff0d7224 */ /* 0x000fe200078e0018 */
[----:B------:R-:W-:Y:S01]  /*23a00*/  MOV R12, RZ ;  /* 0x000000ff000c7202 */ /* 0x000fe20000000f00 */
[----:B------:R-:W-:Y:S02]  /*23a10*/  IMAD.MOV.U32 R11, RZ, RZ, 0x181f ;  /* 0x0000181fff0b7424 */ /* 0x000fe400078e00ff */
[----:B------:R-:W-:-:S07]  /*23a20*/  IMAD.MOV.U32 R15, RZ, RZ, -0x1 ;  /* 0xffffffffff0f7424 */ /* 0x000fce00078e00ff */
[----:B01----:R-:W-:Y:S05]  /*23a30*/  WARPSYNC.COLLECTIVE R15, `(.L_x_608) ;  /* 0x000000000f087348 */ /* 0x003fea0003c00000 */
[----:B-1----:R1:W2:Y:S02]  /*23a40*/  SHFL.IDX P6, R14, R13, R12, R11 ;  /* 0x0000000c0d0e7389 */ /* 0x0022a400000c000b */
[----:B012---:R-:W-:Y:S01]  /*23a50*/  ENDCOLLECTIVE ;  /* 0x000000000000791b */ /* 0x007fe20003800000 */
.L_x_608:
[----:B------:R-:W-:Y:S05]  /*23a60*/  BSYNC B1 ;  /* 0x0000000000017941 */ /* 0x000fea0003800000 */
.L_x_607:
[----:B------:R-:W-:Y:S05]  /*23a70*/  BRA `(.L_x_609) ;  /* 0xfffffe9000b07947 */ /* 0x000fea000383ffff */
.L_x_398:
[----:B------:R-:W-:Y:S01]  /*23a80*/  BSSY B1, `(.L_x_610) ;  /* 0x0000008000017945 */ /* 0x000fe20003800000 */
[----:B------:R-:W-:Y:S01]  /*23a90*/  MOV R13, R27 ;  /* 0x0000001b000d7202 */ /* 0x000fe20000000f00 */
[----:B------:R-:W-:Y:S01]  /*23aa0*/  IMAD.MOV.U32 R12, RZ, RZ, RZ ;  /* 0x000000ffff0c7224 */ /* 0x000fe200078e00ff */
[----:B------:R-:W-:Y:S01]  /*23ab0*/  MOV R15, 0xffffffff ;  /* 0xffffffff000f7802 */ /* 0x000fe20000000f00 */
[----:B------:R-:W-:-:S07]  /*23ac0*/  IMAD.MOV.U32 R11, RZ, RZ, 0x181f ;  /* 0x0000181fff0b7424 */ /* 0x000fce00078e00ff */
[----:B01----:R-:W-:Y:S05]  /*23ad0*/  WARPSYNC.COLLECTIVE R15, `(.L_x_611) ;  /* 0x000000000f087348 */ /* 0x003fea0003c00000 */
[----:B-1----:R1:W2:Y:S02]  /*23ae0*/  SHFL.IDX P6, R14, R13, R12, R11 ;  /* 0x0000000c0d0e7389 */ /* 0x0022a400000c000b */
[----:B012---:R-:W-:Y:S01]  /*23af0*/  ENDCOLLECTIVE ;  /* 0x000000000000791b */ /* 0x007fe20003800000 */
.L_x_611:
[----:B------:R-:W-:Y:S05]  /*23b00*/  BSYNC B1 ;  /* 0x0000000000017941 */ /* 0x000fea0003800000 */
.L_x_610:
[----:B------:R-:W-:Y:S05]  /*23b10*/  BRA `(.L_x_612) ;  /* 0xfffffe9000907947 */ /* 0x000fea000383ffff */
.L_x_399:
        /* <DEDUP_REMOVED lines=8> */
.L_x_614:
[----:B------:R-:W-:Y:S05]  /*23ba0*/  BSYNC B1 ;  /* 0x0000000000017941 */ /* 0x000fea0003800000 */
.L_x_613:
[----:B------:R-:W-:Y:S05]  /*23bb0*/  BRA `(.L_x_615) ;  /* 0xfffffe9000707947 */ /* 0x000fea000383ffff */
.L_x_401:
[----:B-1----:R1:W2:Y:S02]  /*23bc0*/  SYNCS.PHASECHK.TRANS64.TRYWAIT P0, [R19+URZ+0x38800], R24 ;  /* 0x03880018130075a7 */ /* 0x0022a4000800017f */
[----:B--2---:R-:W-:Y:S05]  /*23bd0*/  @!P0 NANOSLEEP.SYNCS 0x989680 ;  /* 0x009896800000895d */ /* 0x004fea0003900000 */
[----:B------:R-:W2:Y:S02]  /*23be0*/  @!P0 SYNCS.PHASECHK.TRANS64 P0, [R19+URZ+0x38800], R24 ;  /* 0x03880018130085a7 */ /* 0x000ea4000800007f */
[----:B--2---:R-:W-:Y:S05]  /*23bf0*/  @!P0 BRA `(.L_x_401) ;  /* 0xfffffffc00f08947 */ /* 0x004fea000383ffff */
[----:B------:R-:W-:Y:S05]  /*23c00*/  BRA `(.L_x_616) ;  /* 0xfffffe9400487947 */ /* 0x000fea000383ffff */
.L_x_417:
[----:B------:R-:W-:Y:S01]  /*23c10*/  BSSY B1, `(.L_x_617) ;  /* 0x0000008000017945 */ /* 0x000fe20003800000 */
[----:B------:R-:W-:Y:S01]  /*23c20*/  IMAD.MOV.U32 R13, RZ, RZ, R26 ;  /* 0x000000ffff0d7224 */ /* 0x000fe200078e001a */
[----:B------:R-:W-:Y:S01]  /*23c30*/  MOV R12, RZ ;  /* 0x000000ff000c7202 */ /* 0x000fe20000000f00 */
[----:B------:R-:W-:Y:S02]  /*23c40*/  IMAD.MOV.U32 R11, RZ, RZ, 0x181f ;  /* 0x0000181fff0b7424 */ /* 0x000fe400078e00ff */
[----:B------:R-:W-:-:S07]  /*23c50*/  IMAD.MOV.U32 R15, RZ, RZ, -0x1 ;  /* 0xffffffffff0f7424 */ /* 0x000fce00078e00ff */
[----:B01---5:R-:W-:Y:S05]  /*23c60*/  WARPSYNC.COLLECTIVE R15, `(.L_x_618) ;  /* 0x000000000f087348 */ /* 0x023fea0003c00000 */
[----:B-1----:R1:W2:Y:S02]  /*23c70*/  SHFL.IDX P6, R14, R13, R12, R11 ;  /* 0x0000000c0d0e7389 */ /* 0x0022a400000c000b */
[----:B012--5:R-:W-:Y:S01]  /*23c80*/  ENDCOLLECTIVE ;  /* 0x000000000000791b */ /* 0x027fe20003800000 */
.L_x_618:
[----:B------:R-:W-:Y:S05]  /*23c90*/  BSYNC B1 ;  /* 0x0000000000017941 */ /* 0x000fea0003800000 */
.L_x_617:
[----:B------:R-:W-:Y:S05]  /*23ca0*/  BRA `(.L_x_619) ;  /* 0xfffffec400547947 */ /* 0x000fea000383ffff */
.L_x_418:
[----:B------:R-:W-:Y:S01]  /*23cb0*/  BSSY B1, `(.L_x_620) ;  /* 0x0000008000017945 */ /* 0x000fe20003800000 */
[----:B------:R-:W-:Y:S01]  /*23cc0*/  MOV R13, R24 ;  /* 0x00000018000d7202 */ /* 0x000fe20000000f00 */
[----:B------:R-:W-:Y:S01]  /*23cd0*/  IMAD.MOV.U32 R12, RZ, RZ, RZ ;  /* 0x000000ffff0c7224 */ /* 0x000fe200078e00ff */
[----:B------:R-:W-:Y:S01]  /*23ce0*/  MOV R15, 0xffffffff ;  /* 0xffffffff000f7802 */ /* 0x000fe20000000f00 */
[----:B------:R-:W-:-:S07]  /*23cf0*/  IMAD.MOV.U32 R11, RZ, RZ, 0x181f ;  /* 0x0000181fff0b7424 */ /* 0x000fce00078e00ff */
[----:B01---5:R-:W-:Y:S05]  /*23d00*/  WARPSYNC.COLLECTIVE R15, `(.L_x_621) ;  /* 0x000000000f087348 */ /* 0x023fea0003c00000 */
[----:B-1----:R1:W2:Y:S02]  /*23d10*/  SHFL.IDX P6, R14, R13, R12, R11 ;  /* 0x0000000c0d0e7389 */ /* 0x0022a400000c000b */
[----:B012--5:R-:W-:Y:S01]  /*23d20*/  ENDCOLLECTIVE ;  /* 0x000000000000791b */ /* 0x027fe20003800000 */
.L_x_621:
[----:B------:R-:W-:Y:S05]  /*23d30*/  BSYNC B1 ;  /* 0x0000000000017941 */ /* 0x000fea0003800000 */
.L_x_620:
[----:B------:R-:W-:Y:S05]  /*23d40*/  BRA `(.L_x_622) ;  /* 0xfffffec400347947 */ /* 0x000fea000383ffff */
.L_x_419:
[----:B------:R-:W-:Y:S01]  /*23d50*/  BSSY B1, `(.L_x_623) ;  /* 0x0000008000017945 */ /* 0x000fe20003800000 */
[----:B------:R-:W-:Y:S01]  /*23d60*/  IMAD.MOV.U32 R13, RZ, RZ, R27 ;  /* 0x000000ffff0d7224 */ /* 0x000fe200078e001b */
[----:B------:R-:W-:Y:S01]  /*23d70*/  MOV R11, 0x181f ;  /* 0x0000181f000b7802 */ /* 0x000fe20000000f00 */
[----:B------:R-:W-:Y:S02]  /*23d80*/  IMAD.MOV.U32 R12, RZ, RZ, RZ ;  /* 0x000000ffff0c7224 */ /* 0x000fe400078e00ff */
[----:B------:R-:W-:-:S07]  /*23d90*/  IMAD.MOV.U32 R15, RZ, RZ, -0x1 ;  /* 0xffffffffff0f7424 */ /* 0x000fce00078e00ff */
[----:B01---5:R-:W-:Y:S05]  /*23da0*/  WARPSYNC.COLLECTIVE R15, `(.L_x_624) ;  /* 0x000000000f087348 */ /* 0x023fea0003c00000 */
[----:B-1----:R1:W2:Y:S02]  /*23db0*/  SHFL.IDX P6, R14, R13, R12, R11 ;  /* 0x0000000c0d0e7389 */ /* 0x0022a400000c000b */
[----:B012--5:R-:W-:Y:S01]  /*23dc0*/  ENDCOLLECTIVE ;  /* 0x000000000000791b */ /* 0x027fe20003800000 */
.L_x_624:
[----:B------:R-:W-:Y:S05]  /*23dd0*/  BSYNC B1 ;  /* 0x0000000000017941 */ /* 0x000fea0003800000 */
.L_x_623:
[----:B------:R-:W-:Y:S05]  /*23de0*/  BRA `(.L_x_625) ;  /* 0xfffffec400147947 */ /* 0x000fea000383ffff */
.L_x_420:
        /* <DEDUP_REMOVED lines=8> */
.L_x_627:
[----:B------:R-:W-:Y:S05]  /*23e70*/  BSYNC B1 ;  /* 0x0000000000017941 */ /* 0x000fea0003800000 */
.L_x_626:
[----:B------:R-:W-:Y:S05]  /*23e80*/  BRA `(.L_x_628) ;  /* 0xfffffec000f47947 */ /* 0x000fea000383ffff */
.L_x_422:
[----:B-1----:R1:W2:Y:S02]  /*23e90*/  SYNCS.PHASECHK.TRANS64.TRYWAIT P4, [R19+URZ+0x38800], R20 ;  /* 0x03880014130075a7 */ /* 0x0022a4000808017f */
[----:B--2---:R-:W-:Y:S05]  /*23ea0*/  @!P4 NANOSLEEP.SYNCS 0x989680 ;  /* 0x009896800000c95d */ /* 0x004fea0003900000 */
[----:B------:R-:W2:Y:S02]  /*23eb0*/  @!P4 SYNCS.PHASECHK.TRANS64 P4, [R19+URZ+0x38800], R20 ;  /* 0x038800141300c5a7 */ /* 0x000ea4000808007f */
[----:B--2---:R-:W-:Y:S05]  /*23ec0*/  @!P4 BRA `(.L_x_422) ;  /* 0xfffffffc00f0c947 */ /* 0x004fea000383ffff */
[----:B------:R-:W-:Y:S05]  /*23ed0*/  BRA `(.L_x_629) ;  /* 0xfffffec400f87947 */ /* 0x000fea000383ffff */
.L_x_432:
[----:B--2---:R2:W3:Y:S02]  /*23ee0*/  SYNCS.PHASECHK.TRANS64.TRYWAIT P1, [R3+URZ+0x38830], R0 ;  /* 0x03883000030075a7 */ /* 0x0044e4000802017f */
[----:B---3--:R-:W-:Y:S05]  /*23ef0*/  @!P1 NANOSLEEP.SYNCS 0x989680 ;  /* 0x009896800000995d */ /* 0x008fea0003900000 */
[----:B------:R-:W3:Y:S02]  /*23f00*/  @!P1 SYNCS.PHASECHK.TRANS64 P1, [R3+URZ+0x38830], R0 ;  /* 0x03883000030095a7 */ /* 0x000ee4000802007f */
[----:B---3--:R-:W-:Y:S05]  /*23f10*/  @!P1 BRA `(.L_x_432) ;  /* 0xfffffffc00f09947 */ /* 0x008fea000383ffff */
[----:B------:R-:W-:Y:S05]  /*23f20*/  BRA `(.L_x_431) ;  /* 0xfffffef800b47947 */ /* 0x000fea000383ffff */
.L_x_438:
[----:B--2---:R2:W3:Y:S02]  /*23f30*/  SYNCS.PHASECHK.TRANS64.TRYWAIT P2, [R0+URZ+0x38830], R9 ;  /* 0x03883009000075a7 */ /* 0x0044e4000804017f */
[----:B---3--:R-:W-:Y:S05]  /*23f40*/  @!P2 NANOSLEEP.SYNCS 0x989680 ;  /* 0x009896800000a95d */ /* 0x008fea0003900000 */
[----:B------:R-:W3:Y:S02]  /*23f50*/  @!P2 SYNCS.PHASECHK.TRANS64 P2, [R0+URZ+0x38830], R9 ;  /* 0x038830090000a5a7 */ /* 0x000ee4000804007f */
[----:B---3--:R-:W-:Y:S05]  /*23f60*/  @!P2 BRA `(.L_x_438) ;  /* 0xfffffffc00f0a947 */ /* 0x008fea000383ffff */
[----:B------:R-:W-:Y:S05]  /*23f70*/  BRA `(.L_x_437) ;  /* 0xffffff2400bc7947 */ /* 0x000fea000383ffff */
.L_x_442:
[----:B-1----:R1:W2:Y:S02]  /*23f80*/  SYNCS.PHASECHK.TRANS64.TRYWAIT P1, [R4+URZ+0x38850], R0 ;  /* 0x03885000040075a7 */ /* 0x0022a4000802017f */
[----:B--2---:R-:W-:Y:S05]  /*23f90*/  @!P1 NANOSLEEP.SYNCS 0x989680 ;  /* 0x009896800000995d */ /* 0x004fea0003900000 */
[----:B------:R-:W2:Y:S02]  /*23fa0*/  @!P1 SYNCS.PHASECHK.TRANS64 P1, [R4+URZ+0x38850], R0 ;  /* 0x03885000040095a7 */ /* 0x000ea4000802007f */
[----:B--2---:R-:W-:Y:S05]  /*23fb0*/  @!P1 BRA `(.L_x_442) ;  /* 0xfffffffc00f09947 */ /* 0x004fea000383ffff */
[----:B------:R-:W-:Y:S05]  /*23fc0*/  BRA `(.L_x_439) ;  /* 0xffffff2800c87947 */ /* 0x000fea000383ffff */
.L_x_448:
[----:B-1----:R1:W2:Y:S02]  /*23fd0*/  SYNCS.PHASECHK.TRANS64.TRYWAIT P1, [R20+URZ+0x38850], R3 ;  /* 0x03885003140075a7 */ /* 0x0022a4000802017f */
[----:B--2---:R-:W-:Y:S05]  /*23fe0*/  @!P1 NANOSLEEP.SYNCS 0x989680 ;  /* 0x009896800000995d */ /* 0x004fea0003900000 */
[----:B------:R-:W2:Y:S02]  /*23ff0*/  @!P1 SYNCS.PHASECHK.TRANS64 P1, [R20+URZ+0x38850], R3 ;  /* 0x03885003140095a7 */ /* 0x000ea4000802007f */
[----:B--2---:R-:W-:Y:S05]  /*24000*/  @!P1 BRA `(.L_x_448) ;  /* 0xfffffffc00f09947 */ /* 0x004fea000383ffff */
[----:B------:R-:W-:Y:S05]  /*24010*/  BRA `(.L_x_447) ;  /* 0xffffff4800a47947 */ /* 0x000fea000383ffff */
.L_x_452:
[----:B------:R-:W-:Y:S02]  /*24020*/  SEL R57, R66, R15, P0 ;  /* 0x0000000f42397207 */ /* 0x000fe40000000000 */
[----:B------:R-:W-:Y:S02]  /*24030*/  SEL R29, R12, R43, P0 ;  /* 0x0000002b0c1d7207 */ /* 0x000fe40000000000 */
[----:B------:R-:W-:Y:S02]  /*24040*/  SEL R28, R43, R12, P0 ;  /* 0x0000000c2b1c7207 */ /* 0x000fe40000000000 */
[----:B------:R-:W-:Y:S01]  /*24050*/  SEL R66, R15, R66, P0 ;  /* 0x000000420f427207 */ /* 0x000fe20000000000 */
[----:B------:R-:W-:Y:S01]  /*24060*/  IMAD.MOV.U32 R15, RZ, RZ, -0x1 ;  /* 0xffffffffff0f7424 */ /* 0x000fe200078e00ff */
[----:B------:R-:W-:Y:S02]  /*24070*/  SEL R61, R6, R11, P0 ;  /* 0x0000000b063d7207 */ /* 0x000fe40000000000 */
[----:B------:R-:W-:Y:S01]  /*24080*/  SEL R72, R11, R6, P0 ;  /* 0x000000060b487207 */ /* 0x000fe20000000000 */
[----:B------:R-:W-:Y:S01]  /*24090*/  IMAD.MOV.U32 R11, RZ, RZ, 0x1c1f ;  /* 0x00001c1fff0b7424 */ /* 0x000fe200078e00ff */
[----:B-----5:R-:W-:-:S02]  /*240a0*/  MOV R12, R2 ;  /* 0x00000002000c7202 */ /* 0x020fc40000000f00 */
[----:B------:R-:W-:Y:S02]  /*240b0*/  SEL R25, R14, R27, P0 ;  /* 0x0000001b0e197207 */ /* 0x000fe40000000000 */
[----:B------:R-:W-:-:S07]  /*240c0*/  SEL R20, R27, R14, P0 ;  /* 0x0000000e1b147207 */ /* 0x000fce0000000000 */
[----:B------:R-:W-:Y:S05]  /*240d0*/  WARPSYNC.COLLECTIVE R15, `(.L_x_630) ;  /* 0x000000000f087348 */ /* 0x000fea0003c00000 */
[----:B------:R0:W1:Y:S02]  /*240e0*/  SHFL.IDX P6, R14, R13, R12, R11 ;  /* 0x0000000c0d0e7389 */ /* 0x00006400000c000b */
[----:B01----:R-:W-:Y:S01]  /*240f0*/  ENDCOLLECTIVE ;  /* 0x000000000000791b */ /* 0x003fe20003800000 */
.L_x_630:
[----:B------:R-:W-:Y:S02]  /*24100*/  SEL R55, R0, R7, P0 ;  /* 0x0000000700377207 */ /* 0x000fe40000000000 */
[----:B------:R-:W-:Y:S02]  /*24110*/  SEL R64, R7, R0, P0 ;  /* 0x0000000007407207 */ /* 0x000fe40000000000 */
[----:B------:R-:W-:Y:S02]  /*24120*/  LOP3.LUT R7, R2, 0x2, RZ, 0x3c, !PT ;  /* 0x0000000202077812 */ /* 0x000fe400078e3cff */
[----:B------:R-:W-:Y:S02]  /*24130*/  SEL R21, R8, R31, P0 ;  /* 0x0000001f08157207 */ /* 0x000fe40000000000 */
[----:B------:R-:W-:Y:S02]  /*24140*/  SEL R53, R62, R9, P0 ;  /* 0x000000093e357207 */ /* 0x000fe40000000000 */
[----:B------:R-:W-:-:S02]  /*24150*/  SEL R62, R9, R62, P0 ;  /* 0x0000003e093e7207 */ /* 0x000fc40000000000 */
[----:B------:R-:W-:Y:S01]  /*24160*/  SEL R8, R31, R8, P0 ;  /* 0x000000081f087207 */ /* 0x000fe20000000000 */
[----:B------:R-:W-:Y:S01]  /*24170*/  IMAD.MOV.U32 R13, RZ, RZ, R4 ;  /* 0x000000ffff0d7224 */ /* 0x000fe200078e0004 */
[----:B------:R-:W-:Y:S01]  /*24180*/  SEL R43, R76, R139, P0 ;  /* 0x0000008b4c2b7207 */ /* 0x000fe20000000000 */
[----:B------:R-:W-:Y:S01]  /*24190*/  IMAD.MOV.U32 R12, RZ, RZ, R7 ;  /* 0x000000ffff0c7224 */ /* 0x000fe200078e0007 */
[----:B------:R-:W-:Y:S02]  /*241a0*/  SEL R50, R139, R76, P0 ;  /* 0x0000004c8b327207 */ /* 0x000fe40000000000 */
[----:B------:R-:W-:Y:S02]  /*241b0*/  SEL R65, R10, R67, P0 ;  /* 0x000000430a417207 */ /* 0x000fe40000000000 */
[----:B------:R-:W-:Y:S02]  /*241c0*/  SEL R76, R67, R10, P0 ;  /* 0x0000000a434c7207 */ /* 0x000fe40000000000 */
[----:B------:R-:W-:-:S02]  /*241d0*/  SEL R69, R26, R79, P0 ;  /* 0x0000004f1a457207 */ /* 0x000fc40000000000 */
[----:B------:R-:W-:-:S07]  /*241e0*/  MOV R6, R14 ;  /* 0x0000000e00067202 */ /* 0x000fce0000000f00 */
[----:B------:R-:W-:Y:S05]  /*241f0*/  WARPSYNC.COLLECTIVE R15, `(.L_x_631) ;  /* 0x000000000f087348 */ /* 0x000fea0003c00000 */
[----:B------:R0:W1:Y:S02]  /*24200*/  SHFL.IDX P6, R14, R13, R12, R11 ;  /* 0x0000000c0d0e7389 */ /* 0x00006400000c000b */
[----:B01----:R-:W-:Y:S01]  /*24210*/  ENDCOLLECTIVE ;  /* 0x000000000000791b */ /* 0x003fe20003800000 */
.L_x_631:
[----:B------:R-:W-:Y:S02]  /*24220*/  SEL R80, R79, R26, P0 ;  /* 0x0000001a4f507207 */ /* 0x000fe40000000000 */
[----:B------:R-:W-:Y:S02]  /*24230*/  SEL R27, R24, R35, P0 ;  /* 0x00000023181b7207 */ /* 0x000fe40000000000 */
[----:B------:R-:W-:Y:S02]  /*24240*/  SEL R24, R35, R24, P0 ;  /* 0x0000001823187207 */ /* 0x000fe40000000000 */
        /* <DEDUP_REMOVED lines=15> */
.L_x_632:
        /* <DEDUP_REMOVED lines=18> */
.L_x_633:
        /* <DEDUP_REMOVED lines=18> */
.L_x_634:
        /* <DEDUP_REMOVED lines=13> */
[----:B------:R-:W-:-:S07]  /*24650*/  MOV R26, R14 ;  /* 0x0000000e001a7202 */ /* 0x000fce0000000f00 */
[----:B------:R-:W-:Y:S05]  /*24660*/  WARPSYNC.COLLECTIVE R15, `(.L_x_635) ;  /* 0x000000000f087348 */ /* 0x000fea0003c00000 */
[----:B------:R0:W1:Y:S02]  /*24670*/  SHFL.IDX P6, R14, R13, R12, R11 ;  /* 0x0000000c0d0e7389 */ /* 0x00006400000c000b */
[----:B01----:R-:W-:Y:S01]  /*24680*/  ENDCOLLECTIVE ;  /* 0x000000000000791b */ /* 0x003fe20003800000 */
.L_x_635:
[----:B------:R-:W-:Y:S02]  /*24690*/  IMAD.MOV.U32 R13, RZ, RZ, R27 ;  /* 0x000000ffff0d7224 */ /* 0x000fe400078e001b */
[----:B------:R-:W-:Y:S01]  /*246a0*/  IMAD.MOV.U32 R12, RZ, RZ, R2 ;  /* 0x000000ffff0c7224 */ /* 0x000fe200078e0002 */
[----:B------:R-:W-:-:S07]  /*246b0*/  MOV R25, R14 ;  /* 0x0000000e00197202 */ /* 0x000fce0000000f00 */
[----:B------:R-:W-:Y:S05]  /*246c0*/  WARPSYNC.COLLECTIVE R15, `(.L_x_636) ;  /* 0x000000000f087348 */ /* 0x000fea0003c00000 */
[----:B------:R0:W1:Y:S02]  /*246d0*/  SHFL.IDX P6, R14, R13, R12, R11 ;  /* 0x0000000c0d0e7389 */ /* 0x00006400000c000b */
[----:B01----:R-:W-:Y:S01]  /*246e0*/  ENDCOLLECTIVE ;  /* 0x000000000000791b */ /* 0x003fe20003800000 */
.L_x_636:
[----:B------:R-:W-:Y:S01]  /*246f0*/  IMAD.MOV.U32 R13, RZ, RZ, R24 ;  /* 0x000000ffff0d7224 */ /* 0x000fe200078e0018 */
[----:B------:R-:W-:Y:S01]  /*24700*/  SEL R24, R26, R25, P0 ;  /* 0x000000191a187207 */ /* 0x000fe20000000000 */
[----:B------:R-:W-:Y:S01]  /*24710*/  IMAD.MOV.U32 R12, RZ, RZ, R7 ;  /* 0x000000ffff0c7224 */ /* 0x000fe200078e0007 */
[----:B------:R-:W-:Y:S02]  /*24720*/  SEL R26, R25, R26, P0 ;  /* 0x0000001a191a7207 */ /* 0x000fe40000000000 */
[----:B------:R-:W-:-:S07]  /*24730*/  MOV R30, R14 ;  /* 0x0000000e001e7202 */ /* 0x000fce0000000f00 */
[----:B------:R-:W-:Y:S05]  /*24740*/  WARPSYNC.COLLECTIVE R15, `(.L_x_637) ;  /* 0x000000000f087348 */ /* 0x000fea0003c00000 */
[----:B------:R0:W1:Y:S02]  /*24750*/  SHFL.IDX P6, R14, R13, R12, R11 ;  /* 0x0000000c0d0e7389 */ /* 0x00006400000c000b */
[----:B01----:R-:W-:Y:S01]  /*24760*/  ENDCOLLECTIVE ;  /* 0x000000000000791b */ /* 0x003fe20003800000 */
.L_x_637:
[----:B------:R-:W-:Y:S02]  /*24770*/  IMAD.MOV.U32 R13, RZ, RZ, R29 ;  /* 0x000000ffff0d7224 */ /* 0x000fe400078e001d */
[----:B------:R-:W-:Y:S01]  /*24780*/  IMAD.MOV.U32 R12, RZ, RZ, R2 ;  /* 0x000000ffff0c7224 */ /* 0x000fe200078e0002 */
[----:B------:R-:W-:-:S07]  /*24790*/  MOV R27, R14 ;  /* 0x0000000e001b7202 */ /* 0x000fce0000000f00 */
[----:B------:R-:W-:Y:S05]  /*247a0*/  WARPSYNC.COLLECTIVE R15, `(.L_x_638) ;  /* 0x000000000f087348 */ /* 0x000fea0003c00000 */
[----:B------:R0:W1:Y:S02]  /*247b0*/  SHFL.IDX P6, R14, R13, R12, R11 ;  /* 0x0000000c0d0e7389 */ /* 0x00006400000c000b */
[----:B01----:R-:W-:Y:S01]  /*247c0*/  ENDCOLLECTIVE ;  /* 0x000000000000791b */ /* 0x003fe20003800000 */
.L_x_638:
        /* <DEDUP_REMOVED lines=8> */
.L_x_639:
[----:B------:R-:W-:Y:S02]  /*24850*/  IMAD.MOV.U32 R13, RZ, RZ, R31 ;  /* 0x000000ffff0d7224 */ /* 0x000fe400078e001f */
[----:B------:R-:W-:Y:S01]  /*24860*/  IMAD.MOV.U32 R12, RZ, RZ, R2 ;  /* 0x000000ffff0c7224 */ /* 0x000fe200078e0002 */
[----:B------:R-:W-:-:S07]  /*24870*/  MOV R29, R14 ;  /* 0x0000000e001d7202 */ /* 0x000fce0000000f00 */
[----:B------:R-:W-:Y:S05]  /*24880*/  WARPSYNC.COLLECTIVE R15, `(.L_x_640) ;  /* 0x000000000f087348 */ /* 0x000fea0003c00000 */
[----:B------:R0:W1:Y:S02]  /*24890*/  SHFL.IDX P6, R14, R13, R12, R11 ;  /* 0x0000000c0d0e7389 */ /* 0x00006400000c000b */
[----:B01----:R-:W-:Y:S01]  /*248a0*/  ENDCOLLECTIVE ;  /* 0x000000000000791b */ /* 0x003fe20003800000 */
.L_x_640:
        /* <DEDUP_REMOVED lines=8> */
.L_x_641:
[----:B------:R-:W-:Y:S02]  /*24930*/  IMAD.MOV.U32 R13, RZ, RZ, R33 ;  /* 0x000000ffff0d7224 */ /* 0x000fe400078e0021 */
[----:B------:R-:W-:Y:S01]  /*24940*/  IMAD.MOV.U32 R12, RZ, RZ, R2 ;  /* 0x000000ffff0c7224 */ /* 0x000fe200078e0002 */
[----:B------:R-:W-:-:S07]  /*24950*/  MOV R31, R14 ;  /* 0x0000000e001f7202 */ /* 0x000fce0000000f00 */
[----:B------:R-:W-:Y:S05]  /*24960*/  WARPSYNC.COLLECTIVE R15, `(.L_x_642) ;  /* 0x000000000f087348 */ /* 0x000fea0003c00000 */
[----:B------:R0:W1:Y:S02]  /*24970*/  SHFL.IDX P6, R14, R13, R12, R11 ;  /* 0x0000000c0d0e7389 */ /* 0x00006400000c000b */
[----:B01----:R-:W-:Y:S01]  /*24980*/  ENDCOLLECTIVE ;  /* 0x000000000000791b */ /* 0x003fe20003800000 */
.L_x_642:
        /* <DEDUP_REMOVED lines=8> */
.L_x_643:
[----:B------:R-:W-:Y:S02]  /*24a10*/  IMAD.MOV.U32 R13, RZ, RZ, R35 ;  /* 0x000000ffff0d7224 */ /* 0x000fe400078e0023 */
[----:B------:R-:W-:Y:S01]  /*24a20*/  IMAD.MOV.U32 R12, RZ, RZ, R2 ;  /* 0x000000ffff0c7224 */ /* 0x000fe200078e0002 */
[----:B------:R-:W-:-:S07]  /*24a30*/  MOV R40, R14 ;  /* 0x0000000e00287202 */ /* 0x000fce0000000f00 */
[----:B------:R-:W-:Y:S05]  /*24a40*/  WARPSYNC.COLLECTIVE R15, `(.L_x_644) ;  /* 0x000000000f087348 */ /* 0x000fea0003c00000 */
[----:B------:R0:W1:Y:S02]  /*24a50*/  SHFL.IDX P6, R14, R13, R12, R11 ;  /* 0x0000000c0d0e7389 */ /* 0x00006400000c000b */
[----:B01----:R-:W-:Y:S01]  /*24a60*/  ENDCOLLECTIVE ;  /* 0x000000000000791b */ /* 0x003fe20003800000 */
.L_x_644:
[----:B------:R-:W-:Y:S02]  /*24a70*/  IMAD.MOV.U32 R13, RZ, RZ, R42 ;  /* 0x000000ffff0d7224 */ /* 0x000fe400078e002a */
[----:B------:R-:W-:Y:S01]  /*24a80*/  IMAD.MOV.U32 R12, RZ, RZ, R7 ;  /* 0x000000ffff0c7224 */ /* 0x000fe200078e0007 */
[----:B------:R-:W-:-:S07]  /*24a90*/  MOV R35, R14 ;  /* 0x0000000e00237202 */ /* 0x000fce0000000f00 */
[----:B------:R-:W-:Y:S05]  /*24aa0*/  WARPSYNC.COLLECTIVE R15, `(.L_x_645) ;  /* 0x000000000f087348 */ /* 0x000fea0003c00000 */
[----:B------:R0:W1:Y:S02]  /*24ab0*/  SHFL.IDX P6, R14, R13, R12, R11 ;  /* 0x0000000c0d0e7389 */ /* 0x00006400000c000b */
[----:B01----:R-:W-:Y:S01]  /*24ac0*/  ENDCOLLECTIVE ;  /* 0x000000000000791b */ /* 0x003fe20003800000 */
.L_x_645:
[----:B------:R-:W-:Y:S02]  /*24ad0*/  IMAD.MOV.U32 R13, RZ, RZ, R37 ;  /* 0x000000ffff0d7224 */ /* 0x000fe400078e0025 */
[----:B------:R-:W-:Y:S01]  /*24ae0*/  IMAD.MOV.U32 R12, RZ, RZ, R2 ;  /* 0x000000ffff0c7224 */ /* 0x000fe200078e0002 */
[----:B------:R-:W-:-:S07]  /*24af0*/  MOV R42, R14 ;  /* 0x0000000e002a7202 */ /* 0x000fce0000000f00 */
[----:B------:R-:W-:Y:S05]  /*24b00*/  WARPSYNC.COLLECTIVE R15, `(.L_x_646) ;  /* 0x000000000f087348 */ /* 0x000fea0003c00000 */
[----:B------:R0:W1:Y:S02]  /*24b10*/  SHFL.IDX P6, R14, R13, R12, R11 ;  /* 0x0000000c0d0e7389 */ /* 0x00006400000c000b */
[----:B01----:R-:W-:Y:S01]  /*24b20*/  ENDCOLLECTIVE ;  /* 0x000000000000791b */ /* 0x003fe20003800000 */
.L_x_646:
[----:B------:R-:W-:Y:S02]  /*24b30*/  IMAD.MOV.U32 R13, RZ, RZ, R44 ;  /* 0x000000ffff0d7224 */ /* 0x000fe400078e002c */
[----:B------:R-:W-:Y:S01]  /*24b40*/  IMAD.MOV.U32 R12, RZ, RZ, R7 ;  /* 0x000000ffff0c7224 */ /* 0x000fe200078e0007 */
[----:B------:R-:W-:-:S07]  /*24b50*/  MOV R37, R14 ;  /* 0x0000000e00257202 */ /* 0x000fce0000000f00 */
[----:B------:R-:W-:Y:S05]  /*24b60*/  WARPSYNC.COLLECTIVE R15, `(.L_x_647) ;  /* 0x000000000f087348 */ /* 0x000fea0003c00000 */
[----:B------:R0:W1:Y:S02]  /*24b70*/  SHFL.IDX P6, R14, R13, R12, R11 ;  /* 0x0000000c0d0e7389 */ /* 0x00006400000c000b */
[----:B01----:R-:W-:Y:S01]  /*24b80*/  ENDCOLLECTIVE ;  /* 0x000000000000791b */ /* 0x003fe20003800000 */
.L_x_647:
[----:B------:R-:W-:Y:S02]  /*24b90*/  IMAD.MOV.U32 R13, RZ, RZ, R39 ;  /* 0x000000ffff0d7224 */ /* 0x000fe400078e0027 */
[----:B------:R-:W-:Y:S01]  /*24ba0*/  IMAD.MOV.U32 R12, RZ, RZ, R2 ;  /* 0x000000ffff0c7224 */ /* 0x000fe200078e0002 */
[----:B------:R-:W-:-:S07]  /*24bb0*/  MOV R44, R14 ;  /* 0x0000000e002c7202 */ /* 0x000fce0000000f00 */
[----:B------:R-:W-:Y:S05]  /*24bc0*/  WARPSYNC.COLLECTIVE R15, `(.L_x_648) ;  /* 0x000000000f087348 */ /* 0x000fea0003c00000 */
[----:B------:R0:W1:Y:S02]  /*24bd0*/  SHFL.IDX P6, R14, R13, R12, R11 ;  /* 0x0000000c0d0e7389 */ /* 0x00006400000c000b */
[----:B01----:R-:W-:Y:S01]  /*24be0*/  ENDCOLLECTIVE ;  /* 0x000000000000791b */ /* 0x003fe20003800000 */
.L_x_648:
[----:B------:R-:W-:Y:S02]  /*24bf0*/  IMAD.MOV.U32 R13, RZ, RZ, R46 ;  /* 0x000000ffff0d7224 */ /* 0x000fe400078e002e */
[----:B------:R-:W-:Y:S01]  /*24c00*/  IMAD.MOV.U32 R12, RZ, RZ, R7 ;  /* 0x000000ffff0c7224 */ /* 0x000fe200078e0007 */
[----:B------:R-:W-:-:S07]  /*24c10*/  MOV R39, R14 ;  /* 0x0000000e00277202 */ /* 0x000fce0000000f00 */
[----:B------:R-:W-:Y:S05]  /*24c20*/  WARPSYNC.COLLECTIVE R15, `(.L_x_649) ;  /* 0x000000000f087348 */ /* 0x000fea0003c00000 */
[----:B------:R0:W1:Y:S02]  /*24c30*/  SHFL.IDX P6, R14, R13, R12, R11 ;  /* 0x0000000c0d0e7389 */ /* 0x00006400000c000b */
[----:B01----:R-:W-:Y:S01]  /*24c40*/  ENDCOLLECTIVE ;  /* 0x000000000000791b */ /* 0x003fe20003800000 */
.L_x_649:
[----:B------:R-:W-:Y:S02]  /*24c50*/  IMAD.MOV.U32 R13, RZ, RZ, R41 ;  /* 0x000000ffff0d7224 */ /* 0x000fe400078e0029 */
[----:B------:R-:W-:Y:S01]  /*24c60*/  IMAD.MOV.U32 R12, RZ, RZ, R2 ;  /* 0x000000ffff0c7224 */ /* 0x000fe200078e0002 */
[----:B------:R-:W-:-:S07]  /*24c70*/  MOV R46, R14 ;  /* 0x0000000e002e7202 */ /* 0x000fce0000000f00 */
[----:B------:R-:W-:Y:S05]  /*24c80*/  WARPSYNC.COLLECTIVE R15, `(.L_x_650) ;  /* 0x000000000f087348 */ /* 0x000fea0003c00000 */
[----:B------:R0:W1:Y:S02]  /*24c90*/  SHFL.IDX P6, R14, R13, R12, R11 ;  /* 0x0000000c0d0e7389 */ /* 0x00006400000c000b */
[----:B01----:R-:W-:Y:S01]  /*24ca0*/  ENDCOLLECTIVE ;  /* 0x000000000000791b */ /* 0x003fe20003800000 */
.L_x_650:
[----:B------:R-:W-:Y:S02]  /*24cb0*/  IMAD.MOV.U32 R13, RZ, RZ, R48 ;  /* 0x000000ffff0d7224 */ /* 0x000fe400078e0030 */
[----:B------:R-:W-:Y:S01]  /*24cc0*/  IMAD.MOV.U32 R12, RZ, RZ, R7 ;  /* 0x000000ffff0c7224 */ /* 0x000fe200078e0007 */
[----:B------:R-:W-:-:S07]  /*24cd0*/  MOV R41, R14 ;  /* 0x0000000e00297202 */ /* 0x000fce0000000f00 */
[----:B------:R-:W-:Y:S05]  /*24ce0*/  WARPSYNC.COLLECTIVE R15, `(.L_x_651) ;  /* 0x000000000f087348 */ /* 0x000fea0003c00000 */
[----:B------:R0:W1:Y:S02]  /*24cf0*/  SHFL.IDX P6, R14, R13, R12, R11 ;  /* 0x0000000c0d0e7389 */ /* 0x00006400000c000b */
[----:B01----:R-:W-:Y:S01]  /*24d00*/  ENDCOLLECTIVE ;  /* 0x000000000000791b */ /* 0x003fe20003800000 */
.L_x_651:
[----:B------:R-:W-:Y:S02]  /*24d10*/  IMAD.MOV.U32 R13, RZ, RZ, R43 ;  /* 0x000000ffff0d7224 */ /* 0x000fe400078e002b */
[----:B------:R-:W-:Y:S01]  /*24d20*/  IMAD.MOV.U32 R12, RZ, RZ, R2 ;  /* 0x000000ffff0c7224 */ /* 0x000fe200078e0002 */
[----:B------:R-:W-:-:S07]  /*24d30*/  MOV R48, R14 ;  /* 0x0000000e00307202 */ /* 0x000fce0000000f00 */
[----:B------:R-:W-:Y:S05]  /*24d40*/  WARPSYNC.COLLECTIVE R15, `(.L_x_652) ;  /* 0x000000000f087348 */ /* 0x000fea0003c00000 */
[----:B------:R0:W1:Y:S02]  /*24d50*/  SHFL.IDX P6, R14, R13, R12, R11 ;  /* 0x0000000c0d0e7389 */ /* 0x00006400000c000b */
[----:B01----:R-:W-:Y:S01]  /*24d60*/  ENDCOLLECTIVE ;  /* 0x000000000000791b */ /* 0x003fe20003800000 */
.L_x_652:
[----:B------:R-:W-:Y:S02]  /*24d70*/  IMAD.MOV.U32 R13, RZ, RZ, R50 ;  /* 0x000000ffff0d7224 */ /* 0x000fe400078e0032 */
[----:B------:R-:W-:Y:S01]  /*24d80*/  IMAD.MOV.U32 R12, RZ, RZ, R7 ;  /* 0x000000ffff0c7224 */ /* 0x000fe200078e0007 */
[----:B------:R-:W-:-:S07]  /*24d90*/  MOV R43, R14 ;  /* 0x0000000e002b7202 */ /* 0x000fce0000000f00 */
[----:B------:R-:W-:Y:S05]  /*24da0*/  WARPSYNC.COLLECTIVE R15, `(.L_x_653) ;  /* 0x000000000f087348 */ /* 0x000fea0003c00000 */
[----:B------:R0:W1:Y:S02]  /*24db0*/  SHFL.IDX P6, R14, R13, R12, R11 ;  /* 0x0000000c0d0e7389 */ /* 0x00006400000c000b */
[----:B01----:R-:W-:Y:S01]  /*24dc0*/  ENDCOLLECTIVE ;  /* 0x000000000000791b */ /* 0x003fe20003800000 */
.L_x_653:
[----:B------:R-:W-:Y:S02]  /*24dd0*/  IMAD.MOV.U32 R13, RZ, RZ, R45 ;  /* 0x000000ffff0d7224 */ /* 0x000fe400078e002d */
[----:B------:R-:W-:Y:S01]  /*24de0*/  IMAD.MOV.U32 R12, RZ, RZ, R2 ;  /* 0x000000ffff0c7224 */ /* 0x000fe200078e0002 */
[----:B------:R-:W-:-:S07]  /*24df0*/  MOV R50, R14 ;  /* 0x0000000e00327202 */ /* 0x000fce0000000f00 */
[----:B------:R-:W-:Y:S05]  /*24e00*/  WARPSYNC.COLLECTIVE R15, `(.L_x_654) ;  /* 0x000000000f087348 */ /* 0x000fea0003c00000 */
[----:B------:R0:W1:Y:S02]  /*24e10*/  SHFL.IDX P6, R14, R13, R12, R11 ;  /* 0x0000000c0d0e7389 */ /* 0x00006400000c000b */
[----:B01----:R-:W-:Y:S01]  /*24e20*/  ENDCOLLECTIVE ;  /* 0x000000000000791b */ /* 0x003fe20003800000 */
.L_x_654:
[----:B------:R-:W-:Y:S02]  /*24e30*/  IMAD.MOV.U32 R13, RZ, RZ, R52 ;  /* 0x000000ffff0d7224 */ /* 0x000fe400078e0034 */
[----:B------:R-:W-:Y:S01]  /*24e40*/  IMAD.MOV.U32 R12, RZ, RZ, R7 ;  /* 0x000000ffff0c7224 */ /* 0x000fe200078e0007 */
[----:B------:R-:W-:-:S07]  /*24e50*/  MOV R45, R14 ;  /* 0x0000000e002d7202 */ /* 0x000fce0000000f00 */
[----:B------:R-:W-:Y:S05]  /*24e60*/  WARPSYNC.COLLECTIVE R15, `(.L_x_655) ;  /* 0x000000000f087348 */ /* 0x000fea0003c00000 */
[----:B------:R0:W1:Y:S02]  /*24e70*/  SHFL.IDX P6, R14, R13, R12, R11 ;  /* 0x0000000c0d0e7389 */ /* 0x00006400000c000b */
[----:B01----:R-:W-:Y:S01]  /*24e80*/  ENDCOLLECTIVE ;  /* 0x000000000000791b */ /* 0x003fe20003800000 */
.L_x_655:
[----:B------:R-:W-:Y:S02]  /*24e90*/  IMAD.MOV.U32 R13, RZ, RZ, R47 ;  /* 0x000000ffff0d7224 */ /* 0x000fe400078e002f */
[----:B------:R-:W-:Y:S01]  /*24ea0*/  IMAD.MOV.U32 R12, RZ, RZ, R2 ;  /* 0x000000ffff0c7224 */ /* 0x000fe200078e0002 */
[----:B------:R-:W-:-:S07]  /*24eb0*/  MOV R52, R14 ;  /* 0x0000000e00347202 */ /* 0x000fce0000000f00 */
[----:B------:R-:W-:Y:S05]  /*24ec0*/  WARPSYNC.COLLECTIVE R15, `(.L_x_656) ;  /* 0x000000000f087348 */ /* 0x000fea0003c00000 */
[----:B------:R0:W1:Y:S02]  /*24ed0*/  SHFL.IDX P6, R14, R13, R12, R11 ;  /* 0x0000000c0d0e7389 */ /* 0x00006400000c000b */
[----:B01----:R-:W-:Y:S01]  /*24ee0*/  ENDCOLLECTIVE ;  /* 0x000000000000791b */ /* 0x003fe20003800000 */
.L_x_656:
[----:B------:R-:W-:Y:S02]  /*24ef0*/  IMAD.MOV.U32 R13, RZ, RZ, R54 ;  /* 0x000000ffff0d7224 */ /* 0x000fe400078e0036 */
[----:B------:R-:W-:Y:S01]  /*24f00*/  IMAD.MOV.U32 R12, RZ, RZ, R7 ;  /* 0x000000ffff0c7224 */ /* 0x000fe200078e0007 */
[----:B------:R-:W-:-:S07]  /*24f10*/  MOV R47, R14 ;  /* 0x0000000e002f7202 */ /* 0x000fce0000000f00 */
[----:B------:R-:W-:Y:S05]  /*24f20*/  WARPSYNC.COLLECTIVE R15, `(.L_x_657) ;  /* 0x000000000f087348 */ /* 0x000fea0003c00000 */
[----:B------:R0:W1:Y:S02]  /*24f30*/  SHFL.IDX P6, R14, R13, R12, R11 ;  /* 0x0000000c0d0e7389 */ /* 0x00006400000c000b */
[----:B01----:R-:W-:Y:S01]  /*24f40*/  ENDCOLLECTIVE ;  /* 0x000000000000791b */ /* 0x003fe20003800000 */
.L_x_657:
[----:B------:R-:W-:Y:S02]  /*24f50*/  IMAD.MOV.U32 R13, RZ, RZ, R49 ;  /* 0x000000ffff0d7224 */ /* 0x000fe400078e0031 */
[----:B------:R-:W-:Y:S01]  /*24f60*/  IMAD.MOV.U32 R12, RZ, RZ, R2 ;  /* 0x000000ffff0c7224 */ /* 0x000fe200078e0002 */
[----:B------:R-:W-:-:S07]  /*24f70*/  MOV R54, R14 ;  /* 0x0000000e00367202 */ /* 0x000fce0000000f00 */
[----:B------:R-:W-:Y:S05]  /*24f80*/  WARPSYNC.COLLECTIVE R15, `(.L_x_658) ;  /* 0x000000000f087348 */ /* 0x000fea0003c00000 */
[----:B------:R0:W1:Y:S02]  /*24f90*/  SHFL.IDX P6, R14, R13, R12, R11 ;  /* 0x0000000c0d0e7389 */ /* 0x00006400000c000b */
[----:B01----:R-:W-:Y:S01]  /*24fa0*/  ENDCOLLECTIVE ;  /* 0x000000000000791b */ /* 0x003fe20003800000 */
.L_x_658:
[----:B------:R-:W-:Y:S02]  /*24fb0*/  IMAD.MOV.U32 R13, RZ, RZ, R56 ;  /* 0x000000ffff0d7224 */ /* 0x000fe400078e0038 */
[----:B------:R-:W-:Y:S01]  /*24fc0*/  IMAD.MOV.U32 R12, RZ, RZ, R7 ;  /* 0x000000ffff0c7224 */ /* 0x000fe200078e0007 */
[----:B------:R-:W-:-:S07]  /*24fd0*/  MOV R49, R14 ;  /* 0x0000000e00317202 */ /* 0x000fce0000000f00 */
[----:B------:R-:W-:Y:S05]  /*24fe0*/  WARPSYNC.COLLECTIVE R15, `(.L_x_659) ;  /* 0x000000000f087348 */ /* 0x000fea0003c00000 */
[----:B------:R0:W1:Y:S02]  /*24ff0*/  SHFL.IDX P6, R14, R13, R12, R11 ;  /* 0x0000000c0d0e7389 */ /* 0x00006400000c000b */
[----:B01----:R-:W-:Y:S01]  /*25000*/  ENDCOLLECTIVE ;  /* 0x000000000000791b */ /* 0x003fe20003800000 */
.L_x_659:
[----:B------:R-:W-:Y:S02]  /*25010*/  IMAD.MOV.U32 R13, RZ, RZ, R51 ;  /* 0x000000ffff0d7224 */ /* 0x000fe400078e0033 */
[----:B------:R-:W-:Y:S01]  /*25020*/  IMAD.MOV.U32 R12, RZ, RZ, R2 ;  /* 0x000000ffff0c7224 */ /* 0x000fe200078e0002 */
[----:B------:R-:W-:-:S07]  /*25030*/  MOV R56, R14 ;  /* 0x0000000e00387202 */ /* 0x000fce0000000f00 */
[----:B------:R-:W-:Y:S05]  /*25040*/  WARPSYNC.COLLECTIVE R15, `(.L_x_660) ;  /* 0x000000000f087348 */ /* 0x000fea0003c00000 */
[----:B------:R0:W1:Y:S02]  /*25050*/  SHFL.IDX P6, R14, R13, R12, R11 ;  /* 0x0000000c0d0e7389 */ /* 0x00006400000c000b */
[----:B01----:R-:W-:Y:S01]  /*25060*/  ENDCOLLECTIVE ;  /* 0x000000000000791b */ /* 0x003fe20003800000 */
.L_x_660:
[----:B------:R-:W-:Y:S01]  /*25070*/  IMAD.MOV.U32 R13, RZ, RZ, R60 ;  /* 0x000000ffff0d7224 */ /* 0x000fe200078e003c */
[----:B------:R-:W-:Y:S01]  /*25080*/  SEL R60, R37, R44, P0 ;  /* 0x0000002c253c7207 */ /* 0x000fe20000000000 */
[----:B------:R-:W-:Y:S01]  /*25090*/  IMAD.MOV.U32 R12, RZ, RZ, R7 ;  /* 0x000000ffff0c7224 */ /* 0x000fe200078e0007 */
[----:B------:R-:W-:-:S07]  /*250a0*/  MOV R51, R14 ;  /* 0x0000000e00337202 */ /* 0x000fce0000000f00 */
[----:B------:R-:W-:Y:S05]  /*250b0*/  WARPSYNC.COLLECTIVE R15, `(.L_x_661) ;  /* 0x000000000f087348 */ /* 0x000fea0003c00000 */
[----:B------:R0:W1:Y:S02]  /*250c0*/  SHFL.IDX P6, R14, R13, R12, R11 ;  /* 0x0000000c0d0e7389 */ /* 0x00006400000c000b */
[----:B01----:R-:W-:Y:S01]  /*250d0*/  ENDCOLLECTIVE ;  /* 0x000000000000791b */ /* 0x003fe20003800000 */
.L_x_661:
[----:B------:R-:W-:Y:S02]  /*250e0*/  IMAD.MOV.U32 R13, RZ, RZ, R53 ;  /* 0x000000ffff0d7224 */ /* 0x000fe400078e0035 */
[----:B------:R-:W-:Y:S01]  /*250f0*/  IMAD.MOV.U32 R12, RZ, RZ, R2 ;  /* 0x000000ffff0c7224 */ /* 0x000fe200078e0002 */
[----:B------:R-:W-:-:S07]  /*25100*/  MOV R20, R14 ;  /* 0x0000000e00147202 */ /* 0x000fce0000000f00 */
[----:B------:R-:W-:Y:S05]  /*25110*/  WARPSYNC.COLLECTIVE R15, `(.L_x_662) ;  /* 0x000000000f087348 */ /* 0x000fea0003c00000 */
[----:B------:R0:W1:Y:S02]  /*25120*/  SHFL.IDX P6, R14, R13, R12, R11 ;  /* 0x0000000c0d0e7389 */ /* 0x00006400000c000b */
[----:B01----:R-:W-:Y:S01]  /*25130*/  ENDCOLLECTIVE ;  /* 0x000000000000791b */ /* 0x003fe20003800000 */
.L_x_662:
[----:B------:R-:W-:Y:S01]  /*25140*/  IMAD.MOV.U32 R13, RZ, RZ, R62 ;  /* 0x000000ffff0d7224 */ /* 0x000fe200078e003e */
[----:B------:R-:W-:Y:S01]  /*25150*/  SEL R62, R44, R37, P0 ;  /* 0x000000252c3e7207 */ /* 0x000fe20000000000 */
[----:B------:R-:W-:Y:S01]  /*25160*/  IMAD.MOV.U32 R12, RZ, RZ, R7 ;  /* 0x000000ffff0c7224 */ /* 0x000fe200078e0007 */
[----:B------:R-:W-:Y:S02]  /*25170*/  SEL R44, R39, R46, P0 ;  /* 0x0000002e272c7207 */ /* 0x000fe40000000000 */
[----:B------:R-:W-:Y:S02]  /*25180*/  SEL R46, R46, R39, P0 ;  /* 0x000000272e2e7207 */ /* 0x000fe40000000000 */
[----:B------:R-:W-:-:S07]  /*25190*/  MOV R53, R14 ;  /* 0x0000000e00357202 */ /* 0x000fce0000000f00 */
[----:B------:R-:W-:Y:S05]  /*251a0*/  WARPSYNC.COLLECTIVE R15, `(.L_x_663) ;  /* 0x000000000f087348 */ /* 0x000fea0003c00000 */
[----:B------:R0:W1:Y:S02]  /*251b0*/  SHFL.IDX P6, R14, R13, R12, R11 ;  /* 0x0000000c0d0e7389 */ /* 0x00006400000c000b */
[----:B01----:R-:W-:Y:S01]  /*251c0*/  ENDCOLLECTIVE ;  /* 0x000000000000791b */ /* 0x003fe20003800000 */
.L_x_663:
[----:B------:R-:W-:Y:S02]  /*251d0*/  IMAD.MOV.U32 R13, RZ, RZ, R55 ;  /* 0x000000ffff0d7224 */ /* 0x000fe400078e0037 */
[----:B------:R-:W-:Y:S01]  /*251e0*/  IMAD.MOV.U32 R12, RZ, RZ, R2 ;  /* 0x000000ffff0c7224 */ /* 0x000fe200078e0002 */
[----:B------:R-:W-:-:S07]  /*251f0*/  MOV R68, R14 ;  /* 0x0000000e00447202 */ /* 0x000fce0000000f00 */
[----:B------:R-:W-:Y:S05]  /*25200*/  WARPSYNC.COLLECTIVE R15, `(.L_x_664) ;  /* 0x000000000f087348 */ /* 0x000fea0003c00000 */
[----:B------:R0:W1:Y:S02]  /*25210*/  SHFL.IDX P6, R14, R13, R12, R11 ;  /* 0x0000000c0d0e7389 */ /* 0x00006400000c000b */
[----:B01----:R-:W-:Y:S01]  /*25220*/  ENDCOLLECTIVE ;  /* 0x000000000000791b */ /* 0x003fe20003800000 */
.L_x_664:
[----:B------:R-:W-:Y:S01]  /*25230*/  IMAD.MOV.U32 R13, RZ, RZ, R64 ;  /* 0x000000ffff0d7224 */ /* 0x000fe200078e0040 */
[----:B------:R-:W-:Y:S01]  /*25240*/  SEL R64, R41, R48, P0 ;  /* 0x0000003029407207 */ /* 0x000fe20000000000 */
[----:B------:R-:W-:Y:S01]  /*25250*/  IMAD.MOV.U32 R12, RZ, RZ, R7 ;  /* 0x000000ffff0c7224 */ /* 0x000fe200078e0007 */
[----:B------:R-:W-:-:S07]  /*25260*/  MOV R55, R14 ;  /* 0x0000000e00377202 */ /* 0x000fce0000000f00 */
[----:B------:R-:W-:Y:S05]  /*25270*/  WARPSYNC.COLLECTIVE R15, `(.L_x_665) ;  /* 0x000000000f087348 */ /* 0x000fea0003c00000 */
[----:B------:R0:W1:Y:S02]  /*25280*/  SHFL.IDX P6, R14, R13, R12, R11 ;  /* 0x0000000c0d0e7389 */ /* 0x00006400000c000b */
[----:B01----:R-:W-:Y:S01]  /*25290*/  ENDCOLLECTIVE ;  /* 0x000000000000791b */ /* 0x003fe20003800000 */
.L_x_665:
[----:B------:R-:W-:Y:S02]  /*252a0*/  IMAD.MOV.U32 R13, RZ, RZ, R57 ;  /* 0x000000ffff0d7224 */ /* 0x000fe400078e0039 */
[----:B------:R-:W-:Y:S01]  /*252b0*/  IMAD.MOV.U32 R12, RZ, RZ, R2 ;  /* 0x000000ffff0c7224 */ /* 0x000fe200078e0002 */
[----:B------:R-:W-:-:S07]  /*252c0*/  MOV R70, R14 ;  /* 0x0000000e00467202 */ /* 0x000fce0000000f00 */
[----:B------:R-:W-:Y:S05]  /*252d0*/  WARPSYNC.COLLECTIVE R15, `(.L_x_666) ;  /* 0x000000000f087348 */ /* 0x000fea0003c00000 */
[----:B------:R0:W1:Y:S02]  /*252e0*/  SHFL.IDX P6, R14, R13, R12, R11 ;  /* 0x0000000c0d0e7389 */ /* 0x00006400000c000b */
[----:B01----:R-:W-:Y:S01]  /*252f0*/  ENDCOLLECTIVE ;  /* 0x000000000000791b */ /* 0x003fe20003800000 */
.L_x_666:
[----:B------:R-:W-:Y:S01]  /*25300*/  SEL R9, R55, R70, P0 ;  /* 0x0000004637097207 */ /* 0x000fe20000000000 */
        /* <DEDUP_REMOVED lines=9> */
.L_x_667:
[----:B------:R-:W-:Y:S02]  /*253a0*/  IMAD.MOV.U32 R13, RZ, RZ, R61 ;  /* 0x000000ffff0d7224 */ /* 0x000fe400078e003d */
[----:B------:R-:W-:Y:S01]  /*253b0*/  IMAD.MOV.U32 R12, RZ, RZ, R2 ;  /* 0x000000ffff0c7224 */ /* 0x000fe200078e0002 */
[----:B------:R-:W-:-:S07]  /*253c0*/  MOV R84, R14 ;  /* 0x0000000e00547202 */ /* 0x000fce0000000f00 */
[----:B------:R-:W-:Y:S05]  /*253d0*/  WARPSYNC.COLLECTIVE R15, `(.L_x_668) ;  /* 0x000000000f087348 */ /* 0x000fea0003c00000 */
[----:B------:R0:W1:Y:S02]  /*253e0*/  SHFL.IDX P6, R14, R13, R12, R11 ;  /* 0x0000000c0d0e7389 */ /* 0x00006400000c000b */
[----:B01----:R-:W-:Y:S01]  /*253f0*/  ENDCOLLECTIVE ;  /* 0x000000000000791b */ /* 0x003fe20003800000 */
.L_x_668:
[----:B------:R-:W-:Y:S02]  /*25400*/  SEL R25, R57, R84, P0 ;  /* 0x0000005439197207 */ /* 0x000fe40000000000 */
[----:B------:R-:W-:Y:S01]  /*25410*/  SEL R27, R84, R57, P0 ;  /* 0x00000039541b7207 */ /* 0x000fe20000000000 */
[----:B------:R-:W-:Y:S01]  /*25420*/  IMAD.MOV.U32 R13, RZ, RZ, R72 ;  /* 0x000000ffff0d7224 */ /* 0x000fe200078e0048 */
[----:B------:R-:W-:Y:S01]  /*25430*/  SEL R72, R45, R52, P0 ;  /* 0x000000342d487207 */ /* 0x000fe20000000000 */
[----:B------:R-:W-:Y:S01]  /*25440*/  IMAD.MOV.U32 R12, RZ, RZ, R7 ;  /* 0x000000ffff0c7224 */ /* 0x000fe200078e0007 */
[----:B------:R-:W-:-:S07]  /*25450*/  MOV R61, R14 ;  /* 0x0000000e003d7202 */ /* 0x000fce0000000f00 */
[----:B------:R-:W-:Y:S05]  /*25460*/  WARPSYNC.COLLECTIVE R15, `(.L_x_669) ;  /* 0x000000000f087348 */ /* 0x000fea0003c00000 */
[----:B------:R0:W1:Y:S02]  /*25470*/  SHFL.IDX P6, R14, R13, R12, R11 ;  /* 0x0000000c0d0e7389 */ /* 0x00006400000c000b */
[----:B01----:R-:W-:Y:S01]  /*25480*/  ENDCOLLECTIVE ;  /* 0x000000000000791b */ /* 0x003fe20003800000 */
.L_x_669:
[----:B------:R-:W-:Y:S02]  /*25490*/  IMAD.MOV.U32 R13, RZ, RZ, R63 ;  /* 0x000000ffff0d7224 */ /* 0x000fe400078e003f */
[----:B------:R-:W-:Y:S01]  /*254a0*/  IMAD.MOV.U32 R12, RZ, RZ, R2 ;  /* 0x000000ffff0c7224 */ /* 0x000fe200078e0002 */
[----:B------:R-:W-:-:S07]  /*254b0*/  MOV R86, R14 ;  /* 0x0000000e00567202 */ /* 0x000fce0000000f00 */
[----:B------:R-:W-:Y:S05]  /*254c0*/  WARPSYNC.COLLECTIVE R15, `(.L_x_670) ;  /* 0x000000000f087348 */ /* 0x000fea0003c00000 */
[----:B------:R0:W1:Y:S02]  /*254d0*/  SHFL.IDX P6, R14, R13, R12, R11 ;  /* 0x0000000c0d0e7389 */ /* 0x00006400000c000b */
[----:B01----:R-:W-:Y:S01]  /*254e0*/  ENDCOLLECTIVE ;  /* 0x000000000000791b */ /* 0x003fe20003800000 */
.L_x_670:
[----:B------:R-:W-:Y:S02]  /*254f0*/  SEL R29, R61, R86, P0 ;  /* 0x000000563d1d7207 */ /* 0x000fe40000000000 */
        /* <DEDUP_REMOVED lines=10> */
.L_x_671:
[----:B------:R-:W-:Y:S02]  /*255a0*/  IMAD.MOV.U32 R13, RZ, RZ, R65 ;  /* 0x000000ffff0d7224 */ /* 0x000fe400078e0041 */
[----:B------:R-:W-:Y:S01]  /*255b0*/  IMAD.MOV.U32 R12, RZ, RZ, R2 ;  /* 0x000000ffff0c7224 */ /* 0x000fe200078e0002 */
[----:B------:R-:W-:-:S07]  /*255c0*/  MOV R88, R14 ;  /* 0x0000000e00587202 */ /* 0x000fce0000000f00 */
[----:B------:R-:W-:Y:S05]  /*255d0*/  WARPSYNC.COLLECTIVE R15, `(.L_x_672) ;  /* 0x000000000f087348 */ /* 0x000fea0003c00000 */
[----:B------:R0:W1:Y:S02]  /*255e0*/  SHFL.IDX P6, R14, R13, R12, R11 ;  /* 0x0000000c0d0e7389 */ /* 0x00006400000c000b */
[----:B01----:R-:W-:Y:S01]  /*255f0*/  ENDCOLLECTIVE ;  /* 0x000000000000791b */ /* 0x003fe20003800000 */
.L_x_672:
[----:B------:R-:W-:Y:S01]  /*25600*/  IMAD.MOV.U32 R13, RZ, RZ, R76 ;  /* 0x000000ffff0d7224 */ /* 0x000fe200078e004c */
[----:B------:R-:W-:Y:S01]  /*25610*/  SEL R76, R49, R56, P0 ;  /* 0x00000038314c7207 */ /* 0x000fe20000000000 */
[----:B------:R-:W-:Y:S01]  /*25620*/  IMAD.MOV.U32 R12, RZ, RZ, R7 ;  /* 0x000000ffff0c7224 */ /* 0x000fe200078e0007 */
[----:B------:R-:W-:-:S07]  /*25630*/  MOV R65, R14 ;  /* 0x0000000e00417202 */ /* 0x000fce0000000f00 */
[----:B------:R-:W-:Y:S05]  /*25640*/  WARPSYNC.COLLECTIVE R15, `(.L_x_673) ;  /* 0x000000000f087348 */ /* 0x000fea0003c00000 */
[----:B------:R0:W1:Y:S02]  /*25650*/  SHFL.IDX P6, R14, R13, R12, R11 ;  /* 0x0000000c0d0e7389 */ /* 0x00006400000c000b */
[----:B01----:R-:W-:Y:S01]  /*25660*/  ENDCOLLECTIVE ;  /* 0x000000000000791b */ /* 0x003fe20003800000 */
.L_x_673:
[----:B------:R-:W-:Y:S02]  /*25670*/  IMAD.MOV.U32 R13, RZ, RZ, R67 ;  /* 0x000000ffff0d7224 */ /* 0x000fe400078e0043 */
[----:B------:R-:W-:Y:S01]  /*25680*/  IMAD.MOV.U32 R12, RZ, RZ, R2 ;  /* 0x000000ffff0c7224 */ /* 0x000fe200078e0002 */
[----:B------:R-:W-:-:S07]  /*25690*/  MOV R90, R14 ;  /* 0x0000000e005a7202 */ /* 0x000fce0000000f00 */
[----:B------:R-:W-:Y:S05]  /*256a0*/  WARPSYNC.COLLECTIVE R15, `(.L_x_674) ;  /* 0x000000000f087348 */ /* 0x000fea0003c00000 */
[----:B------:R0:W1:Y:S02]  /*256b0*/  SHFL.IDX P6, R14, R13, R12, R11 ;  /* 0x0000000c0d0e7389 */ /* 0x00006400000c000b */
[----:B01----:R-:W-:Y:S01]  /*256c0*/  ENDCOLLECTIVE ;  /* 0x000000000000791b */ /* 0x003fe20003800000 */
.L_x_674:
        /* <DEDUP_REMOVED lines=9> */
.L_x_675:
[----:B------:R-:W-:Y:S02]  /*25760*/  IMAD.MOV.U32 R13, RZ, RZ, R69 ;  /* 0x000000ffff0d7224 */ /* 0x000fe400078e0045 */
[----:B------:R-:W-:Y:S01]  /*25770*/  IMAD.MOV.U32 R12, RZ, RZ, R2 ;  /* 0x000000ffff0c7224 */ /* 0x000fe200078e0002 */
[----:B------:R-:W-:-:S07]  /*25780*/  MOV R92, R14 ;  /* 0x0000000e005c7202 */ /* 0x000fce0000000f00 */
[----:B------:R-:W-:Y:S05]  /*25790*/  WARPSYNC.COLLECTIVE R15, `(.L_x_676) ;  /* 0x000000000f087348 */ /* 0x000fea0003c00000 */
[----:B------:R0:W1:Y:S02]  /*257a0*/  SHFL.IDX P6, R14, R13, R12, R11 ;  /* 0x0000000c0d0e7389 */ /* 0x00006400000c000b */
[----:B01----:R-:W-:Y:S01]  /*257b0*/  ENDCOLLECTIVE ;  /* 0x000000000000791b */ /* 0x003fe20003800000 */
.L_x_676:
[----:B------:R-:W-:Y:S01]  /*257c0*/  IMAD.MOV.U32 R13, RZ, RZ, R80 ;  /* 0x000000ffff0d7224 */ /* 0x000fe200078e0050 */
[----:B------:R-:W-:Y:S01]  /*257d0*/  SEL R80, R51, R20, P0 ;  /* 0x0000001433507207 */ /* 0x000fe20000000000 */
[----:B------:R-:W-:Y:S01]  /*257e0*/  IMAD.MOV.U32 R12, RZ, RZ, R7 ;  /* 0x000000ffff0c7224 */ /* 0x000fe200078e0007 */
[----:B------:R-:W-:-:S07]  /*257f0*/  MOV R69, R14 ;  /* 0x0000000e00457202 */ /* 0x000fce0000000f00 */
[----:B------:R-:W-:Y:S05]  /*25800*/  WARPSYNC.COLLECTIVE R15, `(.L_x_677) ;  /* 0x000000000f087348 */ /* 0x000fea0003c00000 */
[----:B------:R0:W1:Y:S02]  /*25810*/  SHFL.IDX P6, R14, R13, R12, R11 ;  /* 0x0000000c0d0e7389 */ /* 0x00006400000c000b */
[----:B01----:R-:W-:Y:S01]  /*25820*/  ENDCOLLECTIVE ;  /* 0x000000000000791b */ /* 0x003fe20003800000 */
.L_x_677:
[----:B------:R-:W-:Y:S02]  /*25830*/  IMAD.MOV.U32 R13, RZ, RZ, R71 ;  /* 0x000000ffff0d7224 */ /* 0x000fe400078e0047 */
[----:B------:R-:W-:Y:S01]  /*25840*/  IMAD.MOV.U32 R12, RZ, RZ, R2 ;  /* 0x000000ffff0c7224 */ /* 0x000fe200078e0002 */
[----:B------:R-:W-:-:S07]  /*25850*/  MOV R94, R14 ;  /* 0x0000000e005e7202 */ /* 0x000fce0000000f00 */
[----:B------:R-:W-:Y:S05]  /*25860*/  WARPSYNC.COLLECTIVE R15, `(.L_x_678) ;  /* 0x000000000f087348 */ /* 0x000fea0003c00000 */
[----:B------:R0:W1:Y:S02]  /*25870*/  SHFL.IDX P6, R14, R13, R12, R11 ;  /* 0x0000000c0d0e7389 */ /* 0x00006400000c000b */
[----:B01----:R-:W-:Y:S01]  /*25880*/  ENDCOLLECTIVE ;  /* 0x000000000000791b */ /* 0x003fe20003800000 */
.L_x_678:
        /* <DEDUP_REMOVED lines=9> */
.L_x_679:
[----:B------:R-:W-:Y:S02]  /*25920*/  IMAD.MOV.U32 R13, RZ, RZ, R73 ;  /* 0x000000ffff0d7224 */ /* 0x000fe400078e0049 */
[----:B------:R-:W-:Y:S01]  /*25930*/  IMAD.MOV.U32 R12, RZ, RZ, R2 ;  /* 0x000000ffff0c7224 */ /* 0x000fe200078e0002 */
[----:B------:R-:W-:-:S07]  /*25940*/  MOV R96, R14 ;  /* 0x0000000e00607202 */ /* 0x000fce0000000f00 */
[----:B------:R-:W-:Y:S05]  /*25950*/  WARPSYNC.COLLECTIVE R15, `(.L_x_680) ;  /* 0x000000000f087348 */ /* 0x000fea0003c00000 */
[----:B------:R0:W1:Y:S02]  /*25960*/  SHFL.IDX P6, R14, R13, R12, R11 ;  /* 0x0000000c0d0e7389 */ /* 0x00006400000c000b */
[----:B01----:R-:W-:Y:S01]  /*25970*/  ENDCOLLECTIVE ;  /* 0x000000000000791b */ /* 0x003fe20003800000 */
.L_x_680:
[----:B------:R-:W-:Y:S01]  /*25980*/  SEL R61, R71, R96, P0 ;  /* 0x00000060473d7207 */ /* 0x000fe20000000000 */
[----:B------:R-:W-:Y:S02]  /*25990*/  IMAD.MOV.U32 R13, RZ, RZ, R98 ;  /* 0x000000ffff0d7224 */ /* 0x000fe400078e0062 */
[----:B------:R-:W-:Y:S01]  /*259a0*/  IMAD.MOV.U32 R12, RZ, RZ, R7 ;  /* 0x000000ffff0c7224 */ /* 0x000fe200078e0007 */
[----:B------:R-:W-:-:S07]  /*259b0*/  MOV R73, R14 ;  /* 0x0000000e00497202 */ /* 0x000fce0000000f00 */
[----:B------:R-:W-:Y:S05]  /*259c0*/  WARPSYNC.COLLECTIVE R15, `(.L_x_681) ;  /* 0x000000000f087348 */ /* 0x000fea0003c00000 */
[----:B------:R0:W1:Y:S02]  /*259d0*/  SHFL.IDX P6, R14, R13, R12, R11 ;  /* 0x0000000c0d0e7389 */ /* 0x00006400000c000b */
[----:B01----:R-:W-:Y:S01]  /*259e0*/  ENDCOLLECTIVE ;  /* 0x000000000000791b */ /* 0x003fe20003800000 */
.L_x_681:
[----:B------:R-:W-:Y:S02]  /*259f0*/  IMAD.MOV.U32 R13, RZ, RZ, R75 ;  /* 0x000000ffff0d7224 */ /* 0x000fe400078e004b */
[----:B------:R-:W-:Y:S01]  /*25a00*/  IMAD.MOV.U32 R12, RZ, RZ, R2 ;  /* 0x000000ffff0c7224 */ /* 0x000fe200078e0002 */
[----:B------:R-:W-:-:S07]  /*25a10*/  MOV R98, R14 ;  /* 0x0000000e00627202 */ /* 0x000fce0000000f00 */
[----:B------:R-:W-:Y:S05]  /*25a20*/  WARPSYNC.COLLECTIVE R15, `(.L_x_682) ;  /* 0x000000000f087348 */ /* 0x000fea0003c00000 */
[----:B------:R0:W1:Y:S02]  /*25a30*/  SHFL.IDX P6, R14, R13, R12, R11 ;  /* 0x0000000c0d0e7389 */ /* 0x00006400000c000b */
[----:B01----:R-:W-:Y:S01]  /*25a40*/  ENDCOLLECTIVE ;  /* 0x000000000000791b */ /* 0x003fe20003800000 */
.L_x_682:
[----:B------:R-:W-:Y:S02]  /*25a50*/  SEL R45, R73, R98, P0 ;  /* 0x00000062492d7207 */ /* 0x000fe40000000000 */
[----:B------:R-:W-:Y:S01]  /*25a60*/  SEL R47, R98, R73, P0 ;  /* 0x00000049622f7207 */ /* 0x000fe20000000000 */
[----:B------:R-:W-:Y:S02]  /*25a70*/  IMAD.MOV.U32 R13, RZ, RZ, R100 ;  /* 0x000000ffff0d7224 */ /* 0x000fe400078e0064 */
[----:B------:R-:W-:Y:S01]  /*25a80*/  IMAD.MOV.U32 R12, RZ, RZ, R7 ;  /* 0x000000ffff0c7224 */ /* 0x000fe200078e0007 */
[----:B------:R-:W-:-:S07]  /*25a90*/  MOV R75, R14 ;  /* 0x0000000e004b7202 */ /* 0x000fce0000000f00 */
[----:B------:R-:W-:Y:S05]  /*25aa0*/  WARPSYNC.COLLECTIVE R15, `(.L_x_683) ;  /* 0x000000000f087348 */ /* 0x000fea0003c00000 */
[----:B------:R0:W1:Y:S02]  /*25ab0*/  SHFL.IDX P6, R14, R13, R12, R11 ;  /* 0x0000000c0d0e7389 */ /* 0x00006400000c000b */
[----:B01----:R-:W-:Y:S01]  /*25ac0*/  ENDCOLLECTIVE ;  /* 0x000000000000791b */ /* 0x003fe20003800000 */
.L_x_683:
[----:B------:R-:W-:Y:S02]  /*25ad0*/  IMAD.MOV.U32 R13, RZ, RZ, R77 ;  /* 0x000000ffff0d7224 */ /* 0x000fe400078e004d */
[----:B------:R-:W-:Y:S01]  /*25ae0*/  IMAD.MOV.U32 R12, RZ, RZ, R2 ;  /* 0x000000ffff0c7224 */ /* 0x000fe200078e0002 */
[----:B------:R-:W-:-:S07]  /*25af0*/  MOV R100, R14 ;  /* 0x0000000e00647202 */ /* 0x000fce0000000f00 */
[----:B------:R-:W-:Y:S05]  /*25b00*/  WARPSYNC.COLLECTIVE R15, `(.L_x_684) ;  /* 0x000000000f087348 */ /* 0x000fea0003c00000 */
[----:B------:R0:W1:Y:S02]  /*25b10*/  SHFL.IDX P6, R14, R13, R12, R11 ;  /* 0x0000000c0d0e7389 */ /* 0x00006400000c000b */
[----:B01----:R-:W-:Y:S01]  /*25b20*/  ENDCOLLECTIVE ;  /* 0x000000000000791b */ /* 0x003fe20003800000 */
.L_x_684:
[----:B------:R-:W-:Y:S01]  /*25b30*/  SEL R65, R75, R100, P0 ;  /* 0x000000644b417207 */ /* 0x000fe20000000000 */
[----:B------:R-:W-:Y:S02]  /*25b40*/  IMAD.MOV.U32 R13, RZ, RZ, R110 ;  /* 0x000000ffff0d7224 */ /* 0x000fe400078e006e */
[----:B------:R-:W-:Y:S01]  /*25b50*/  IMAD.MOV.U32 R12, RZ, RZ, R7 ;  /* 0x000000ffff0c7224 */ /* 0x000fe200078e0007 */
[----:B------:R-:W-:-:S07]  /*25b60*/  MOV R77, R14 ;  /* 0x0000000e004d7202 */ /* 0x000fce0000000f00 */
[----:B------:R-:W-:Y:S05]  /*25b70*/  WARPSYNC.COLLECTIVE R15, `(.L_x_685) ;  /* 0x000000000f087348 */ /* 0x000fea0003c00000 */
[----:B------:R0:W1:Y:S02]  /*25b80*/  SHFL.IDX P6, R14, R13, R12, R11 ;  /* 0x0000000c0d0e7389 */ /* 0x00006400000c000b */
[----:B01----:R-:W-:Y:S01]  /*25b90*/  ENDCOLLECTIVE ;  /* 0x000000000000791b */ /* 0x003fe20003800000 */
.L_x_685:
[----:B------:R-:W-:Y:S02]  /*25ba0*/  IMAD.MOV.U32 R13, RZ, RZ, R79 ;  /* 0x000000ffff0d7224 */ /* 0x000fe400078e004f */
[----:B------:R-:W-:Y:S01]  /*25bb0*/  IMAD.MOV.U32 R12, RZ, RZ, R2 ;  /* 0x000000ffff0c7224 */ /* 0x000fe200078e0002 */
[----:B------:R-:W-:-:S07]  /*25bc0*/  MOV R110, R14 ;  /* 0x0000000e006e7202 */ /* 0x000fce0000000f00 */
[----:B------:R-:W-:Y:S05]  /*25bd0*/  WARPSYNC.COLLECTIVE R15, `(.L_x_686) ;  /* 0x000000000f087348 */ /* 0x000fea0003c00000 */
[----:B------:R0:W1:Y:S02]  /*25be0*/  SHFL.IDX P6, R14, R13, R12, R11 ;  /* 0x0000000c0d0e7389 */ /* 0x00006400000c000b */
[----:B01----:R-:W-:Y:S01]  /*25bf0*/  ENDCOLLECTIVE ;  /* 0x000000000000791b */ /* 0x003fe20003800000 */
.L_x_686:
        /* <DEDUP_REMOVED lines=8> */
.L_x_687:
[----:B------:R-:W-:Y:S02]  /*25c80*/  IMAD.MOV.U32 R13, RZ, RZ, R109 ;  /* 0x000000ffff0d7224 */ /* 0x000fe400078e006d */
[----:B------:R-:W-:Y:S01]  /*25c90*/  IMAD.MOV.U32 R12, RZ, RZ, R2 ;  /* 0x000000ffff0c7224 */ /* 0x000fe200078e0002 */
[----:B------:R-:W-:-:S07]  /*25ca0*/  MOV R112, R14 ;  /* 0x0000000e00707202 */ /* 0x000fce0000000f00 */
[----:B------:R-:W-:Y:S05]  /*25cb0*/  WARPSYNC.COLLECTIVE R15, `(.L_x_688) ;  /* 0x000000000f087348 */ /* 0x000fea0003c00000 */
[----:B------:R0:W1:Y:S02]  /*25cc0*/  SHFL.IDX P6, R14, R13, R12, R11 ;  /* 0x0000000c0d0e7389 */ /* 0x00006400000c000b */
[----:B01----:R-:W-:Y:S01]  /*25cd0*/  ENDCOLLECTIVE ;  /* 0x000000000000791b */ /* 0x003fe20003800000 */
.L_x_688:
[----:B------:R-:W-:Y:S01]  /*25ce0*/  SEL R73, R79, R112, P0 ;  /* 0x000000704f497207 */ /* 0x000fe20000000000 */
[----:B------:R-:W-:Y:S02]  /*25cf0*/  IMAD.MOV.U32 R13, RZ, RZ, R114 ;  /* 0x000000ffff0d7224 */ /* 0x000fe400078e0072 */
[----:B------:R-:W-:Y:S01]  /*25d00*/  IMAD.MOV.U32 R12, RZ, RZ, R7 ;  /* 0x000000ffff0c7224 */ /* 0x000fe200078e0007 */
[----:B------:R-:W-:-:S07]  /*25d10*/  MOV R109, R14 ;  /* 0x0000000e006d7202 */ /* 0x000fce0000000f00 */
[----:B------:R-:W-:Y:S05]  /*25d20*/  WARPSYNC.COLLECTIVE R15, `(.L_x_689) ;  /* 0x000000000f087348 */ /* 0x000fea0003c00000 */
[----:B------:R0:W1:Y:S02]  /*25d30*/  SHFL.IDX P6, R14, R13, R12, R11 ;  /* 0x0000000c0d0e7389 */ /* 0x00006400000c000b */
[----:B01----:R-:W-:Y:S01]  /*25d40*/  ENDCOLLECTIVE ;  /* 0x000000000000791b */ /* 0x003fe20003800000 */
.L_x_689:
[----:B------:R-:W-:Y:S02]  /*25d50*/  IMAD.MOV.U32 R13, RZ, RZ, R111 ;  /* 0x000000ffff0d7224 */ /* 0x000fe400078e006f */
[----:B------:R-:W-:Y:S01]  /*25d60*/  IMAD.MOV.U32 R12, RZ, RZ, R2 ;  /* 0x000000ffff0c7224 */ /* 0x000fe200078e0002 */
[----:B------:R-:W-:-:S07]  /*25d70*/  MOV R114, R14 ;  /* 0x0000000e00727202 */ /* 0x000fce0000000f00 */
[----:B------:R-:W-:Y:S05]  /*25d80*/  WARPSYNC.COLLECTIVE R15, `(.L_x_690) ;  /* 0x000000000f087348 */ /* 0x000fea0003c00000 */
[----:B------:R0:W1:Y:S02]  /*25d90*/  SHFL.IDX P6, R14, R13, R12, R11 ;  /* 0x0000000c0d0e7389 */ /* 0x00006400000c000b */
[----:B01----:R-:W-:Y:S01]  /*25da0*/  ENDCOLLECTIVE ;  /* 0x000000000000791b */ /* 0x003fe20003800000 */
.L_x_690:
[----:B------:R-:W-:Y:S02]  /*25db0*/  IMAD.MOV.U32 R13, RZ, RZ, R116 ;  /* 0x000000ffff0d7224 */ /* 0x000fe400078e0074 */
[----:B------:R-:W-:Y:S01]  /*25dc0*/  IMAD.MOV.U32 R12, RZ, RZ, R7 ;  /* 0x000000ffff0c7224 */ /* 0x000fe200078e0007 */
[----:B------:R-:W-:-:S07]  /*25dd0*/  MOV R111, R14 ;  /* 0x0000000e006f7202 */ /* 0x000fce0000000f00 */
[----:B------:R-:W-:Y:S05]  /*25de0*/  WARPSYNC.COLLECTIVE R15, `(.L_x_691) ;  /* 0x000000000f087348 */ /* 0x000fea0003c00000 */
[----:B------:R0:W1:Y:S02]  /*25df0*/  SHFL.IDX P6, R14, R13, R12, R11 ;  /* 0x0000000c0d0e7389 */ /* 0x00006400000c000b */
[----:B01----:R-:W-:Y:S01]  /*25e00*/  ENDCOLLECTIVE ;  /* 0x000000000000791b */ /* 0x003fe20003800000 */
.L_x_691:
[----:B------:R-:W-:Y:S01]  /*25e10*/  IMAD.MOV.U32 R13, RZ, RZ, R5 ;  /* 0x000000ffff0d7224 */ /* 0x000fe200078e0005 */
[----:B------:R-:W-:Y:S01]  /*25e20*/  SEL R5, R53, R68, P0 ;  /* 0x0000004435057207 */ /* 0x000fe20000000000 */
[----:B------:R-:W-:Y:S02]  /*25e30*/  IMAD.MOV.U32 R12, RZ, RZ, R2 ;  /* 0x000000ffff0c7224 */ /* 0x000fe400078e0002 */
[----:B------:R-:W-:Y:S01]  /*25e40*/  IMAD.MOV.U32 R2, RZ, RZ, RZ ;  /* 0x000000ffff027224 */ /* 0x000fe200078e00ff */
[----:B------:R-:W-:-:S07]  /*25e50*/  MOV R116, R14 ;  /* 0x0000000e00747202 */ /* 0x000fce0000000f00 */
[----:B------:R-:W-:Y:S05]  /*25e60*/  WARPSYNC.COLLECTIVE R15, `(.L_x_692) ;  /* 0x000000000f087348 */ /* 0x000fea0003c00000 */
[----:B------:R0:W1:Y:S02]  /*25e70*/  SHFL.IDX P6, R14, R13, R12, R11 ;  /* 0x0000000c0d0e7389 */ /* 0x00006400000c000b */
[----:B01----:R-:W-:Y:S01]  /*25e80*/  ENDCOLLECTIVE ;  /* 0x000000000000791b */ /* 0x003fe20003800000 */
.L_x_692:
[----:B------:R-:W-:Y:S01]  /*25e90*/  SEL R77, R111, R116, P0 ;  /* 0x000000746f4d7207 */ /* 0x000fe20000000000 */
[----:B------:R-:W-:Y:S02]  /*25ea0*/  IMAD.MOV.U32 R13, RZ, RZ, R3 ;  /* 0x000000ffff0d7224 */ /* 0x000fe400078e0003 */
[----:B------:R-:W-:Y:S01]  /*25eb0*/  IMAD.MOV.U32 R12, RZ, RZ, R7 ;  /* 0x000000ffff0c7224 */ /* 0x000fe200078e0007 */
[----:B------:R-:W-:Y:S02]  /*25ec0*/  SEL R7, R68, R53, P0 ;  /* 0x0000003544077207 */ /* 0x000fe40000000000 */
[----:B------:R-:W-:Y:S02]  /*25ed0*/  SEL R53, R109, R114, P0 ;  /* 0x000000726d357207 */ /* 0x000fe40000000000 */
[----:B------:R-:W-:-:S07]  /*25ee0*/  MOV R0, R14 ;  /* 0x0000000e00007202 */ /* 0x000fce0000000f00 */
[----:B------:R-:W-:Y:S05]  /*25ef0*/  WARPSYNC.COLLECTIVE R15, `(.L_x_693) ;  /* 0x000000000f087348 */ /* 0x000fea0003c00000 */
[----:B------:R0:W1:Y:S02]  /*25f00*/  SHFL.IDX P6, R14, R13, R12, R11 ;  /* 0x0000000c0d0e7389 */ /* 0x00006400000c000b */
[----:B01----:R-:W-:Y:S01]  /*25f10*/  ENDCOLLECTIVE ;  /* 0x000000000000791b */ /* 0x003fe20003800000 */
.L_x_693:
[----:B------:R-:W-:Y:S02]  /*25f20*/  SEL R12, R33, R40, P0 ;  /* 0x00000028210c7207 */ /* 0x000fe40000000000 */
[----:B------:R-:W-:Y:S02]  /*25f30*/  SEL R13, R67, R92, P0 ;  /* 0x0000005c430d7207 */ /* 0x000fe40000000000 */
[----:B------:R-:W-:Y:S02]  /*25f40*/  SEL R15, R92, R67, P0 ;  /* 0x000000435c0f7207 */ /* 0x000fe40000000000 */
[----:B------:R-:W-:Y:S02]  /*25f50*/  SEL R67, R100, R75, P0 ;  /* 0x0000004b64437207 */ /* 0x000fe40000000000 */
[----:B------:R-:W-:Y:S02]  /*25f60*/  SEL R11, R70, R55, P0 ;  /* 0x00000037460b7207 */ /* 0x000fe40000000000 */
[----:B------:R-:W-:-:S02]  /*25f70*/  MOV R3, R14 ;  /* 0x0000000e00037202 */ /* 0x000fc40000000f00 */
        /* <DEDUP_REMOVED lines=8> */
[----:B------:R-:W-:Y:S01]  /*26000*/  SEL R79, R116, R111, P0 ;  /* 0x0000006f744f7207 */ /* 0x000fe20000000000 */
[----:B------:R-:W-:Y:S06]  /*26010*/  BRA `(.L_x_694) ;  /* 0xffffff5000107947 */ /* 0x000fec000383ffff */
.L_x_484:
[----:B------:R-:W0:Y:S01]  /*26020*/  S2R R6, SR_TID.X ;  /* 0x0000000000067919 */ /* 0x000e220000002100 */
[----:B------:R-:W-:Y:S01]  /*26030*/  BSSY B1, `(.L_x_695) ;  /* 0x000000a000017945 */ /* 0x000fe20003800000 */
[----:B------:R-:W-:Y:S01]  /*26040*/  MOV R12, RZ ;  /* 0x000000ff000c7202 */ /* 0x000fe20000000f00 */
[----:B------:R-:W-:Y:S02]  /*26050*/  IMAD.MOV.U32 R11, RZ, RZ, 0x1f ;  /* 0x0000001fff0b7424 */ /* 0x000fe400078e00ff */
[----:B------:R-:W-:Y:S01]  /*26060*/  IMAD.MOV.U32 R15, RZ, RZ, -0x1 ;  /* 0xffffffffff0f7424 */ /* 0x000fe200078e00ff */
[----:B0-----:R-:W-:-:S04]  /*26070*/  SHF.R.U32.HI R6, RZ, 0x5, R6 ;  /* 0x00000005ff067819 */ /* 0x001fc80000011606 */
[----:B------:R-:W-:-:S05]  /*26080*/  LOP3.LUT R6, R6, 0x3, RZ, 0xc0, !PT ;  /* 0x0000000306067812 */ /* 0x000fca00078ec0ff */
[----:B------:R-:W-:-:S07]  /*26090*/  IMAD.MOV.U32 R13, RZ, RZ, R6 ;  /* 0x000000ffff0d7224 */ /* 0x000fce00078e0006 */
[----:B------:R-:W-:Y:S05]  /*260a0*/  WARPSYNC.COLLECTIVE R15, `(.L_x_696) ;  /* 0x000000000f087348 */ /* 0x000fea0003c00000 */
[----:B------:R0:W1:Y:S02]  /*260b0*/  SHFL.IDX P6, R14, R13, R12, R11 ;  /* 0x0000000c0d0e7389 */ /* 0x00006400000c000b */
[----:B01----:R-:W-:Y:S01]  /*260c0*/  ENDCOLLECTIVE ;  /* 0x000000000000791b */ /* 0x003fe20003800000 */
.L_x_696:
[----:B------:R-:W-:Y:S05]  /*260d0*/  BSYNC B1 ;  /* 0x0000000000017941 */ /* 0x000fea0003800000 */
.L_x_695:
[----:B------:R-:W-:Y:S05]  /*260e0*/  BRA `(.L_x_697) ;  /* 0xffffff8000707947 */ /* 0x000fea000383ffff */
.L_x_486:
[----:B------:R-:W-:Y:S01]  /*260f0*/  BSSY B1, `(.L_x_698) ;  /* 0x0000006000017945 */ /* 0x000fe20003800000 */
[----:B------:R-:W-:-:S07]  /*26100*/  MOV R15, 0xffffffff ;  /* 0xffffffff000f7802 */ /* 0x000fce0000000f00 */
[----:B0-----:R-:W-:Y:S05]  /*26110*/  WARPSYNC.COLLECTIVE R15, `(.L_x_699) ;  /* 0x000000000f0c7348 */ /* 0x001fea0003c00000 */
[----:B------:R-:W-:Y:S02]  /*26120*/  ELECT P6, UR62, PT ;  /* 0x00000000003e782f */ /* 0x000fe400038c0000 */
[----:B------:R-:W-:Y:S01]  /*26130*/  MOV R14, UR62 ;  /* 0x0000003e000e7c02 */ /* 0x000fe20008000f00 */
[----:B0-----:R-:W-:Y:S10]  /*26140*/  ENDCOLLECTIVE ;  /* 0x000000000000791b */ /* 0x001ff40003800000 */
.L_x_699:
[----:B------:R-:W-:Y:S05]  /*26150*/  BSYNC B1 ;  /* 0x0000000000017941 */ /* 0x000fea0003800000 */
.L_x_698:
[----:B------:R-:W-:Y:S05]  /*26160*/  BRA `(.L_x_485) ;  /* 0xffffff8000687947 */ /* 0x000fea000383ffff */
.L_x_488:
[----:B0-----:R0:W1:Y:S02]  /*26170*/  SYNCS.PHASECHK.TRANS64.TRYWAIT P0, [R11+URZ+0x38820], R5 ;  /* 0x038820050b0075a7 */ /* 0x001064000800017f */
[----:B-1----:R-:W-:Y:S05]  /*26180*/  @!P0 NANOSLEEP.SYNCS 0x989680 ;  /* 0x009896800000895d */ /* 0x002fea0003900000 */
[----:B------:R-:W1:Y:S02]  /*26190*/  @!P0 SYNCS.PHASECHK.TRANS64 P0, [R11+URZ+0x38820], R5 ;  /* 0x038820050b0085a7 */ /* 0x000e64000800007f */
[----:B-1----:R-:W-:Y:S05]  /*261a0*/  @!P0 BRA `(.L_x_488) ;  /* 0xfffffffc00f08947 */ /* 0x002fea000383ffff */
[----:B------:R-:W-:Y:S05]  /*261b0*/  BRA `(.L_x_700) ;  /* 0xffffff8000847947 */ /* 0x000fea000383ffff */
.L_x_492:
[----:B-1----:R1:W2:Y:S02]  /*261c0*/  SYNCS.PHASECHK.TRANS64.TRYWAIT P0, [R8+URZ+0x388a0], R12 ;  /* 0x0388a00c080075a7 */ /* 0x0022a4000800017f */
[----:B--2---:R-:W-:Y:S05]  /*261d0*/  @!P0 NANOSLEEP.SYNCS 0x989680 ;  /* 0x009896800000895d */ /* 0x004fea0003900000 */
[----:B------:R-:W2:Y:S02]  /*261e0*/  @!P0 SYNCS.PHASECHK.TRANS64 P0, [R8+URZ+0x388a0], R12 ;  /* 0x0388a00c080085a7 */ /* 0x000ea4000800007f */
[----:B--2---:R-:W-:Y:S05]  /*261f0*/  @!P0 BRA `(.L_x_492) ;  /* 0xfffffffc00f08947 */ /* 0x004fea000383ffff */
[----:B------:R-:W-:Y:S05]  /*26200*/  BRA `(.L_x_701) ;  /* 0xffffff8000a47947 */ /* 0x000fea000383ffff */
.L_x_498:
[----:B0-----:R0:W2:Y:S02]  /*26210*/  SYNCS.PHASECHK.TRANS64.TRYWAIT P0, [R8+URZ+0x388c0], R12 ;  /* 0x0388c00c080075a7 */ /* 0x0010a4000800017f */
[----:B--2---:R-:W-:Y:S05]  /*26220*/  @!P0 NANOSLEEP.SYNCS 0x989680 ;  /* 0x009896800000895d */ /* 0x004fea0003900000 */
[----:B------:R-:W2:Y:S02]  /*26230*/  @!P0 SYNCS.PHASECHK.TRANS64 P0, [R8+URZ+0x388c0], R12 ;  /* 0x0388c00c080085a7 */ /* 0x000ea4000800007f */
[----:B--2---:R-:W-:Y:S05]  /*26240*/  @!P0 BRA `(.L_x_498) ;  /* 0xfffffffc00f08947 */ /* 0x004fea000383ffff */
[----:B------:R-:W-:Y:S05]  /*26250*/  BRA `(.L_x_702) ;  /* 0xffffff8400647947 */ /* 0x000fea000383ffff */
.L_x_506:
[----:B0-----:R0:W1:Y:S02]  /*26260*/  SYNCS.PHASECHK.TRANS64.TRYWAIT P1, [R7+URZ+0x388a0], R6 ;  /* 0x0388a006070075a7 */ /* 0x001064000802017f */
[----:B-1----:R-:W-:Y:S05]  /*26270*/  @!P1 NANOSLEEP.SYNCS 0x989680 ;  /* 0x009896800000995d */ /* 0x002fea0003900000 */
[----:B------:R-:W1:Y:S02]  /*26280*/  @!P1 SYNCS.PHASECHK.TRANS64 P1, [R7+URZ+0x388a0], R6 ;  /* 0x0388a006070095a7 */ /* 0x000e64000802007f */
[----:B-1----:R-:W-:Y:S05]  /*26290*/  @!P1 BRA `(.L_x_506) ;  /* 0xfffffffc00f09947 */ /* 0x002fea000383ffff */
[----:B------:R-:W-:Y:S05]  /*262a0*/  BRA `(.L_x_703) ;  /* 0xffffff8800807947 */ /* 0x000fea000383ffff */
.L_x_512:
[----:B-1----:R1:W2:Y:S02]  /*262b0*/  SYNCS.PHASECHK.TRANS64.TRYWAIT P1, [R7+URZ+0x388c0], R6 ;  /* 0x0388c006070075a7 */ /* 0x0022a4000802017f */
[----:B--2---:R-:W-:Y:S05]  /*262c0*/  @!P1 NANOSLEEP.SYNCS 0x989680 ;  /* 0x009896800000995d */ /* 0x004fea0003900000 */
[----:B------:R-:W2:Y:S02]  /*262d0*/  @!P1 SYNCS.PHASECHK.TRANS64 P1, [R7+URZ+0x388c0], R6 ;  /* 0x0388c006070095a7 */ /* 0x000ea4000802007f */
[----:B--2---:R-:W-:Y:S05]  /*262e0*/  @!P1 BRA `(.L_x_512) ;  /* 0xfffffffc00f09947 */ /* 0x004fea000383ffff */
[----:B------:R-:W-:Y:S05]  /*262f0*/  BRA `(.L_x_704) ;  /* 0xffffff8c00387947 */ /* 0x000fea000383ffff */
.L_x_527:
[----:B------:R-:W1:Y:S01]  /*26300*/  S2R R5, SR_TID.X ;  /* 0x0000000000057919 */ /* 0x000e620000002100 */
[----:B------:R-:W-:Y:S01]  /*26310*/  BSSY B0, `(.L_x_705) ;  /* 0x000000a000007945 */ /* 0x000fe20003800000 */
[----:B------:R-:W-:Y:S01]  /*26320*/  IMAD.MOV.U32 R12, RZ, RZ, RZ ;  /* 0x000000ffff0c7224 */ /* 0x000fe200078e00ff */
[----:B------:R-:W-:Y:S01]  /*26330*/  MOV R11, 0x1f ;  /* 0x0000001f000b7802 */ /* 0x000fe20000000f00 */
[----:B------:R-:W-:Y:S01]  /*26340*/  IMAD.MOV.U32 R15, RZ, RZ, -0x1 ;  /* 0xffffffffff0f7424 */ /* 0x000fe200078e00ff */
[----:B-1----:R-:W-:-:S04]  /*26350*/  SHF.R.U32.HI R5, RZ, 0x5, R5 ;  /* 0x00000005ff057819 */ /* 0x002fc80000011605 */
[----:B------:R-:W-:-:S05]  /*26360*/  LOP3.LUT R5, R5, 0x3, RZ, 0xc0, !PT ;  /* 0x0000000305057812 */ /* 0x000fca00078ec0ff */
[----:B------:R-:W-:-:S07]  /*26370*/  IMAD.MOV.U32 R13, RZ, RZ, R5 ;  /* 0x000000ffff0d7224 */ /* 0x000fce00078e0005 */
[----:B0-----:R-:W-:Y:S05]  /*26380*/  WARPSYNC.COLLECTIVE R15, `(.L_x_706) ;  /* 0x000000000f087348 */ /* 0x001fea0003c00000 */
[----:B------:R1:W2:Y:S02]  /*26390*/  SHFL.IDX P6, R14, R13, R12, R11 ;  /* 0x0000000c0d0e7389 */ /* 0x0002a400000c000b */
[----:B012---:R-:W-:Y:S01]  /*263a0*/  ENDCOLLECTIVE ;  /* 0x000000000000791b */ /* 0x007fe20003800000 */
.L_x_706:
[----:B------:R-:W-:Y:S05]  /*263b0*/  BSYNC B0 ;  /* 0x0000000000007941 */ /* 0x000fea0003800000 */
.L_x_705:
[----:B------:R-:W-:Y:S05]  /*263c0*/  BRA `(.L_x_707) ;  /* 0xffffff9800cc7947 */ /* 0x000fea000383ffff */
.L_x_529:
[----:B------:R-:W-:Y:S01]  /*263d0*/  BSSY B0, `(.L_x_708) ;  /* 0x0000006000007945 */ /* 0x000fe20003800000 */
[----:B------:R-:W-:-:S07]  /*263e0*/  IMAD.MOV.U32 R15, RZ, RZ, -0x1 ;  /* 0xffffffffff0f7424 */ /* 0x000fce00078e00ff */
[----:B01----:R-:W-:Y:S05]  /*263f0*/  WARPSYNC.COLLECTIVE R15, `(.L_x_709) ;  /* 0x000000000f0c7348 */ /* 0x003fea0003c00000 */
[----:B------:R-:W-:Y:S02]  /*26400*/  ELECT P6, UR62, PT ;  /* 0x00000000003e782f */ /* 0x000fe400038c0000 */
[----:B------:R-:W-:Y:S01]  /*26410*/  MOV R14, UR62 ;  /* 0x0000003e000e7c02 */ /* 0x000fe20008000f00 */
[----:B01----:R-:W-:Y:S10]  /*26420*/  ENDCOLLECTIVE ;  /* 0x000000000000791b */ /* 0x003ff40003800000 */
.L_x_709:
[----:B------:R-:W-:Y:S05]  /*26430*/  BSYNC B0 ;  /* 0x0000000000007941 */ /* 0x000fea0003800000 */
.L_x_708:
[----:B------:R-:W-:Y:S05]  /*26440*/  BRA `(.L_x_710) ;  /* 0xffffff9800c47947 */ /* 0x000fea000383ffff */
.L_x_532:
[----:B-1----:R1:W2:Y:S02]  /*26450*/  SYNCS.PHASECHK.TRANS64.TRYWAIT P2, [R6+URZ+0x38880], R8 ;  /* 0x03888008060075a7 */ /* 0x0022a4000804017f */
[----:B--2---:R-:W-:Y:S05]  /*26460*/  @!P2 NANOSLEEP.SYNCS 0x989680 ;  /* 0x009896800000a95d */ /* 0x004fea0003900000 */
[----:B------:R-:W2:Y:S02]  /*26470*/  @!P2 SYNCS.PHASECHK.TRANS64 P2, [R6+URZ+0x38880], R8 ;  /* 0x038880080600a5a7 */ /* 0x000ea4000804007f */
[----:B--2---:R-:W-:Y:S05]  /*26480*/  @!P2 BRA `(.L_x_532) ;  /* 0xfffffffc00f0a947 */ /* 0x004fea000383ffff */
[----:B------:R-:W-:Y:S05]  /*26490*/  BRA `(.L_x_711) ;  /* 0xffffff9c00407947 */ /* 0x000fea000383ffff */
.L_x_534:
[----:B--2---:R2:W3:Y:S02]  /*264a0*/  SYNCS.PHASECHK.TRANS64.TRYWAIT P2, [R6+URZ+0x38840], R8 ;  /* 0x03884008060075a7 */ /* 0x0044e4000804017f */
[----:B---3--:R-:W-:Y:S05]  /*264b0*/  @!P2 NANOSLEEP.SYNCS 0x989680 ;  /* 0x009896800000a95d */ /* 0x008fea0003900000 */
[----:B------:R-:W3:Y:S02]  /*264c0*/  @!P2 SYNCS.PHASECHK.TRANS64 P2, [R6+URZ+0x38840], R8 ;  /* 0x038840080600a5a7 */ /* 0x000ee4000804007f */
[----:B---3--:R-:W-:Y:S05]  /*264d0*/  @!P2 BRA `(.L_x_534) ;  /* 0xfffffffc00f0a947 */ /* 0x008fea000383ffff */
[----:B------:R-:W-:Y:S05]  /*264e0*/  BRA `(.L_x_712) ;  /* 0xffffff9c00b87947 */ /* 0x000fea000383ffff */
.L_x_537:
[----:B-1----:R-:W1:Y:S01]  /*264f0*/  S2R R5, SR_CgaCtaId ;  /* 0x0000000000057919 */ /* 0x002e620000008800 */
[----:B------:R-:W-:-:S04]  /*26500*/  MOV R4, 0x400 ;  /* 0x0000040000047802 */ /* 0x000fc80000000f00 */
[----:B-1----:R-:W-:-:S04]  /*26510*/  LEA R4, R5, R4, 0x18 ;  /* 0x0000000405047211 */ /* 0x002fc800078ec0ff */
[----:B------:R1:W2:Y:S03]  /*26520*/  SYNCS.PHASECHK.TRANS64.TRYWAIT P0, [R4+URZ+0x38820], R3 ;  /* 0x03882003040075a7 */ /* 0x0002a6000800017f */
[----:B--2---:R-:W-:Y:S05]  /*26530*/  @!P0 NANOSLEEP.SYNCS 0x989680 ;  /* 0x009896800000895d */ /* 0x004fea0003900000 */
[----:B------:R-:W2:Y:S02]  /*26540*/  @!P0 SYNCS.PHASECHK.TRANS64 P0, [R4+URZ+0x38820], R3 ;  /* 0x03882003040085a7 */ /* 0x000ea4000800007f */
[----:B--2---:R-:W-:Y:S05]  /*26550*/  @!P0 BRA `(.L_x_537) ;  /* 0xfffffffc00e48947 */ /* 0x004fea000383ffff */
[----:B------:R-:W-:Y:S05]  /*26560*/  BRA `(.L_x_713) ;  /* 0xffffffa000b47947 */ /* 0x000fea000383ffff */
.L_x_543:
[----:B--2---:R2:W3:Y:S02]  /*26570*/  SYNCS.PHASECHK.TRANS64.TRYWAIT P0, [R5+URZ+0x38880], R4 ;  /* 0x03888004050075a7 */ /* 0x0044e4000800017f */
[----:B---3--:R-:W-:Y:S05]  /*26580*/  @!P0 NANOSLEEP.SYNCS 0x989680 ;  /* 0x009896800000895d */ /* 0x008fea0003900000 */
[----:B------:R-:W3:Y:S02]  /*26590*/  @!P0 SYNCS.PHASECHK.TRANS64 P0, [R5+URZ+0x38880], R4 ;  /* 0x03888004050085a7 */ /* 0x000ee4000800007f */
[----:B---3--:R-:W-:Y:S05]  /*265a0*/  @!P0 BRA `(.L_x_543) ;  /* 0xfffffffc00f08947 */ /* 0x008fea000383ffff */
[----:B------:R-:W-:Y:S05]  /*265b0*/  BRA `(.L_x_714) ;  /* 0xffffffa400707947 */ /* 0x000fea000383ffff */
.L_x_549:
[----:B-1----:R1:W3:Y:S02]  /*265c0*/  SYNCS.PHASECHK.TRANS64.TRYWAIT P0, [R5+URZ+0x38840], R4 ;  /* 0x03884004050075a7 */ /* 0x0022e4000800017f */
[----:B---3--:R-:W-:Y:S05]  /*265d0*/  @!P0 NANOSLEEP.SYNCS 0x989680 ;  /* 0x009896800000895d */ /* 0x008fea0003900000 */
[----:B------:R-:W3:Y:S02]  /*265e0*/  @!P0 SYNCS.PHASECHK.TRANS64 P0, [R5+URZ+0x38840], R4 ;  /* 0x03884004050085a7 */ /* 0x000ee4000800007f */
[----:B---3--:R-:W-:Y:S05]  /*265f0*/  @!P0 BRA `(.L_x_549) ;  /* 0xfffffffc00f08947 */ /* 0x008fea000383ffff */
[----:B------:R-:W-:Y:S05]  /*26600*/  BRA `(.L_x_715) ;  /* 0xffffffa8003c7947 */ /* 0x000fea000383ffff */
.L_x_556:
[----:B--2---:R-:W2:Y:S02]  /*26610*/  LDL R4, [R1+0x8] ;  /* 0x0000080001047983 */ /* 0x004ea40000100800 */
[----:B--2---:R2:W3:Y:S02]  /*26620*/  SYNCS.PHASECHK.TRANS64.TRYWAIT P2, [R4+URZ+0x38870], R3 ;  /* 0x03887003040075a7 */ /* 0x0044e4000804017f */
[----:B---3--:R-:W-:Y:S05]  /*26630*/  @!P2 NANOSLEEP.SYNCS 0x989680 ;  /* 0x009896800000a95d */ /* 0x008fea0003900000 */
[----:B------:R-:W3:Y:S02]  /*26640*/  @!P2 SYNCS.PHASECHK.TRANS64 P2, [R4+URZ+0x38870], R3 ;  /* 0x038870030400a5a7 */ /* 0x000ee4000804007f */
[----:B---3--:R-:W-:Y:S05]  /*26650*/  @!P2 BRA `(.L_x_556) ;  /* 0xfffffffc00eca947 */ /* 0x008fea000383ffff */
[----:B------:R-:W-:Y:S05]  /*26660*/  BRA `(.L_x_716) ;  /* 0xffffffac00207947 */ /* 0x000fea000383ffff */
.L_x_558:
[----:B--2---:R-:W2:Y:S02]  /*26670*/  LDL R4, [R1+0x8] ;  /* 0x0000080001047983 */ /* 0x004ea40000100800 */
[----:B--2---:R2:W3:Y:S02]  /*26680*/  SYNCS.PHASECHK.TRANS64.TRYWAIT P2, [R4+URZ+0x38860], R3 ;  /* 0x03886003040075a7 */ /* 0x0044e4000804017f */
[----:B---3--:R-:W-:Y:S05]  /*26690*/  @!P2 NANOSLEEP.SYNCS 0x989680 ;  /* 0x009896800000a95d */ /* 0x008fea0003900000 */
[----:B------:R-:W3:Y:S02]  /*266a0*/  @!P2 SYNCS.PHASECHK.TRANS64 P2, [R4+URZ+0x38860], R3 ;  /* 0x038860030400a5a7 */ /* 0x000ee4000804007f */
[----:B---3--:R-:W-:Y:S05]  /*266b0*/  @!P2 BRA `(.L_x_558) ;  /* 0xfffffffc00eca947 */ /* 0x008fea000383ffff */
[----:B------:R-:W-:Y:S05]  /*266c0*/  BRA `(.L_x_717) ;  /* 0xffffffac00287947 */ /* 0x000fea000383ffff */
.L_x_565:
[----:B-1----:R1:W2:Y:S02]  /*266d0*/  SYNCS.PHASECHK.TRANS64.TRYWAIT P0, [R21+URZ+0x38870], R0 ;  /* 0x03887000150075a7 */ /* 0x0022a4000800017f */
[----:B--2---:R-:W-:Y:S05]  /*266e0*/  @!P0 NANOSLEEP.SYNCS 0x989680 ;  /* 0x009896800000895d */ /* 0x004fea0003900000 */
[----:B------:R-:W2:Y:S02]  /*266f0*/  @!P0 SYNCS.PHASECHK.TRANS64 P0, [R21+URZ+0x38870], R0 ;  /* 0x03887000150085a7 */ /* 0x000ea4000800007f */
[----:B--2---:R-:W-:Y:S05]  /*26700*/  @!P0 BRA `(.L_x_565) ;  /* 0xfffffffc00f08947 */ /* 0x004fea000383ffff */
[----:B------:R-:W-:Y:S05]  /*26710*/  BRA `(.L_x_718) ;  /* 0xffffffb400dc7947 */ /* 0x000fea000383ffff */
.L_x_567:
[----:B-1----:R1:W2:Y:S02]  /*26720*/  SYNCS.PHASECHK.TRANS64.TRYWAIT P0, [R21+URZ+0x38860], R0 ;  /* 0x03886000150075a7 */ /* 0x0022a4000800017f */
[----:B--2---:R-:W-:Y:S05]  /*26730*/  @!P0 NANOSLEEP.SYNCS 0x989680 ;  /* 0x009896800000895d */ /* 0x004fea0003900000 */
[----:B------:R-:W2:Y:S02]  /*26740*/  @!P0 SYNCS.PHASECHK.TRANS64 P0, [R21+URZ+0x38860], R0 ;  /* 0x03886000150085a7 */ /* 0x000ea4000800007f */
[----:B--2---:R-:W-:Y:S05]  /*26750*/  @!P0 BRA `(.L_x_567) ;  /* 0xfffffffc00f08947 */ /* 0x004fea000383ffff */
[----:B------:R-:W-:Y:S05]  /*26760*/  BRA `(.L_x_719) ;  /* 0xffffffb400e47947 */ /* 0x000fea000383ffff */
.L_x_571:
[----:B------:R-:W2:Y:S01]  /*26770*/  LDL R3, [R1] ;  /* 0x0000000001037983 */ /* 0x000ea20000100800 */
[----:B------:R-:W-:Y:S01]  /*26780*/  BSSY B0, `(.L_x_720) ;  /* 0x0000008000007945 */ /* 0x000fe20003800000 */
[----:B------:R-:W-:Y:S01]  /*26790*/  IMAD.MOV.U32 R12, RZ, RZ, RZ ;  /* 0x000000ffff0c7224 */ /* 0x000fe200078e00ff */
[----:B------:R-:W-:Y:S01]  /*267a0*/  MOV R15, 0xffffffff ;  /* 0xffffffff000f7802 */ /* 0x000fe20000000f00 */
[----:B------:R-:W-:Y:S01]  /*267b0*/  IMAD.MOV.U32 R11, RZ, RZ, 0x1f ;  /* 0x0000001fff0b7424 */ /* 0x000fe200078e00ff */
[----:B--2---:R-:W-:-:S07]  /*267c0*/  MOV R13, R3 ;  /* 0x00000003000d7202 */ /* 0x004fce0000000f00 */
[----:B------:R-:W-:Y:S05]  /*267d0*/  WARPSYNC.COLLECTIVE R15, `(.L_x_721) ;  /* 0x000000000f087348 */ /* 0x000fea0003c00000 */
[----:B------:R0:W1:Y:S02]  /*267e0*/  SHFL.IDX P6, R14, R13, R12, R11 ;  /* 0x0000000c0d0e7389 */ /* 0x00006400000c000b */
[----:B01----:R-:W-:Y:S01]  /*267f0*/  ENDCOLLECTIVE ;  /* 0x000000000000791b */ /* 0x003fe20003800000 */
.L_x_721:
[----:B------:R-:W-:Y:S05]  /*26800*/  BSYNC B0 ;  /* 0x0000000000007941 */ /* 0x000fea0003800000 */
.L_x_720:
[----:B------:R0:W5:Y:S01]  /*26810*/  LDL R2, [R1+0xc] ;  /* 0x00000c0001027983 */ /* 0x0001620000100800 */
[----:B------:R-:W-:Y:S01]  /*26820*/  IMAD.MOV.U32 R13, RZ, RZ, R3 ;  /* 0x000000ffff0d7224 */ /* 0x000fe200078e0003 */
[----:B------:R-:W-:Y:S01]  /*26830*/  MOV R12, 0x1 ;  /* 0x00000001000c7802 */ /* 0x000fe20000000f00 */
[----:B------:R-:W-:Y:S02]  /*26840*/  IMAD.MOV.U32 R11, RZ, RZ, 0x1f ;  /* 0x0000001fff0b7424 */ /* 0x000fe400078e00ff */
[----:B------:R-:W-:Y:S02]  /*26850*/  IMAD.MOV.U32 R15, RZ, RZ, -0x1 ;  /* 0xffffffffff0f7424 */ /* 0x000fe400078e00ff */
[----:B------:R-:W-:-:S07]  /*26860*/  IMAD.MOV.U32 R0, RZ, RZ, R14 ;  /* 0x000000ffff007224 */ /* 0x000fce00078e000e */
[----:B0----5:R-:W-:Y:S05]  /*26870*/  WARPSYNC.COLLECTIVE R15, `(.L_x_722) ;  /* 0x000000000f087348 */ /* 0x021fea0003c00000 */
[----:B------:R1:W2:Y:S02]  /*26880*/  SHFL.IDX P6, R14, R13, R12, R11 ;  /* 0x0000000c0d0e7389 */ /* 0x0002a400000c000b */
[----:B012--5:R-:W-:Y:S01]  /*26890*/  ENDCOLLECTIVE ;  /* 0x000000000000791b */ /* 0x027fe20003800000 */
.L_x_722:
[----:B------:R-:W-:Y:S01]  /*268a0*/  ULDC UR4, c[0x0][0xc14] ;  /* 0x0003050000047ab9 */ /* 0x000fe20000000800 */
[----:B------:R-:W-:Y:S01]  /*268b0*/  IMAD.IADD R5, R2, 0x1, R7 ;  /* 0x0000000102057824 */ /* 0x000fe200078e0207 */
[----:B------:R-:W-:-:S04]  /*268c0*/  MOV R4, R14 ;  /* 0x0000000e00047202 */ /* 0x000fc80000000f00 */
[----:B------:R-:W-:-:S13]  /*268d0*/  ISETP.GE.OR P1, PT, R5, UR4, !P0 ;  /* 0x0000000405007c0c */ /* 0x000fda000c726670 */
[----:B------:R-:W0:Y:S02]  /*268e0*/  @!P1 LDC.64 R2, c[0x0][0xc58] ;  /* 0x00031600ff029b82 */ /* 0x000e240000000a00 */
[----:B0-----:R-:W-:-:S06]  /*268f0*/  @!P1 IMAD.WIDE R2, R5, 0x4, R2 ;  /* 0x0000000405029825 */ /* 0x001fcc00078e0202 */
[----:B------:R0:W2:Y:S01]  /*26900*/  @!P1 LDG.E R2, desc[UR42][R2.64] ;  /* 0x0000002a02029981 */ /* 0x0000a2000c1e1900 */
[----:B------:R-:W-:Y:S01]  /*26910*/  IMAD.MOV.U32 R11, RZ, RZ, RZ ;  /* 0x000000ffff0b7224 */ /* 0x000fe200078e00ff */
[C---:B------:R-:W-:Y:S02]  /*26920*/  ISETP.GE.U32.AND P2, PT, R7.reuse, 0x2, PT ;  /* 0x000000020700780c */ /* 0x040fe40003f46070 */
[C---:B------:R-:W-:Y:S02]  /*26930*/  ISETP.GE.U32.AND P3, PT, R7.reuse, 0x4, PT ;  /* 0x000000040700780c */ /* 0x040fe40003f66070 */
[C---:B------:R-:W-:Y:S02]  /*26940*/  ISETP.GE.U32.AND P4, PT, R7.reuse, 0x8, PT ;  /* 0x000000080700780c */ /* 0x040fe40003f86070 */
[----:B------:R-:W-:Y:S01]  /*26950*/  ISETP.GE.U32.AND P5, PT, R7, 0x10, PT ;  /* 0x000000100700780c */ /* 0x000fe20003fa6070 */
[----:B0-----:R-:W-:Y:S01]  /*26960*/  IMAD.MOV.U32 R3, RZ, RZ, RZ ;  /* 0x000000ffff037224 */ /* 0x001fe200078e00ff */
[----:B--2---:R-:W-:-:S02]  /*26970*/  @!P1 MOV R3, R2 ;  /* 0x0000000200039202 */ /* 0x004fc40000000f00 */
[----:B------:R-:W-:-:S03]  /*26980*/  ISETP.NE.AND P1, PT, R7, RZ, PT ;  /* 0x000000ff0700720c */ /* 0x000fc60003f25270 */
[----:B------:R-:W-:-:S10]  /*26990*/  IMAD.MOV.U32 R13, RZ, RZ, R3 ;  /* 0x000000ffff0d7224 */ /* 0x000fd400078e0003 */
[----:B------:R-:W-:Y:S05]  /*269a0*/  WARPSYNC.COLLECTIVE R15, `(.L_x_723) ;  /* 0x000000000f087348 */ /* 0x000fea0003c00000 */
[----:B------:R0:W1:Y:S02]  /*269b0*/  SHFL.UP P6, R14, R13, R12, R11 ;  /* 0x0400000c0d0e7389 */ /* 0x00006400000c000b */
[----:B01----:R-:W-:Y:S01]  /*269c0*/  ENDCOLLECTIVE ;  /* 0x000000000000791b */ /* 0x003fe20003800000 */
.L_x_723:
[----:B------:R-:W-:Y:S01]  /*269d0*/  IMAD.MOV.U32 R12, RZ, RZ, 0x2 ;  /* 0x00000002ff0c7424 */ /* 0x000fe200078e00ff */
[----:B------:R-:W-:-:S04]  /*269e0*/  SEL R14, R14, RZ, P1 ;  /* 0x000000ff0e0e7207 */ /* 0x000fc80000800000 */
[----:B------:R-:W-:-:S05]  /*269f0*/  IADD3 R2, R3, R14, RZ ;  /* 0x0000000e03027210 */ /* 0x000fca0007ffe0ff */
[----:B------:R-:W-:-:S07]  /*26a00*/  IMAD.MOV.U32 R13, RZ, RZ, R2 ;  /* 0x000000ffff0d7224 */ /* 0x000fce00078e0002 */
[----:B------:R-:W-:Y:S05]  /*26a10*/  WARPSYNC.COLLECTIVE R15, `(.L_x_724) ;  /* 0x000000000f087348 */ /* 0x000fea0003c00000 */
[----:B------:R0:W1:Y:S02]  /*26a20*/  SHFL.UP P6, R14, R13, R12, R11 ;  /* 0x0400000c0d0e7389 */ /* 0x00006400000c000b */
[----:B01----:R-:W-:Y:S01]  /*26a30*/  ENDCOLLECTIVE ;  /* 0x000000000000791b */ /* 0x003fe20003800000 */
.L_x_724:
[----:B------:R-:W-:Y:S01]  /*26a40*/  IMAD.MOV.U32 R12, RZ, RZ, 0x4 ;  /* 0x00000004ff0c7424 */ /* 0x000fe200078e00ff */
[----:B------:R-:W-:-:S04]  /*26a50*/  SEL R5, R14, RZ, P2 ;  /* 0x000000ff0e057207 */ /* 0x000fc80001000000 */
[----:B------:R-:W-:-:S05]  /*26a60*/  IADD3 R2, R2, R5, RZ ;  /* 0x0000000502027210 */ /* 0x000fca0007ffe0ff */
[----:B------:R-:W-:-:S07]  /*26a70*/  IMAD.MOV.U32 R13, RZ, RZ, R2 ;  /* 0x000000ffff0d7224 */ /* 0x000fce00078e0002 */
[----:B------:R-:W-:Y:S05]  /*26a80*/  WARPSYNC.COLLECTIVE R15, `(.L_x_725) ;  /* 0x000000000f087348 */ /* 0x000fea0003c00000 */
[----:B------:R0:W1:Y:S02]  /*26a90*/  SHFL.UP P6, R14, R13, R12, R11 ;  /* 0x0400000c0d0e7389 */ /* 0x00006400000c000b */
[----:B01----:R-:W-:Y:S01]  /*26aa0*/  ENDCOLLECTIVE ;  /* 0x000000000000791b */ /* 0x003fe20003800000 */
.L_x_725:
[----:B------:R-:W-:Y:S01]  /*26ab0*/  IMAD.MOV.U32 R12, RZ, RZ, 0x8 ;  /* 0x00000008ff0c7424 */ /* 0x000fe200078e00ff */
[----:B------:R-:W-:-:S04]  /*26ac0*/  SEL R5, R14, RZ, P3 ;  /* 0x000000ff0e057207 */ /* 0x000fc80001800000 */
[----:B------:R-:W-:-:S05]  /*26ad0*/  IADD3 R2, R2, R5, RZ ;  /* 0x0000000502027210 */ /* 0x000fca0007ffe0ff */
[----:B------:R-:W-:-:S07]  /*26ae0*/  IMAD.MOV.U32 R13, RZ, RZ, R2 ;  /* 0x000000ffff0d7224 */ /* 0x000fce00078e0002 */
[----:B------:R-:W-:Y:S05]  /*26af0*/  WARPSYNC.COLLECTIVE R15, `(.L_x_726) ;  /* 0x000000000f087348 */ /* 0x000fea0003c00000 */
[----:B------:R0:W1:Y:S02]  /*26b00*/  SHFL.UP P6, R14, R13, R12, R11 ;  /* 0x0400000c0d0e7389 */ /* 0x00006400000c000b */
[----:B01----:R-:W-:Y:S01]  /*26b10*/  ENDCOLLECTIVE ;  /* 0x000000000000791b */ /* 0x003fe20003800000 */
.L_x_726:
[----:B------:R-:W-:Y:S01]  /*26b20*/  IMAD.MOV.U32 R12, RZ, RZ, 0x10 ;  /* 0x00000010ff0c7424 */ /* 0x000fe200078e00ff */
[----:B------:R-:W-:-:S04]  /*26b30*/  SEL R5, R14, RZ, P4 ;  /* 0x000000ff0e057207 */ /* 0x000fc80002000000 */
[----:B------:R-:W-:-:S05]  /*26b40*/  IADD3 R2, R2, R5, RZ ;  /* 0x0000000502027210 */ /* 0x000fca0007ffe0ff */
[----:B------:R-:W-:-:S07]  /*26b50*/  IMAD.MOV.U32 R13, RZ, RZ, R2 ;  /* 0x000000ffff0d7224 */ /* 0x000fce00078e0002 */
[----:B------:R-:W-:Y:S05]  /*26b60*/  WARPSYNC.COLLECTIVE R15, `(.L_x_727) ;  /* 0x000000000f087348 */ /* 0x000fea0003c00000 */
[----:B------:R0:W1:Y:S02]  /*26b70*/  SHFL.UP P6, R14, R13, R12, R11 ;  /* 0x0400000c0d0e7389 */ /* 0x00006400000c000b */
[----:B01----:R-:W-:Y:S01]  /*26b80*/  ENDCOLLECTIVE ;  /* 0x000000000000791b */ /* 0x003fe20003800000 */
.L_x_727:
[----:B------:R-:W-:Y:S01]  /*26b90*/  IMAD.MOV.U32 R12, RZ, RZ, 0x1f ;  /* 0x0000001fff0c7424 */ /* 0x000fe200078e00ff */
[----:B------:R-:W-:Y:S02]  /*26ba0*/  MOV R11, 0x1f ;  /* 0x0000001f000b7802 */ /* 0x000fe40000000f00 */
[----:B------:R-:W-:-:S04]  /*26bb0*/  SEL R5, R14, RZ, P5 ;  /* 0x000000ff0e057207 */ /* 0x000fc80002800000 */
[----:B------:R-:W-:-:S05]  /*26bc0*/  IADD3 R2, R2, R5, RZ ;  /* 0x0000000502027210 */ /* 0x000fca0007ffe0ff */
[----:B------:R-:W-:-:S07]  /*26bd0*/  IMAD.MOV.U32 R13, RZ, RZ, R2 ;  /* 0x000000ffff0d7224 */ /* 0x000fce00078e0002 */
[----:B------:R-:W-:Y:S05]  /*26be0*/  WARPSYNC.COLLECTIVE R15, `(.L_x_728) ;  /* 0x000000000f087348 */ /* 0x000fea0003c00000 */
[----:B------:R0:W1:Y:S02]  /*26bf0*/  SHFL.IDX P6, R14, R13, R12, R11 ;  /* 0x0000000c0d0e7389 */ /* 0x00006400000c000b */
[----:B01----:R-:W-:Y:S01]  /*26c00*/  ENDCOLLECTIVE ;  /* 0x000000000000791b */ /* 0x003fe20003800000 */
.L_x_728:
[----:B------:R-:W-:Y:S05]  /*26c10*/  BRA `(.L_x_729) ;  /* 0xffffffbc00c47947 */ /* 0x000fea000383ffff */
.L_x_576:
[----:B------:R-:W-:Y:S01]  /*26c20*/  BSSY B0, `(.L_x_730) ;  /* 0x0000008000007945 */ /* 0x000fe20003800000 */
[----:B-----5:R-:W-:Y:S01]  /*26c30*/  IMAD.MOV.U32 R13, RZ, RZ, R3 ;  /* 0x000000ffff0d7224 */ /* 0x020fe200078e0003 */
[----:B------:R-:W-:Y:S01]  /*26c40*/  MOV R11, RZ ;  /* 0x000000ff000b7202 */ /* 0x000fe20000000f00 */
[----:B------:R-:W-:Y:S02]  /*26c50*/  IMAD.MOV.U32 R12, RZ, RZ, 0x1 ;  /* 0x00000001ff0c7424 */ /* 0x000fe400078e00ff */
[----:B------:R-:W-:-:S07]  /*26c60*/  IMAD.MOV.U32 R15, RZ, RZ, -0x1 ;  /* 0xffffffffff0f7424 */ /* 0x000fce00078e00ff */
[----:B0-----:R-:W-:Y:S05]  /*26c70*/  WARPSYNC.COLLECTIVE R15, `(.L_x_731) ;  /* 0x000000000f087348 */ /* 0x001fea0003c00000 */
[----:B------:R1:W2:Y:S02]  /*26c80*/  SHFL.UP P6, R14, R13, R12, R11 ;  /* 0x0400000c0d0e7389 */ /* 0x0002a400000c000b */
[----:B012---:R-:W-:Y:S01]  /*26c90*/  ENDCOLLECTIVE ;  /* 0x000000000000791b */ /* 0x007fe20003800000 */
.L_x_731:
[----:B------:R-:W-:Y:S05]  /*26ca0*/  BSYNC B0 ;  /* 0x0000000000007941 */ /* 0x000fea0003800000 */
.L_x_730:
[----:B------:R-:W-:Y:S01]  /*26cb0*/  SEL R2, R14, RZ, P1 ;  /* 0x000000ff0e027207 */ /* 0x000fe20000800000 */
[----:B------:R-:W-:Y:S01]  /*26cc0*/  IMAD.MOV.U32 R12, RZ, RZ, 0x2 ;  /* 0x00000002ff0c7424 */ /* 0x000fe200078e00ff */
[----:B------:R-:W-:Y:S01]  /*26cd0*/  MOV R15, 0xffffffff ;  /* 0xffffffff000f7802 */ /* 0x000fe20000000f00 */
[----:B------:R-:W-:Y:S02]  /*26ce0*/  IMAD.MOV.U32 R11, RZ, RZ, RZ ;  /* 0x000000ffff0b7224 */ /* 0x000fe400078e00ff */
[----:B------:R-:W-:-:S05]  /*26cf0*/  IMAD.IADD R2, R3, 0x1, R2 ;  /* 0x0000000103027824 */ /* 0x000fca00078e0202 */
[----:B------:R-:W-:-:S07]  /*26d00*/  MOV R13, R2 ;  /* 0x00000002000d7202 */ /* 0x000fce0000000f00 */
[----:B------:R-:W-:Y:S05]  /*26d10*/  WARPSYNC.COLLECTIVE R15, `(.L_x_732) ;  /* 0x000000000f087348 */ /* 0x000fea0003c00000 */
[----:B------:R0:W1:Y:S02]  /*26d20*/  SHFL.UP P6, R14, R13, R12, R11 ;  /* 0x0400000c0d0e7389 */ /* 0x00006400000c000b */
[----:B01----:R-:W-:Y:S01]  /*26d30*/  ENDCOLLECTIVE ;  /* 0x000000000000791b */ /* 0x003fe20003800000 */
.L_x_732:
[----:B------:R-:W-:Y:S02]  /*26d40*/  MOV R12, 0x4 ;  /* 0x00000004000c7802 */ /* 0x000fe40000000f00 */
[----:B------:R-:W-:-:S05]  /*26d50*/  SEL R5, R14, RZ, P2 ;  /* 0x000000ff0e057207 */ /* 0x000fca0001000000 */
[----:B------:R-:W-:-:S04]  /*26d60*/  IMAD.IADD R2, R2, 0x1, R5 ;  /* 0x0000000102027824 */ /* 0x000fc800078e0205 */
[----:B------:R-:W-:-:S07]  /*26d70*/  IMAD.MOV.U32 R13, RZ, RZ, R2 ;  /* 0x000000ffff0d7224 */ /* 0x000fce00078e0002 */
[----:B------:R-:W-:Y:S05]  /*26d80*/  WARPSYNC.COLLECTIVE R15, `(.L_x_733) ;  /* 0x000000000f087348 */ /* 0x000fea0003c00000 */
[----:B------:R0:W1:Y:S02]  /*26d90*/  SHFL.UP P6, R14, R13, R12, R11 ;  /* 0x0400000c0d0e7389 */ /* 0x00006400000c000b */
[----:B01----:R-:W-:Y:S01]  /*26da0*/  ENDCOLLECTIVE ;  /* 0x000000000000791b */ /* 0x003fe20003800000 */
.L_x_733:
[----:B------:R-:W-:Y:S02]  /*26db0*/  MOV R12, 0x8 ;  /* 0x00000008000c7802 */ /* 0x000fe40000000f00 */
[----:B------:R-:W-:-:S05]  /*26dc0*/  SEL R5, R14, RZ, P3 ;  /* 0x000000ff0e057207 */ /* 0x000fca0001800000 */
[----:B------:R-:W-:-:S04]  /*26dd0*/  IMAD.IADD R2, R2, 0x1, R5 ;  /* 0x0000000102027824 */ /* 0x000fc800078e0205 */
[----:B------:R-:W-:-:S07]  /*26de0*/  IMAD.MOV.U32 R13, RZ, RZ, R2 ;  /* 0x000000ffff0d7224 */ /* 0x000fce00078e0002 */
[----:B------:R-:W-:Y:S05]  /*26df0*/  WARPSYNC.COLLECTIVE R15, `(.L_x_734) ;  /* 0x000000000f087348 */ /* 0x000fea0003c00000 */
[----:B------:R0:W1:Y:S02]  /*26e00*/  SHFL.UP P6, R14, R13, R12, R11 ;  /* 0x0400000c0d0e7389 */ /* 0x00006400000c000b */
[----:B01----:R-:W-:Y:S01]  /*26e10*/  ENDCOLLECTIVE ;  /* 0x000000000000791b */ /* 0x003fe20003800000 */
.L_x_734:
[----:B------:R-:W-:Y:S02]  /*26e20*/  MOV R12, 0x10 ;  /* 0x00000010000c7802 */ /* 0x000fe40000000f00 */
[----:B------:R-:W-:-:S05]  /*26e30*/  SEL R5, R14, RZ, P4 ;  /* 0x000000ff0e057207 */ /* 0x000fca0002000000 */
[----:B------:R-:W-:-:S04]  /*26e40*/  IMAD.IADD R2, R2, 0x1, R5 ;  /* 0x0000000102027824 */ /* 0x000fc800078e0205 */
[----:B------:R-:W-:-:S07]  /*26e50*/  IMAD.MOV.U32 R13, RZ, RZ, R2 ;  /* 0x000000ffff0d7224 */ /* 0x000fce00078e0002 */
[----:B------:R-:W-:Y:S05]  /*26e60*/  WARPSYNC.COLLECTIVE R15, `(.L_x_735) ;  /* 0x000000000f087348 */ /* 0x000fea0003c00000 */
[----:B------:R0:W1:Y:S02]  /*26e70*/  SHFL.UP P6, R14, R13, R12, R11 ;  /* 0x0400000c0d0e7389 */ /* 0x00006400000c000b */
[----:B01----:R-:W-:Y:S01]  /*26e80*/  ENDCOLLECTIVE ;  /* 0x000000000000791b */ /* 0x003fe20003800000 */
.L_x_735:
[----:B------:R-:W-:Y:S01]  /*26e90*/  MOV R12, 0x1f ;  /* 0x0000001f000c7802 */ /* 0x000fe20000000f00 */
[----:B------:R-:W-:Y:S01]  /*26ea0*/  IMAD.MOV.U32 R11, RZ, RZ, 0x1f ;  /* 0x0000001fff0b7424 */ /* 0x000fe200078e00ff */
[----:B------:R-:W-:-:S05]  /*26eb0*/  SEL R5, R14, RZ, P5 ;  /* 0x000000ff0e057207 */ /* 0x000fca0002800000 */
[----:B------:R-:W-:-:S04]  /*26ec0*/  IMAD.IADD R2, R2, 0x1, R5 ;  /* 0x0000000102027824 */ /* 0x000fc800078e0205 */
[----:B------:R-:W-:-:S07]  /*26ed0*/  IMAD.MOV.U32 R13, RZ, RZ, R2 ;  /* 0x000000ffff0d7224 */ /* 0x000fce00078e0002 */
[----:B------:R-:W-:Y:S05]  /*26ee0*/  WARPSYNC.COLLECTIVE R15, `(.L_x_736) ;  /* 0x000000000f087348 */ /* 0x000fea0003c00000 */
[----:B------:R0:W1:Y:S02]  /*26ef0*/  SHFL.IDX P6, R14, R13, R12, R11 ;  /* 0x0000000c0d0e7389 */ /* 0x00006400000c000b */
[----:B01----:R-:W-:Y:S01]  /*26f00*/  ENDCOLLECTIVE ;  /* 0x000000000000791b */ /* 0x003fe20003800000 */
.L_x_736:
[----:B------:R-:W-:Y:S05]  /*26f10*/  BRA `(.L_x_737) ;  /* 0xffffffbc00a87947 */ /* 0x000fea000383ffff */
.L_x_578:
[----:B------:R-:W-:Y:S01]  /*26f20*/  BSSY B0, `(.L_x_738) ;  /* 0x0000006000007945 */ /* 0x000fe20003800000 */
[----:B------:R-:W-:Y:S01]  /*26f30*/  PLOP3.LUT P6, PT, P6, PT, PT, 0x8, 0x0 ;  /* 0x000000000000781c */ /* 0x000fe200037ce170 */
[----:B------:R-:W-:-:S12]  /*26f40*/  IMAD.MOV.U32 R15, RZ, RZ, -0x1 ;  /* 0xffffffffff0f7424 */ /* 0x000fd800078e00ff */
[----:B0-----:R-:W-:Y:S05]  /*26f50*/  WARPSYNC.COLLECTIVE R15, `(.L_x_739) ;  /* 0x000000000f087348 */ /* 0x001fea0003c00000 */
[----:B------:R-:W-:Y:S01]  /*26f60*/  VOTE.ANY R14, PT, P6 ;  /* 0x00000000000e7806 */ /* 0x000fe200030e0100 */
[----:B0-----:R-:W-:Y:S06]  /*26f70*/  ENDCOLLECTIVE ;  /* 0x000000000000791b */ /* 0x001fec0003800000 */
.L_x_739:
[----:B------:R-:W-:Y:S05]  /*26f80*/  BSYNC B0 ;  /* 0x0000000000007941 */ /* 0x000fea0003800000 */
.L_x_738:
[----:B------:R-:W-:Y:S01]  /*26f90*/  MOV R6, R14 ;  /* 0x0000000e00067202 */ /* 0x000fe20000000f00 */
[----:B------:R-:W-:Y:S01]  /*26fa0*/  IMAD.MOV.U32 R13, RZ, RZ, R3 ;  /* 0x000000ffff0d7224 */ /* 0x000fe200078e0003 */
[----:B------:R-:W-:Y:S01]  /*26fb0*/  MOV R11, 0x1f ;  /* 0x0000001f000b7802 */ /* 0x000fe20000000f00 */
[----:B------:R-:W-:Y:S01]  /*26fc0*/  IMAD.MOV.U32 R15, RZ, RZ, -0x1 ;  /* 0xffffffffff0f7424 */ /* 0x000fe200078e00ff */
[----:B------:R-:W0:Y:S02]  /*26fd0*/  POPC R4, R6 ;  /* 0x0000000600047309 */ /* 0x000e240000000000 */
[----:B0-----:R-:W-:-:S07]  /*26fe0*/  IMAD.MOV.U32 R12, RZ, RZ, R4 ;  /* 0x000000ffff0c7224 */ /* 0x001fce00078e0004 */
[----:B------:R-:W-:Y:S05]  /*26ff0*/  WARPSYNC.COLLECTIVE R15, `(.L_x_740) ;  /* 0x000000000f087348 */ /* 0x000fea0003c00000 */
[----:B------:R0:W1:Y:S02]  /*27000*/  SHFL.IDX P6, R14, R13, R12, R11 ;  /* 0x0000000c0d0e7389 */ /* 0x00006400000c000b */
[----:B01----:R-:W-:Y:S01]  /*27010*/  ENDCOLLECTIVE ;  /* 0x000000000000791b */ /* 0x003fe20003800000 */
.L_x_740:
[----:B------:R-:W-:Y:S01]  /*27020*/  IMAD.MOV.U32 R5, RZ, RZ, R14 ;  /* 0x000000ffff057224 */ /* 0x000fe200078e000e */
[----:B------:R-:W-:Y:S06]  /*27030*/  BRA `(.L_x_741) ;  /* 0xffffffbc00987947 */ /* 0x000fec000383ffff */
.L_x_580:
[----:B------:R-:W-:Y:S01]  /*27040*/  BSSY B0, `(.L_x_742) ;  /* 0x0000007000007945 */ /* 0x000fe20003800000 */
[----:B------:R-:W-:Y:S01]  /*27050*/  MOV R13, R2 ;  /* 0x00000002000d7202 */ /* 0x000fe20000000f00 */
[----:B------:R-:W-:Y:S02]  /*27060*/  IMAD.MOV.U32 R11, RZ, RZ, 0x1f ;  /* 0x0000001fff0b7424 */ /* 0x000fe400078e00ff */
[----:B------:R-:W-:-:S07]  /*27070*/  IMAD.MOV.U32 R15, RZ, RZ, -0x1 ;  /* 0xffffffffff0f7424 */ /* 0x000fce00078e00ff */
[----:B012---:R-:W-:Y:S05]  /*27080*/  WARPSYNC.COLLECTIVE R15, `(.L_x_743) ;  /* 0x000000000f087348 */ /* 0x007fea0003c00000 */
[----:B------:R3:W4:Y:S02]  /*27090*/  SHFL.IDX P6, R14, R13, R12, R11 ;  /* 0x0000000c0d0e7389 */ /* 0x00072400000c000b */
[----:B01234-:R-:W-:Y:S01]  /*270a0*/  ENDCOLLECTIVE ;  /* 0x000000000000791b */ /* 0x01ffe20003800000 */
.L_x_743:
[----:B------:R-:W-:Y:S05]  /*270b0*/  BSYNC B0 ;  /* 0x0000000000007941 */ /* 0x000fea0003800000 */
.L_x_742:
[----:B------:R-:W-:Y:S05]  /*270c0*/  BRA `(.L_x_579) ;  /* 0xffffffbc00907947 */ /* 0x000fea000383ffff */
.L_x_584:
[----:B0-----:R0:W1:Y:S02]  /*270d0*/  SYNCS.PHASECHK.TRANS64.TRYWAIT P0, [R0+URZ+0x38820], R3 ;  /* 0x03882003000075a7 */ /* 0x001064000800017f */
[----:B-1----:R-:W-:Y:S05]  /*270e0*/  @!P0 NANOSLEEP.SYNCS 0x989680 ;  /* 0x009896800000895d */ /* 0x002fea0003900000 */
[----:B------:R-:W1:Y:S02]  /*270f0*/  @!P0 SYNCS.PHASECHK.TRANS64 P0, [R0+URZ+0x38820], R3 ;  /* 0x03882003000085a7 */ /* 0x000e64000800007f */
[----:B-1----:R-:W-:Y:S05]  /*27100*/  @!P0 BRA `(.L_x_584) ;  /* 0xfffffffc00f08947 */ /* 0x002fea000383ffff */
[----:B------:R-:W-:Y:S05]  /*27110*/  BRA `(.L_x_744) ;  /* 0xffffffc000b47947 */ /* 0x000fea000383ffff */
.L_x_585:
[----:B------:R-:W1:Y:S01]  /*27120*/  S2R R2, SR_TID.X ;  /* 0x0000000000027919 */ /* 0x000e620000002100 */
[----:B------:R-:W-:Y:S01]  /*27130*/  BSSY B0, `(.L_x_745) ;  /* 0x000000a000007945 */ /* 0x000fe20003800000 */
[----:B------:R-:W-:Y:S01]  /*27140*/  IMAD.MOV.U32 R12, RZ, RZ, RZ ;  /* 0x000000ffff0c7224 */ /* 0x000fe200078e00ff */
[----:B------:R-:W-:Y:S01]  /*27150*/  MOV R15, 0xffffffff ;  /* 0xffffffff000f7802 */ /* 0x000fe20000000f00 */
[----:B------:R-:W-:Y:S01]  /*27160*/  IMAD.MOV.U32 R11, RZ, RZ, 0x1f ;  /* 0x0000001fff0b7424 */ /* 0x000fe200078e00ff */
[----:B-1----:R-:W-:-:S04]  /*27170*/  SHF.R.U32.HI R2, RZ, 0x5, R2 ;  /* 0x00000005ff027819 */ /* 0x002fc80000011602 */
[----:B------:R-:W-:-:S04]  /*27180*/  LOP3.LUT R2, R2, 0x3, RZ, 0xc0, !PT ;  /* 0x0000000302027812 */ /* 0x000fc800078ec0ff */
[----:B------:R-:W-:-:S07]  /*27190*/  MOV R13, R2 ;  /* 0x00000002000d7202 */ /* 0x000fce0000000f00 */
[----:B0-----:R-:W-:Y:S05]  /*271a0*/  WARPSYNC.COLLECTIVE R15, `(.L_x_746) ;  /* 0x000000000f087348 */ /* 0x001fea0003c00000 */
[----:B------:R1:W2:Y:S02]  /*271b0*/  SHFL.IDX P6, R14, R13, R12, R11 ;  /* 0x0000000c0d0e7389 */ /* 0x0002a400000c000b */
[----:B012---:R-:W-:Y:S01]  /*271c0*/  ENDCOLLECTIVE ;  /* 0x000000000000791b */ /* 0x007fe20003800000 */
.L_x_746:
[----:B------:R-:W-:Y:S05]  /*271d0*/  BSYNC B0 ;  /* 0x0000000000007941 */ /* 0x000fea0003800000 */
.L_x_745:
[----:B------:R-:W-:Y:S05]  /*271e0*/  BRA `(.L_x_747) ;  /* 0xffffffc0009c7947 */ /* 0x000fea000383ffff */
.L_x_586:
[----:B------:R-:W-:Y:S01]  /*271f0*/  BSSY B0, `(.L_x_748) ;  /* 0x0000006000007945 */ /* 0x000fe20003800000 */
[----:B------:R-:W-:-:S07]  /*27200*/  IMAD.MOV.U32 R15, RZ, RZ, -0x1 ;  /* 0xffffffffff0f7424 */ /* 0x000fce00078e00ff */
[----:B01----:R-:W-:Y:S05]  /*27210*/  WARPSYNC.COLLECTIVE R15, `(.L_x_749) ;  /* 0x000000000f0c7348 */ /* 0x003fea0003c00000 */
[----:B------:R-:W-:Y:S02]  /*27220*/  ELECT P6, UR62, PT ;  /* 0x00000000003e782f */ /* 0x000fe400038c0000 */
[----:B------:R-:W-:Y:S01]  /*27230*/  MOV R14, UR62 ;  /* 0x0000003e000e7c02 */ /* 0x000fe20008000f00 */
[----:B01----:R-:W-:Y:S10]  /*27240*/  ENDCOLLECTIVE ;  /* 0x000000000000791b */ /* 0x003ff40003800000 */
.L_x_749:
[----:B------:R-:W-:Y:S05]  /*27250*/  BSYNC B0 ;  /* 0x0000000000007941 */ /* 0x000fea0003800000 */
.L_x_748:
[----:B------:R-:W-:Y:S05]  /*27260*/  BRA `(.L_x_750) ;  /* 0xffffffc000907947 */ /* 0x000fea000383ffff */
.L_x_588:
[----:B0-----:R0:W1:Y:S02]  /*27270*/  SYNCS.PHASECHK.TRANS64.TRYWAIT P1, [R6+URZ], R5 ;  /* 0x00000005060075a7 */ /* 0x001064000802017f */
[----:B-1----:R-:W-:Y:S05]  /*27280*/  @!P1 NANOSLEEP.SYNCS 0x989680 ;  /* 0x009896800000995d */ /* 0x002fea0003900000 */
[----:B------:R-:W1:Y:S02]  /*27290*/  @!P1 SYNCS.PHASECHK.TRANS64 P1, [R6+URZ], R5 ;  /* 0x00000005060095a7 */ /* 0x000e64000802007f */
[----:B-1----:R-:W-:Y:S05]  /*272a0*/  @!P1 BRA `(.L_x_588) ;  /* 0xfffffffc00f09947 */ /* 0x002fea000383ffff */
[----:B------:R-:W-:Y:S05]  /*272b0*/  BRA `(.L_x_751) ;  /* 0xffffffc000cc7947 */ /* 0x000fea000383ffff */
.L_x_589:
[----:B-1----:R1:W2:Y:S02]  /*272c0*/  SYNCS.PHASECHK.TRANS64.TRYWAIT P1, [R7+URZ], R2 ;  /* 0x00000002070075a7 */ /* 0x0022a4000802017f */
[----:B--2---:R-:W-:Y:S05]  /*272d0*/  @!P1 NANOSLEEP.SYNCS 0x989680 ;  /* 0x009896800000995d */ /* 0x004fea0003900000 */
[----:B------:R-:W2:Y:S02]  /*272e0*/  @!P1 SYNCS.PHASECHK.TRANS64 P1, [R7+URZ], R2 ;  /* 0x00000002070095a7 */ /* 0x000ea4000802007f */
[----:B--2---:R-:W-:Y:S05]  /*272f0*/  @!P1 BRA `(.L_x_589) ;  /* 0xfffffffc00f09947 */ /* 0x004fea000383ffff */
[----:B------:R-:W-:Y:S05]  /*27300*/  BRA `(.L_x_752) ;  /* 0xffffffc000c07947 */ /* 0x000fea000383ffff */
.L_x_591:
[----:B--2---:R2:W3:Y:S02]  /*27310*/  SYNCS.PHASECHK.TRANS64.TRYWAIT P1, [R4+URZ+0x38860], R5 ;  /* 0x03886005040075a7 */ /* 0x0044e4000802017f */
[----:B---3--:R-:W-:Y:S05]  /*27320*/  @!P1 NANOSLEEP.SYNCS 0x989680 ;  /* 0x009896800000995d */ /* 0x008fea0003900000 */
[----:B------:R-:W3:Y:S02]  /*27330*/  @!P1 SYNCS.PHASECHK.TRANS64 P1, [R4+URZ+0x38860], R5 ;  /* 0x03886005040095a7 */ /* 0x000ee4000802007f */
[----:B---3--:R-:W-:Y:S05]  /*27340*/  @!P1 BRA `(.L_x_591) ;  /* 0xfffffffc00f09947 */ /* 0x008fea000383ffff */
[----:B------:R-:W-:Y:S05]  /*27350*/  BRA `(.L_x_753) ;  /* 0xffffffc000c47947 */ /* 0x000fea000383ffff */
.L_x_593:
[----:B---3--:R3:W4:Y:S02]  /*27360*/  SYNCS.PHASECHK.TRANS64.TRYWAIT P1, [R3+URZ+0x38860], R2 ;  /* 0x03886002030075a7 */ /* 0x008724000802017f */
[----:B----4-:R-:W-:Y:S05]  /*27370*/  @!P1 NANOSLEEP.SYNCS 0x989680 ;  /* 0x009896800000995d */ /* 0x010fea0003900000 */
[----:B------:R-:W4:Y:S02]  /*27380*/  @!P1 SYNCS.PHASECHK.TRANS64 P1, [R3+URZ+0x38860], R2 ;  /* 0x03886002030095a7 */ /* 0x000f24000802007f */
[----:B----4-:R-:W-:Y:S05]  /*27390*/  @!P1 BRA `(.L_x_593) ;  /* 0xfffffffc00f09947 */ /* 0x010fea000383ffff */
[----:B------:R-:W-:Y:S05]  /*273a0*/  BRA `(.L_x_754) ;  /* 0xffffffc000c47947 */ /* 0x000fea000383ffff */
.L_x_595:
[----:B----4-:R4:W0:Y:S02]  /*273b0*/  SYNCS.PHASECHK.TRANS64.TRYWAIT P0, [R4+URZ+0x38880], R5 ;  /* 0x03888005040075a7 */ /* 0x010824000800017f */
[----:B0-----:R-:W-:Y:S05]  /*273c0*/  @!P0 NANOSLEEP.SYNCS 0x989680 ;  /* 0x009896800000895d */ /* 0x001fea0003900000 */
[----:B------:R-:W0:Y:S02]  /*273d0*/  @!P0 SYNCS.PHASECHK.TRANS64 P0, [R4+URZ+0x38880], R5 ;  /* 0x03888005040085a7 */ /* 0x000e24000800007f */
[----:B0-----:R-:W-:Y:S05]  /*273e0*/  @!P0 BRA `(.L_x_595) ;  /* 0xfffffffc00f08947 */ /* 0x001fea000383ffff */
[----:B------:R-:W-:Y:S05]  /*273f0*/  BRA `(.L_x_596) ;  /* 0xffffffc000c07947 */ /* 0x000fea000383ffff */
.L_x_755:
        /* <DEDUP_REMOVED lines=16> */
.L_x_2766:


//--------------------- .text._ZN7cutlass13device_kernelIN5flash11enable_sm90INS1_16FlashAttnFwdSm90INS1_25CollectiveMainloopFwdSm90ILi2EN4cute5tupleIJNS5_1CILi1EEES8_S8_EEENS6_IJNS7_ILi128EEENS7_ILi64EEENS7_ILi256EEEEEELi256ENS_12float_e4m3_tEfNS_4arch4Sm90ELb0ELb1ELb0ELb0ELb0ELb0ELb0ELb1ELb1ELb0ELb0ELb0EEENS1_21CollectiveEpilogueFwdINS6_IJSA_SC_SB_EEES9_NS_10bfloat16_tESG_Li256ELb0ELb0ELb0ELb1EEENS1_30DynamicPersistentTileSchedulerILi256ELi128ELb0ELb0ELb1EEEEEEEEEvNT_6ParamsE --------------------------
	.section	.text._ZN7cutlass13device_kernelIN5flash11enable_sm90INS1_16FlashAttnFwdSm90INS1_25CollectiveMainloopFwdSm90ILi2EN4cute5tupleIJNS5_1CILi1EEES8_S8_EEENS6_IJNS7_ILi128EEENS7_ILi64EEENS7_ILi256EEEEEELi256ENS_12float_e4m3_tEfNS_4arch4Sm90ELb0ELb1ELb0ELb0ELb0ELb0ELb0ELb1ELb1ELb0ELb0ELb0EEENS1_21CollectiveEpilogueFwdINS6_IJSA_SC_SB_EEES9_NS_10bfloat16_tESG_Li256ELb0ELb0ELb0ELb1EEENS1_30DynamicPersistentTileSchedulerILi256ELi128ELb0ELb0ELb1EEEEEEEEEvNT_6ParamsE,"ax",@progbits
	.align	128
.text._ZN7cutlass13device_kernelIN5flash11enable_sm90INS1_16FlashAttnFwdSm90INS1_25CollectiveMainloopFwdSm90ILi2EN4cute5tupleIJNS5_1CILi1EEES8_S8_EEENS6_IJNS7_ILi128EEENS7_ILi64EEENS7_ILi256EEEEEELi256ENS_12float_e4m3_tEfNS_4arch4Sm90ELb0ELb1ELb0ELb0ELb0ELb0ELb0ELb1ELb1ELb0ELb0ELb0EEENS1_21CollectiveEpilogueFwdINS6_IJSA_SC_SB_EEES9_NS_10bfloat16_tESG_Li256ELb0ELb0ELb0ELb1EEENS1_30DynamicPersistentTileSchedulerILi256ELi128ELb0ELb0ELb1EEEEEEEEEvNT_6ParamsE:
        .type           _ZN7cutlass13device_kernelIN5flash11enable_sm90INS1_16FlashAttnFwdSm90INS1_25CollectiveMainloopFwdSm90ILi2EN4cute5tupleIJNS5_1CILi1EEES8_S8_EEENS6_IJNS7_ILi128EEENS7_ILi64EEENS7_ILi256EEEEEELi256ENS_12float_e4m3_tEfNS_4arch4Sm90ELb0ELb1ELb0ELb0ELb0ELb0ELb0ELb1ELb1ELb0ELb0ELb0EEENS1_21CollectiveEpilogueFwdINS6_IJSA_SC_SB_EEES9_NS_10bfloat16_tESG_Li256ELb0ELb0ELb0ELb1EEENS1_30DynamicPersistentTileSchedulerILi256ELi128ELb0ELb0ELb1EEEEEEEEEvNT_6ParamsE,@function
        .size           _ZN7cutlass13device_kernelIN5flash11enable_sm90INS1_16FlashAttnFwdSm90INS1_25CollectiveMainloopFwdSm90ILi2EN4cute5tupleIJNS5_1CILi1EEES8_S8_EEENS6_IJNS7_ILi128EEENS7_ILi64EEENS7_ILi256EEEEEELi256ENS_12float_e4m3_tEfNS_4arch4Sm90ELb0ELb1ELb0ELb0ELb0ELb0ELb0ELb1ELb1ELb0ELb0ELb0EEENS1_21CollectiveEpilogueFwdINS6_IJSA_SC_SB_EEES9_NS_10bfloat16_tESG_Li256ELb0ELb0ELb0ELb1EEENS1_30DynamicPersistentTileSchedulerILi256ELi128ELb0ELb0ELb1EEEEEEEEEvNT_6ParamsE,(.L_x_2767 - _ZN7cutlass13device_kernelIN5flash11enable_sm90INS1_16FlashAttnFwdSm90INS1_25CollectiveMainloopFwdSm90ILi2EN4cute5tupleIJNS5_1CILi1EEES8_S8_EEENS6_IJNS7_ILi128EEENS7_ILi64EEENS7_ILi256EEEEEELi256ENS_12float_e4m3_tEfNS_4arch4Sm90ELb0ELb1ELb0ELb0ELb0ELb0ELb0ELb1ELb1ELb0ELb0ELb0EEENS1_21CollectiveEpilogueFwdINS6_IJSA_SC_SB_EEES9_NS_10bfloat16_tESG_Li256ELb0ELb0ELb0ELb1EEENS1_30DynamicPersistentTileSchedulerILi256ELi128ELb0ELb0ELb1EEEEEEEEEvNT_6ParamsE)
        .other          _ZN7cutlass13device_kernelIN5flash11enable_sm90INS1_16FlashAttnFwdSm90INS1_25CollectiveMainloopFwdSm90ILi2EN4cute5tupleIJNS5_1CILi1EEES8_S8_EEENS6_IJNS7_ILi128EEENS7_ILi64EEENS7_ILi256EEEEEELi256ENS_12float_e4m3_tEfNS_4arch4Sm90ELb0ELb1ELb0ELb0ELb0ELb0ELb0ELb1ELb1ELb0ELb0ELb0EEENS1_21CollectiveEpilogueFwdINS6_IJSA_SC_SB_EEES9_NS_10bfloat16_tESG_Li256ELb0ELb0ELb0ELb1EEENS1_30DynamicPersistentTileSchedulerILi256ELi128ELb0ELb0ELb1EEEEEEEEEvNT_6ParamsE,@"STO_CUDA_ENTRY STV_DEFAULT"
_ZN7cutlass13device_kernelIN5flash11enable_sm90INS1_16FlashAttnFwdSm90INS1_25CollectiveMainloopFwdSm90ILi2EN4cute5tupleIJNS5_1CILi1EEES8_S8_EEENS6_IJNS7_ILi128EEENS7_ILi64EEENS7_ILi256EEEEEELi256ENS_12float_e4m3_tEfNS_4arch4Sm90ELb0ELb1ELb0ELb0ELb0ELb0ELb0ELb1ELb1ELb0ELb0ELb0EEENS1_21CollectiveEpilogueFwdINS6_IJSA_SC_SB_EEES9_NS_10bfloat16_tESG_Li256ELb0ELb0ELb0ELb1EEENS1_30DynamicPersistentTileSchedulerILi256ELi128ELb0ELb0ELb1EEEEEEEEEvNT_6ParamsE:
        /* <DEDUP_REMOVED lines=24> */
.L_x_757:
[----:B------:R-:W-:Y:S05]  /*0180*/  BSYNC B0 ;  /* 0x0000000000007941 */ /* 0x000fea0003800000 */
.L_x_756:
        /* <DEDUP_REMOVED lines=37> */
.L_x_758:
        /* <DEDUP_REMOVED lines=22> */
.L_x_759:
        /* <DEDUP_REMOVED lines=18> */
.L_x_760:
        /* <DEDUP_REMOVED lines=22> */
.L_x_761:
        /* <DEDUP_REMOVED lines=22> */
.L_x_762:
[----:B------:R-:W-:Y:S01]  /*0920*/  PLOP3.LUT P0, PT, PT, PT, UP0, 0x80, 0x0 ;  /* 0x000000000000781c */ /* 0x000fe20003f0f008 */
[----:B------:R-:W-:Y:S01]  /*0930*/  UMOV UR61, 0x1 ;  /* 0x00000001003d7882 */ /* 0x000fe20000000000 */
[----:B------:R-:W-:Y:S01]  /*0940*/  NOP ;  /* 0x0000000000007918 */ /* 0x000fe20000000000 */
[----:B------:R-:W-:Y:S01]  /*0950*/  USEL UR61, UR61, 0x2, !UP0 ;  /* 0x000000023d3d7887 */ /* 0x000fe2000c000000 */
[----:B------:R-:W-:Y:S01]  /*0960*/  ULDC.64 UR52, c[0x0][0x208] ;  /* 0x0000820000347ab9 */ /* 0x000fe20000000a00 */
[----:B-123--:R-:W-:Y:S08]  /*0970*/  BAR.SYNC.DEFER_BLOCKING 0x0 ;  /* 0x0000000000007b1d */ /* 0x00eff00000010000 */
[----:B------:R-:W-:Y:S05]  /*0980*/  @!P0 BRA `(.L_x_763) ;  /* 0x000000cc00c08947 */ /* 0x000fea0003800000 */
.L_x_764:
[----:B------:R-:W-:-:S08]  /*0990*/  NOP ;  /* 0x0000000000007918 */ /* 0x000fd00000000000 */
[----:B------:R-:W1:Y:S02]  /*09a0*/  USETMAXREG.TRY_ALLOC.CTAPOOL UP0, 0xf0 ;  /* 0x000000f0000079c8 */ /* 0x000e640008000600 */
[----:B-1----:R-:W-:-:S13]  /*09b0*/  PLOP3.LUT P0, PT, PT, PT, UP0, 0x80, 0x0 ;  /* 0x000000000000781c */ /* 0x002fda0003f0f008 */
[----:B------:R-:W-:Y:S05]  /*09c0*/  @!P0 BRA `(.L_x_764) ;  /* 0xfffffffc00f08947 */ /* 0x000fea000383ffff */
[----:B------:R-:W1:Y:S01]  /*09d0*/  S2R R2, SR_TID.X ;  /* 0x0000000000027919 */ /* 0x000e620000002100 */
[----:B------:R-:W2:Y:S08]  /*09e0*/  S2UR UR7, SR_CTAID.X ;  /* 0x00000000000779c3 */ /* 0x000eb00000002500 */
[----:B------:R-:W-:Y:S08]  /*09f0*/  BAR.ARV 0x4, 0x180 ;  /* 0x0106000000007b1d */ /* 0x000ff00000002000 */
        /* <DEDUP_REMOVED lines=10> */
[----:B------:R-:W-:Y:S02]  /*0aa0*/  ULOP3.LUT UR60, UR61, 0x1, URZ, 0xfc, !UPT ;  /* 0x000000013d3c7892 */ /* 0x000fe4000f8efc3f */
[----:B------:R-:W-:Y:S01]  /*0ab0*/  SHF.R.S32.HI R3, RZ, 0x1f, R200 ;  /* 0x0000001fff037819 */ /* 0x000fe200000114c8 */
[----:B------:R-:W-:Y:S01]  /*0ac0*/  UMOV UR59, URZ ;  /* 0x0000003f003b7c82 */ /* 0x000fe20008000000 */
[----:B------:R-:W-:Y:S01]  /*0ad0*/  UMOV UR36, URZ ;  /* 0x0000003f00247c82 */ /* 0x000fe20008000000 */
[----:B------:R-:W-:Y:S01]  /*0ae0*/  UMOV UR39, URZ ;  /* 0x0000003f00277c82 */ /* 0x000fe20008000000 */
[CC--:B------:R-:W-:Y:S01]  /*0af0*/  LEA.HI R2, R3.reuse, R200.reuse, RZ, 0x4 ;  /* 0x000000c803027211 */ /* 0x0c0fe200078f20ff */
[----:B------:R-:W2:Y:S01]  /*0b00*/  S2UR UR6, SR_SWINHI ;  /* 0x00000000000679c3 */ /* 0x000ea20000002f00 */
[----:B------:R-:W-:-:S02]  /*0b10*/  LEA.HI R0, R3, R200, RZ, 0x7 ;  /* 0x000000c803007211 */ /* 0x000fc400078f38ff */
[----:B------:R-:W-:Y:S02]  /*0b20*/  SHF.R.S32.HI R5, RZ, 0x4, R2 ;  /* 0x00000004ff057819 */ /* 0x000fe40000011402 */
[----:B------:R-:W-:Y:S02]  /*0b30*/  LOP3.LUT R195, R0, 0xffffff80, RZ, 0xc0, !PT ;  /* 0xffffff8000c37812 */ /* 0x000fe400078ec0ff */
[----:B------:R-:W-:Y:S02]  /*0b40*/  LEA.HI R4, R2, R5, RZ, 0x1 ;  /* 0x0000000502047211 */ /* 0x000fe400078f08ff */
[----:B------:R-:W-:Y:S01]  /*0b50*/  LEA.HI R199, R3, R200, RZ, 0x5 ;  /* 0x000000c803c77211 */ /* 0x000fe200078f28ff */
[----:B------:R-:W-:Y:S01]  /*0b60*/  IMAD.IADD R195, R200, 0x1, -R195 ;  /* 0x00000001c8c37824 */ /* 0x000fe200078e0ac3 */
[----:B------:R-:W-:Y:S02]  /*0b70*/  LOP3.LUT R4, R4, 0x1ffffffe, RZ, 0xc0, !PT ;  /* 0x1ffffffe04047812 */ /* 0x000fe400078ec0ff */
[----:B------:R-:W-:-:S02]  /*0b80*/  SHF.R.S32.HI R199, RZ, 0x5, R199 ;  /* 0x00000005ffc77819 */ /* 0x000fc400000114c7 */
[----:B------:R-:W-:Y:S01]  /*0b90*/  SHF.R.S32.HI R6, RZ, 0x1f, R195 ;  /* 0x0000001fff067819 */ /* 0x000fe200000114c3 */
[----:B------:R-:W-:Y:S01]  /*0ba0*/  IMAD.IADD R4, R5, 0x1, -R4 ;  /* 0x0000000105047824 */ /* 0x000fe200078e0a04 */
[----:B------:R-:W-:Y:S01]  /*0bb0*/  LOP3.LUT R5, R2, 0x3fffff0, RZ, 0xc0, !PT ;  /* 0x03fffff002057812 */ /* 0x000fe200078ec0ff */
[----:B-1----:R-:W-:Y:S01]  /*0bc0*/  ULEA UR37, UR46, UR37, 0x18 ;  /* 0x000000252e257291 */ /* 0x002fe2000f8ec03f */
[-C--:B------:R-:W-:Y:S02]  /*0bd0*/  LEA.HI R7, R6, R195.reuse, RZ, 0x2 ;  /* 0x000000c306077211 */ /* 0x080fe400078f10ff */
[----:B------:R-:W-:Y:S01]  /*0be0*/  SHF.R.S32.HI R197, RZ, 0x7, R0 ;  /* 0x00000007ffc57819 */ /* 0x000fe20000011400 */
[----:B------:R-:W-:Y:S01]  /*0bf0*/  IMAD.IADD R2, R200, 0x1, -R5 ;  /* 0x00000001c8027824 */ /* 0x000fe200078e0a05 */
[--C-:B------:R-:W-:Y:S02]  /*0c00*/  SHF.R.S32.HI R5, RZ, 0x2, R7.reuse ;  /* 0x00000002ff057819 */ /* 0x100fe40000011407 */
[----:B------:R-:W-:Y:S01]  /*0c10*/  SHF.R.S32.HI R8, RZ, 0x1f, R7 ;  /* 0x0000001fff087819 */ /* 0x000fe20000011407 */
[----:B------:R-:W-:Y:S01]  /*0c20*/  IMAD R9, R199, 0x10, R2 ;  /* 0x00000010c7097824 */ /* 0x000fe200078e0202 */
[----:B------:R-:W-:Y:S01]  /*0c30*/  UMOV UR4, UR37 ;  /* 0x0000002500047c82 */ /* 0x000fe20008000000 */
[----:B--2---:R-:W-:Y:S01]  /*0c40*/  UMOV UR5, UR6 ;  /* 0x0000000600057c82 */ /* 0x004fe20008000000 */
[----:B------:R-:W-:Y:S01]  /*0c50*/  LEA.HI R6, R6, R195, RZ, 0x5 ;  /* 0x000000c306067211 */ /* 0x000fe200078f28ff */
[----:B------:R-:W-:Y:S01]  /*0c60*/  IMAD.U32 R18, RZ, RZ, UR4 ;  /* 0x00000004ff127e24 */ /* 0x000fe2000f8e00ff */
[----:B------:R-:W-:Y:S01]  /*0c70*/  LEA.HI R8, R8, R5, RZ, 0x3 ;  /* 0x0000000508087211 */ /* 0x000fe200078f18ff */
[----:B------:R-:W-:Y:S01]  /*0c80*/  IMAD R4, R9, 0x8, R4 ;  /* 0x0000000809047824 */ /* 0x000fe200078e0204 */
[----:B------:R-:W-:Y:S01]  /*0c90*/  LEA.HI R0, R0, R197, RZ, 0x1 ;  /* 0x000000c500007211 */ /* 0x000fe200078f08ff */
[----:B------:R-:W-:Y:S01]  /*0ca0*/  IMAD.U32 R19, RZ, RZ, UR5 ;  /* 0x00000005ff137e24 */ /* 0x000fe2000f8e00ff */
[----:B------:R-:W-:Y:S01]  /*0cb0*/  LOP3.LUT R8, R8, 0xfffffff8, RZ, 0xc0, !PT ;  /* 0xfffffff808087812 */ /* 0x000fe200078ec0ff */
[----:B------:R-:W-:Y:S01]  /*0cc0*/  UMOV UR4, UR7 ;  /* 0x0000000700047c82 */ /* 0x000fe20008000000 */
[----:B------:R-:W-:-:S02]  /*0cd0*/  LEA.HI R3, R3, R200, RZ, 0x3 ;  /* 0x000000c803037211 */ /* 0x000fc400078f18ff */
[----:B------:R-:W-:Y:S01]  /*0ce0*/  SHF.R.S32.HI R6, RZ, 0x5, R6 ;  /* 0x00000005ff067819 */ /* 0x000fe20000011406 */
[----:B------:R-:W-:Y:S01]  /*0cf0*/  IMAD.IADD R9, R5, 0x1, -R8 ;  /* 0x0000000105097824 */ /* 0x000fe200078e0a08 */
[----:B------:R-:W-:Y:S01]  /*0d00*/  LOP3.LUT R0, R0, 0x3fffffe, RZ, 0xc0, !PT ;  /* 0x03fffffe00007812 */ /* 0x000fe200078ec0ff */
[----:B------:R-:W-:Y:S01]  /*0d10*/  IMAD.SHL.U32 R5, R4, 0x8, RZ ;  /* 0x0000000804057824 */ /* 0x000fe200078e00ff */
[----:B------:R-:W-:Y:S01]  /*0d20*/  LOP3.LUT R16, R7, 0x7ffffffc, RZ, 0xc0, !PT ;  /* 0x7ffffffc07107812 */ /* 0x000fe200078ec0ff */
[----:B------:R-:W-:Y:S01]  /*0d30*/  IMAD R9, R6, 0x10, R9 ;  /* 0x0000001006097824 */ /* 0x000fe200078e0209 */
[----:B------:R-:W-:Y:S01]  /*0d40*/  SHF.R.S32.HI R192, RZ, 0x3, R3 ;  /* 0x00000003ffc07819 */ /* 0x000fe20000011403 */
[----:B------:R-:W-:Y:S01]  /*0d50*/  IMAD.WIDE R18, R5, 0x2, R18 ;  /* 0x0000000205127825 */ /* 0x000fe200078e0212 */
[----:B------:R-:W-:-:S03]  /*0d60*/  LOP3.LUT R5, R3, 0x1ffffff8, RZ, 0xc0, !PT ;  /* 0x1ffffff803057812 */ /* 0x000fc600078ec0ff */
[----:B------:R-:W-:Y:S02]  /*0d70*/  IMAD.IADD R0, R197, 0x1, -R0 ;  /* 0x00000001c5007824 */ /* 0x000fe400078e0a00 */
[----:B------:R-:W-:Y:S02]  /*0d80*/  IMAD.IADD R5, R200, 0x1, -R5 ;  /* 0x00000001c8057824 */ /* 0x000fe400078e0a05 */
[----:B------:R-:W-:Y:S02]  /*0d90*/  IMAD R196, R0, 0x40, R9 ;  /* 0x0000004000c47824 */ /* 0x000fe400078e0209 */
[----:B------:R-:W-:Y:S02]  /*0da0*/  IMAD.SHL.U32 R22, R5, 0x8, RZ ;  /* 0x0000000805167824 */ /* 0x000fe400078e00ff */
[----:B------:R-:W-:-:S07]  /*0db0*/  IMAD.IADD R16, R195, 0x1, -R16 ;  /* 0x00000001c3107824 */ /* 0x000fce00078e0a10 */
.L_x_861:
[----:B------:R-:W-:Y:S01]  /*0dc0*/  ULDC UR5, c[0x0][0xdd0] ;  /* 0x0003740000057ab9 */ /* 0x000fe20000000800 */
[----:B-1----:R-:W1:Y:S01]  /*0dd0*/  LDC R0, c[0x0][0xde8] ;  /* 0x00037a00ff007b82 */ /* 0x002e620000000800 */
[----:B------:R-:W-:Y:S01]  /*0de0*/  UISETP.NE.AND UP0, UPT, UR5, 0x1, UPT ;  /* 0x000000010500788c */ /* 0x000fe2000bf05270 */
[----:B------:R-:W-:-:S10]  /*0df0*/  UMOV UR8, UR4 ;  /* 0x0000000400087c82 */ /* 0x000fd40008000000 */
[----:B------:R-:W-:Y:S01]  /*0e00*/  @UP0 ULDC UR6, c[0x0][0xdd4] ;  /* 0x0003750000060ab9 */ /* 0x000fe20000000800 */
[----:B------:R-:W-:Y:S01]  /*0e10*/  @UP0 ULDC UR9, c[0x0][0xdd8] ;  /* 0x0003760000090ab9 */ /* 0x000fe20000000800 */
[----:B------:R-:W-:-:S04]  /*0e20*/  UIMAD.WIDE.U32 UR6, UR4, UR6, URZ ;  /* 0x00000006040672a5 */ /* 0x000fc8000f8e003f */
[----:B------:R-:W-:-:S04]  /*0e30*/  @UP0 USHF.R.U32.HI UR8, URZ, UR9, UR7 ;  /* 0x000000093f080299 */ /* 0x000fc80008011607 */
[----:B------:R-:W-:Y:S02]  /*0e40*/  UIADD3 UR6, -UR8, URZ, URZ ;  /* 0x0000003f08067290 */ /* 0x000fe4000fffe13f */
[----:B-1----:R-:W-:Y:S02]  /*0e50*/  ISETP.LE.AND P0, PT, R0, UR8, PT ;  /* 0x0000000800007c0c */ /* 0x002fe4000bf03270 */
[----:B------:R-:W-:-:S11]  /*0e60*/  UIMAD UR7, UR5, UR6, UR4 ;  /* 0x00000006050772a4 */ /* 0x000fd6000f8e0204 */
[----:B--234-:R-:W-:Y:S05]  /*0e70*/  @!P0 BRA `(.L_x_765) ;  /* 0x0000000000208947 */ /* 0x01cfea0003800000 */
[----:B------:R-:W-:Y:S01]  /*0e80*/  ULDC UR6, c[0x0][0xddc] ;  /* 0x0003770000067ab9 */ /* 0x000fe20000000800 */
[----:B------:R-:W-:Y:S01]  /*0e90*/  UMOV UR47, UR7 ;  /* 0x00000007002f7c82 */ /* 0x000fe20008000000 */
[----:B------:R-:W-:-:S11]  /*0ea0*/  UISETP.NE.AND UP0, UPT, UR6, 0x1, UPT ;  /* 0x000000010600788c */ /* 0x000fd6000bf05270 */
[----:B------:R-:W-:Y:S02]  /*0eb0*/  @UP0 ULDC.64 UR10, c[0x0][0xde0] ;  /* 0x00037800000a0ab9 */ /* 0x000fe40000000a00 */
[----:B------:R-:W-:-:S04]  /*0ec0*/  UIMAD.WIDE.U32 UR4, UR7, UR10, URZ ;  /* 0x0000000a070472a5 */ /* 0x000fc8000f8e003f */
[----:B------:R-:W-:-:S04]  /*0ed0*/  @UP0 USHF.R.U32.HI UR47, URZ, UR11, UR5 ;  /* 0x0000000b3f2f0299 */ /* 0x000fc80008011605 */
[----:B------:R-:W-:Y:S01]  /*0ee0*/  UIMAD UR4, UR47, UR6, URZ ;  /* 0x000000062f0472a4 */ /* 0x000fe2000f8e023f */
[----:B------:R-:W-:Y:S11]  /*0ef0*/  BRA `(.L_x_766) ;  /* 0x00000000001c7947 */ /* 0x000ff60003800000 */
.L_x_765:
[----:B------:R-:W-:Y:S01]  /*0f00*/  ULDC UR6, c[0x0][0xdc4] ;  /* 0x0003710000067ab9 */ /* 0x000fe20000000800 */
[----:B------:R-:W-:Y:S01]  /*0f10*/  UMOV UR47, UR7 ;  /* 0x00000007002f7c82 */ /* 0x000fe20008000000 */
[----:B------:R-:W-:-:S11]  /*0f20*/  UISETP.NE.AND UP0, UPT, UR6, 0x1, UPT ;  /* 0x000000010600788c */ /* 0x000fd6000bf05270 */
[----:B------:R-:W-:Y:S02]  /*0f30*/  @UP0 ULDC.64 UR10, c[0x0][0xdc8] ;  /* 0x00037200000a0ab9 */ /* 0x000fe40000000a00 */
[----:B------:R-:W-:-:S04]  /*0f40*/  UIMAD.WIDE.U32 UR4, UR7, UR10, URZ ;  /* 0x0000000a070472a5 */ /* 0x000fc8000f8e003f */
[----:B------:R-:W-:-:S04]  /*0f50*/  @UP0 USHF.R.U32.HI UR47, URZ, UR11, UR5 ;  /* 0x0000000b3f2f0299 */ /* 0x000fc80008011605 */
[----:B------:R-:W-:-:S12]  /*0f60*/  UIMAD UR4, UR47, UR6, URZ ;  /* 0x000000062f0472a4 */ /* 0x000fd8000f8e023f */
.L_x_766:
[----:B------:R-:W-:Y:S01]  /*0f70*/  ULDC UR43, c[0x0][0xdb8] ;  /* 0x00036e00002b7ab9 */ /* 0x000fe20000000800 */
[----:B------:R-:W-:Y:S01]  /*0f80*/  UIADD3 UR6, UR7, -UR4, URZ ;  /* 0x8000000407067290 */ /* 0x000fe2000fffe03f */
[----:B------:R-:W-:Y:S01]  /*0f90*/  IMAD.MOV.U32 R7, RZ, RZ, 0x3f800000 ;  /* 0x3f800000ff077424 */ /* 0x000fe200078e00ff */
[----:B------:R-:W-:Y:S01]  /*0fa0*/  UISETP.NE.AND UP1, UPT, UR43, 0x1, UPT ;  /* 0x000000012b00788c */ /* 0x000fe2000bf25270 */
[----:B------:R-:W-:Y:S01]  /*0fb0*/  IMAD.MOV.U32 R0, RZ, RZ, 0x3f800000 ;  /* 0x3f800000ff007424 */ /* 0x000fe200078e00ff */
[----:B------:R-:W-:Y:S01]  /*0fc0*/  ULDC UR12, c[0x0][0xdc4] ;  /* 0x00037100000c7ab9 */ /* 0x000fe20000000800 */
[----:B------:R-:W-:Y:S01]  /*0fd0*/  ULDC.64 UR4, c[0x0][0x990] ;  /* 0x0002640000047ab9 */ /* 0x000fe20000000a00 */
[----:B------:R-:W-:Y:S01]  /*0fe0*/  UIMAD UR12, UR8, UR12, UR6 ;  /* 0x0000000c080c72a4 */ /* 0x000fe2000f8e0206 */
[----:B------:R-:W1:Y:S01]  /*0ff0*/  LDC.64 R8, c[0x0][0x9e0] ;  /* 0x00027800ff087b82 */ /* 0x000e620000000a00 */
[----:B------:R-:W-:Y:S01]  /*1000*/  UISETP.NE.U32.AND UP0, UPT, UR4, URZ, UPT ;  /* 0x0000003f0400728c */ /* 0x000fe2000bf05070 */
[----:B------:R-:W-:Y:S01]  /*1010*/  ULDC.64 UR6, c[0x0][0x998] ;  /* 0x0002660000067ab9 */ /* 0x000fe20000000a00 */
[----:B------:R-:W-:-:S02]  /*1020*/  ULDC UR11, c[0x0][0x428] ;  /* 0x00010a00000b7ab9 */ /* 0x000fc40000000800 */
[----:B------:R-:W-:Y:S01]  /*1030*/  UISETP.NE.AND.EX UP0, UPT, UR5, URZ, UPT, UP0 ;  /* 0x0000003f0500728c */ /* 0x000fe2000bf05300 */
[----:B------:R-:W-:Y:S01]  /*1040*/  @UP1 ULDC UR8, c[0x0][0xdbc] ;  /* 0x00036f0000081ab9 */ /* 0x000fe20000000800 */
[----:B------:R-:W-:Y:S01]  /*1050*/  @UP1 ULDC UR10, c[0x0][0xdc0] ;  /* 0x00037000000a1ab9 */ /* 0x000fe20000000800 */
[----:B------:R-:W-:Y:S01]  /*1060*/  UIMAD.WIDE.U32 UR8, UR12, UR8, URZ ;  /* 0x000000080c0872a5 */ /* 0x000fe2000f8e003f */
[----:B------:R-:W2:Y:S01]  /*1070*/  LDC R194, c[0x0][0x288] ;  /* 0x0000a200ffc27b82 */ /* 0x000ea20000000800 */
[----:B------:R-:W-:Y:S01]  /*1080*/  UMOV UR44, UR12 ;  /* 0x0000000c002c7c82 */ /* 0x000fe20008000000 */
[----:B------:R-:W-:Y:S01]  /*1090*/  UISETP.NE.AND UP2, UPT, UR11, 0x1, UPT ;  /* 0x000000010b00788c */ /* 0x000fe2000bf45270 */
[----:B------:R-:W-:Y:S01]  /*10a0*/  PLOP3.LUT P0, PT, PT, PT, UP0, 0x80, 0x0 ;  /* 0x000000000000781c */ /* 0x000fe20003f0f008 */
[----:B------:R-:W-:Y:S02]  /*10b0*/  @UP1 USHF.R.U32.HI UR44, URZ, UR10, UR9 ;  /* 0x0000000a3f2c1299 */ /* 0x000fe40008011609 */
[----:B------:R-:W-:-:S02]  /*10c0*/  UISETP.NE.U32.AND UP1, UPT, UR6, URZ, UPT ;  /* 0x0000003f0600728c */ /* 0x000fc4000bf25070 */
[----:B------:R-:W-:Y:S01]  /*10d0*/  @UP0 USHF.R.S32.HI UR8, URZ, 0x1f, UR44 ;  /* 0x0000001f3f080899 */ /* 0x000fe2000801142c */
[----:B------:R-:W3:Y:S01]  /*10e0*/  LDC R17, c[0x0][0x404] ;  /* 0x00010100ff117b82 */ /* 0x000ee20000000800 */
[----:B------:R-:W-:Y:S01]  /*10f0*/  UISETP.NE.AND.EX UP1, UPT, UR7, URZ, UPT, UP1 ;  /* 0x0000003f0700728c */ /* 0x000fe2000bf25310 */
[----:B------:R-:W-:Y:S01]  /*1100*/  @UP0 ULDC.64 UR14, c[0x0][0x9a8] ;  /* 0x00026a00000e0ab9 */ /* 0x000fe20000000a00 */
[----:B------:R-:W-:Y:S02]  /*1110*/  UIADD3 UR11, -UR44, URZ, URZ ;  /* 0x0000003f2c0b7290 */ /* 0x000fe4000fffe13f */
[----:B------:R-:W-:Y:S02]  /*1120*/  @UP0 UIMAD UR10, UR8, UR14, URZ ;  /* 0x0000000e080a02a4 */ /* 0x000fe4000f8e023f */
[----:B------:R-:W-:Y:S01]  /*1130*/  PLOP3.LUT P1, PT, PT, PT, UP1, 0x80, 0x0 ;  /* 0x000000000000781c */ /* 0x000fe20003f2f018 */
[----:B------:R-:W-:Y:S01]  /*1140*/  @UP0 UIMAD.WIDE.U32 UR8, UR44, UR14, URZ ;  /* 0x0000000e2c0802a5 */ /* 0x000fe2000f8e003f */
[----:B------:R-:W4:Y:S01]  /*1150*/  LDC R6, c[0x0][0x2e0] ;  /* 0x0000b800ff067b82 */ /* 0x000f220000000800 */
[----:B------:R-:W-:-:S02]  /*1160*/  UIMAD UR43, UR43, UR11, UR12 ;  /* 0x0000000b2b2b72a4 */ /* 0x000fc4000f8e020c */
[----:B------:R-:W-:Y:S01]  /*1170*/  @UP1 USHF.R.S32.HI UR14, URZ, 0x1f, UR44 ;  /* 0x0000001f3f0e1899 */ /* 0x000fe2000801142c */
[----:B------:R-:W-:Y:S01]  /*1180*/  @UP1 ULDC.64 UR16, c[0x0][0x9b8] ;  /* 0x00026e0000101ab9 */ /* 0x000fe20000000a00 */
[----:B------:R-:W-:Y:S01]  /*1190*/  @UP0 UIMAD UR15, UR44, UR15, UR10 ;  /* 0x0000000f2c0f02a4 */ /* 0x000fe2000f8e020a */
[----:B------:R-:W-:Y:S01]  /*11a0*/  @UP2 ULDC UR12, c[0x0][0x42c] ;  /* 0x00010b00000c2ab9 */ /* 0x000fe20000000800 */
[----:B------:R-:W-:Y:S02]  /*11b0*/  @UP1 UIMAD.WIDE.U32 UR10, UR44, UR16, URZ ;  /* 0x000000102c0a12a5 */ /* 0x000fe4000f8e003f */
[----:B------:R-:W-:Y:S02]  /*11c0*/  UIMAD.WIDE.U32 UR12, UR43, UR12, URZ ;  /* 0x0000000c2b0c72a5 */ /* 0x000fe4000f8e003f */
[----:B------:R-:W-:Y:S01]  /*11d0*/  @UP1 UIMAD UR16, UR14, UR16, URZ ;  /* 0x000000100e1012a4 */ /* 0x000fe2000f8e023f */
[----:B------:R-:W-:Y:S02]  /*11e0*/  @UP2 ULDC UR18, c[0x0][0x430] ;  /* 0x00010c0000122ab9 */ /* 0x000fe40000000800 */
[----:B------:R-:W-:Y:S01]  /*11f0*/  UMOV UR14, UR43 ;  /* 0x0000002b000e7c82 */ /* 0x000fe20008000000 */
[----:B------:R-:W-:-:S02]  /*1200*/  @UP2 USHF.R.U32.HI UR14, URZ, UR18, UR13 ;  /* 0x000000123f0e2299 */ /* 0x000fc4000801160d */
[----:B------:R-:W-:Y:S02]  /*1210*/  @UP1 UIMAD UR16, UR44, UR17, UR16 ;  /* 0x000000112c1012a4 */ /* 0x000fe4000f8e0210 */
[----:B------:R-:W-:Y:S02]  /*1220*/  @UP0 USHF.R.S32.HI UR12, URZ, 0x1f, UR14 ;  /* 0x0000001f3f0c0899 */ /* 0x000fe4000801140e */
[----:B------:R-:W-:Y:S01]  /*1230*/  @UP1 USHF.R.S32.HI UR13, URZ, 0x1f, UR14 ;  /* 0x0000001f3f0d1899 */ /* 0x000fe2000801140e */
[----:B------:R-:W-:Y:S01]  /*1240*/  @UP0 ULDC.64 UR18, c[0x0][0x9b0] ;  /* 0x00026c0000120ab9 */ /* 0x000fe20000000a00 */
[----:B------:R-:W-:Y:S02]  /*1250*/  @UP1 UIADD3 UR11, UR11, UR16, URZ ;  /* 0x000000100b0b1290 */ /* 0x000fe4000fffe03f */
[----:B------:R-:W-:Y:S01]  /*1260*/  @UP0 UIADD3 UR9, UR9, UR15, URZ ;  /* 0x0000000f09090290 */ /* 0x000fe2000fffe03f */
[----:B------:R-:W-:Y:S01]  /*1270*/  @UP1 ULDC.64 UR16, c[0x0][0x9c0] ;  /* 0x0002700000101ab9 */ /* 0x000fe20000000a00 */
[----:B------:R-:W-:-:S02]  /*1280*/  @UP0 UIMAD UR12, UR12, UR18, URZ ;  /* 0x000000120c0c02a4 */ /* 0x000fc4000f8e023f */
[----:B------:R-:W-:Y:S02]  /*1290*/  @UP1 UIMAD UR13, UR13, UR16, URZ ;  /* 0x000000100d0d12a4 */ /* 0x000fe4000f8e023f */
[----:B------:R-:W-:Y:S02]  /*12a0*/  @UP0 UIMAD.WIDE.U32 UR8, UR14, UR18, UR8 ;  /* 0x000000120e0802a5 */ /* 0x000fe4000f8e0008 */
[----:B------:R-:W-:Y:S02]  /*12b0*/  @UP0 UIMAD UR12, UR14, UR19, UR12 ;  /* 0x000000130e0c02a4 */ /* 0x000fe4000f8e020c */
[----:B------:R-:W-:Y:S02]  /*12c0*/  @UP1 UIMAD.WIDE.U32 UR10, UR14, UR16, UR10 ;  /* 0x000000100e0a12a5 */ /* 0x000fe4000f8e000a */
[----:B------:R-:W-:Y:S02]  /*12d0*/  @UP1 UIMAD UR13, UR14, UR17, UR13 ;  /* 0x000000110e0d12a4 */ /* 0x000fe4000f8e020d */
[----:B------:R-:W-:-:S02]  /*12e0*/  @UP0 UIADD3 UR12, UR9, UR12, URZ ;  /* 0x0000000c090c0290 */ /* 0x000fc4000fffe03f */
[----:B------:R-:W-:Y:S02]  /*12f0*/  @UP0 ULEA UR4, UP3, UR8, UR4, 0x2 ;  /* 0x0000000408040291 */ /* 0x000fe4000f86103f */
[----:B------:R-:W-:Y:S02]  /*1300*/  @UP1 ULEA UR6, UP4, UR10, UR6, 0x2 ;  /* 0x000000060a061291 */ /* 0x000fe4000f88103f */
[----:B------:R-:W-:Y:S02]  /*1310*/  @UP1 UIADD3 UR9, UR11, UR13, URZ ;  /* 0x0000000d0b091290 */ /* 0x000fe4000fffe03f */
[----:B------:R-:W-:Y:S01]  /*1320*/  @UP0 ULEA.HI.X UR5, UR8, UR5, UR12, 0x2, UP3 ;  /* 0x0000000508050291 */ /* 0x000fe200098f140c */
[----:B------:R-:W-:Y:S01]  /*1330*/  IMAD.U32 R2, RZ, RZ, UR4 ;  /* 0x00000004ff027e24 */ /* 0x000fe2000f8e00ff */
[----:B------:R-:W-:Y:S01]  /*1340*/  @UP1 ULEA.HI.X UR7, UR10, UR7, UR9, 0x2, UP4 ;  /* 0x000000070a071291 */ /* 0x000fe2000a0f1409 */
[----:B------:R-:W-:Y:S01]  /*1350*/  IMAD.U32 R4, RZ, RZ, UR6 ;  /* 0x00000006ff047e24 */ /* 0x000fe2000f8e00ff */
[----:B------:R-:W-:Y:S01]  /*1360*/  ULDC UR42, c[0x0][0xdac] ;  /* 0x00036b00002a7ab9 */ /* 0x000fe20000000800 */
[----:B------:R-:W-:Y:S01]  /*1370*/  @UP2 ULDC UR6, c[0x0][0x430] ;  /* 0x00010c0000062ab9 */ /* 0x000fe20000000800 */
[----:B------:R-:W-:Y:S01]  /*1380*/  IMAD.U32 R3, RZ, RZ, UR5 ;  /* 0x00000005ff037e24 */ /* 0x000fe2000f8e00ff */
[----:B------:R-:W-:Y:S01]  /*1390*/  ULDC.64 UR4, c[0x0][0x3f8] ;  /* 0x0000fe0000047ab9 */ /* 0x000fe20000000a00 */
[----:B------:R-:W-:-:S03]  /*13a0*/  IMAD.U32 R5, RZ, RZ, UR7 ;  /* 0x00000007ff057e24 */ /* 0x000fc6000f8e00ff */
[----:B------:R-:W5:Y:S04]  /*13b0*/  @P0 LDG.E R7, desc[UR52][R2.64] ;  /* 0x0000003402070981 */ /* 0x000f68000c1e1900 */
[----:B------:R-:W5:Y:S01]  /*13c0*/  @P1 LDG.E R0, desc[UR52][R4.64] ;  /* 0x0000003404001981 */ /* 0x000f62000c1e1900 */
[----:B------:R-:W-:Y:S01]  /*13d0*/  ISETP.NE.U32.AND P0, PT, RZ, UR4, PT ;  /* 0x00000004ff007c0c */ /* 0x000fe2000bf05070 */
[----:B------:R-:W-:Y:S01]  /*13e0*/  ULOP3.LUT UR4, URZ, UR47, URZ, 0x33, !UPT ;  /* 0x0000002f3f047292 */ /* 0x000fe2000f8e333f */
[----:B-1----:R-:W-:Y:S01]  /*13f0*/  ISETP.GE.AND P1, PT, R9, 0x1, PT ;  /* 0x000000010900780c */ /* 0x002fe20003f26270 */
[----:B------:R-:W-:Y:S01]  /*1400*/  UMOV UR58, UR43 ;  /* 0x0000002b003a7c82 */ /* 0x000fe20008000000 */
[----:B------:R-:W-:Y:S01]  /*1410*/  ISETP.NE.AND.EX P0, PT, RZ, UR5, PT, P0 ;  /* 0x00000005ff007c0c */ /* 0x000fe2000bf05300 */
[----:B------:R-:W-:Y:S01]  /*1420*/  ULDC UR5, c[0x0][0x988] ;  /* 0x0002620000057ab9 */ /* 0x000fe20000000800 */
[----:B------:R-:W-:-:S02]  /*1430*/  UIADD3 UR42, UR4, UR42, URZ ;  /* 0x0000002a042a7290 */ /* 0x000fc4000fffe03f */
[----:B---3--:R-:W-:Y:S01]  /*1440*/  SEL R17, R17, 0x1, P0 ;  /* 0x0000000111117807 */ /* 0x008fe20000000000 */
[----:B------:R-:W-:Y:S01]  /*1450*/  @UP2 ULDC UR4, c[0x0][0x42c] ;  /* 0x00010b0000042ab9 */ /* 0x000fe20000000800 */
[----:B------:R-:W-:Y:S01]  /*1460*/  USHF.L.U32 UR42, UR42, 0x7, URZ ;  /* 0x000000072a2a7899 */ /* 0x000fe2000800063f */
[----:B-----5:R-:W-:-:S04]  /*1470*/  FMUL.FTZ R0, R7, R0 ;  /* 0x0000000007007220 */ /* 0x020fc80000410000 */
[----:B------:R-:W-:Y:S01]  /*1480*/  FMUL.FTZ R2, R0, UR5 ;  /* 0x0000000500027c20 */ /* 0x000fe20008410000 */
[----:B--2---:R-:W-:Y:S01]  /*1490*/  IADD3 R0, -R194, 0x80, RZ ;  /* 0x00000080c2007810 */ /* 0x004fe20007ffe1ff */
[----:B------:R-:W-:-:S03]  /*14a0*/  UIMAD.WIDE.U32 UR4, UR43, UR4, URZ ;  /* 0x000000042b0472a5 */ /* 0x000fc6000f8e003f */
[----:B------:R-:W-:Y:S01]  /*14b0*/  R2UR UR38, R2 ;  /* 0x00000000022672ca */ /* 0x000fe200000e0000 */
[----:B----4-:R-:W-:Y:S01]  /*14c0*/  IMAD R0, R17, R6, R0 ;  /* 0x0000000611007224 */ /* 0x010fe200078e0200 */
[----:B------:R-:W-:-:S03]  /*14d0*/  @UP2 USHF.R.U32.HI UR58, URZ, UR6, UR5 ;  /* 0x000000063f3a2299 */ /* 0x000fc60008011605 */
[----:B------:R-:W-:-:S04]  /*14e0*/  VIADD R198, R0, UR42 ;  /* 0x0000002a00c67c36 */ /* 0x000fc80008000000 */
[----:B------:R-:W-:Y:S01]  /*14f0*/  IMAD.IADD R0, R198, 0x1, R8 ;  /* 0x00000001c6007824 */ /* 0x000fe200078e0208 */
[----:B------:R-:W-:Y:S06]  /*1500*/  @!P1 BRA `(.L_x_767) ;  /* 0x0000000000409947 */ /* 0x000fec0003800000 */
[C---:B------:R-:W-:Y:S01]  /*1510*/  ISETP.GT.AND P0, PT, R198.reuse, RZ, PT ;  /* 0x000000ffc600720c */ /* 0x040fe20003f04270 */
[----:B------:R-:W-:-:S12]  /*1520*/  VIADD R2, R198, 0xffffffff ;  /* 0xffffffffc6027836 */ /* 0x000fd80000000000 */
[----:B------:R-:W-:Y:S05]  /*1530*/  @P0 BRA `(.L_x_768) ;  /* 0x00000000001c0947 */ /* 0x000fea0003800000 */
[----:B------:R-:W-:Y:S01]  /*1540*/  ISETP.NE.AND P0, PT, R9, 0x1, PT ;  /* 0x000000010900780c */ /* 0x000fe20003f05270 */
[----:B------:R-:W-:-:S12]  /*1550*/  IMAD.MOV R3, RZ, RZ, -R198 ;  /* 0x000000ffff037224 */ /* 0x000fd800078e0ac6 */
[----:B------:R-:W1:Y:S02]  /*1560*/  @P0 LDC.64 R4, c[0x0][0x9e8] ;  /* 0x00027a00ff040b82 */ /* 0x000e640000000a00 */
[----:B-1----:R-:W-:-:S05]  /*1570*/  @P0 IMAD.HI.U32 R2, R3, R4, RZ ;  /* 0x0000000403020227 */ /* 0x002fca00078e00ff */
[----:B------:R-:W-:-:S04]  /*1580*/  @P0 SHF.R.U32.HI R3, RZ, R5, R2 ;  /* 0x00000005ff030219 */ /* 0x000fc80000011602 */
[----:B------:R-:W-:Y:S01]  /*1590*/  LOP3.LUT R2, RZ, R3, RZ, 0x33, !PT ;  /* 0x00000003ff027212 */ /* 0x000fe200078e33ff */
[----:B------:R-:W-:Y:S06]  /*15a0*/  BRA `(.L_x_769) ;  /* 0x0000000000107947 */ /* 0x000fec0003800000 */
.L_x_768:
[----:B------:R-:W-:-:S13]  /*15b0*/  ISETP.NE.AND P0, PT, R9, 0x1, PT ;  /* 0x000000010900780c */ /* 0x000fda0003f05270 */
[----:B------:R-:W1:Y:S02]  /*15c0*/  @P0 LDC.64 R4, c[0x0][0x9e8] ;  /* 0x00027a00ff040b82 */ /* 0x000e640000000a00 */
[----:B-1----:R-:W-:-:S05]  /*15d0*/  @P0 IMAD.HI.U32 R4, R2, R4, RZ ;  /* 0x0000000402040227 */ /* 0x002fca00078e00ff */
[----:B------:R-:W-:-:S07]  /*15e0*/  @P0 SHF.R.U32.HI R2, RZ, R5, R4 ;  /* 0x00000005ff020219 */ /* 0x000fce0000011604 */
.L_x_769:
[----:B------:R-:W-:-:S05]  /*15f0*/  IMAD R3, R2, R9, R9 ;  /* 0x0000000902037224 */ /* 0x000fca00078e0209 */
[----:B------:R-:W-:-:S07]  /*1600*/  VIMNMX R0, R0, R3, PT ;  /* 0x0000000300007248 */ /* 0x000fce0003fe0100 */
.L_x_767:
[----:B------:R-:W-:Y:S01]  /*1610*/  VIADD R2, R0, 0x3f ;  /* 0x0000003f00027836 */ /* 0x000fe20000000000 */
[----:B------:R-:W-:Y:S01]  /*1620*/  ULDC UR4, c[0x0][0x9dc] ;  /* 0x0002770000047ab9 */ /* 0x000fe20000000800 */
[CC--:B------:R-:W-:Y:S02]  /*1630*/  IMAD R0, R17.reuse, R6.reuse, 0x3f ;  /* 0x0000003f11007424 */ /* 0x0c0fe400078e0206 */
[----:B------:R-:W-:Y:S01]  /*1640*/  IMAD R194, R17, R6, -R194 ;  /* 0x0000000611c27224 */ /* 0x000fe200078e0ac2 */
[----:B------:R-:W-:Y:S02]  /*1650*/  SHF.R.S32.HI R5, RZ, 0x1f, R2 ;  /* 0x0000001fff057819 */ /* 0x000fe40000011402 */
[----:B------:R-:W-:Y:S01]  /*1660*/  SHF.R.S32.HI R3, RZ, 0x1f, R0 ;  /* 0x0000001fff037819 */ /* 0x000fe20000011400 */
[----:B------:R-:W-:Y:S01]  /*1670*/  VIADD R59, R194, UR42 ;  /* 0x0000002ac23b7c36 */ /* 0x000fe20008000000 */
[----:B------:R-:W-:Y:S02]  /*1680*/  LEA.HI R5, R5, R2, RZ, 0x6 ;  /* 0x0000000205057211 */ /* 0x000fe400078f30ff */
[----:B------:R-:W-:Y:S01]  /*1690*/  LEA.HI R3, R3, R0, RZ, 0x6 ;  /* 0x0000000003037211 */ /* 0x000fe200078f30ff */
[----:B------:R-:W-:Y:S01]  /*16a0*/  VIADD R4, R59, -UR4 ;  /* 0x800000043b047c36 */ /* 0x000fe20008000000 */
[----:B------:R-:W-:-:S02]  /*16b0*/  SHF.R.S32.HI R58, RZ, 0x6, R5 ;  /* 0x00000006ff3a7819 */ /* 0x000fc40000011405 */
[----:B------:R-:W-:Y:S02]  /*16c0*/  SHF.R.S32.HI R3, RZ, 0x6, R3 ;  /* 0x00000006ff037819 */ /* 0x000fe40000011403 */
[----:B------:R-:W-:Y:S02]  /*16d0*/  R2UR UR4, R4 ;  /* 0x00000000040472ca */ /* 0x000fe400000e0000 */
[----:B------:R-:W-:Y:S01]  /*16e0*/  VIMNMX R58, R3, R58, PT ;  /* 0x0000003a033a7248 */ /* 0x000fe20003fe0100 */
[----:B------:R-:W-:-:S12]  /*16f0*/  @!P1 BRA `(.L_x_770) ;  /* 0x0000000000489947 */ /* 0x000fd80003800000 */
[----:B------:R-:W-:-:S13]  /*1700*/  ISETP.GT.AND P0, PT, R59, -0x1, PT ;  /* 0xffffffff3b00780c */ /* 0x000fda0003f04270 */
[----:B------:R-:W-:Y:S05]  /*1710*/  @P0 BRA `(.L_x_771) ;  /* 0x00000000001c0947 */ /* 0x000fea0003800000 */
[----:B------:R-:W-:Y:S02]  /*1720*/  ISETP.NE.AND P0, PT, R9, 0x1, PT ;  /* 0x000000010900780c */ /* 0x000fe40003f05270 */
[----:B------:R-:W-:-:S11]  /*1730*/  LOP3.LUT R3, RZ, R59, RZ, 0x33, !PT ;  /* 0x0000003bff037212 */ /* 0x000fd600078e33ff */
[----:B------:R-:W1:Y:S02]  /*1740*/  @P0 LDC.64 R4, c[0x0][0x9e8] ;  /* 0x00027a00ff040b82 */ /* 0x000e640000000a00 */
[----:B-1----:R-:W-:-:S05]  /*1750*/  @P0 IMAD.HI.U32 R0, R3, R4, RZ ;  /* 0x0000000403000227 */ /* 0x002fca00078e00ff */
[----:B------:R-:W-:-:S04]  /*1760*/  @P0 SHF.R.U32.HI R3, RZ, R5, R0 ;  /* 0x00000005ff030219 */ /* 0x000fc80000011600 */
[----:B------:R-:W-:Y:S01]  /*1770*/  LOP3.LUT R0, RZ, R3, RZ, 0x33, !PT ;  /* 0x00000003ff007212 */ /* 0x000fe200078e33ff */
[----:B------:R-:W-:Y:S06]  /*1780*/  BRA `(.L_x_772) ;  /* 0x0000000000147947 */ /* 0x000fec0003800000 */
.L_x_771:
[----:B------:R-:W-:Y:S01]  /*1790*/  ISETP.NE.AND P0, PT, R9, 0x1, PT ;  /* 0x000000010900780c */ /* 0x000fe20003f05270 */
[----:B------:R-:W-:-:S12]  /*17a0*/  IMAD.MOV.U32 R0, RZ, RZ, R59 ;  /* 0x000000ffff007224 */ /* 0x000fd800078e003b */
[----:B------:R-:W1:Y:S02]  /*17b0*/  @P0 LDC.64 R2, c[0x0][0x9e8] ;  /* 0x00027a00ff020b82 */ /* 0x000e640000000a00 */
[----:B-1----:R-:W-:-:S05]  /*17c0*/  @P0 IMAD.HI.U32 R2, R59, R2, RZ ;  /* 0x000000023b020227 */ /* 0x002fca00078e00ff */
[----:B------:R-:W-:-:S07]  /*17d0*/  @P0 SHF.R.U32.HI R0, RZ, R3, R2 ;  /* 0x00000003ff000219 */ /* 0x000fce0000011602 */
.L_x_772:
[----:B------:R-:W-:-:S05]  /*17e0*/  IMAD R0, R0, R9, RZ ;  /* 0x0000000900007224 */ /* 0x000fca00078e02ff */
[----:B------:R-:W-:-:S13]  /*17f0*/  R2UR UR5, R0 ;  /* 0x00000000000572ca */ /* 0x000fda00000e0000 */
[----:B------:R-:W-:-:S04]  /*1800*/  UISETP.LT.AND UP0, UPT, UR4, UR5, UPT ;  /* 0x000000050400728c */ /* 0x000fc8000bf01270 */
[----:B------:R-:W-:-:S12]  /*1810*/  USEL UR4, UR4, UR5, !UP0 ;  /* 0x0000000504047287 */ /* 0x000fd8000c000000 */
.L_x_770:
[----:B------:R-:W-:Y:S01]  /*1820*/  USHF.R.S32.HI UR5, URZ, 0x1f, UR4 ;  /* 0x0000001f3f057899 */ /* 0x000fe20008011404 */
[----:B------:R-:W-:Y:S01]  /*1830*/  PLOP3.LUT P0, PT, PT, PT, PT, 0x80, 0x0 ;  /* 0x000000000000781c */ /* 0x000fe20003f0f070 */
[----:B------:R-:W-:Y:S01]  /*1840*/  IMAD.MOV.U32 R0, RZ, RZ, RZ ;  /* 0x000000ffff007224 */ /* 0x000fe200078e00ff */
[----:B------:R-:W-:Y:S01]  /*1850*/  CS2R R2, SRZ ;  /* 0x0000000000027805 */ /* 0x000fe2000001ff00 */
[----:B------:R-:W-:Y:S01]  /*1860*/  ULEA.HI UR5, UR5, UR4, URZ, 0x6 ;  /* 0x0000000405057291 */ /* 0x000fe2000f8f303f */
[----:B------:R-:W-:Y:S02]  /*1870*/  CS2R R6, SRZ ;  /* 0x0000000000067805 */ /* 0x000fe4000001ff00 */
[----:B------:R-:W-:Y:S02]  /*1880*/  CS2R R26, SRZ ;  /* 0x00000000001a7805 */ /* 0x000fe4000001ff00 */
[----:B------:R-:W-:Y:S01]  /*1890*/  CS2R R100, SRZ ;  /* 0x0000000000647805 */ /* 0x000fe2000001ff00 */
[----:B------:R-:W-:Y:S01]  /*18a0*/  USHF.R.S32.HI UR5, URZ, 0x6, UR5 ;  /* 0x000000063f057899 */ /* 0x000fe20008011405 */
[----:B------:R-:W-:Y:S01]  /*18b0*/  CS2R R144, SRZ ;  /* 0x0000000000907805 */ /* 0x000fe2000001ff00 */
[----:B------:R-:W-:Y:S01]  /*18c0*/  IMAD.MOV.U32 R150, RZ, RZ, RZ ;  /* 0x000000ffff967224 */ /* 0x000fe200078e00ff */
[----:B------:R-:W-:Y:S01]  /*18d0*/  CS2R R142, SRZ ;  /* 0x00000000008e7805 */ /* 0x000fe2000001ff00 */
[----:B------:R-:W-:Y:S01]  /*18e0*/  UISETP.LT.AND UP0, UPT, URZ, UR5, UPT ;  /* 0x000000053f00728c */ /* 0x000fe2000bf01270 */
[----:B------:R-:W-:-:S02]  /*18f0*/  CS2R R30, SRZ ;  /* 0x00000000001e7805 */ /* 0x000fc4000001ff00 */
[----:B------:R-:W-:Y:S02]  /*1900*/  CS2R R92, SRZ ;  /* 0x00000000005c7805 */ /* 0x000fe4000001ff00 */
[----:B------:R-:W-:Y:S01]  /*1910*/  CS2R R136, SRZ ;  /* 0x0000000000887805 */ /* 0x000fe2000001ff00 */
[----:B------:R-:W-:Y:S01]  /*1920*/  USEL UR45, URZ, UR5, !UP0 ;  /* 0x000000053f2d7287 */ /* 0x000fe2000c000000 */
[----:B------:R-:W-:Y:S02]  /*1930*/  CS2R R134, SRZ ;  /* 0x0000000000867805 */ /* 0x000fe4000001ff00 */
[----:B------:R-:W-:Y:S02]  /*1940*/  CS2R R34, SRZ ;  /* 0x0000000000227805 */ /* 0x000fe4000001ff00 */
[----:B------:R-:W-:Y:S02]  /*1950*/  CS2R R84, SRZ ;  /* 0x0000000000547805 */ /* 0x000fe4000001ff00 */
[----:B------:R-:W-:-:S02]  /*1960*/  CS2R R128, SRZ ;  /* 0x0000000000807805 */ /* 0x000fc4000001ff00 */
[----:B------:R-:W-:Y:S02]  /*1970*/  CS2R R126, SRZ ;  /* 0x00000000007e7805 */ /* 0x000fe4000001ff00 */
[----:B------:R-:W-:Y:S02]  /*1980*/  ISETP.GT.AND P1, PT, R58, UR45, PT ;  /* 0x0000002d3a007c0c */ /* 0x000fe4000bf24270 */
        /* <DEDUP_REMOVED lines=50> */
[----:B------:R-:W-:Y:S06]  /*1cb0*/  @!P1 BRA `(.L_x_773) ;  /* 0x0000009400549947 */ /* 0x000fec0003800000 */
[----:B------:R-:W1:Y:S01]  /*1cc0*/  SHFL.IDX PT, R0, R197, RZ, 0x1f ;  /* 0x00001fffc5007589 */ /* 0x000e6200000e0000 */
[----:B------:R-:W-:-:S04]  /*1cd0*/  UIADD3 UR5, UR37, 0x18000, URZ ;  /* 0x0001800025057890 */ /* 0x000fc8000fffe03f */
[----:B------:R-:W-:-:S06]  /*1ce0*/  ULOP3.LUT UP0, URZ, UR5, 0x1bf, URZ, 0xc0, !UPT ;  /* 0x000001bf053f7892 */ /* 0x000fcc000f80c03f */
[----:B------:R-:W-:Y:S02]  /*1cf0*/  PLOP3.LUT P0, PT, PT, PT, UP0, 0x80, 0x0 ;  /* 0x000000000000781c */ /* 0x000fe40003f0f008 */
[----:B-1----:R-:W-:-:S13]  /*1d00*/  R2UR UR40, R0 ;  /* 0x00000000002872ca */ /* 0x002fda00000e0000 */
[----:B------:R-:W-:-:S04]  /*1d10*/  ULEA.HI UR4, UR40, UR40, URZ, 0x1 ;  /* 0x0000002828047291 */ /* 0x000fc8000f8f083f */
        /* <DEDUP_REMOVED lines=22> */
.L_x_774:
[----:B------:R-:W-:Y:S01]  /*1e80*/  ULEA.HI UR4, UR59, UR59, URZ, 0x1 ;  /* 0x0000003b3b047291 */ /* 0x000fe2000f8f083f */
[----:B------:R-:W-:-:S03]  /*1e90*/  IMAD.U32 R2, RZ, RZ, UR60 ;  /* 0x0000003cff027e24 */ /* 0x000fc6000f8e00ff */
[----:B------:R-:W-:Y:S02]  /*1ea0*/  ULOP3.LUT UR4, UR4, 0xfffffffe, URZ, 0xc0, !UPT ;  /* 0xfffffffe04047892 */ /* 0x000fe4000f8ec03f */
[----:B------:R-:W-:Y:S02]  /*1eb0*/  ISETP.NE.AND P0, PT, R2, 0x3, PT ;  /* 0x000000030200780c */ /* 0x000fe40003f05270 */
[----:B------:R-:W-:-:S06]  /*1ec0*/  UIADD3 UR4, UR59, -UR4, URZ ;  /* 0x800000043b047290 */ /* 0x000fcc000fffe03f */
[----:B------:R-:W-:-:S05]  /*1ed0*/  IMAD.U32 R0, RZ, RZ, UR4 ;  /* 0x00000004ff007e24 */ /* 0x000fca000f8e00ff */
[----:B------:R-:W-:-:S04]  /*1ee0*/  SHF.L.U32 R0, R0, 0x1f, RZ ;  /* 0x0000001f00007819 */ /* 0x000fc800000006ff */
[----:B------:R-:W1:Y:S02]  /*1ef0*/  SYNCS.PHASECHK.TRANS64.TRYWAIT P1, [UR37+0x28400], R0 ;  /* 0x02840000ff0075a7 */ /* 0x000e640008020165 */
[----:B-1----:R-:W-:Y:S05]  /*1f00*/  @!P1 BRA `(.L_x_775) ;  /* 0x000000f000c09947 */ /* 0x002fea0003800000 */
.L_x_939:
[----:B------:R-:W-:Y:S05]  /*1f10*/  @!P0 BRA `(.L_x_776) ;  /* 0x0000000000048947 */ /* 0x000fea0003800000 */
[----:B------:R-:W-:Y:S01]  /*1f20*/  BPT.TRAP 0x1 ;  /* 0x000000040000795c */ /* 0x000fe20000300000 */
.L_x_776:
[----:B------:R-:W-:Y:S02]  /*1f30*/  IMAD.U32 R5, RZ, RZ, UR39 ;  /* 0x00000027ff057e24 */ /* 0x000fe4000f8e00ff */
[----:B-1----:R-:W-:-:S03]  /*1f40*/  IMAD.U32 R0, RZ, RZ, UR36 ;  /* 0x00000024ff007e24 */ /* 0x002fc6000f8e00ff */
[----:B------:R-:W-:Y:S02]  /*1f50*/  LEA R5, R5, UR37, 0x3 ;  /* 0x0000002505057c11 */ /* 0x000fe4000f8e18ff */
[----:B------:R-:W-:-:S04]  /*1f60*/  SHF.L.U32 R0, R0, 0x1f, RZ ;  /* 0x0000001f00007819 */ /* 0x000fc800000006ff */
[----:B------:R1:W2:Y:S01]  /*1f70*/  SYNCS.PHASECHK.TRANS64.TRYWAIT P2, [R5+URZ+0x28430], R0 ;  /* 0x02843000050075a7 */ /* 0x0002a2000804017f */
[----:B------:R-:W-:Y:S05]  /*1f80*/  @!P0 BRA `(.L_x_777) ;  /* 0x0000000000048947 */ /* 0x000fea0003800000 */
[----:B------:R-:W-:Y:S01]  /*1f90*/  BPT.TRAP 0x1 ;  /* 0x000000040000795c */ /* 0x000fe20000300000 */
.L_x_777:
[----:B------:R-:W3:Y:S02]  /*1fa0*/  S2R R2, SR_TID.X ;  /* 0x0000000000027919 */ /* 0x000ee40000002100 */
[----:B---3--:R-:W-:Y:S01]  /*1fb0*/  LOP3.LUT P1, RZ, R2, 0x7f, RZ, 0xc0, !PT ;  /* 0x0000007f02ff7812 */ /* 0x008fe2000782c0ff */
[----:B--2---:R-:W-:-:S12]  /*1fc0*/  @P2 BRA `(.L_x_778) ;  /* 0x0000000000082947 */ /* 0x004fd80003800000 */
[----:B------:R-:W2:Y:S02]  /*1fd0*/  SYNCS.PHASECHK.TRANS64.TRYWAIT P2, [R5+URZ+0x28430], R0 ;  /* 0x02843000050075a7 */ /* 0x000ea4000804017f */
[----:B--2---:R-:W-:Y:S05]  /*1fe0*/  @!P2 BRA `(.L_x_779) ;  /* 0x000000f000a0a947 */ /* 0x004fea0003800000 */
.L_x_778:
[----:B------:R-:W-:Y:S05]  /*1ff0*/  WARPSYNC.ALL ;  /* 0x0000000000007948 */ /* 0x000fea0003800000 */
[----:B------:R-:W-:Y:S01]  /*2000*/  UIADD3 UR4, UR37, 0x20000, URZ ;  /* 0x0002000025047890 */ /* 0x000fe2000fffe03f */
[----:B------:R-:W-:Y:S01]  /*2010*/  WARPGROUP.ARRIVE ;  /* 0x00000000000079c5 */ /* 0x000fe20000000000 */
[----:B------:R-:W-:Y:S01]  /*2020*/  ULOP3.LUT UR48, UR48, 0x10000, URZ, 0xfc, !UPT ;  /* 0x0001000030307892 */ /* 0x000fe2000f8efc3f */
[----:B------:R-:W3:Y:S01]  /*2030*/  LDC R10, c[0x0][0x288] ;  /* 0x0000a200ff0a7b82 */ /* 0x000ee20000000800 */
[----:B------:R-:W-:Y:S01]  /*2040*/  USHF.R.U32.HI UR4, URZ, 0x4, UR4 ;  /* 0x000000043f047899 */ /* 0x000fe20008011604 */
[----:B------:R-:W-:Y:S01]  /*2050*/  IMAD.MOV.U32 R3, RZ, RZ, -0x40 ;  /* 0xffffffc0ff037424 */ /* 0x000fe200078e00ff */
[----:B------:R-:W-:Y:S01]  /*2060*/  UMOV UR49, 0x40000040 ;  /* 0x4000004000317882 */ /* 0x000fe20000000000 */
[----:B------:R-:W-:Y:S01]  /*2070*/  UMOV UR51, 0x40000040 ;  /* 0x4000004000337882 */ /* 0x000fe20000000000 */
[----:B------:R-:W-:Y:S01]  /*2080*/  ULOP3.LUT UR4, UR4, 0x3fff, URZ, 0xc0, !UPT ;  /* 0x00003fff04047892 */ /* 0x000fe2000f8ec03f */
[----:B------:R-:W-:Y:S01]  /*2090*/  IMAD R8, R58, R3, 0x40 ;  /* 0x000000403a087424 */ /* 0x000fe200078e0203 */
[----:B------:R-:W-:Y:S01]  /*20a0*/  UIADD3 UR8, UR48, 0x2, URZ ;  /* 0x0000000230087890 */ /* 0x000fe2000fffe03f */
[----:B-12---:R-:W-:Y:S01]  /*20b0*/  @!P1 VIADD R0, R5, 0x28440 ;  /* 0x0002844005009836 */ /* 0x006fe20000000000 */
[----:B------:R-:W-:Y:S01]  /*20c0*/  ULOP3.LUT UR4, UR4, 0x10000, URZ, 0xfc, !UPT ;  /* 0x0001000004047892 */ /* 0x000fe2000f8efc3f */
[----:B------:R-:W-:Y:S01]  /*20d0*/  VIADD R2, R196, UR42 ;  /* 0x0000002ac4027c36 */ /* 0x000fe20008000000 */
[----:B------:R-:W-:Y:S01]  /*20e0*/  UMOV UR9, 0x40000040 ;  /* 0x4000004000097882 */ /* 0x000fe20000000000 */
[----:B------:R-:W-:Y:S01]  /*20f0*/  UMOV UR11, 0x40000040 ;  /* 0x40000040000b7882 */ /* 0x000fe20000000000 */
[----:B------:R-:W-:Y:S01]  /*2100*/  ULEA UR50, UR39, UR4, 0xa ;  /* 0x0000000427327291 */ /* 0x000fe2000f8e503f */
[----:B------:R-:W-:Y:S01]  /*2110*/  @!P1 PRMT R0, RZ, 0x654, R0 ;  /* 0x00000654ff009816 */ /* 0x000fe20000000000 */
[----:B------:R-:W-:Y:S01]  /*2120*/  UIADD3 UR12, UR48, 0x4, URZ ;  /* 0x00000004300c7890 */ /* 0x000fe2000fffe03f */
[----:B------:R-:W-:Y:S01]  /*2130*/  LEA R6, R58, 0xffffffc0, 0x6 ;  /* 0xffffffc03a067811 */ /* 0x000fe200078e30ff */
[----:B------:R-:W-:-:S02]  /*2140*/  UIADD3 UR10, UR50, 0x2, URZ ;  /* 0x00000002320a7890 */ /* 0x000fc4000fffe03f */
[----:B------:R-:W-:Y:S01]  /*2150*/  UIADD3 UR14, UR50, 0x4, URZ ;  /* 0x00000004320e7890 */ /* 0x000fe2000fffe03f */
[----:B------:R-:W-:Y:S02]  /*2160*/  UMOV UR13, 0x40000040 ;  /* 0x40000040000d7882 */ /* 0x000fe40000000000 */
[----:B------:R-:W-:Y:S01]  /*2170*/  QGMMA.64x64x32.F32.E4M3.E4M3 R24, gdesc[UR48], RZ, !UPT, gsb0 ;  /* 0x00e00000301879f3 */ /* 0x000fe2000c0008ff */
[----:B------:R-:W-:Y:S01]  /*2180*/  UMOV UR15, 0x40000040 ;  /* 0x40000040000f7882 */ /* 0x000fe20000000000 */
[----:B------:R-:W-:Y:S02]  /*2190*/  UIADD3 UR16, UR48, 0x6, URZ ;  /* 0x0000000630107890 */ /* 0x000fe4000fffe03f */
[----:B------:R-:W-:Y:S01]  /*21a0*/  UIADD3 UR18, UR50, 0x6, URZ ;  /* 0x0000000632127890 */ /* 0x000fe2000fffe03f */
[----:B------:R-:W-:Y:S01]  /*21b0*/  UMOV UR17, 0x40000040 ;  /* 0x4000004000117882 */ /* 0x000fe20000000000 */
[----:B------:R-:W-:Y:S01]  /*21c0*/  UMOV UR19, 0x40000040 ;  /* 0x4000004000137882 */ /* 0x000fe20000000000 */
[----:B------:R-:W-:-:S02]  /*21d0*/  UIADD3 UR20, UR48, 0x400, URZ ;  /* 0x0000040030147890 */ /* 0x000fc4000fffe03f */
[----:B------:R-:W-:Y:S01]  /*21e0*/  UIADD3 UR22, UR50, 0x200, URZ ;  /* 0x0000020032167890 */ /* 0x000fe2000fffe03f */
[----:B------:R-:W-:Y:S01]  /*21f0*/  UMOV UR21, 0x40000040 ;  /* 0x4000004000157882 */ /* 0x000fe20000000000 */
[----:B------:R-:W-:Y:S01]  /*2200*/  UMOV UR23, 0x40000040 ;  /* 0x4000004000177882 */ /* 0x000fe20000000000 */
[----:B------:R-:W-:Y:S02]  /*2210*/  UIADD3 UR24, UR48, 0x402, URZ ;  /* 0x0000040230187890 */ /* 0x000fe4000fffe03f */
[----:B------:R-:W-:Y:S01]  /*2220*/  UIADD3 UR26, UR50, 0x202, URZ ;  /* 0x00000202321a7890 */ /* 0x000fe2000fffe03f */
[----:B------:R-:W-:Y:S01]  /*2230*/  UMOV UR25, 0x40000040 ;  /* 0x4000004000197882 */ /* 0x000fe20000000000 */
        /* <DEDUP_REMOVED lines=9> */
[----:B------:R-:W-:Y:S01]  /*22d0*/  ULDC.64 UR6, c[0x0][0x9e0] ;  /* 0x0002780000067ab9 */ /* 0x000fe20000000a00 */
[----:B------:R-:W-:Y:S01]  /*22e0*/  ULDC UR54, c[0x0][0x9dc] ;  /* 0x0002770000367ab9 */ /* 0x000fe20000000800 */
[----:B------:R-:W-:Y:S02]  /*22f0*/  UISETP.GE.AND UP0, UPT, UR7, 0x1, UPT ;  /* 0x000000010700788c */ /* 0x000fe4000bf06270 */
[----:B------:R-:W-:-:S04]  /*2300*/  ULOP3.LUT UR5, URZ, UR54, URZ, 0x33, !UPT ;  /* 0x000000363f057292 */ /* 0x000fc8000f8e333f */
[----:B------:R-:W-:Y:S01]  /*2310*/  PLOP3.LUT P2, PT, PT, PT, UP0, 0x40, 0x0 ;  /* 0x000000000000781c */ /* 0x000fe20003f4e808 */
[----:B------:R-:W-:Y:S02]  /*2320*/  WARPGROUP.DEPBAR.LE gsb0, 0x0 ;  /* 0x00008000000079c5 */ /* 0x000fe40000010000 */
[----:B------:R-:W-:-:S06]  /*2330*/  WARPGROUP.ARRIVE ;  /* 0x00000000000079c5 */ /* 0x000fcc0000000000 */
[----:B------:R-:W-:Y:S01]  /*2340*/  QGMMA.64x64x32.F32.E4M3.E4M3 R24, gdesc[UR8], R24, gsb0 ;  /* 0x00e00000081879f3 */ /* 0x000fe20008000818 */
[----:B------:R-:W-:Y:S02]  /*2350*/  ULDC UR10, c[0x0][0x2e0] ;  /* 0x0000b800000a7ab9 */ /* 0x000fe40000000800 */
[----:B------:R-:W-:-:S04]  /*2360*/  IMAD R3, R17, UR10, R8 ;  /* 0x0000000a11037c24 */ /* 0x000fc8000f8e0208 */
[----:B------:R-:W-:Y:S01]  /*2370*/  IMAD R7, R16, -0x2, R3 ;  /* 0xfffffffe10077824 */ /* 0x000fe200078e0203 */
[----:B---3--:R-:W-:-:S05]  /*2380*/  IADD3 R5, R3, 0x1, -R10 ;  /* 0x0000000103057810 */ /* 0x008fca0007ffe80a */
[----:B------:R-:W-:-:S04]  /*2390*/  IMAD R5, R16, -0x2, R5 ;  /* 0xfffffffe10057824 */ /* 0x000fc800078e0205 */
[C---:B------:R-:W-:Y:S02]  /*23a0*/  VIADD R9, R5.reuse, UR6 ;  /* 0x0000000605097c36 */ /* 0x040fe40008000000 */
[----:B------:R-:W-:-:S04]  /*23b0*/  VIADD R11, R5, UR5 ;  /* 0x00000005050b7c36 */ /* 0x000fc80008000000 */
[----:B------:R-:W-:Y:S01]  /*23c0*/  IMAD.IADD R3, R11, 0x1, R2 ;  /* 0x000000010b037824 */ /* 0x000fe200078e0202 */
[----:B------:R-:W-:Y:S02]  /*23d0*/  WARPGROUP.DEPBAR.LE gsb0, 0x0 ;  /* 0x00008000000079c5 */ /* 0x000fe40000010000 */
[----:B------:R-:W-:-:S06]  /*23e0*/  WARPGROUP.ARRIVE ;  /* 0x00000000000079c5 */ /* 0x000fcc0000000000 */
[----:B------:R-:W-:Y:S03]  /*23f0*/  QGMMA.64x64x32.F32.E4M3.E4M3 R24, gdesc[UR12], R24, gsb0 ;  /* 0x00e000000c1879f3 */ /* 0x000fe60008000818 */
        /* <DEDUP_REMOVED lines=16> */
[----:B------:R1:W-:Y:S02]  /*2500*/  @!P1 SYNCS.ARRIVE.TRANS64.RED.A1T0 RZ, [R0+URZ], RZ ;  /* 0x000000ff00ff99a7 */ /* 0x0003e4000810043f */
[----:B-1----:R-:W-:Y:S01]  /*2510*/  VIADDMNMX R0, R2, R9, R7, PT ;  /* 0x0000000902007246 */ /* 0x002fe20003800107 */
[----:B------:R-:W-:Y:S06]  /*2520*/  @P2 BRA `(.L_x_780) ;  /* 0x00000000005c2947 */ /* 0x000fec0003800000 */
[----:B------:R-:W-:Y:S01]  /*2530*/  IMAD R4, R17, UR10, R2 ;  /* 0x0000000a11047c24 */ /* 0x000fe2000f8e0202 */
[----:B------:R-:W-:Y:S03]  /*2540*/  BSSY B0, `(.L_x_781) ;  /* 0x0000011000007945 */ /* 0x000fe60003800000 */
[----:B------:R-:W-:-:S05]  /*2550*/  IMAD.IADD R4, R4, 0x1, -R10 ;  /* 0x0000000104047824 */ /* 0x000fca00078e0a0a */
[----:B------:R-:W-:-:S13]  /*2560*/  ISETP.GT.AND P2, PT, R4, -0x1, PT ;  /* 0xffffffff0400780c */ /* 0x000fda0003f44270 */
[----:B------:R-:W-:Y:S05]  /*2570*/  @P2 BRA `(.L_x_782) ;  /* 0x0000000000202947 */ /* 0x000fea0003800000 */
[----:B------:R-:W-:Y:S01]  /*2580*/  UISETP.NE.AND UP1, UPT, UR7, 0x1, UPT ;  /* 0x000000010700788c */ /* 0x000fe2000bf25270 */
[----:B------:R-:W-:-:S05]  /*2590*/  LOP3.LUT R4, RZ, R4, RZ, 0x33, !PT ;  /* 0x00000004ff047212 */ /* 0x000fca00078e33ff */
[----:B------:R-:W-:-:S05]  /*25a0*/  PLOP3.LUT P2, PT, PT, PT, UP1, 0x80, 0x0 ;  /* 0x000000000000781c */ /* 0x000fca0003f4f018 */
[----:B------:R-:W-:-:S08]  /*25b0*/  @UP1 ULDC.64 UR14, c[0x0][0x9e8] ;  /* 0x00027a00000e1ab9 */ /* 0x000fd00000000a00 */
[----:B------:R-:W-:-:S05]  /*25c0*/  @P2 IMAD.HI.U32 R5, R4, UR14, RZ ;  /* 0x0000000e04052c27 */ /* 0x000fca000f8e00ff */
[----:B------:R-:W-:-:S04]  /*25d0*/  @P2 SHF.R.U32.HI R4, RZ, UR15, R5 ;  /* 0x0000000fff042c19 */ /* 0x000fc80008011605 */
[----:B------:R-:W-:Y:S01]  /*25e0*/  LOP3.LUT R4, RZ, R4, RZ, 0x33, !PT ;  /* 0x00000004ff047212 */ /* 0x000fe200078e33ff */
[----:B------:R-:W-:Y:S06]  /*25f0*/  BRA `(.L_x_783) ;  /* 0x0000000000147947 */ /* 0x000fec0003800000 */
.L_x_782:
[----:B------:R-:W-:-:S06]  /*2600*/  UISETP.NE.AND UP1, UPT, UR7, 0x1, UPT ;  /* 0x000000010700788c */ /* 0x000fcc000bf25270 */
[----:B------:R-:W-:-:S05]  /*2610*/  PLOP3.LUT P2, PT, PT, PT, UP1, 0x80, 0x0 ;  /* 0x000000000000781c */ /* 0x000fca0003f4f018 */
[----:B------:R-:W-:-:S08]  /*2620*/  @UP1 ULDC.64 UR14, c[0x0][0x9e8] ;  /* 0x00027a00000e1ab9 */ /* 0x000fd00000000a00 */
[----:B------:R-:W-:-:S05]  /*2630*/  @P2 IMAD.HI.U32 R5, R4, UR14, RZ ;  /* 0x0000000e04052c27 */ /* 0x000fca000f8e00ff */
[----:B------:R-:W-:-:S07]  /*2640*/  @P2 SHF.R.U32.HI R4, RZ, UR15, R5 ;  /* 0x0000000fff042c19 */ /* 0x000fce0008011605 */
.L_x_783:
[----:B------:R-:W-:Y:S05]  /*2650*/  BSYNC B0 ;  /* 0x0000000000007941 */ /* 0x000fea0003800000 */
.L_x_781:
[----:B------:R-:W-:-:S04]  /*2660*/  IMAD R5, R4, UR7, -R6 ;  /* 0x0000000704057c24 */ /* 0x000fc8000f8e0a06 */
[----:B------:R-:W-:-:S05]  /*2670*/  IMAD R5, R16, -0x2, R5 ;  /* 0xfffffffe10057824 */ /* 0x000fca00078e0205 */
[----:B------:R-:W-:Y:S02]  /*2680*/  VIMNMX R3, R3, R5, !PT ;  /* 0x0000000503037248 */ /* 0x000fe40007fe0100 */
[----:B------:R-:W-:-:S07]  /*2690*/  VIADDMNMX R0, R5, UR7, R0, PT ;  /* 0x0000000705007c46 */ /* 0x000fce000b800100 */
.L_x_780:
[C---:B------:R-:W-:Y:S02]  /*26a0*/  ISETP.GE.AND P2, PT, R8.reuse, 0x2, PT ;  /* 0x000000020800780c */ /* 0x040fe40003f46270 */
[C---:B------:R-:W-:Y:S02]  /*26b0*/  ISETP.GE.AND P6, PT, R8.reuse, 0xa, PT ;  /* 0x0000000a0800780c */ /* 0x040fe40003fc6270 */
[----:B------:R-:W-:Y:S02]  /*26c0*/  ISETP.GT.AND P4, PT, R3, 0x1, !P2 ;  /* 0x000000010300780c */ /* 0x000fe40005784270 */
[----:B------:R-:W-:Y:S02]  /*26d0*/  ISETP.GE.AND P3, PT, R8, 0x9, PT ;  /* 0x000000090800780c */ /* 0x000fe40003f66270 */
[----:B------:R-:W-:Y:S02]  /*26e0*/  ISETP.LT.OR P4, PT, R0, 0x2, P4 ;  /* 0x000000020000780c */ /* 0x000fe40002781670 */
[----:B------:R-:W-:-:S02]  /*26f0*/  P2R R14, PR, RZ, 0x40 ;  /* 0x00000040ff0e7803 */ /* 0x000fc40000000000 */
[----:B------:R-:W-:Y:S02]  /*2700*/  FSEL R25, R25, -INF , !P4 ;  /* 0xff80000019197808 */ /* 0x000fe40006000000 */
[C---:B------:R-:W-:Y:S02]  /*2710*/  ISETP.GT.AND P4, PT, R3.reuse, 0x9, !P6 ;  /* 0x000000090300780c */ /* 0x040fe40007784270 */
[----:B------:R-:W-:Y:S02]  /*2720*/  ISETP.GT.AND P5, PT, R3, 0x8, !P3 ;  /* 0x000000080300780c */ /* 0x000fe40005fa4270 */
[----:B------:R-:W-:Y:S02]  /*2730*/  ISETP.LT.OR P4, PT, R0, 0xa, P4 ;  /* 0x0000000a0000780c */ /* 0x000fe40002781670 */
[----:B------:R-:W-:Y:S02]  /*2740*/  ISETP.GE.AND P6, PT, R8, 0x11, PT ;  /* 0x000000110800780c */ /* 0x000fe40003fc6270 */
[----:B------:R-:W-:-:S02]  /*2750*/  FSEL R29, R29, -INF , !P4 ;  /* 0xff8000001d1d7808 */ /* 0x000fc40006000000 */
[----:B------:R-:W-:Y:S02]  /*2760*/  ISETP.LT.OR P5, PT, R0, 0x9, P5 ;  /* 0x000000090000780c */ /* 0x000fe40002fa1670 */
[----:B------:R-:W-:Y:S02]  /*2770*/  ISETP.GT.AND P4, PT, R3, 0x10, !P6 ;  /* 0x000000100300780c */ /* 0x000fe40007784270 */
[----:B------:R-:W-:Y:S02]  /*2780*/  FSEL R15, R28, -INF , !P5 ;  /* 0xff8000001c0f7808 */ /* 0x000fe40006800000 */
[----:B------:R-:W-:Y:S02]  /*2790*/  ISETP.LT.OR P4, PT, R0, 0x11, P4 ;  /* 0x000000110000780c */ /* 0x000fe40002781670 */
[----:B------:R-:W-:Y:S02]  /*27a0*/  ISETP.GE.AND P5, PT, R8, 0x12, PT ;  /* 0x000000120800780c */ /* 0x000fe40003fa6270 */
[----:B------:R-:W-:-:S02]  /*27b0*/  FSEL R21, R32, -INF , !P4 ;  /* 0xff80000020157808 */ /* 0x000fc40006000000 */
[----:B------:R-:W-:Y:S02]  /*27c0*/  ISETP.GT.AND P4, PT, R3, 0x11, !P5 ;  /* 0x000000110300780c */ /* 0x000fe40006f84270 */
[----:B------:R-:W-:Y:S02]  /*27d0*/  P2R R28, PR, RZ, 0x20 ;  /* 0x00000020ff1c7803 */ /* 0x000fe40000000000 */
[----:B------:R-:W-:Y:S02]  /*27e0*/  ISETP.LT.OR P4, PT, R0, 0x12, P4 ;  /* 0x000000120000780c */ /* 0x000fe40002781670 */
[----:B------:R-:W-:Y:S02]  /*27f0*/  ISETP.GE.AND P5, PT, R8, 0x19, PT ;  /* 0x000000190800780c */ /* 0x000fe40003fa6270 */
[----:B------:R-:W-:Y:S02]  /*2800*/  FSEL R33, R33, -INF , !P4 ;  /* 0xff80000021217808 */ /* 0x000fe40006000000 */
[----:B------:R-:W-:-:S02]  /*2810*/  ISETP.GT.AND P4, PT, R3, 0x18, !P5 ;  /* 0x000000180300780c */ /* 0x000fc40006f84270 */
[----:B------:R-:W-:Y:S02]  /*2820*/  P2R R32, PR, RZ, 0x20 ;  /* 0x00000020ff207803 */ /* 0x000fe40000000000 */
[----:B------:R-:W-:Y:S02]  /*2830*/  ISETP.LT.OR P4, PT, R0, 0x19, P4 ;  /* 0x000000190000780c */ /* 0x000fe40002781670 */
[----:B------:R-:W-:Y:S02]  /*2840*/  ISETP.GE.AND P5, PT, R8, 0x1a, PT ;  /* 0x0000001a0800780c */ /* 0x000fe40003fa6270 */
[----:B------:R-:W-:Y:S02]  /*2850*/  FSEL R57, R36, -INF , !P4 ;  /* 0xff80000024397808 */ /* 0x000fe40006000000 */
[----:B------:R-:W-:Y:S02]  /*2860*/  ISETP.GT.AND P4, PT, R3, 0x19, !P5 ;  /* 0x000000190300780c */ /* 0x000fe40006f84270 */
[----:B------:R-:W-:-:S02]  /*2870*/  P2R R36, PR, RZ, 0x20 ;  /* 0x00000020ff247803 */ /* 0x000fc40000000000 */
[----:B------:R-:W-:Y:S02]  /*2880*/  ISETP.LT.OR P4, PT, R0, 0x1a, P4 ;  /* 0x0000001a0000780c */ /* 0x000fe40002781670 */
[----:B------:R-:W-:Y:S02]  /*2890*/  ISETP.GE.AND P5, PT, R8, 0x21, PT ;  /* 0x000000210800780c */ /* 0x000fe40003fa6270 */
[----:B------:R-:W-:Y:S02]  /*28a0*/  FSEL R37, R37, -INF , !P4 ;  /* 0xff80000025257808 */ /* 0x000fe40006000000 */
[----:B------:R-:W-:Y:S02]  /*28b0*/  ISETP.GT.AND P4, PT, R3, 0x20, !P5 ;  /* 0x000000200300780c */ /* 0x000fe40006f84270 */
[----:B------:R-:W-:Y:S02]  /*28c0*/  P2R R56, PR, RZ, 0x20 ;  /* 0x00000020ff387803 */ /* 0x000fe40000000000 */
[----:B------:R-:W-:-:S02]  /*28d0*/  ISETP.LT.OR P4, PT, R0, 0x21, P4 ;  /* 0x000000210000780c */ /* 0x000fc40002781670 */
[----:B------:R-:W-:Y:S02]  /*28e0*/  ISETP.GE.AND P5, PT, R8, 0x22, PT ;  /* 0x000000220800780c */ /* 0x000fe40003fa6270 */
[----:B------:R-:W-:Y:S02]  /*28f0*/  FSEL R61, R40, -INF , !P4 ;  /* 0xff800000283d7808 */ /* 0x000fe40006000000 */
[----:B------:R-:W-:Y:S02]  /*2900*/  ISETP.GT.AND P4, PT, R3, 0x21, !P5 ;  /* 0x000000210300780c */ /* 0x000fe40006f84270 */
[----:B------:R-:W-:Y:S02]  /*2910*/  P2R R40, PR, RZ, 0x20 ;  /* 0x00000020ff287803 */ /* 0x000fe40000000000 */
[----:B------:R-:W-:Y:S02]  /*2920*/  ISETP.LT.OR P4, PT, R0, 0x22, P4 ;  /* 0x000000220000780c */ /* 0x000fe40002781670 */
[----:B------:R-:W-:-:S02]  /*2930*/  ISETP.GE.AND P5, PT, R8, 0x29, PT ;  /* 0x000000290800780c */ /* 0x000fc40003fa6270 */
[----:B------:R-:W-:Y:S02]  /*2940*/  FSEL R41, R41, -INF , !P4 ;  /* 0xff80000029297808 */ /* 0x000fe40006000000 */
[----:B------:R-:W-:Y:S02]  /*2950*/  ISETP.GT.AND P4, PT, R3, 0x28, !P5 ;  /* 0x000000280300780c */ /* 0x000fe40006f84270 */
[----:B------:R-:W-:Y:S02]  /*2960*/  P2R R60, PR, RZ, 0x20 ;  /* 0x00000020ff3c7803 */ /* 0x000fe40000000000 */
        /* <DEDUP_REMOVED lines=11> */
[----:B------:R-:W-:Y:S02]  /*2a20*/  P2R R20, PR, RZ, 0x40 ;  /* 0x00000040ff147803 */ /* 0x000fe40000000000 */
[----:B------:R-:W-:Y:S02]  /*2a30*/  FSEL R65, R48, -INF , !P4 ;  /* 0xff80000030417808 */ /* 0x000fe40006000000 */
[----:B------:R-:W-:-:S04]  /*2a40*/  ISETP.GE.AND P4, PT, R8, 0x32, PT ;  /* 0x000000320800780c */ /* 0x000fc80003f86270 */
[----:B------:R-:W-:-:S04]  /*2a50*/  ISETP.GT.AND P5, PT, R3, 0x31, !P4 ;  /* 0x000000310300780c */ /* 0x000fc800067a4270 */
[----:B------:R-:W-:-:S04]  /*2a60*/  ISETP.LT.OR P5, PT, R0, 0x32, P5 ;  /* 0x000000320000780c */ /* 0x000fc80002fa1670 */
[----:B------:R-:W-:Y:S02]  /*2a70*/  FSEL R49, R49, -INF , !P5 ;  /* 0xff80000031317808 */ /* 0x000fe40006800000 */
[----:B------:R-:W-:-:S04]  /*2a80*/  ISETP.GE.AND P5, PT, R8, 0x39, PT ;  /* 0x000000390800780c */ /* 0x000fc80003fa6270 */
[----:B------:R-:W-:-:S04]  /*2a90*/  ISETP.GT.AND P6, PT, R3, 0x38, !P5 ;  /* 0x000000380300780c */ /* 0x000fc80006fc4270 */
[----:B------:R-:W-:-:S04]  /*2aa0*/  ISETP.LT.OR P6, PT, R0, 0x39, P6 ;  /* 0x000000390000780c */ /* 0x000fc800037c1670 */
[----:B------:R-:W-:Y:S02]  /*2ab0*/  FSEL R67, R52, -INF , !P6 ;  /* 0xff80000034437808 */ /* 0x000fe40007000000 */
[----:B------:R-:W-:-:S04]  /*2ac0*/  ISETP.GE.AND P6, PT, R8, 0x1, PT ;  /* 0x000000010800780c */ /* 0x000fc80003fc6270 */
[----:B------:R-:W-:Y:S02]  /*2ad0*/  P2R R12, PR, RZ, 0x40 ;  /* 0x00000040ff0c7803 */ /* 0x000fe40000000000 */
[----:B------:R-:W-:-:S04]  /*2ae0*/  ISETP.GT.AND P6, PT, R3, RZ, !P6 ;  /* 0x000000ff0300720c */ /* 0x000fc800077c4270 */
[----:B------:R-:W-:-:S04]  /*2af0*/  ISETP.LT.OR P6, PT, R0, 0x1, P6 ;  /* 0x000000010000780c */ /* 0x000fc800037c1670 */
[----:B------:R-:W-:Y:S02]  /*2b00*/  FSEL R13, R24, -INF , !P6 ;  /* 0xff800000180d7808 */ /* 0x000fe40007000000 */
[----:B------:R-:W-:-:S04]  /*2b10*/  ISETP.GE.AND P6, PT, R8, 0x3a, PT ;  /* 0x0000003a0800780c */ /* 0x000fc80003fc6270 */
[----:B------:R-:W-:Y:S02]  /*2b20*/  P2R R8, PR, RZ, 0x40 ;  /* 0x00000040ff087803 */ /* 0x000fe40000000000 */
[----:B------:R-:W-:-:S04]  /*2b30*/  ISETP.GT.AND P6, PT, R3, 0x39, !P6 ;  /* 0x000000390300780c */ /* 0x000fc800077c4270 */
[----:B------:R-:W-:Y:S01]  /*2b40*/  ISETP.LT.OR P6, PT, R0, 0x3a, P6 ;  /* 0x0000003a0000780c */ /* 0x000fe200037c1670 */
[----:B------:R-:W-:-:S03]  /*2b50*/  VIADD R0, R2, 0x8 ;  /* 0x0000000802007836 */ /* 0x000fc60000000000 */
[----:B------:R-:W-:Y:S01]  /*2b60*/  FSEL R53, R53, -INF , !P6 ;  /* 0xff80000035357808 */ /* 0x000fe20007000000 */
[----:B------:R-:W-:Y:S01]  /*2b70*/  IMAD.IADD R4, R11, 0x1, R0 ;  /* 0x000000010b047824 */ /* 0x000fe200078e0200 */
[----:B------:R-:W-:Y:S02]  /*2b80*/  PLOP3.LUT P6, PT, PT, PT, UP0, 0x40, 0x0 ;  /* 0x000000000000781c */ /* 0x000fe40003fce808 */
[----:B------:R-:W-:-:S11]  /*2b90*/  VIADDMNMX R3, R0, R9, R7, PT ;  /* 0x0000000900037246 */ /* 0x000fd60003800107 */
[----:B------:R-:W-:Y:S05]  /*2ba0*/  @P6 BRA `(.L_x_784) ;  /* 0x0000000000646947 */ /* 0x000fea0003800000 */
        /* <DEDUP_REMOVED lines=9> */
[----:B------:R-:W-:Y:S01]  /*2c40*/  @P6 IMAD.HI.U32 R7, R5, UR10, RZ ;  /* 0x0000000a05076c27 */ /* 0x000fe2000f8e00ff */
[----:B------:R-:W-:-:S13]  /*2c50*/  PLOP3.LUT P6, PT, PT, PT, UP1, 0x80, 0x0 ;  /* 0x000000000000781c */ /* 0x000fda0003fcf018 */
[----:B------:R-:W-:-:S04]  /*2c60*/  @P6 SHF.R.U32.HI R5, RZ, UR11, R7 ;  /* 0x0000000bff056c19 */ /* 0x000fc80008011607 */
[----:B------:R-:W-:Y:S01]  /*2c70*/  LOP3.LUT R5, RZ, R5, RZ, 0x33, !PT ;  /* 0x00000005ff057212 */ /* 0x000fe200078e33ff */
[----:B------:R-:W-:Y:S06]  /*2c80*/  BRA `(.L_x_787) ;  /* 0x0000000000187947 */ /* 0x000fec0003800000 */
.L_x_786:
[----:B------:R-:W-:-:S06]  /*2c90*/  UISETP.NE.AND UP1, UPT, UR7, 0x1, UPT ;  /* 0x000000010700788c */ /* 0x000fcc000bf25270 */
[----:B------:R-:W-:-:S05]  /*2ca0*/  PLOP3.LUT P6, PT, PT, PT, UP1, 0x80, 0x0 ;  /* 0x000000000000781c */ /* 0x000fca0003fcf018 */
[----:B------:R-:W-:-:S08]  /*2cb0*/  @UP1 ULDC.64 UR10, c[0x0][0x9e8] ;  /* 0x00027a00000a1ab9 */ /* 0x000fd00000000a00 */
[----:B------:R-:W-:Y:S01]  /*2cc0*/  @P6 IMAD.HI.U32 R7, R5, UR10, RZ ;  /* 0x0000000a05076c27 */ /* 0x000fe2000f8e00ff */
[----:B------:R-:W-:-:S13]  /*2cd0*/  PLOP3.LUT P6, PT, PT, PT, UP1, 0x80, 0x0 ;  /* 0x000000000000781c */ /* 0x000fda0003fcf018 */
[----:B------:R-:W-:-:S07]  /*2ce0*/  @P6 SHF.R.U32.HI R5, RZ, UR11, R7 ;  /* 0x0000000bff056c19 */ /* 0x000fce0008011607 */
.L_x_787:
[----:B------:R-:W-:Y:S05]  /*2cf0*/  BSYNC B0 ;  /* 0x0000000000007941 */ /* 0x000fea0003800000 */
.L_x_785:
[----:B------:R-:W-:-:S04]  /*2d00*/  IMAD R5, R5, UR7, -R6 ;  /* 0x0000000705057c24 */ /* 0x000fc8000f8e0a06 */
[----:B------:R-:W-:-:S05]  /*2d10*/  IMAD R5, R16, -0x2, R5 ;  /* 0xfffffffe10057824 */ /* 0x000fca00078e0205 */
[----:B------:R-:W-:Y:S02]  /*2d20*/  VIMNMX R4, R4, R5, !PT ;  /* 0x0000000504047248 */ /* 0x000fe40007fe0100 */
[----:B------:R-:W-:-:S07]  /*2d30*/  VIADDMNMX R3, R5, UR7, R3, PT ;  /* 0x0000000705037c46 */ /* 0x000fce000b800103 */
.L_x_784:
[----:B------:R-:W-:Y:S02]  /*2d40*/  ISETP.GT.AND P2, PT, R4, 0x1, !P2 ;  /* 0x000000010400780c */ /* 0x000fe40005744270 */
[----:B------:R-:W-:Y:S02]  /*2d50*/  FMNMX.FTZ R5, R13, R25, !PT ;  /* 0x000000190d057209 */ /* 0x000fe40007810000 */
[----:B------:R-:W-:Y:S02]  /*2d60*/  ISETP.LT.OR P2, PT, R3, 0x2, P2 ;  /* 0x000000020300780c */ /* 0x000fe40001741670 */
[----:B------:R-:W-:Y:S02]  /*2d70*/  FMNMX.FTZ R5, R15, R5, !PT ;  /* 0x000000050f057209 */ /* 0x000fe40007810000 */
[----:B------:R-:W-:Y:S02]  /*2d80*/  FSEL R27, R27, -INF , !P2 ;  /* 0xff8000001b1b7808 */ /* 0x000fe40005000000 */
[----:B------:R-:W-:-:S02]  /*2d90*/  ISETP.NE.AND P2, PT, R14, RZ, PT ;  /* 0x000000ff0e00720c */ /* 0x000fc40003f45270 */
[----:B------:R-:W-:Y:S02]  /*2da0*/  FMNMX.FTZ R5, R29, R5, !PT ;  /* 0x000000051d057209 */ /* 0x000fe40007810000 */
[----:B------:R-:W-:Y:S02]  /*2db0*/  ISETP.GT.AND P2, PT, R4, 0x9, !P2 ;  /* 0x000000090400780c */ /* 0x000fe40005744270 */
[----:B------:R-:W-:Y:S02]  /*2dc0*/  FMNMX.FTZ R5, R21, R5, !PT ;  /* 0x0000000515057209 */ /* 0x000fe40007810000 */
[----:B------:R-:W-:Y:S02]  /*2dd0*/  ISETP.LT.OR P2, PT, R3, 0xa, P2 ;  /* 0x0000000a0300780c */ /* 0x000fe40001741670 */
[----:B------:R-:W-:Y:S02]  /*2de0*/  FMNMX.FTZ R5, R33, R5, !PT ;  /* 0x0000000521057209 */ /* 0x000fe40007810000 */
[----:B------:R-:W-:-:S02]  /*2df0*/  FSEL R31, R31, -INF , !P2 ;  /* 0xff8000001f1f7808 */ /* 0x000fc40005000000 */
[----:B------:R-:W-:Y:S02]  /*2e00*/  ISETP.NE.AND P2, PT, R20, RZ, PT ;  /* 0x000000ff1400720c */ /* 0x000fe40003f45270 */
[----:B------:R-:W-:Y:S02]  /*2e10*/  FMNMX.FTZ R5, R57, R5, !PT ;  /* 0x0000000539057209 */ /* 0x000fe40007810000 */
[----:B------:R-:W-:Y:S02]  /*2e20*/  ISETP.GT.AND P2, PT, R4, 0x10, !P2 ;  /* 0x000000100400780c */ /* 0x000fe40005744270 */
[----:B------:R-:W-:Y:S02]  /*2e30*/  FMNMX.FTZ R5, R37, R5, !PT ;  /* 0x0000000525057209 */ /* 0x000fe40007810000 */
[----:B------:R-:W-:Y:S02]  /*2e40*/  ISETP.LT.OR P2, PT, R3, 0x11, P2 ;  /* 0x000000110300780c */ /* 0x000fe40001741670 */
[----:B------:R-:W-:-:S02]  /*2e50*/  FMNMX.FTZ R5, R61, R5, !PT ;  /* 0x000000053d057209 */ /* 0x000fc40007810000 */
[----:B------:R-:W-:Y:S02]  /*2e60*/  FSEL R34, R34, -INF , !P2 ;  /* 0xff80000022227808 */ /* 0x000fe40005000000 */
[----:B------:R-:W-:Y:S02]  /*2e70*/  ISETP.NE.AND P2, PT, R28, RZ, PT ;  /* 0x000000ff1c00720c */ /* 0x000fe40003f45270 */
[C---:B------:R-:W-:Y:S02]  /*2e80*/  ISETP.GT.AND P3, PT, R4.reuse, 0x8, !P3 ;  /* 0x000000080400780c */ /* 0x040fe40005f64270 */
[----:B------:R-:W-:Y:S02]  /*2e90*/  ISETP.GT.AND P2, PT, R4, 0x11, !P2 ;  /* 0x000000110400780c */ /* 0x000fe40005744270 */
[----:B------:R-:W-:Y:S02]  /*2ea0*/  FMNMX.FTZ R5, R41, R5, !PT ;  /* 0x0000000529057209 */ /* 0x000fe40007810000 */
[----:B------:R-:W-:-:S02]  /*2eb0*/  ISETP.LT.OR P2, PT, R3, 0x12, P2 ;  /* 0x000000120300780c */ /* 0x000fc40001741670 */
[----:B------:R-:W-:Y:S02]  /*2ec0*/  ISETP.LT.OR P3, PT, R3, 0x9, P3 ;  /* 0x000000090300780c */ /* 0x000fe40001f61670 */
[----:B------:R-:W-:Y:S02]  /*2ed0*/  FSEL R35, R35, -INF , !P2 ;  /* 0xff80000023237808 */ /* 0x000fe40005000000 */
[----:B------:R-:W-:Y:S02]  /*2ee0*/  ISETP.NE.AND P2, PT, R32, RZ, PT ;  /* 0x000000ff2000720c */ /* 0x000fe40003f45270 */
[----:B------:R-:W-:Y:S02]  /*2ef0*/  FMNMX.FTZ R5, R63, R5, !PT ;  /* 0x000000053f057209 */ /* 0x000fe40007810000 */
[----:B------:R-:W-:Y:S02]  /*2f00*/  ISETP.GT.AND P2, PT, R4, 0x18, !P2 ;  /* 0x000000180400780c */ /* 0x000fe40005744270 */
[----:B------:R-:W-:-:S02]  /*2f10*/  FSEL R30, R30, -INF , !P3 ;  /* 0xff8000001e1e7808 */ /* 0x000fc40005800000 */
[----:B------:R-:W-:Y:S02]  /*2f20*/  ISETP.LT.OR P2, PT, R3, 0x19, P2 ;  /* 0x000000190300780c */ /* 0x000fe40001741670 */
[----:B------:R-:W-:Y:S02]  /*2f30*/  FMNMX.FTZ R5, R45, R5, !PT ;  /* 0x000000052d057209 */ /* 0x000fe40007810000 */
[----:B------:R-:W-:Y:S02]  /*2f40*/  FSEL R38, R38, -INF , !P2 ;  /* 0xff80000026267808 */ /* 0x000fe40005000000 */
[----:B------:R-:W-:Y:S02]  /*2f50*/  ISETP.NE.AND P2, PT, R36, RZ, PT ;  /* 0x000000ff2400720c */ /* 0x000fe40003f45270 */
[----:B------:R-:W-:Y:S02]  /*2f60*/  ISETP.NE.AND P3, PT, R60, RZ, PT ;  /* 0x000000ff3c00720c */ /* 0x000fe40003f65270 */
[----:B------:R-:W-:-:S02]  /*2f70*/  ISETP.GT.AND P2, PT, R4, 0x19, !P2 ;  /* 0x000000190400780c */ /* 0x000fc40005744270 */
[----:B------:R-:W-:Y:S02]  /*2f80*/  FMNMX.FTZ R5, R65, R5, !PT ;  /* 0x0000000541057209 */ /* 0x000fe40007810000 */
[----:B------:R-:W-:Y:S02]  /*2f90*/  ISETP.LT.OR P2, PT, R3, 0x1a, P2 ;  /* 0x0000001a0300780c */ /* 0x000fe40001741670 */
[----:B------:R-:W-:Y:S02]  /*2fa0*/  FMNMX.FTZ R5, R49, R5, !PT ;  /* 0x0000000531057209 */ /* 0x000fe40007810000 */
[----:B------:R-:W-:Y:S02]  /*2fb0*/  FSEL R39, R39, -INF , !P2 ;  /* 0xff80000027277808 */ /* 0x000fe40005000000 */
[----:B------:R-:W-:Y:S02]  /*2fc0*/  ISETP.NE.AND P2, PT, R56, RZ, PT ;  /* 0x000000ff3800720c */ /* 0x000fe40003f45270 */
[----:B------:R-:W-:-:S02]  /*2fd0*/  ISETP.NE.AND P6, PT, R12, RZ, PT ;  /* 0x000000ff0c00720c */ /* 0x000fc40003fc5270 */
[C---:B------:R-:W-:Y:S02]  /*2fe0*/  ISETP.GT.AND P2, PT, R4.reuse, 0x20, !P2 ;  /* 0x000000200400780c */ /* 0x040fe40005744270 */
[----:B------:R-:W-:Y:S02]  /*2ff0*/  FMNMX.FTZ R5, R67, R5, !PT ;  /* 0x0000000543057209 */ /* 0x000fe40007810000 */
[----:B------:R-:W-:Y:S02]  /*3000*/  ISETP.LT.OR P2, PT, R3, 0x21, P2 ;  /* 0x000000210300780c */ /* 0x000fe40001741670 */
[----:B------:R-:W-:Y:S02]  /*3010*/  ISETP.GT.AND P4, PT, R4, 0x31, !P4 ;  /* 0x000000310400780c */ /* 0x000fe40006784270 */
[----:B------:R-:W-:Y:S02]  /*3020*/  FSEL R42, R42, -INF , !P2 ;  /* 0xff8000002a2a7808 */ /* 0x000fe40005000000 */
[----:B------:R-:W-:-:S02]  /*3030*/  ISETP.NE.AND P2, PT, R40, RZ, PT ;  /* 0x000000ff2800720c */ /* 0x000fc40003f45270 */
[C---:B------:R-:W-:Y:S02]  /*3040*/  ISETP.GT.AND P5, PT, R4.reuse, 0x38, !P5 ;  /* 0x000000380400780c */ /* 0x040fe40006fa4270 */
[----:B------:R-:W-:Y:S02]  /*3050*/  ISETP.GT.AND P2, PT, R4, 0x21, !P2 ;  /* 0x000000210400780c */ /* 0x000fe40005744270 */
[C---:B------:R-:W-:Y:S02]  /*3060*/  ISETP.LT.OR P4, PT, R3.reuse, 0x32, P4 ;  /* 0x000000320300780c */ /* 0x040fe40002781670 */
[C---:B------:R-:W-:Y:S02]  /*3070*/  ISETP.LT.OR P2, PT, R3.reuse, 0x22, P2 ;  /* 0x000000220300780c */ /* 0x040fe40001741670 */
[----:B------:R-:W-:Y:S02]  /*3080*/  ISETP.LT.OR P5, PT, R3, 0x39, P5 ;  /* 0x000000390300780c */ /* 0x000fe40002fa1670 */
[----:B------:R-:W-:-:S02]  /*3090*/  FSEL R43, R43, -INF , !P2 ;  /* 0xff8000002b2b7808 */ /* 0x000fc40005000000 */
[----:B------:R-:W-:Y:S02]  /*30a0*/  ISETP.GT.AND P2, PT, R4, 0x28, !P3 ;  /* 0x000000280400780c */ /* 0x000fe40005f44270 */
[----:B------:R-:W-:Y:S02]  /*30b0*/  ISETP.NE.AND P3, PT, R62, RZ, PT ;  /* 0x000000ff3e00720c */ /* 0x000fe40003f65270 */
[----:B------:R-:W-:Y:S02]  /*30c0*/  ISETP.LT.OR P2, PT, R3, 0x29, P2 ;  /* 0x000000290300780c */ /* 0x000fe40001741670 */
[----:B------:R-:W-:Y:S02]  /*30d0*/  ISETP.GT.AND P3, PT, R4, 0x30, !P3 ;  /* 0x000000300400780c */ /* 0x000fe40005f64270 */
[----:B------:R-:W-:Y:S02]  /*30e0*/  FSEL R46, R46, -INF , !P2 ;  /* 0xff8000002e2e7808 */ /* 0x000fe40005000000 */
[----:B------:R-:W-:-:S02]  /*30f0*/  ISETP.GT.AND P2, PT, R4, RZ, !P6 ;  /* 0x000000ff0400720c */ /* 0x000fc40007744270 */
[----:B------:R-:W-:Y:S02]  /*3100*/  ISETP.NE.AND P6, PT, R8, RZ, PT ;  /* 0x000000ff0800720c */ /* 0x000fe40003fc5270 */
[----:B------:R-:W-:Y:S02]  /*3110*/  FMNMX.FTZ R8, R53, R5, !PT ;  /* 0x0000000535087209 */ /* 0x000fe40007810000 */
[C---:B------:R-:W-:Y:S02]  /*3120*/  ISETP.LT.OR P2, PT, R3.reuse, 0x1, P2 ;  /* 0x000000010300780c */ /* 0x040fe40001741670 */
[----:B------:R-:W-:Y:S01]  /*3130*/  ISETP.LT.OR P3, PT, R3, 0x31, P3 ;  /* 0x000000310300780c */ /* 0x000fe20001f61670 */
[----:B------:R-:W1:Y:S01]  /*3140*/  SHFL.BFLY PT, R5, R8, 0x2, 0x1f ;  /* 0x0c401f0008057f89 */ /* 0x000e6200000e0000 */
[----:B------:R-:W-:Y:S02]  /*3150*/  FSEL R26, R26, -INF , !P2 ;  /* 0xff8000001a1a7808 */ /* 0x000fe40005000000 */
[----:B------:R-:W-:-:S02]  /*3160*/  ISETP.NE.AND P2, PT, R44, RZ, PT ;  /* 0x000000ff2c00720c */ /* 0x000fc40003f45270 */
[----:B------:R-:W-:Y:S02]  /*3170*/  FSEL R50, R50, -INF , !P3 ;  /* 0xff80000032327808 */ /* 0x000fe40005800000 */
[----:B------:R-:W-:Y:S02]  /*3180*/  ISETP.GT.AND P2, PT, R4, 0x29, !P2 ;  /* 0x000000290400780c */ /* 0x000fe40005744270 */
[----:B------:R-:W-:Y:S02]  /*3190*/  FSEL R51, R51, -INF , !P4 ;  /* 0xff80000033337808 */ /* 0x000fe40006000000 */
[----:B------:R-:W-:Y:S02]  /*31a0*/  ISETP.LT.OR P2, PT, R3, 0x2a, P2 ;  /* 0x0000002a0300780c */ /* 0x000fe40001741670 */
[----:B------:R-:W-:Y:S02]  /*31b0*/  FSEL R54, R54, -INF , !P5 ;  /* 0xff80000036367808 */ /* 0x000fe40006800000 */
[----:B------:R-:W-:-:S02]  /*31c0*/  FSEL R47, R47, -INF , !P2 ;  /* 0xff8000002f2f7808 */ /* 0x000fc40005000000 */
[----:B------:R-:W-:Y:S02]  /*31d0*/  R2UR UR10, R59 ;  /* 0x000000003b0a72ca */ /* 0x000fe400000e0000 */
[----:B-1----:R-:W-:Y:S02]  /*31e0*/  FMNMX.FTZ R9, R8, R5, !PT ;  /* 0x0000000508097209 */ /* 0x002fe40007810000 */
[----:B------:R-:W-:-:S03]  /*31f0*/  FMNMX.FTZ R5, R26, R27, !PT ;  /* 0x0000001b1a057209 */ /* 0x000fc60007810000 */
[----:B------:R-:W1:Y:S01]  /*3200*/  SHFL.BFLY PT, R10, R9, 0x1, 0x1f ;  /* 0x0c201f00090a7f89 */ /* 0x000e6200000e0000 */
[----:B------:R-:W-:-:S05]  /*3210*/  FMNMX.FTZ R6, R30, R5, !PT ;  /* 0x000000051e067209 */ /* 0x000fca0007810000 */
[----:B------:R-:W-:Y:S01]  /*3220*/  UIADD3 UR6, UR10, UR6, URZ ;  /* 0x000000060a067290 */ /* 0x000fe2000fffe03f */
[----:B------:R-:W-:-:S04]  /*3230*/  FMNMX.FTZ R5, R31, R6, !PT ;  /* 0x000000061f057209 */ /* 0x000fc80007810000 */
[----:B------:R-:W-:-:S04]  /*3240*/  FMNMX.FTZ R6, R34, R5, !PT ;  /* 0x0000000522067209 */ /* 0x000fc80007810000 */
[----:B------:R-:W-:-:S04]  /*3250*/  FMNMX.FTZ R7, R35, R6, !PT ;  /* 0x0000000623077209 */ /* 0x000fc80007810000 */
[----:B------:R-:W-:-:S04]  /*3260*/  FMNMX.FTZ R6, R38, R7, !PT ;  /* 0x0000000726067209 */ /* 0x000fc80007810000 */
[----:B------:R-:W-:Y:S02]  /*3270*/  FMNMX.FTZ R7, R39, R6, !PT ;  /* 0x0000000627077209 */ /* 0x000fe40007810000 */
[----:B-1----:R-:W-:Y:S01]  /*3280*/  FMNMX.FTZ R5, R9, R10, !PT ;  /* 0x0000000a09057209 */ /* 0x002fe20007810000 */
[----:B------:R-:W-:Y:S01]  /*3290*/  IMAD.U32 R10, RZ, RZ, UR38 ;  /* 0x00000026ff0a7e24 */ /* 0x000fe2000f8e00ff */
[----:B------:R-:W-:Y:S02]  /*32a0*/  FMNMX.FTZ R6, R42, R7, !PT ;  /* 0x000000072a067209 */ /* 0x000fe40007810000 */
[C---:B------:R-:W-:Y:S01]  /*32b0*/  FSETP.NEU.FTZ.AND P2, PT, R5.reuse, -INF , PT ;  /* 0xff8000000500780b */ /* 0x040fe20003f5d000 */
[----:B------:R-:W-:-:S01]  /*32c0*/  FFMA.FTZ R8, R5, R10, -8 ;  /* 0xc100000005087423 */ /* 0x000fc2000001000a */
[----:B------:R-:W-:-:S04]  /*32d0*/  FMNMX.FTZ R7, R43, R6, !PT ;  /* 0x000000062b077209 */ /* 0x000fc80007810000 */
[----:B------:R-:W-:Y:S02]  /*32e0*/  FSEL R8, R8, RZ, P2 ;  /* 0x000000ff08087208 */ /* 0x000fe40001000000 */
[----:B------:R-:W-:Y:S02]  /*32f0*/  ISETP.GT.AND P2, PT, R4, 0x39, !P6 ;  /* 0x000000390400780c */ /* 0x000fe40007744270 */
[----:B------:R-:W-:Y:S01]  /*3300*/  FMNMX.FTZ R4, R46, R7, !PT ;  /* 0x000000072e047209 */ /* 0x000fe20007810000 */
[----:B------:R-:W-:-:S01]  /*3310*/  FFMA.FTZ R6, R13, UR38, -R8 ;  /* 0x000000260d067c23 */ /* 0x000fc20008010808 */
[----:B------:R-:W-:Y:S01]  /*3320*/  ISETP.LT.OR P2, PT, R3, 0x3a, P2 ;  /* 0x0000003a0300780c */ /* 0x000fe20001741670 */
[----:B------:R-:W-:-:S01]  /*3330*/  FFMA.FTZ R11, R29, UR38, -R8 ;  /* 0x000000261d0b7c23 */ /* 0x000fc20008010808 */
[----:B------:R-:W-:Y:S01]  /*3340*/  FMNMX.FTZ R7, R47, R4, !PT ;  /* 0x000000042f077209 */ /* 0x000fe20007810000 */
[----:B------:R1:W-:Y:S01]  /*3350*/  MUFU.EX2 R9, R6 ;  /* 0x0000000600097308 */ /* 0x0003e20000000800 */
[----:B------:R-:W-:Y:S01]  /*3360*/  FSEL R55, R55, -INF , !P2 ;  /* 0xff80000037377808 */ /* 0x000fe20005000000 */
[----:B------:R-:W-:Y:S01]  /*3370*/  IMAD.U32 R29, RZ, RZ, UR38 ;  /* 0x00000026ff1d7e24 */ /* 0x000fe2000f8e00ff */
[----:B------:R-:W-:Y:S01]  /*3380*/  FMNMX.FTZ R4, R50, R7, !PT ;  /* 0x0000000732047209 */ /* 0x000fe20007810000 */
[--C-:B------:R-:W-:Y:S01]  /*3390*/  FFMA.FTZ R10, R25, UR38, -R8.reuse ;  /* 0x00000026190a7c23 */ /* 0x100fe20008010808 */
[----:B------:R-:W-:-:S01]  /*33a0*/  FFMA.FTZ R13, R21, UR38, -R8 ;  /* 0x00000026150d7c23 */ /* 0x000fc20008010808 */
[--C-:B------:R-:W-:Y:S01]  /*33b0*/  FFMA.FTZ R14, R33, UR38, -R8.reuse ;  /* 0x00000026210e7c23 */ /* 0x100fe20008010808 */
[----:B------:R-:W-:Y:S01]  /*33c0*/  FMNMX.FTZ R3, R51, R4, !PT ;  /* 0x0000000433037209 */ /* 0x000fe20007810000 */
[----:B------:R2:W-:Y:S01]  /*33d0*/  MUFU.EX2 R12, R11 ;  /* 0x0000000b000c7308 */ /* 0x0005e20000000800 */
[----:B-1----:R-:W-:-:S01]  /*33e0*/  FFMA.FTZ R6, R15, UR38, -R8 ;  /* 0x000000260f067c23 */ /* 0x002fc20008010808 */
[--C-:B------:R-:W-:Y:S01]  /*33f0*/  FFMA.FTZ R15, R57, UR38, -R8.reuse ;  /* 0x00000026390f7c23 */ /* 0x100fe20008010808 */
[----:B------:R-:W-:Y:S01]  /*3400*/  FMNMX.FTZ R4, R54, R3, !PT ;  /* 0x0000000336047209 */ /* 0x000fe20007810000 */
[--C-:B------:R-:W-:Y:S01]  /*3410*/  FFMA.FTZ R20, R37, UR38, -R8.reuse ;  /* 0x0000002625147c23 */ /* 0x100fe20008010808 */
[----:B------:R-:W-:-:S01]  /*3420*/  FFMA.FTZ R24, R45, UR38, -R8 ;  /* 0x000000262d187c23 */ /* 0x000fc20008010808 */
[--C-:B------:R-:W-:Y:S01]  /*3430*/  FFMA.FTZ R21, R61, UR38, -R8.reuse ;  /* 0x000000263d157c23 */ /* 0x100fe20008010808 */
[----:B------:R-:W-:Y:S01]  /*3440*/  FMNMX.FTZ R4, R55, R4, !PT ;  /* 0x0000000437047209 */ /* 0x000fe20007810000 */
[----:B------:R-:W-:Y:S01]  /*3450*/  MUFU.EX2 R7, R6 ;  /* 0x0000000600077308 */ /* 0x000fe20000000800 */
[----:B--2---:R-:W-:-:S01]  /*3460*/  FFMA.FTZ R11, R63, UR38, -R8 ;  /* 0x000000263f0b7c23 */ /* 0x004fc20008010808 */
[--C-:B------:R-:W-:Y:S01]  /*3470*/  FFMA.FTZ R25, R65, UR38, -R8.reuse ;  /* 0x0000002641197c23 */ /* 0x100fe20008010808 */
[----:B------:R-:W-:-:S01]  /*3480*/  FFMA.FTZ R28, R49, UR38, -R8 ;  /* 0x00000026311c7c23 */ /* 0x000fc20008010808 */
[----:B------:R-:W1:Y:S04]  /*3490*/  SHFL.BFLY PT, R3, R4, 0x2, 0x1f ;  /* 0x0c401f0004037f89 */ /* 0x000e6800000e0000 */
[----:B------:R-:W2:Y:S08]  /*34a0*/  MUFU.EX2 R10, R10 ;  /* 0x0000000a000a7308 */ /* 0x000eb00000000800 */
[----:B------:R-:W-:Y:S08]  /*34b0*/  MUFU.EX2 R13, R13 ;  /* 0x0000000d000d7308 */ /* 0x000ff00000000800 */
[----:B------:R-:W-:Y:S01]  /*34c0*/  MUFU.EX2 R14, R14 ;  /* 0x0000000e000e7308 */ /* 0x000fe20000000800 */
[----:B--2---:R-:W-:-:S01]  /*34d0*/  FADD.FTZ R32, R9, R10 ;  /* 0x0000000a09207221 */ /* 0x004fc20000010000 */
[----:B-1----:R-:W-:-:S03]  /*34e0*/  FMNMX.FTZ R3, R4, R3, !PT ;  /* 0x0000000304037209 */ /* 0x002fc60007810000 */
[----:B------:R-:W-:Y:S01]  /*34f0*/  FADD.FTZ R37, R7, R32 ;  /* 0x0000002007257221 */ /* 0x000fe20000010000 */
[----:B------:R-:W-:-:S02]  /*3500*/  FFMA.FTZ R4, R41, UR38, -R8 ;  /* 0x0000002629047c23 */ /* 0x000fc40008010808 */
[----:B------:R-:W-:Y:S01]  /*3510*/  MUFU.EX2 R15, R15 ;  /* 0x0000000f000f7308 */ /* 0x000fe20000000800 */
[----:B------:R-:W1:Y:S01]  /*3520*/  SHFL.BFLY PT, R6, R3, 0x1, 0x1f ;  /* 0x0c201f0003067f89 */ /* 0x000e6200000e0000 */
[----:B------:R-:W-:-:S06]  /*3530*/  FADD.FTZ R36, R12, R37 ;  /* 0x000000250c247221 */ /* 0x000fcc0000010000 */
[----:B------:R-:W-:Y:S08]  /*3540*/  MUFU.EX2 R20, R20 ;  /* 0x0000001400147308 */ /* 0x000ff00000000800 */
[----:B------:R-:W-:Y:S08]  /*3550*/  MUFU.EX2 R11, R11 ;  /* 0x0000000b000b7308 */ /* 0x000ff00000000800 */
[----:B------:R-:W-:Y:S01]  /*3560*/  MUFU.EX2 R24, R24 ;  /* 0x0000001800187308 */ /* 0x000fe20000000800 */
[----:B-1----:R-:W-:Y:S01]  /*3570*/  FMNMX.FTZ R6, R3, R6, !PT ;  /* 0x0000000603067209 */ /* 0x002fe20007810000 */
[--C-:B------:R-:W-:Y:S01]  /*3580*/  FFMA.FTZ R3, R67, UR38, -R8.reuse ;  /* 0x0000002643037c23 */ /* 0x100fe20008010808 */
[----:B------:R-:W-:-:S02]  /*3590*/  FFMA.FTZ R8, R53, UR38, -R8 ;  /* 0x0000002635087c23 */ /* 0x000fc40008010808 */
[C---:B------:R-:W-:Y:S01]  /*35a0*/  FSETP.NEU.FTZ.AND P2, PT, R6.reuse, -INF , PT ;  /* 0xff8000000600780b */ /* 0x040fe20003f5d000 */
[----:B------:R-:W-:-:S02]  /*35b0*/  FFMA.FTZ R29, R6, R29, -8 ;  /* 0xc1000000061d7423 */ /* 0x000fc4000001001d */
[----:B------:R-:W-:Y:S03]  /*35c0*/  MUFU.EX2 R21, R21 ;  /* 0x0000001500157308 */ /* 0x000fe60000000800 */
        /* <DEDUP_REMOVED lines=19> */
[----:B------:R-:W-:-:S05]  /*3700*/  FFMA.FTZ R29, R55, UR38, -R29 ;  /* 0x00000026371d7c23 */ /* 0x000fca000801081d */
[----:B------:R-:W2:Y:S08]  /*3710*/  MUFU.EX2 R30, R30 ;  /* 0x0000001e001e7308 */ /* 0x000eb00000000800 */
[----:B------:R-:W3:Y:S01]  /*3720*/  MUFU.EX2 R31, R31 ;  /* 0x0000001f001f7308 */ /* 0x000ee20000000800 */
[----:B-1----:R-:W-:-:S07]  /*3730*/  FADD.FTZ R33, R26, R27 ;  /* 0x0000001b1a217221 */ /* 0x002fce0000010000 */
[----:B------:R-:W1:Y:S01]  /*3740*/  MUFU.EX2 R34, R34 ;  /* 0x0000002200227308 */ /* 0x000e620000000800 */
[----:B--2---:R-:W-:-:S07]  /*3750*/  FADD.FTZ R32, R30, R33 ;  /* 0x000000211e207221 */ /* 0x004fce0000010000 */
[----:B------:R-:W2:Y:S01]  /*3760*/  MUFU.EX2 R35, R35 ;  /* 0x0000002300237308 */ /* 0x000ea20000000800 */
[----:B---3--:R-:W-:-:S01]  /*3770*/  FADD.FTZ R33, R31, R32 ;  /* 0x000000201f217221 */ /* 0x008fc20000010000 */
[----:B------:R-:W-:Y:S01]  /*3780*/  F2FP.SATFINITE.E4M3.F32.PACK_AB_MERGE_C R32, R12, R7, RZ ;  /* 0x000000070c20723e */ /* 0x000fe200048070ff */
[----:B------:R-:W-:-:S01]  /*3790*/  FADD.FTZ R7, R13, R36 ;  /* 0x000000240d077221 */ /* 0x000fc20000010000 */
[----:B------:R-:W-:Y:S02]  /*37a0*/  F2FP.SATFINITE.E4M3.F32.PACK_AB_MERGE_C R30, R31, R30, RZ ;  /* 0x0000001e1f1e723e */ /* 0x000fe400048070ff */
[----:B------:R-:W-:Y:S01]  /*37b0*/  F2FP.SATFINITE.E4M3.F32.PACK_AB_MERGE_C R188, R10, R9, R32 ;  /* 0x000000090abc723e */ /* 0x000fe20004807020 */
[----:B------:R-:W-:Y:S01]  /*37c0*/  FADD.FTZ R10, R14, R7 ;  /* 0x000000070e0a7221 */ /* 0x000fe20000010000 */
[----:B------:R-:W3:Y:S01]  /*37d0*/  MUFU.EX2 R38, R38 ;  /* 0x0000002600267308 */ /* 0x000ee20000000800 */
[----:B-1----:R-:W-:-:S01]  /*37e0*/  FADD.FTZ R12, R34, R33 ;  /* 0x00000021220c7221 */ /* 0x002fc20000010000 */
[----:B------:R-:W-:Y:S01]  /*37f0*/  F2FP.SATFINITE.E4M3.F32.PACK_AB_MERGE_C R9, R20, R15, RZ ;  /* 0x0000000f1409723e */ /* 0x000fe200048070ff */
[----:B------:R-:W-:-:S01]  /*3800*/  FADD.FTZ R15, R15, R10 ;  /* 0x0000000a0f0f7221 */ /* 0x000fc20000010000 */
[----:B------:R-:W-:-:S02]  /*3810*/  F2FP.SATFINITE.E4M3.F32.PACK_AB_MERGE_C R189, R27, R26, R30 ;  /* 0x0000001a1bbd723e */ /* 0x000fc4000480701e */
[----:B------:R-:W-:Y:S01]  /*3820*/  F2FP.SATFINITE.E4M3.F32.PACK_AB_MERGE_C R190, R14, R13, R9 ;  /* 0x0000000d0ebe723e */ /* 0x000fe20004807009 */
[----:B------:R-:W-:Y:S01]  /*3830*/  FADD.FTZ R20, R20, R15 ;  /* 0x0000000f14147221 */ /* 0x000fe20000010000 */
[----:B------:R-:W1:Y:S01]  /*3840*/  MUFU.EX2 R39, R39 ;  /* 0x0000002700277308 */ /* 0x000e620000000800 */
[----:B--2---:R-:W-:-:S01]  /*3850*/  FADD.FTZ R7, R35, R12 ;  /* 0x0000000c23077221 */ /* 0x004fc20000010000 */
[----:B------:R-:W-:Y:S01]  /*3860*/  F2FP.SATFINITE.E4M3.F32.PACK_AB_MERGE_C R12, R24, R11, RZ ;  /* 0x0000000b180c723e */ /* 0x000fe200048070ff */
[----:B------:R-:W-:-:S05]  /*3870*/  FADD.FTZ R9, R21, R20 ;  /* 0x0000001415097221 */ /* 0x000fca0000010000 */
[----:B------:R-:W2:Y:S01]  /*3880*/  MUFU.EX2 R42, R42 ;  /* 0x0000002a002a7308 */ /* 0x000ea20000000800 */
[----:B---3--:R-:W-:-:S07]  /*3890*/  FADD.FTZ R10, R38, R7 ;  /* 0x00000007260a7221 */ /* 0x008fce0000010000 */
[----:B------:R-:W3:Y:S01]  /*38a0*/  MUFU.EX2 R4, R4 ;  /* 0x0000000400047308 */ /* 0x000ee20000000800 */
[----:B-1----:R-:W-:-:S01]  /*38b0*/  FADD.FTZ R7, R39, R10 ;  /* 0x0000000a27077221 */ /* 0x002fc20000010000 */
[----:B------:R-:W-:-:S04]  /*38c0*/  F2FP.SATFINITE.E4M3.F32.PACK_AB_MERGE_C R38, R39, R38, RZ ;  /* 0x000000262726723e */ /* 0x000fc800048070ff */
[----:B------:R-:W-:Y:S02]  /*38d0*/  F2FP.SATFINITE.E4M3.F32.PACK_AB_MERGE_C R191, R35, R34, R38 ;  /* 0x0000002223bf723e */ /* 0x000fe40004807026 */
[----:B------:R-:W1:Y:S01]  /*38e0*/  MUFU.EX2 R43, R43 ;  /* 0x0000002b002b7308 */ /* 0x000e620000000800 */
[----:B--2---:R-:W-:-:S07]  /*38f0*/  FADD.FTZ R10, R42, R7 ;  /* 0x000000072a0a7221 */ /* 0x004fce0000010000 */
[----:B------:R-:W2:Y:S01]  /*3900*/  MUFU.EX2 R46, R46 ;  /* 0x0000002e002e7308 */ /* 0x000ea20000000800 */
[C---:B---3--:R-:W-:Y:S01]  /*3910*/  F2FP.SATFINITE.E4M3.F32.PACK_AB_MERGE_C R184, R4.reuse, R21, R12 ;  /* 0x0000001504b8723e */ /* 0x048fe2000480700c */
[----:B------:R-:W-:-:S04]  /*3920*/  FADD.FTZ R4, R4, R9 ;  /* 0x0000000904047221 */ /* 0x000fc80000010000 */
[----:B------:R-:W-:Y:S02]  /*3930*/  FADD.FTZ R11, R11, R4 ;  /* 0x000000040b0b7221 */ /* 0x000fe40000010000 */
[----:B------:R-:W-:Y:S01]  /*3940*/  MUFU.EX2 R3, R3 ;  /* 0x0000000300037308 */ /* 0x000fe20000000800 */
[----:B-1----:R-:W-:-:S01]  /*3950*/  FADD.FTZ R7, R43, R10 ;  /* 0x0000000a2b077221 */ /* 0x002fc20000010000 */
[----:B------:R-:W-:-:S06]  /*3960*/  FADD.FTZ R24, R24, R11 ;  /* 0x0000000b18187221 */ /* 0x000fcc0000010000 */
[----:B------:R-:W1:Y:S01]  /*3970*/  MUFU.EX2 R8, R8 ;  /* 0x0000000800087308 */ /* 0x000e620000000800 */
[----:B--2---:R-:W-:-:S07]  /*3980*/  FADD.FTZ R4, R46, R7 ;  /* 0x000000072e047221 */ /* 0x004fce0000010000 */
[----:B------:R-:W2:Y:S08]  /*3990*/  MUFU.EX2 R47, R47 ;  /* 0x0000002f002f7308 */ /* 0x000eb00000000800 */
[----:B------:R-:W-:Y:S01]  /*39a0*/  MUFU.EX2 R25, R25 ;  /* 0x0000001900197308 */ /* 0x000fe20000000800 */
[----:B-1----:R-:W-:-:S07]  /*39b0*/  F2FP.SATFINITE.E4M3.F32.PACK_AB_MERGE_C R9, R8, R3, RZ ;  /* 0x000000030809723e */ /* 0x002fce00048070ff */
[----:B------:R-:W1:Y:S01]  /*39c0*/  MUFU.EX2 R28, R28 ;  /* 0x0000001c001c7308 */ /* 0x000e620000000800 */
[----:B--2---:R-:W-:-:S01]  /*39d0*/  FADD.FTZ R7, R47, R4 ;  /* 0x000000042f077221 */ /* 0x004fc20000010000 */
[----:B------:R-:W-:-:S04]  /*39e0*/  F2FP.SATFINITE.E4M3.F32.PACK_AB_MERGE_C R46, R47, R46, RZ ;  /* 0x0000002e2f2e723e */ /* 0x000fc800048070ff */
[----:B------:R-:W-:Y:S02]  /*39f0*/  F2FP.SATFINITE.E4M3.F32.PACK_AB_MERGE_C R185, R43, R42, R46 ;  /* 0x0000002a2bb9723e */ /* 0x000fe4000480702e */
[----:B------:R-:W2:Y:S08]  /*3a00*/  MUFU.EX2 R50, R50 ;  /* 0x0000003200327308 */ /* 0x000eb00000000800 */
[----:B------:R-:W3:Y:S01]  /*3a10*/  MUFU.EX2 R51, R51 ;  /* 0x0000003300337308 */ /* 0x000ee20000000800 */
[----:B-1----:R-:W-:Y:S01]  /*3a20*/  F2FP.SATFINITE.E4M3.F32.PACK_AB_MERGE_C R186, R28, R25, R9 ;  /* 0x000000191cba723e */ /* 0x002fe20004807009 */
[----:B------:R-:W-:-:S04]  /*3a30*/  FADD.FTZ R25, R25, R24 ;  /* 0x0000001819197221 */ /* 0x000fc80000010000 */
[----:B------:R-:W-:Y:S02]  /*3a40*/  FADD.FTZ R28, R28, R25 ;  /* 0x000000191c1c7221 */ /* 0x000fe40000010000 */
[----:B------:R-:W1:Y:S01]  /*3a50*/  MUFU.EX2 R54, R54 ;  /* 0x0000003600367308 */ /* 0x000e620000000800 */
[----:B--2---:R-:W-:-:S01]  /*3a60*/  FADD.FTZ R4, R50, R7 ;  /* 0x0000000732047221 */ /* 0x004fc20000010000 */
[----:B------:R-:W-:-:S04]  /*3a70*/  FADD.FTZ R3, R3, R28 ;  /* 0x0000001c03037221 */ /* 0x000fc80000010000 */
[----:B------:R-:W-:Y:S02]  /*3a80*/  FADD.FTZ R3, R8, R3 ;  /* 0x0000000308037221 */ /* 0x000fe40000010000 */
[----:B------:R-:W2:Y:S01]  /*3a90*/  MUFU.EX2 R29, R29 ;  /* 0x0000001d001d7308 */ /* 0x000ea20000000800 */
[----:B---3--:R-:W-:-:S04]  /*3aa0*/  FADD.FTZ R7, R51, R4 ;  /* 0x0000000433077221 */ /* 0x008fc80000010000 */
[----:B-1----:R-:W-:Y:S01]  /*3ab0*/  FADD.FTZ R4, R54, R7 ;  /* 0x0000000736047221 */ /* 0x002fe20000010000 */
[----:B------:R-:W-:Y:S01]  /*3ac0*/  VIADD R7, R58, 0xfffffffe ;  /* 0xfffffffe3a077836 */ /* 0x000fe20000000000 */
[C---:B--2---:R-:W-:Y:S02]  /*3ad0*/  F2FP.SATFINITE.E4M3.F32.PACK_AB_MERGE_C R9, R29.reuse, R54, RZ ;  /* 0x000000361d09723e */ /* 0x044fe400048070ff */
[----:B------:R-:W-:-:S02]  /*3ae0*/  FADD.FTZ R4, R29, R4 ;  /* 0x000000041d047221 */ /* 0x000fc40000010000 */
[----:B------:R-:W-:Y:S01]  /*3af0*/  F2FP.SATFINITE.E4M3.F32.PACK_AB_MERGE_C R187, R51, R50, R9 ;  /* 0x0000003233bb723e */ /* 0x000fe20004807009 */
[----:B------:R-:W-:Y:S06]  /*3b00*/  @P2 BRA `(.L_x_788) ;  /* 0x0000000000482947 */ /* 0x000fec0003800000 */
[C---:B------:R-:W-:Y:S01]  /*3b10*/  ISETP.GT.AND P2, PT, R59.reuse, RZ, PT ;  /* 0x000000ff3b00720c */ /* 0x040fe20003f44270 */
[----:B------:R-:W-:-:S05]  /*3b20*/  VIADD R8, R59, 0xffffffff ;  /* 0xffffffff3b087836 */ /* 0x000fca0000000000 */
[----:B------:R-:W-:-:S07]  /*3b30*/  R2UR UR5, R8 ;  /* 0x00000000080572ca */ /* 0x000fce00000e0000 */
[----:B------:R-:W-:Y:S08]  /*3b40*/  @P2 BRA `(.L_x_789) ;  /* 0x00000000001c2947 */ /* 0x000ff00003800000 */
[----:B------:R-:W-:Y:S02]  /*3b50*/  UISETP.NE.AND UP1, UPT, UR7, 0x1, UPT ;  /* 0x000000010700788c */ /* 0x000fe4000bf25270 */
[----:B------:R-:W-:-:S09]  /*3b60*/  UIADD3 UR5, -UR10, URZ, URZ ;  /* 0x0000003f0a057290 */ /* 0x000fd2000fffe13f */
[----:B------:R-:W-:Y:S02]  /*3b70*/  @UP1 ULDC.64 UR10, c[0x0][0x9e8] ;  /* 0x00027a00000a1ab9 */ /* 0x000fe40000000a00 */
[----:B------:R-:W-:-:S04]  /*3b80*/  UIMAD.WIDE.U32 UR14, UR5, UR10, URZ ;  /* 0x0000000a050e72a5 */ /* 0x000fc8000f8e003f */
[----:B------:R-:W-:-:S04]  /*3b90*/  @UP1 USHF.R.U32.HI UR5, URZ, UR11, UR15 ;  /* 0x0000000b3f051299 */ /* 0x000fc8000801160f */
[----:B------:R-:W-:Y:S01]  /*3ba0*/  ULOP3.LUT UR5, URZ, UR5, URZ, 0x33, !UPT ;  /* 0x000000053f057292 */ /* 0x000fe2000f8e333f */
[----:B------:R-:W-:Y:S11]  /*3bb0*/  BRA `(.L_x_790) ;  /* 0x0000000000107947 */ /* 0x000ff60003800000 */
.L_x_789:
[----:B------:R-:W-:-:S11]  /*3bc0*/  UISETP.NE.AND UP1, UPT, UR7, 0x1, UPT ;  /* 0x000000010700788c */ /* 0x000fd6000bf25270 */
[----:B------:R-:W-:Y:S02]  /*3bd0*/  @UP1 ULDC.64 UR10, c[0x0][0x9e8] ;  /* 0x00027a00000a1ab9 */ /* 0x000fe40000000a00 */
[----:B------:R-:W-:-:S04]  /*3be0*/  UIMAD.WIDE.U32 UR14, UR5, UR10, URZ ;  /* 0x0000000a050e72a5 */ /* 0x000fc8000f8e003f */
[----:B------:R-:W-:-:S12]  /*3bf0*/  @UP1 USHF.R.U32.HI UR5, URZ, UR11, UR15 ;  /* 0x0000000b3f051299 */ /* 0x000fd8000801160f */
.L_x_790:
[----:B------:R-:W-:-:S04]  /*3c00*/  UIMAD UR5, UR5, UR7, UR7 ;  /* 0x00000007050572a4 */ /* 0x000fc8000f8e0207 */
[----:B------:R-:W-:-:S04]  /*3c10*/  UISETP.LT.AND UP1, UPT, UR6, UR5, UPT ;  /* 0x000000050600728c */ /* 0x000fc8000bf21270 */
[----:B------:R-:W-:-:S12]  /*3c20*/  USEL UR6, UR6, UR5, UP1 ;  /* 0x0000000506067287 */ /* 0x000fd80008800000 */
.L_x_788:
[----:B------:R-:W-:Y:S01]  /*3c30*/  USHF.R.S32.HI UR5, URZ, 0x1f, UR6 ;  /* 0x0000001f3f057899 */ /* 0x000fe20008011406 */
[----:B------:R-:W-:Y:S02]  /*3c40*/  CS2R R150, SRZ ;  /* 0x0000000000967805 */ /* 0x000fe4000001ff00 */
[----:B------:R-:W-:Y:S02]  /*3c50*/  CS2R R148, SRZ ;  /* 0x0000000000947805 */ /* 0x000fe4000001ff00 */
[----:B------:R-:W-:Y:S01]  /*3c60*/  CS2R R146, SRZ ;  /* 0x0000000000927805 */ /* 0x000fe2000001ff00 */
[----:B------:R-:W-:Y:S01]  /*3c70*/  ULEA.HI UR5, UR5, UR6, URZ, 0x6 ;  /* 0x0000000605057291 */ /* 0x000fe2000f8f303f */
[----:B------:R-:W-:Y:S02]  /*3c80*/  CS2R R144, SRZ ;  /* 0x0000000000907805 */ /* 0x000fe4000001ff00 */
[----:B------:R-:W-:Y:S02]  /*3c90*/  CS2R R142, SRZ ;  /* 0x00000000008e7805 */ /* 0x000fe4000001ff00 */
[----:B------:R-:W-:Y:S01]  /*3ca0*/  CS2R R140, SRZ ;  /* 0x00000000008c7805 */ /* 0x000fe2000001ff00 */
[----:B------:R-:W-:Y:S01]  /*3cb0*/  USHF.R.S32.HI UR5, URZ, 0x6, UR5 ;  /* 0x000000063f057899 */ /* 0x000fe20008011405 */
[----:B------:R-:W-:-:S02]  /*3cc0*/  CS2R R138, SRZ ;  /* 0x00000000008a7805 */ /* 0x000fc4000001ff00 */
[----:B------:R-:W-:Y:S02]  /*3cd0*/  CS2R R136, SRZ ;  /* 0x0000000000887805 */ /* 0x000fe4000001ff00 */
[----:B------:R-:W-:Y:S01]  /*3ce0*/  CS2R R134, SRZ ;  /* 0x0000000000867805 */ /* 0x000fe2000001ff00 */
[----:B------:R-:W-:Y:S01]  /*3cf0*/  UISETP.LT.AND UP1, UPT, UR45, UR5, UPT ;  /* 0x000000052d00728c */ /* 0x000fe2000bf21270 */
[----:B------:R-:W-:Y:S02]  /*3d00*/  CS2R R132, SRZ ;  /* 0x0000000000847805 */ /* 0x000fe4000001ff00 */
[----:B------:R-:W-:Y:S02]  /*3d10*/  CS2R R130, SRZ ;  /* 0x0000000000827805 */ /* 0x000fe4000001ff00 */
[----:B------:R-:W-:Y:S01]  /*3d20*/  CS2R R128, SRZ ;  /* 0x0000000000807805 */ /* 0x000fe2000001ff00 */
[----:B------:R-:W-:Y:S01]  /*3d30*/  USEL UR7, UR45, UR5, !UP1 ;  /* 0x000000052d077287 */ /* 0x000fe2000c800000 */
[----:B------:R-:W-:-:S02]  /*3d40*/  CS2R R126, SRZ ;  /* 0x00000000007e7805 */ /* 0x000fc4000001ff00 */
[----:B------:R-:W-:Y:S02]  /*3d50*/  CS2R R124, SRZ ;  /* 0x00000000007c7805 */ /* 0x000fe4000001ff00 */
[----:B------:R-:W-:Y:S02]  /*3d60*/  CS2R R122, SRZ ;  /* 0x00000000007a7805 */ /* 0x000fe4000001ff00 */
[----:B------:R-:W-:Y:S02]  /*3d70*/  CS2R R120, SRZ ;  /* 0x0000000000787805 */ /* 0x000fe4000001ff00 */
[----:B------:R-:W-:Y:S02]  /*3d80*/  CS2R R118, SRZ ;  /* 0x0000000000767805 */ /* 0x000fe4000001ff00 */
[----:B------:R-:W-:Y:S02]  /*3d90*/  ISETP.GE.AND P2, PT, R7, UR7, PT ;  /* 0x0000000707007c0c */ /* 0x000fe4000bf46270 */
        /* <DEDUP_REMOVED lines=48> */
[----:B------:R-:W-:Y:S01]  /*40a0*/  IMAD.IADD R8, R194, 0x1, R2 ;  /* 0x00000001c2087824 */ /* 0x000fe200078e0202 */
[----:B------:R-:W-:Y:S01]  /*40b0*/  ULDC UR41, c[0x0][0x9e4] ;  /* 0x0002790000297ab9 */ /* 0x000fe20000000800 */
[----:B------:R-:W-:Y:S01]  /*40c0*/  IMAD.MOV.U32 R151, RZ, RZ, RZ ;  /* 0x000000ffff977224 */ /* 0x000fe200078e00ff */
[----:B------:R-:W-:Y:S01]  /*40d0*/  ULDC UR54, c[0x0][0x9dc] ;  /* 0x0002770000367ab9 */ /* 0x000fe20000000800 */
[----:B------:R-:W-:Y:S01]  /*40e0*/  ULDC UR57, c[0x0][0x2e0] ;  /* 0x0000b80000397ab9 */ /* 0x000fe20000000800 */
[----:B------:R-:W-:Y:S01]  /*40f0*/  ULDC UR56, c[0x0][0x288] ;  /* 0x0000a20000387ab9 */ /* 0x000fe20000000800 */
[----:B------:R-:W-:-:S05]  /*4100*/  ULDC UR55, c[0x0][0x9e0] ;  /* 0x0002780000377ab9 */ /* 0x000fca0000000800 */
.L_x_809:
[----:B------:R-:W-:Y:S01]  /*4110*/  UIADD3 UR5, UR39, 0x1, URZ ;  /* 0x0000000127057890 */ /* 0x000fe2000fffe03f */
[----:B------:R-:W-:-:S03]  /*4120*/  ISETP.NE.AND P3, PT, RZ, UR40, PT ;  /* 0x00000028ff007c0c */ /* 0x000fc6000bf65270 */
[----:B------:R-:W-:-:S04]  /*4130*/  UISETP.NE.AND UP1, UPT, UR5, 0x2, UPT ;  /* 0x000000020500788c */ /* 0x000fc8000bf25270 */
[----:B------:R-:W-:Y:S02]  /*4140*/  USEL UR6, URZ, 0x1, UP1 ;  /* 0x000000013f067887 */ /* 0x000fe40008800000 */
[----:B------:R-:W-:Y:S02]  /*4150*/  USEL UR5, UR5, URZ, UP1 ;  /* 0x0000003f05057287 */ /* 0x000fe40008800000 */
[----:B------:R-:W-:Y:S02]  /*4160*/  ULOP3.LUT UR6, UR36, UR6, URZ, 0x3c, !UPT ;  /* 0x0000000624067292 */ /* 0x000fe4000f8e3c3f */
[----:B------:R-:W-:Y:S10]  /*4170*/  @P3 BRA `(.L_x_792) ;  /* 0x00000000002c3947 */ /* 0x000ff40003800000 */
[----:B------:R-:W-:Y:S05]  /*4180*/  @!P0 BRA `(.L_x_793) ;  /* 0x0000000000048947 */ /* 0x000fea0003800000 */
[----:B------:R-:W-:Y:S01]  /*4190*/  BPT.TRAP 0x1 ;  /* 0x000000040000795c */ /* 0x000fe20000300000 */
.L_x_793:
[----:B------:R-:W-:Y:S01]  /*41a0*/  ULEA UR10, UR5, UR37, 0x3 ;  /* 0x00000025050a7291 */ /* 0x000fe2000f8e183f */
[----:B------:R-:W-:-:S05]  /*41b0*/  IMAD.U32 R9, RZ, RZ, UR6 ;  /* 0x00000006ff097e24 */ /* 0x000fca000f8e00ff */
[----:B------:R-:W-:-:S04]  /*41c0*/  SHF.L.U32 R9, R9, 0x1f, RZ ;  /* 0x0000001f09097819 */ /* 0x000fc800000006ff */
[----:B------:R1:W2:Y:S01]  /*41d0*/  SYNCS.PHASECHK.TRANS64.TRYWAIT P2, [UR10+0x28430], R9 ;  /* 0x02843009ff0075a7 */ /* 0x0002a2000804014a */
[----:B------:R-:W-:Y:S05]  /*41e0*/  @!P0 BRA `(.L_x_794) ;  /* 0x0000000000048947 */ /* 0x000fea0003800000 */
[----:B------:R-:W-:Y:S01]  /*41f0*/  BPT.TRAP 0x1 ;  /* 0x000000040000795c */ /* 0x000fe20000300000 */
.L_x_794:
[----:B--2---:R-:W-:Y:S05]  /*4200*/  @P2 BRA `(.L_x_792) ;  /* 0x0000000000082947 */ /* 0x004fea0003800000 */
[----:B------:R-:W2:Y:S02]  /*4210*/  SYNCS.PHASECHK.TRANS64.TRYWAIT P2, [UR10+0x28430], R9 ;  /* 0x02843009ff0075a7 */ /* 0x000ea4000804014a */
[----:B--2---:R-:W-:Y:S05]  /*4220*/  @!P2 BRA `(.L_x_795) ;  /* 0x000000d00024a947 */ /* 0x004fea0003800000 */
.L_x_792:
[----:B--2---:R-:W2:Y:S01]  /*4230*/  S2R R10, SR_TID.X ;  /* 0x00000000000a7919 */ /* 0x004ea20000002100 */
[----:B------:R-:W-:Y:S01]  /*4240*/  ULEA UR34, UR5, UR4, 0xa ;  /* 0x0000000405227291 */ /* 0x000fe2000f8e503f */
[----:B------:R-:W-:Y:S01]  /*4250*/  UMOV UR51, 0x40000040 ;  /* 0x4000004000337882 */ /* 0x000fe20000000000 */
[----:B------:R-:W-:Y:S02]  /*4260*/  UMOV UR11, 0x40000040 ;  /* 0x40000040000b7882 */ /* 0x000fe40000000000 */
[----:B------:R-:W-:Y:S02]  /*4270*/  UIADD3 UR10, UR34, 0x2, URZ ;  /* 0x00000002220a7890 */ /* 0x000fe4000fffe03f */
[----:B------:R-:W-:Y:S02]  /*4280*/  UIADD3 UR14, UR34, 0x4, URZ ;  /* 0x00000004220e7890 */ /* 0x000fe4000fffe03f */
[----:B------:R-:W-:Y:S01]  /*4290*/  UMOV UR50, UR34 ;  /* 0x0000002200327c82 */ /* 0x000fe20008000000 */
[----:B------:R-:W-:Y:S01]  /*42a0*/  UMOV UR15, 0x40000040 ;  /* 0x40000040000f7882 */ /* 0x000fe20000000000 */
[----:B------:R-:W-:Y:S01]  /*42b0*/  UIADD3 UR18, UR34, 0x6, URZ ;  /* 0x0000000622127890 */ /* 0x000fe2000fffe03f */
        /* <DEDUP_REMOVED lines=9> */
[----:B--2---:R-:W-:-:S05]  /*4350*/  SHF.R.U32.HI R10, RZ, 0x7, R10 ;  /* 0x00000007ff0a7819 */ /* 0x004fca000001160a */
[----:B-1----:R-:W-:-:S05]  /*4360*/  VIADD R9, R10, 0x8 ;  /* 0x000000080a097836 */ /* 0x002fca0000000000 */
[----:B------:R1:W-:Y:S06]  /*4370*/  BAR.SYNC.DEFER_BLOCKING R9, 0x100 ;  /* 0x000400090000751d */ /* 0x0003ec0000010000 */
[----:B------:R-:W-:-:S06]  /*4380*/  WARPGROUP.ARRIVE ;  /* 0x00000000000079c5 */ /* 0x000fcc0000000000 */
[----:B------:R-:W-:Y:S03]  /*4390*/  QGMMA.64x64x32.F32.E4M3.E4M3 R152, gdesc[UR48], RZ, !UPT, gsb0 ;  /* 0x00e00000309879f3 */ /* 0x000fe6000c0008ff */
        /* <DEDUP_REMOVED lines=22> */
[----:B-1----:R-:W-:Y:S05]  /*4500*/  @P3 BRA `(.L_x_796) ;  /* 0x00000000002c3947 */ /* 0x002fea0003800000 */
[----:B------:R-:W-:Y:S05]  /*4510*/  @!P0 BRA `(.L_x_797) ;  /* 0x0000000000048947 */ /* 0x000fea0003800000 */
[----:B------:R-:W-:Y:S01]  /*4520*/  BPT.TRAP 0x1 ;  /* 0x000000040000795c */ /* 0x000fe20000300000 */
.L_x_797:
[----:B------:R-:W-:Y:S01]  /*4530*/  ULEA UR10, UR39, UR37, 0x3 ;  /* 0x00000025270a7291 */ /* 0x000fe2000f8e183f */
[----:B------:R-:W-:-:S05]  /*4540*/  IMAD.U32 R9, RZ, RZ, UR36 ;  /* 0x00000024ff097e24 */ /* 0x000fca000f8e00ff */
[----:B------:R-:W-:-:S04]  /*4550*/  SHF.L.U32 R9, R9, 0x1f, RZ ;  /* 0x0000001f09097819 */ /* 0x000fc800000006ff */
[----:B------:R1:W2:Y:S01]  /*4560*/  SYNCS.PHASECHK.TRANS64.TRYWAIT P2, [UR10+0x28450], R9 ;  /* 0x02845009ff0075a7 */ /* 0x0002a2000804014a */
[----:B------:R-:W-:Y:S05]  /*4570*/  @!P0 BRA `(.L_x_798) ;  /* 0x0000000000048947 */ /* 0x000fea0003800000 */
[----:B------:R-:W-:Y:S01]  /*4580*/  BPT.TRAP 0x1 ;  /* 0x000000040000795c */ /* 0x000fe20000300000 */
.L_x_798:
[----:B--2---:R-:W-:Y:S05]  /*4590*/  @P2 BRA `(.L_x_796) ;  /* 0x0000000000082947 */ /* 0x004fea0003800000 */
[----:B------:R-:W2:Y:S02]  /*45a0*/  SYNCS.PHASECHK.TRANS64.TRYWAIT P2, [UR10+0x28450], R9 ;  /* 0x02845009ff0075a7 */ /* 0x000ea4000804014a */
[----:B--2---:R-:W-:Y:S05]  /*45b0*/  @!P2 BRA `(.L_x_799) ;  /* 0x000000cc0058a947 */ /* 0x004fea0003800000 */
.L_x_796:
[----:B------:R-:W-:Y:S01]  /*45c0*/  UIADD3 UR10, UR37, 0x8000, URZ ;  /* 0x00008000250a7890 */ /* 0x000fe2000fffe03f */
[----:B------:R-:W-:Y:S01]  /*45d0*/  WARPGROUP.ARRIVE ;  /* 0x00000000000079c5 */ /* 0x000fe20000000000 */
[----:B------:R-:W-:-:S05]  /*45e0*/  UMOV UR11, 0x80000020 ;  /* 0x80000020000b7882 */ /* 0x000fca0000000000 */
[----:B--2---:R-:W2:Y:S01]  /*45f0*/  S2R R10, SR_TID.X ;  /* 0x00000000000a7919 */ /* 0x004ea20000002100 */
[----:B------:R-:W-:Y:S01]  /*4600*/  USHF.R.U32.HI UR10, URZ, 0x4, UR10 ;  /* 0x000000043f0a7899 */ /* 0x000fe2000801160a */
[----:B------:R-:W-:Y:S01]  /*4610*/  IMAD.U32 R11, RZ, RZ, UR5 ;  /* 0x00000005ff0b7e24 */ /* 0x000fe2000f8e00ff */
[----:B------:R-:W-:Y:S01]  /*4620*/  PLOP3.LUT P2, PT, PT, PT, UP0, 0x40, 0x0 ;  /* 0x000000000000781c */ /* 0x000fe20003f4e808 */
[----:B-1----:R-:W-:Y:S01]  /*4630*/  IMAD.SHL.U32 R9, R7, 0x40, RZ ;  /* 0x0000004007097824 */ /* 0x002fe200078e00ff */
[----:B------:R-:W-:Y:S02]  /*4640*/  ULOP3.LUT UR10, UR10, 0x3fff, URZ, 0xc0, !UPT ;  /* 0x00003fff0a0a7892 */ /* 0x000fe4000f8ec03f */
[----:B------:R-:W-:Y:S02]  /*4650*/  @!P1 LEA R11, R11, UR37, 0x3 ;  /* 0x000000250b0b9c11 */ /* 0x000fe4000f8e18ff */
[----:B------:R-:W-:Y:S01]  /*4660*/  ULOP3.LUT UR10, UR10, 0x10000, URZ, 0xfc, !UPT ;  /* 0x000100000a0a7892 */ /* 0x000fe2000f8efc3f */
[----:B------:R-:W-:-:S02]  /*4670*/  IADD3 R12, -R9, 0x1, RZ ;  /* 0x00000001090c7810 */ /* 0x000fc40007ffe1ff */
[----:B------:R-:W-:Y:S01]  /*4680*/  @!P1 VIADD R11, R11, 0x28440 ;  /* 0x000284400b0b9836 */ /* 0x000fe20000000000 */
[----:B------:R-:W-:Y:S02]  /*4690*/  ULEA UR10, UR39, UR10, 0xa ;  /* 0x0000000a270a7291 */ /* 0x000fe4000f8e503f */
[----:B------:R-:W-:Y:S02]  /*46a0*/  IMAD R12, R17, UR57, R12 ;  /* 0x00000039110c7c24 */ /* 0x000fe4000f8e020c */
[----:B------:R-:W-:-:S05]  /*46b0*/  @!P1 PRMT R11, RZ, 0x654, R11 ;  /* 0x00000654ff0b9816 */ /* 0x000fca000000000b */
[----:B------:R-:W-:Y:S01]  /*46c0*/  QGMMA.64x256x32.F32.E4M3.E4M3 R24, R188, gdesc[UR8], R24, gsb0 ;  /* 0x03e00008bc187df3 */ /* 0x000fe20008000818 */
[----:B------:R-:W-:Y:S01]  /*46d0*/  UIADD3 UR10, UR10, 0x2, URZ ;  /* 0x000000020a0a7890 */ /* 0x000fe2000fffe03f */
[----:B------:R-:W-:Y:S01]  /*46e0*/  UMOV UR11, 0x80000020 ;  /* 0x80000020000b7882 */ /* 0x000fe20000000000 */
[----:B--2---:R-:W-:-:S04]  /*46f0*/  SHF.R.U32.HI R10, RZ, 0x7, R10 ;  /* 0x00000007ff0a7819 */ /* 0x004fc8000001160a */
[----:B------:R-:W-:Y:S01]  /*4700*/  IADD3 R10, -R10, 0xb, RZ ;  /* 0x0000000b0a0a7810 */ /* 0x000fe20007ffe1ff */
[----:B------:R-:W-:Y:S02]  /*4710*/  WARPGROUP.DEPBAR.LE gsb0, 0x0 ;  /* 0x00008000000079c5 */ /* 0x000fe40000010000 */
[----:B------:R-:W-:-:S15]  /*4720*/  WARPGROUP.ARRIVE ;  /* 0x00000000000079c5 */ /* 0x000fde0000000000 */
[----:B------:R-:W-:-:S03]  /*4730*/  NOP ;  /* 0x0000000000007918 */ /* 0x000fc60000000000 */
[----:B------:R-:W-:Y:S01]  /*4740*/  QGMMA.64x256x32.F32.E4M3.E4M3 R24, R184, gdesc[UR8], R24, gsb0 ;  /* 0x03e00008b8187df3 */ /* 0x000fe20008000818 */
[----:B------:R-:W-:Y:S02]  /*4750*/  ULOP3.LUT UR10, URZ, UR54, URZ, 0x33, !UPT ;  /* 0x000000363f0a7292 */ /* 0x000fe4000f8e333f */
[----:B------:R-:W-:Y:S02]  /*4760*/  WARPGROUP.DEPBAR.LE gsb0, 0x0 ;  /* 0x00008000000079c5 */ /* 0x000fe40000010000 */
[----:B------:R1:W-:Y:S06]  /*4770*/  BAR.ARV R10, 0x100 ;  /* 0x0004000a0000751d */ /* 0x0003ec0000002000 */
[----:B------:R2:W-:Y:S02]  /*4780*/  @!P1 SYNCS.ARRIVE.TRANS64.RED.A1T0 RZ, [R11+URZ], RZ ;  /* 0x000000ff0bff99a7 */ /* 0x0005e4000810043f */
[----:B--2---:R-:W-:-:S04]  /*4790*/  VIADD R11, R12, -UR56 ;  /* 0x800000380c0b7c36 */ /* 0x004fc80008000000 */
[----:B------:R-:W-:-:S04]  /*47a0*/  IMAD R11, R16, -0x2, R11 ;  /* 0xfffffffe100b7824 */ /* 0x000fc800078e020b */
[C---:B------:R-:W-:Y:S02]  /*47b0*/  VIADD R15, R11.reuse, UR55 ;  /* 0x000000370b0f7c36 */ /* 0x040fe40008000000 */
[----:B------:R-:W-:Y:S02]  /*47c0*/  VIADD R21, R11, UR10 ;  /* 0x0000000a0b157c36 */ /* 0x000fe40008000000 */
[C---:B------:R-:W-:Y:S02]  /*47d0*/  IMAD.IADD R11, R2.reuse, 0x1, R15 ;  /* 0x00000001020b7824 */ /* 0x040fe400078e020f */
[----:B------:R-:W-:Y:S01]  /*47e0*/  IMAD.IADD R12, R2, 0x1, R21 ;  /* 0x00000001020c7824 */ /* 0x000fe200078e0215 */
[----:B-1----:R-:W-:Y:S06]  /*47f0*/  @P2 BRA `(.L_x_800) ;  /* 0x00000000005c2947 */ /* 0x002fec0003800000 */
[----:B------:R-:W-:Y:S01]  /*4800*/  ISETP.GT.AND P2, PT, R8, -0x1, PT ;  /* 0xffffffff0800780c */ /* 0x000fe20003f44270 */
[----:B------:R-:W-:-:S12]  /*4810*/  BSSY B0, `(.L_x_801) ;  /* 0x0000011000007945 */ /* 0x000fd80003800000 */
[----:B------:R-:W-:Y:S05]  /*4820*/  @P2 BRA `(.L_x_802) ;  /* 0x0000000000202947 */ /* 0x000fea0003800000 */
[----:B------:R-:W-:Y:S01]  /*4830*/  IMAD.U32 R20, RZ, RZ, UR41 ;  /* 0x00000029ff147e24 */ /* 0x000fe2000f8e00ff */
[----:B------:R-:W-:-:S04]  /*4840*/  LOP3.LUT R13, RZ, R8, RZ, 0x33, !PT ;  /* 0x00000008ff0d7212 */ /* 0x000fc800078e33ff */
[----:B------:R-:W-:-:S13]  /*4850*/  ISETP.NE.AND P2, PT, R20, 0x1, PT ;  /* 0x000000011400780c */ /* 0x000fda0003f45270 */
[----:B------:R-:W1:Y:S02]  /*4860*/  @P2 LDC.64 R184, c[0x0][0x9e8] ;  /* 0x00027a00ffb82b82 */ /* 0x000e640000000a00 */
[----:B-1----:R-:W-:-:S05]  /*4870*/  @P2 IMAD.HI.U32 R10, R13, R184, RZ ;  /* 0x000000b80d0a2227 */ /* 0x002fca00078e00ff */
[----:B------:R-:W-:-:S04]  /*4880*/  @P2 SHF.R.U32.HI R13, RZ, R185, R10 ;  /* 0x000000b9ff0d2219 */ /* 0x000fc8000001160a */
[----:B------:R-:W-:Y:S01]  /*4890*/  LOP3.LUT R10, RZ, R13, RZ, 0x33, !PT ;  /* 0x0000000dff0a7212 */ /* 0x000fe200078e33ff */
[----:B------:R-:W-:Y:S06]  /*48a0*/  BRA `(.L_x_803) ;  /* 0x00000000001c7947 */ /* 0x000fec0003800000 */
.L_x_802:
[----:B------:R-:W-:Y:S02]  /*48b0*/  IMAD.U32 R20, RZ, RZ, UR41 ;  /* 0x00000029ff147e24 */ /* 0x000fe4000f8e00ff */
[----:B------:R-:W-:-:S03]  /*48c0*/  IMAD.MOV.U32 R10, RZ, RZ, R8 ;  /* 0x000000ffff0a7224 */ /* 0x000fc600078e0008 */
[----:B------:R-:W-:-:S13]  /*48d0*/  ISETP.NE.AND P2, PT, R20, 0x1, PT ;  /* 0x000000011400780c */ /* 0x000fda0003f45270 */
[----:B------:R-:W1:Y:S01]  /*48e0*/  @P2 LDC.64 R184, c[0x0][0x9e8] ;  /* 0x00027a00ffb82b82 */ /* 0x000e620000000a00 */
[----:B------:R-:W-:-:S04]  /*48f0*/  @P2 IMAD.IADD R13, R194, 0x1, R2 ;  /* 0x00000001c20d2824 */ /* 0x000fc800078e0202 */
[----:B-1----:R-:W-:-:S05]  /*4900*/  @P2 IMAD.HI.U32 R14, R13, R184, RZ ;  /* 0x000000b80d0e2227 */ /* 0x002fca00078e00ff */
[----:B------:R-:W-:-:S07]  /*4910*/  @P2 SHF.R.U32.HI R10, RZ, R185, R14 ;  /* 0x000000b9ff0a2219 */ /* 0x000fce000001160e */
.L_x_803:
[----:B------:R-:W-:Y:S05]  /*4920*/  BSYNC B0 ;  /* 0x0000000000007941 */ /* 0x000fea0003800000 */
.L_x_801:
[----:B------:R-:W-:-:S04]  /*4930*/  IMAD R13, R10, R20, -R9 ;  /* 0x000000140a0d7224 */ /* 0x000fc800078e0a09 */
[----:B------:R-:W-:-:S05]  /*4940*/  IMAD R13, R16, -0x2, R13 ;  /* 0xfffffffe100d7824 */ /* 0x000fca00078e020d */
[----:B------:R-:W-:Y:S02]  /*4950*/  VIADDMNMX R11, R13, R20, R11, PT ;  /* 0x000000140d0b7246 */ /* 0x000fe4000380010b */
[----:B------:R-:W-:-:S07]  /*4960*/  VIMNMX R12, R12, R13, !PT ;  /* 0x0000000d0c0c7248 */ /* 0x000fce0007fe0100 */
.L_x_800:
[----:B------:R-:W-:Y:S01]  /*4970*/  ISETP.GT.AND P2, PT, R7, -0x1, PT ;  /* 0xffffffff0700780c */ /* 0x000fe20003f44270 */
[----:B------:R-:W-:-:S03]  /*4980*/  IMAD.IADD R10, R0, 0x1, R15 ;  /* 0x00000001000a7824 */ /* 0x000fc600078e020f */
[C---:B------:R-:W-:Y:S02]  /*4990*/  ISETP.GT.AND P5, PT, R12.reuse, RZ, P2 ;  /* 0x000000ff0c00720c */ /* 0x040fe400017a4270 */
[C---:B------:R-:W-:Y:S02]  /*49a0*/  ISETP.GT.AND P4, PT, R12.reuse, 0x1, P2 ;  /* 0x000000010c00780c */ /* 0x040fe40001784270 */
[----:B------:R-:W-:Y:S02]  /*49b0*/  ISETP.LT.OR P5, PT, R11, 0x1, P5 ;  /* 0x000000010b00780c */ /* 0x000fe40002fa1670 */
[----:B------:R-:W-:Y:S02]  /*49c0*/  ISETP.GT.AND P6, PT, R12, 0x8, P2 ;  /* 0x000000080c00780c */ /* 0x000fe400017c4270 */
[----:B------:R-:W-:Y:S02]  /*49d0*/  FSEL R152, R152, -INF , !P5 ;  /* 0xff80000098987808 */ /* 0x000fe40006800000 */
[----:B------:R-:W-:-:S02]  /*49e0*/  ISETP.GT.AND P5, PT, R12, 0x10, P2 ;  /* 0x000000100c00780c */ /* 0x000fc400017a4270 */
[----:B------:R-:W-:Y:S02]  /*49f0*/  ISETP.GT.AND P3, PT, R12, 0x9, P2 ;  /* 0x000000090c00780c */ /* 0x000fe40001764270 */
[C---:B------:R-:W-:Y:S02]  /*4a00*/  ISETP.LT.OR P5, PT, R11.reuse, 0x11, P5 ;  /* 0x000000110b00780c */ /* 0x040fe40002fa1670 */
[C---:B------:R-:W-:Y:S02]  /*4a10*/  ISETP.LT.OR P4, PT, R11.reuse, 0x2, P4 ;  /* 0x000000020b00780c */ /* 0x040fe40002781670 */
[----:B------:R-:W-:Y:S02]  /*4a20*/  FSEL R160, R160, -INF , !P5 ;  /* 0xff800000a0a07808 */ /* 0x000fe40006800000 */
[----:B------:R-:W-:Y:S02]  /*4a30*/  ISETP.GT.AND P5, PT, R12, 0x20, P2 ;  /* 0x000000200c00780c */ /* 0x000fe400017a4270 */
[----:B------:R-:W-:-:S02]  /*4a40*/  ISETP.LT.OR P6, PT, R11, 0x9, P6 ;  /* 0x000000090b00780c */ /* 0x000fc400037c1670 */
[C---:B------:R-:W-:Y:S02]  /*4a50*/  ISETP.LT.OR P3, PT, R11.reuse, 0xa, P3 ;  /* 0x0000000a0b00780c */ /* 0x040fe40001f61670 */
[----:B------:R-:W-:Y:S02]  /*4a60*/  ISETP.LT.OR P5, PT, R11, 0x21, P5 ;  /* 0x000000210b00780c */ /* 0x000fe40002fa1670 */
[----:B------:R-:W-:Y:S02]  /*4a70*/  FSEL R153, R153, -INF , !P4 ;  /* 0xff80000099997808 */ /* 0x000fe40006000000 */
[----:B------:R-:W-:Y:S02]  /*4a80*/  FSEL R156, R156, -INF , !P6 ;  /* 0xff8000009c9c7808 */ /* 0x000fe40007000000 */
[----:B------:R-:W-:Y:S02]  /*4a90*/  FSEL R157, R157, -INF , !P3 ;  /* 0xff8000009d9d7808 */ /* 0x000fe40005800000 */
[----:B------:R-:W-:-:S02]  /*4aa0*/  ISETP.GT.AND P4, PT, R12, 0x11, P2 ;  /* 0x000000110c00780c */ /* 0x000fc40001784270 */
[C---:B------:R-:W-:Y:S02]  /*4ab0*/  ISETP.GT.AND P6, PT, R12.reuse, 0x18, P2 ;  /* 0x000000180c00780c */ /* 0x040fe400017c4270 */
[----:B------:R-:W-:Y:S02]  /*4ac0*/  ISETP.GT.AND P3, PT, R12, 0x19, P2 ;  /* 0x000000190c00780c */ /* 0x000fe40001764270 */
[----:B------:R-:W-:Y:S02]  /*4ad0*/  FSEL R168, R168, -INF , !P5 ;  /* 0xff800000a8a87808 */ /* 0x000fe40006800000 */
[----:B------:R-:W-:Y:S02]  /*4ae0*/  ISETP.GT.AND P5, PT, R12, 0x30, P2 ;  /* 0x000000300c00780c */ /* 0x000fe400017a4270 */
[C---:B------:R-:W-:Y:S02]  /*4af0*/  ISETP.LT.OR P4, PT, R11.reuse, 0x12, P4 ;  /* 0x000000120b00780c */ /* 0x040fe40002781670 */
        /* <DEDUP_REMOVED lines=10> */
[----:B------:R-:W-:Y:S02]  /*4ba0*/  PLOP3.LUT P5, PT, PT, PT, UP0, 0x40, 0x0 ;  /* 0x000000000000781c */ /* 0x000fe40003fae808 */
[C---:B------:R-:W-:Y:S02]  /*4bb0*/  ISETP.LT.OR P4, PT, R11.reuse, 0x22, P4 ;  /* 0x000000220b00780c */ /* 0x040fe40002781670 */
[----:B------:R-:W-:-:S02]  /*4bc0*/  ISETP.LT.OR P6, PT, R11, 0x29, P6 ;  /* 0x000000290b00780c */ /* 0x000fc400037c1670 */
[----:B------:R-:W-:Y:S02]  /*4bd0*/  ISETP.LT.OR P3, PT, R11, 0x2a, P3 ;  /* 0x0000002a0b00780c */ /* 0x000fe40001f61670 */
[----:B------:R-:W-:Y:S02]  /*4be0*/  FSEL R169, R169, -INF , !P4 ;  /* 0xff800000a9a97808 */ /* 0x000fe40006000000 */
[----:B------:R-:W-:Y:S02]  /*4bf0*/  FSEL R172, R172, -INF , !P6 ;  /* 0xff800000acac7808 */ /* 0x000fe40007000000 */
[----:B------:R-:W-:Y:S02]  /*4c00*/  FSEL R173, R173, -INF , !P3 ;  /* 0xff800000adad7808 */ /* 0x000fe40005800000 */
[C---:B------:R-:W-:Y:S02]  /*4c10*/  ISETP.GT.AND P4, PT, R12.reuse, 0x31, P2 ;  /* 0x000000310c00780c */ /* 0x040fe40001784270 */
[----:B------:R-:W-:-:S02]  /*4c20*/  ISETP.GT.AND P6, PT, R12, 0x38, P2 ;  /* 0x000000380c00780c */ /* 0x000fc400017c4270 */
[----:B------:R-:W-:Y:S02]  /*4c30*/  ISETP.GT.AND P3, PT, R12, 0x39, P2 ;  /* 0x000000390c00780c */ /* 0x000fe40001764270 */
[C---:B------:R-:W-:Y:S02]  /*4c40*/  ISETP.LT.OR P4, PT, R11.reuse, 0x32, P4 ;  /* 0x000000320b00780c */ /* 0x040fe40002781670 */
[C---:B------:R-:W-:Y:S02]  /*4c50*/  ISETP.LT.OR P6, PT, R11.reuse, 0x39, P6 ;  /* 0x000000390b00780c */ /* 0x040fe400037c1670 */
[----:B------:R-:W-:Y:S01]  /*4c60*/  ISETP.LT.OR P3, PT, R11, 0x3a, P3 ;  /* 0x0000003a0b00780c */ /* 0x000fe20001f61670 */
[----:B------:R-:W-:Y:S01]  /*4c70*/  IMAD.IADD R11, R0, 0x1, R21 ;  /* 0x00000001000b7824 */ /* 0x000fe200078e0215 */
[----:B------:R-:W-:Y:S02]  /*4c80*/  FSEL R177, R177, -INF , !P4 ;  /* 0xff800000b1b17808 */ /* 0x000fe40006000000 */
[----:B------:R-:W-:-:S02]  /*4c90*/  FSEL R180, R180, -INF , !P6 ;  /* 0xff800000b4b47808 */ /* 0x000fc40007000000 */
[----:B------:R-:W-:Y:S01]  /*4ca0*/  FSEL R181, R181, -INF , !P3 ;  /* 0xff800000b5b57808 */ /* 0x000fe20005800000 */
[----:B------:R-:W-:Y:S06]  /*4cb0*/  @P5 BRA `(.L_x_804) ;  /* 0x0000000000585947 */ /* 0x000fec0003800000 */
[----:B------:R-:W-:Y:S01]  /*4cc0*/  IMAD.IADD R15, R194, 0x1, R0 ;  /* 0x00000001c20f7824 */ /* 0x000fe200078e0200 */
[----:B------:R-:W-:Y:S04]  /*4cd0*/  BSSY B0, `(.L_x_805) ;  /* 0x0000010000007945 */ /* 0x000fe80003800000 */
[----:B------:R-:W-:-:S13]  /*4ce0*/  ISETP.GT.AND P3, PT, R15, -0x1, PT ;  /* 0xffffffff0f00780c */ /* 0x000fda0003f64270 */
        /* <DEDUP_REMOVED lines=9> */
.L_x_806:
[----:B------:R-:W-:-:S05]  /*4d80*/  IMAD.U32 R14, RZ, RZ, UR41 ;  /* 0x00000029ff0e7e24 */ /* 0x000fca000f8e00ff */
[----:B------:R-:W-:-:S13]  /*4d90*/  ISETP.NE.AND P3, PT, R14, 0x1, PT ;  /* 0x000000010e00780c */ /* 0x000fda0003f65270 */
[----:B------:R-:W1:Y:S02]  /*4da0*/  @P3 LDC.64 R12, c[0x0][0x9e8] ;  /* 0x00027a00ff0c3b82 */ /* 0x000e640000000a00 */
[----:B-1----:R-:W-:-:S05]  /*4db0*/  @P3 IMAD.HI.U32 R12, R15, R12, RZ ;  /* 0x0000000c0f0c3227 */ /* 0x002fca00078e00ff */
[----:B------:R-:W-:-:S07]  /*4dc0*/  @P3 SHF.R.U32.HI R15, RZ, R13, R12 ;  /* 0x0000000dff0f3219 */ /* 0x000fce000001160c */
.L_x_807:
[----:B------:R-:W-:Y:S05]  /*4dd0*/  BSYNC B0 ;  /* 0x0000000000007941 */ /* 0x000fea0003800000 */
.L_x_805:
[----:B------:R-:W-:-:S04]  /*4de0*/  IMAD R15, R15, R14, -R9 ;  /* 0x0000000e0f0f7224 */ /* 0x000fc800078e0a09 */
[----:B------:R-:W-:-:S05]  /*4df0*/  IMAD R15, R16, -0x2, R15 ;  /* 0xfffffffe100f7824 */ /* 0x000fca00078e020f */
[----:B------:R-:W-:Y:S02]  /*4e00*/  VIADDMNMX R10, R15, R14, R10, PT ;  /* 0x0000000e0f0a7246 */ /* 0x000fe4000380010a */
[----:B------:R-:W-:-:S07]  /*4e10*/  VIMNMX R11, R11, R15, !PT ;  /* 0x0000000f0b0b7248 */ /* 0x000fce0007fe0100 */
.L_x_804:
[----:B------:R-:W-:Y:S02]  /*4e20*/  FMNMX.FTZ R12, R152, R5, !PT ;  /* 0x00000005980c7209 */ /* 0x000fe40007810000 */
[----:B------:R-:W-:Y:S02]  /*4e30*/  ISETP.GT.AND P3, PT, R11, 0x1, P2 ;  /* 0x000000010b00780c */ /* 0x000fe40001764270 */
[----:B------:R-:W-:Y:S02]  /*4e40*/  FMNMX.FTZ R9, R153, R12, !PT ;  /* 0x0000000c99097209 */ /* 0x000fe40007810000 */
[----:B------:R-:W-:Y:S02]  /*4e50*/  ISETP.LT.OR P3, PT, R10, 0x2, P3 ;  /* 0x000000020a00780c */ /* 0x000fe40001f61670 */
[----:B------:R-:W-:Y:S02]  /*4e60*/  FMNMX.FTZ R12, R156, R9, !PT ;  /* 0x000000099c0c7209 */ /* 0x000fe40007810000 */
[----:B------:R-:W-:-:S02]  /*4e70*/  FSEL R155, R155, -INF , !P3 ;  /* 0xff8000009b9b7808 */ /* 0x000fc40005800000 */
[----:B------:R-:W-:Y:S02]  /*4e80*/  FMNMX.FTZ R9, R157, R12, !PT ;  /* 0x0000000c9d097209 */ /* 0x000fe40007810000 */
[----:B------:R-:W-:Y:S02]  /*4e90*/  ISETP.GT.AND P3, PT, R11, RZ, P2 ;  /* 0x000000ff0b00720c */ /* 0x000fe40001764270 */
[----:B------:R-:W-:Y:S02]  /*4ea0*/  FMNMX.FTZ R12, R160, R9, !PT ;  /* 0x00000009a00c7209 */ /* 0x000fe40007810000 */
[----:B------:R-:W-:Y:S02]  /*4eb0*/  ISETP.LT.OR P3, PT, R10, 0x1, P3 ;  /* 0x000000010a00780c */ /* 0x000fe40001f61670 */
[----:B------:R-:W-:Y:S02]  /*4ec0*/  FMNMX.FTZ R9, R161, R12, !PT ;  /* 0x0000000ca1097209 */ /* 0x000fe40007810000 */
[----:B------:R-:W-:-:S02]  /*4ed0*/  ISETP.GT.AND P5, PT, R11, 0x8, P2 ;  /* 0x000000080b00780c */ /* 0x000fc400017a4270 */
[----:B------:R-:W-:Y:S02]  /*4ee0*/  FMNMX.FTZ R12, R164, R9, !PT ;  /* 0x00000009a40c7209 */ /* 0x000fe40007810000 */
[----:B------:R-:W-:Y:S02]  /*4ef0*/  ISETP.GT.AND P6, PT, R11, 0x9, P2 ;  /* 0x000000090b00780c */ /* 0x000fe400017c4270 */
[----:B------:R-:W-:Y:S02]  /*4f00*/  FMNMX.FTZ R9, R165, R12, !PT ;  /* 0x0000000ca5097209 */ /* 0x000fe40007810000 */
[----:B------:R-:W-:Y:S02]  /*4f10*/  ISETP.LT.OR P5, PT, R10, 0x9, P5 ;  /* 0x000000090a00780c */ /* 0x000fe40002fa1670 */
[----:B------:R-:W-:Y:S02]  /*4f20*/  FMNMX.FTZ R12, R168, R9, !PT ;  /* 0x00000009a80c7209 */ /* 0x000fe40007810000 */
[----:B------:R-:W-:-:S02]  /*4f30*/  ISETP.GT.AND P4, PT, R11, 0x10, P2 ;  /* 0x000000100b00780c */ /* 0x000fc40001784270 */
[----:B------:R-:W-:Y:S02]  /*4f40*/  FMNMX.FTZ R9, R169, R12, !PT ;  /* 0x0000000ca9097209 */ /* 0x000fe40007810000 */
[----:B------:R-:W-:Y:S02]  /*4f50*/  ISETP.LT.OR P6, PT, R10, 0xa, P6 ;  /* 0x0000000a0a00780c */ /* 0x000fe400037c1670 */
[----:B------:R-:W-:Y:S02]  /*4f60*/  FMNMX.FTZ R12, R172, R9, !PT ;  /* 0x00000009ac0c7209 */ /* 0x000fe40007810000 */
[----:B------:R-:W-:Y:S02]  /*4f70*/  FSEL R158, R158, -INF , !P5 ;  /* 0xff8000009e9e7808 */ /* 0x000fe40006800000 */
        /* <DEDUP_REMOVED lines=9> */
[----:B------:R-:W-:Y:S02]  /*5010*/  FSEL R162, R162, -INF , !P4 ;  /* 0xff800000a2a27808 */ /* 0x000fe40006000000 */
[C---:B------:R-:W-:Y:S01]  /*5020*/  ISETP.LT.OR P5, PT, R10.reuse, 0x12, P5 ;  /* 0x000000120a00780c */ /* 0x040fe20002fa1670 */
[----:B------:R-:W1:Y:S01]  /*5030*/  SHFL.BFLY PT, R9, R12, 0x2, 0x1f ;  /* 0x0c401f000c097f89 */ /* 0x000e6200000e0000 */
[----:B------:R-:W-:Y:S02]  /*5040*/  ISETP.GT.AND P4, PT, R11, 0x19, P2 ;  /* 0x000000190b00780c */ /* 0x000fe40001784270 */
[----:B------:R-:W-:Y:S02]  /*5050*/  ISETP.LT.OR P6, PT, R10, 0x19, P6 ;  /* 0x000000190a00780c */ /* 0x000fe400037c1670 */
[----:B------:R-:W-:-:S02]  /*5060*/  FSEL R163, R163, -INF , !P5 ;  /* 0xff800000a3a37808 */ /* 0x000fc40006800000 */
[----:B------:R-:W-:Y:S02]  /*5070*/  FSEL R166, R166, -INF , !P6 ;  /* 0xff800000a6a67808 */ /* 0x000fe40007000000 */
[C---:B------:R-:W-:Y:S02]  /*5080*/  ISETP.LT.OR P4, PT, R10.reuse, 0x1a, P4 ;  /* 0x0000001a0a00780c */ /* 0x040fe40002781670 */
[----:B------:R-:W-:Y:S02]  /*5090*/  ISETP.GT.AND P5, PT, R11, 0x21, P2 ;  /* 0x000000210b00780c */ /* 0x000fe400017a4270 */
[----:B------:R-:W-:Y:S02]  /*50a0*/  FSEL R167, R167, -INF , !P4 ;  /* 0xff800000a7a77808 */ /* 0x000fe40006000000 */
[----:B------:R-:W-:Y:S02]  /*50b0*/  ISETP.GT.AND P6, PT, R11, 0x28, P2 ;  /* 0x000000280b00780c */ /* 0x000fe400017c4270 */
[----:B------:R-:W-:-:S02]  /*50c0*/  ISETP.LT.OR P5, PT, R10, 0x22, P5 ;  /* 0x000000220a00780c */ /* 0x000fc40002fa1670 */
[----:B------:R-:W-:Y:S02]  /*50d0*/  ISETP.LT.OR P6, PT, R10, 0x29, P6 ;  /* 0x000000290a00780c */ /* 0x000fe400037c1670 */
[----:B------:R-:W-:Y:S02]  /*50e0*/  FSEL R171, R171, -INF , !P5 ;  /* 0xff800000abab7808 */ /* 0x000fe40006800000 */
[C---:B------:R-:W-:Y:S02]  /*50f0*/  ISETP.GT.AND P5, PT, R11.reuse, 0x30, P2 ;  /* 0x000000300b00780c */ /* 0x040fe400017a4270 */
[----:B-1----:R-:W-:Y:S02]  /*5100*/  FMNMX.FTZ R13, R12, R9, !PT ;  /* 0x000000090c0d7209 */ /* 0x002fe40007810000 */
[----:B------:R-:W-:Y:S02]  /*5110*/  FSEL R174, R174, -INF , !P6 ;  /* 0xff800000aeae7808 */ /* 0x000fe40007000000 */
[----:B------:R-:W-:Y:S01]  /*5120*/  ISETP.GT.AND P6, PT, R11, 0x31, P2 ;  /* 0x000000310b00780c */ /* 0x000fe200017c4270 */
[----:B------:R-:W1:Y:S01]  /*5130*/  SHFL.BFLY PT, R14, R13, 0x1, 0x1f ;  /* 0x0c201f000d0e7f89 */ /* 0x000e6200000e0000 */
[----:B------:R-:W-:-:S02]  /*5140*/  ISETP.LT.OR P5, PT, R10, 0x31, P5 ;  /* 0x000000310a00780c */ /* 0x000fc40002fa1670 */
[----:B------:R-:W-:Y:S02]  /*5150*/  ISETP.LT.OR P6, PT, R10, 0x32, P6 ;  /* 0x000000320a00780c */ /* 0x000fe400037c1670 */
[----:B------:R-:W-:Y:S02]  /*5160*/  FSEL R178, R178, -INF , !P5 ;  /* 0xff800000b2b27808 */ /* 0x000fe40006800000 */
[----:B------:R-:W-:Y:S02]  /*5170*/  FSEL R179, R179, -INF , !P6 ;  /* 0xff800000b3b37808 */ /* 0x000fe40007000000 */
[----:B-1----:R-:W-:Y:S01]  /*5180*/  FMNMX.FTZ R9, R13, R14, !PT ;  /* 0x0000000e0d097209 */ /* 0x002fe20007810000 */
[----:B------:R-:W-:Y:S01]  /*5190*/  IMAD.U32 R14, RZ, RZ, UR38 ;  /* 0x00000026ff0e7e24 */ /* 0x000fe2000f8e00ff */
[----:B------:R-:W-:Y:S02]  /*51a0*/  FSEL R13, R154, -INF , !P3 ;  /* 0xff8000009a0d7808 */ /* 0x000fe40005800000 */
        /* <DEDUP_REMOVED lines=9> */
[----:B------:R-:W-:Y:S01]  /*5240*/  FMNMX.FTZ R12, R162, R15, !PT ;  /* 0x0000000fa20c7209 */ /* 0x000fe20007810000 */
[----:B------:R-:W-:-:S01]  /*5250*/  FFMA.FTZ R15, R9, R14, -8 ;  /* 0xc1000000090f7423 */ /* 0x000fc2000001000e */
[----:B------:R-:W-:Y:S02]  /*5260*/  FSETP.NEU.FTZ.AND P4, PT, R9, -INF , PT ;  /* 0xff8000000900780b */ /* 0x000fe40003f9d000 */
[----:B------:R-:W-:Y:S02]  /*5270*/  FMNMX.FTZ R21, R163, R12, !PT ;  /* 0x0000000ca3157209 */ /* 0x000fe40007810000 */
[----:B------:R-:W-:-:S02]  /*5280*/  FSEL R175, R175, -INF , !P3 ;  /* 0xff800000afaf7808 */ /* 0x000fc40005800000 */
[----:B------:R-:W-:Y:S02]  /*5290*/  FMNMX.FTZ R12, R166, R21, !PT ;  /* 0x00000015a60c7209 */ /* 0x000fe40007810000 */
[----:B------:R-:W-:Y:S02]  /*52a0*/  FSEL R15, R15, RZ, P4 ;  /* 0x000000ff0f0f7208 */ /* 0x000fe40002000000 */
[----:B------:R-:W-:Y:S02]  /*52b0*/  FMNMX.FTZ R21, R167, R12, !PT ;  /* 0x0000000ca7157209 */ /* 0x000fe40007810000 */
[----:B------:R-:W-:Y:S01]  /*52c0*/  ISETP.GT.AND P3, PT, R11, 0x38, P2 ;  /* 0x000000380b00780c */ /* 0x000fe20001764270 */
[----:B------:R-:W-:-:S01]  /*52d0*/  FFMA.FTZ R153, R153, UR38, -R15 ;  /* 0x0000002699997c23 */ /* 0x000fc2000801080f */
[----:B------:R-:W-:Y:S01]  /*52e0*/  FMNMX.FTZ R14, R170, R21, !PT ;  /* 0x00000015aa0e7209 */ /* 0x000fe20007810000 */
[----:B------:R-:W-:-:S01]  /*52f0*/  FFMA.FTZ R152, R152, UR38, -R15 ;  /* 0x0000002698987c23 */ /* 0x000fc2000801080f */
[----:B------:R-:W-:Y:S01]  /*5300*/  ISETP.GT.AND P2, PT, R11, 0x39, P2 ;  /* 0x000000390b00780c */ /* 0x000fe20001744270 */
[----:B------:R-:W-:-:S01]  /*5310*/  FFMA.FTZ R156, R156, UR38, -R15 ;  /* 0x000000269c9c7c23 */ /* 0x000fc2000801080f */
[----:B------:R-:W-:Y:S01]  /*5320*/  FMNMX.FTZ R21, R171, R14, !PT ;  /* 0x0000000eab157209 */ /* 0x000fe20007810000 */
[----:B------:R1:W-:Y:S01]  /*5330*/  MUFU.EX2 R11, R153 ;  /* 0x00000099000b7308 */ /* 0x0003e20000000800 */
[----:B------:R-:W-:Y:S01]  /*5340*/  ISETP.LT.OR P3, PT, R10, 0x39, P3 ;  /* 0x000000390a00780c */ /* 0x000fe20001f61670 */
[--C-:B------:R-:W-:Y:S01]  /*5350*/  FFMA.FTZ R160, R160, UR38, -R15.reuse ;  /* 0x00000026a0a07c23 */ /* 0x100fe2000801080f */
[----:B------:R-:W-:Y:S01]  /*5360*/  FMNMX.FTZ R14, R174, R21, !PT ;  /* 0x00000015ae0e7209 */ /* 0x000fe20007810000 */
[----:B------:R-:W-:Y:S01]  /*5370*/  FFMA.FTZ R181, R181, UR38, -R15 ;  /* 0x00000026b5b57c23 */ /* 0x000fe2000801080f */
[----:B------:R-:W-:-:S02]  /*5380*/  ISETP.LT.OR P2, PT, R10, 0x3a, P2 ;  /* 0x0000003a0a00780c */ /* 0x000fc40001741670 */
[----:B------:R-:W-:Y:S01]  /*5390*/  FMNMX.FTZ R21, R175, R14, !PT ;  /* 0x0000000eaf157209 */ /* 0x000fe20007810000 */
[----:B------:R2:W-:Y:S01]  /*53a0*/  MUFU.EX2 R12, R152 ;  /* 0x00000098000c7308 */ /* 0x0005e20000000800 */
[----:B------:R-:W-:Y:S02]  /*53b0*/  FSEL R182, R182, -INF , !P3 ;  /* 0xff800000b6b67808 */ /* 0x000fe40005800000 */
[----:B------:R-:W-:Y:S01]  /*53c0*/  FMNMX.FTZ R20, R178, R21, !PT ;  /* 0x00000015b2147209 */ /* 0x000fe20007810000 */
[----:B------:R-:W-:-:S01]  /*53d0*/  FFMA.FTZ R21, R157, UR38, -R15 ;  /* 0x000000269d157c23 */ /* 0x000fc2000801080f */
[----:B------:R-:W-:Y:S01]  /*53e0*/  FSEL R183, R183, -INF , !P2 ;  /* 0xff800000b7b77808 */ /* 0x000fe20005000000 */
[----:B------:R-:W-:-:S01]  /*53f0*/  FFMA.FTZ R157, R165, UR38, -R15 ;  /* 0x00000026a59d7c23 */ /* 0x000fc2000801080f */
[----:B-1----:R-:W-:Y:S01]  /*5400*/  FMNMX.FTZ R153, R179, R20, !PT ;  /* 0x00000014b3997209 */ /* 0x002fe20007810000 */
[----:B------:R-:W-:-:S01]  /*5410*/  FFMA.FTZ R20, R164, UR38, -R15 ;  /* 0x00000026a4147c23 */ /* 0x000fc2000801080f */
[----:B------:R1:W-:Y:S01]  /*5420*/  MUFU.EX2 R14, R156 ;  /* 0x0000009c000e7308 */ /* 0x0003e20000000800 */
[----:B--2---:R-:W-:-:S01]  /*5430*/  FFMA.FTZ R152, R168, UR38, -R15 ;  /* 0x00000026a8987c23 */ /* 0x004fc2000801080f */
[----:B------:R-:W-:Y:S01]  /*5440*/  FMNMX.FTZ R10, R182, R153, !PT ;  /* 0x00000099b60a7209 */ /* 0x000fe20007810000 */
[----:B------:R-:W-:-:S01]  /*5450*/  FFMA.FTZ R153, R161, UR38, -R15 ;  /* 0x00000026a1997c23 */ /* 0x000fc2000801080f */
[--C-:B------:R-:W-:Y:S01]  /*5460*/  FFMA.FTZ R161, R169, UR38, -R15.reuse ;  /* 0x00000026a9a17c23 */ /* 0x100fe2000801080f */
[----:B------:R-:W-:-:S01]  /*5470*/  FFMA.FTZ R165, R173, UR38, -R15 ;  /* 0x00000026ada57c23 */ /* 0x000fc2000801080f */
[----:B------:R-:W-:Y:S01]  /*5480*/  FMNMX.FTZ R154, R183, R10, !PT ;  /* 0x0000000ab79a7209 */ /* 0x000fe20007810000 */
[----:B------:R-:W-:-:S01]  /*5490*/  FFMA.FTZ R169, R177, UR38, -R15 ;  /* 0x00000026b1a97c23 */ /* 0x000fc2000801080f */
[----:B------:R2:W-:Y:S01]  /*54a0*/  MUFU.EX2 R10, R160 ;  /* 0x000000a0000a7308 */ /* 0x0005e20000000800 */
[----:B-1----:R-:W-:-:S01]  /*54b0*/  FFMA.FTZ R156, R176, UR38, -R15 ;  /* 0x00000026b09c7c23 */ /* 0x002fc2000801080f */
[----:B------:R-:W-:Y:S01]  /*54c0*/  FSEL R168, R9, RZ, P4 ;  /* 0x000000ff09a87208 */ /* 0x000fe20002000000 */
[----:B------:R-:W1:Y:S04]  /*54d0*/  SHFL.BFLY PT, R185, R154, 0x2, 0x1f ;  /* 0x0c401f009ab97f89 */ /* 0x000e6800000e0000 */
[----:B------:R-:W-:-:S01]  /*54e0*/  FADD.FTZ R168, -R168, R5 ;  /* 0x00000005a8a87221 */ /* 0x000fc20000010100 */
[----:B------:R-:W-:Y:S01]  /*54f0*/  MUFU.EX2 R21, R21 ;  /* 0x0000001500157308 */ /* 0x000fe20000000800 */
[----:B--2---:R-:W-:-:S02]  /*5500*/  FFMA.FTZ R160, R180, UR38, -R15 ;  /* 0x00000026b4a07c23 */ /* 0x004fc4000801080f */
[----:B------:R-:W-:-:S05]  /*5510*/  FMUL.FTZ R173, R168, UR38 ;  /* 0x00000026a8ad7c20 */ /* 0x000fca0008410000 */
[----:B------:R-:W-:Y:S08]  /*5520*/  MUFU.EX2 R153, R153 ;  /* 0x0000009900997308 */ /* 0x000ff00000000800 */
[----:B------:R-:W2:Y:S01]  /*5530*/  MUFU.EX2 R173, R173 ;  /* 0x000000ad00ad7308 */ /* 0x000ea20000000800 */
[----:B-1----:R-:W-:Y:S01]  /*5540*/  FMNMX.FTZ R185, R154, R185, !PT ;  /* 0x000000b99ab97209 */ /* 0x002fe20007810000 */
[----:B------:R-:W-:-:S04]  /*5550*/  FFMA.FTZ R154, R172, UR38, -R15 ;  /* 0x00000026ac9a7c23 */ /* 0x000fc8000801080f */
[----:B------:R-:W1:Y:S02]  /*5560*/  SHFL.BFLY PT, R164, R185, 0x1, 0x1f ;  /* 0x0c201f00b9a47f89 */ /* 0x000e6400000e0000 */
[----:B------:R-:W-:Y:S08]  /*5570*/  MUFU.EX2 R20, R20 ;  /* 0x0000001400147308 */ /* 0x000ff00000000800 */
[----:B------:R-:W-:Y:S08]  /*5580*/  MUFU.EX2 R157, R157 ;  /* 0x0000009d009d7308 */ /* 0x000ff00000000800 */
[----:B------:R-:W-:Y:S01]  /*5590*/  MUFU.EX2 R152, R152 ;  /* 0x0000009800987308 */ /* 0x000fe20000000800 */
[----:B-1----:R-:W-:Y:S01]  /*55a0*/  FMNMX.FTZ R15, R185, R164, !PT ;  /* 0x000000a4b90f7209 */ /* 0x002fe20007810000 */
[----:B------:R-:W-:-:S06]  /*55b0*/  IMAD.U32 R164, RZ, RZ, UR38 ;  /* 0x00000026ffa47e24 */ /* 0x000fcc000f8e00ff */
[----:B------:R-:W-:Y:S01]  /*55c0*/  MUFU.EX2 R161, R161 ;  /* 0x000000a100a17308 */ /* 0x000fe20000000800 */
[C---:B------:R-:W-:Y:S01]  /*55d0*/  FSETP.NEU.FTZ.AND P2, PT, R15.reuse, -INF , PT ;  /* 0xff8000000f00780b */ /* 0x040fe20003f5d000 */
[----:B------:R-:W-:-:S05]  /*55e0*/  FFMA.FTZ R164, R15, R164, -8 ;  /* 0xc10000000fa47423 */ /* 0x000fca00000100a4 */
[----:B------:R-:W-:Y:S01]  /*55f0*/  FSEL R168, R164, RZ, P2 ;  /* 0x000000ffa4a87208 */ /* 0x000fe20001000000 */
[----:B------:R-:W-:Y:S04]  /*5600*/  MUFU.EX2 R154, R154 ;  /* 0x0000009a009a7308 */ /* 0x000fe80000000800 */
[----:B------:R-:W-:-:S01]  /*5610*/  FFMA.FTZ R164, R155, UR38, -R168 ;  /* 0x000000269ba47c23 */ /* 0x000fc200080108a8 */
[--C-:B------:R-:W-:Y:S01]  /*5620*/  FFMA.FTZ R155, R158, UR38, -R168.reuse ;  /* 0x000000269e9b7c23 */ /* 0x100fe200080108a8 */
[----:B------:R-:W-:-:S01]  /*5630*/  FFMA.FTZ R158, R159, UR38, -R168 ;  /* 0x000000269f9e7c23 */ /* 0x000fc200080108a8 */
[--C-:B------:R-:W-:Y:S01]  /*5640*/  FFMA.FTZ R159, R162, UR38, -R168.reuse ;  /* 0x00000026a29f7c23 */ /* 0x100fe200080108a8 */
[----:B------:R-:W-:-:S01]  /*5650*/  FFMA.FTZ R162, R163, UR38, -R168 ;  /* 0x00000026a3a27c23 */ /* 0x000fc200080108a8 */
[----:B------:R-:W-:Y:S01]  /*5660*/  FSEL R163, R15, RZ, P2 ;  /* 0x000000ff0fa37208 */ /* 0x000fe20001000000 */
[----:B------:R-:W-:-:S01]  /*5670*/  FFMA.FTZ R13, R13, UR38, -R168 ;  /* 0x000000260d0d7c23 */ /* 0x000fc200080108a8 */
[----:B------:R-:W-:Y:S01]  /*5680*/  MUFU.EX2 R164, R164 ;  /* 0x000000a400a47308 */ /* 0x000fe20000000800 */
[----:B------:R-:W-:-:S01]  /*5690*/  FFMA.FTZ R172, R166, UR38, -R168 ;  /* 0x00000026a6ac7c23 */ /* 0x000fc200080108a8 */
[----:B------:R-:W-:Y:S01]  /*56a0*/  FFMA.FTZ R166, R171, UR38, -R168 ;  /* 0x00000026aba67c23 */ /* 0x000fe200080108a8 */
[----:B------:R-:W-:-:S01]  /*56b0*/  FADD.FTZ R163, -R163, R6 ;  /* 0x00000006a3a37221 */ /* 0x000fc20000010100 */
[--C-:B------:R-:W-:Y:S01]  /*56c0*/  FFMA.FTZ R167, R167, UR38, -R168.reuse ;  /* 0x00000026a7a77c23 */ /* 0x100fe200080108a8 */
[----:B------:R-:W-:-:S01]  /*56d0*/  FFMA.FTZ R174, R174, UR38, -R168 ;  /* 0x00000026aeae7c23 */ /* 0x000fc200080108a8 */
[--C-:B------:R-:W-:Y:S01]  /*56e0*/  FFMA.FTZ R175, R175, UR38, -R168.reuse ;  /* 0x00000026afaf7c23 */ /* 0x100fe200080108a8 */
[----:B------:R-:W-:Y:S01]  /*56f0*/  FMUL.FTZ R6, R163, UR38 ;  /* 0x00000026a3067c20 */ /* 0x000fe20008410000 */
[----:B------:R-:W-:Y:S01]  /*5700*/  MUFU.EX2 R13, R13 ;  /* 0x0000000d000d7308 */ /* 0x000fe20000000800 */
[----:B------:R-:W-:-:S01]  /*5710*/  FFMA.FTZ R163, R170, UR38, -R168 ;  /* 0x00000026aaa37c23 */ /* 0x000fc200080108a8 */
[----:B--2---:R-:W-:Y:S01]  /*5720*/  FFMA.FTZ R170, R173, R3, R12 ;  /* 0x00000003adaa7223 */ /* 0x004fe2000001000c */
[----:B------:R-:W-:-:S01]  /*5730*/  FFMA.FTZ R178, R178, UR38, -R168 ;  /* 0x00000026b2b27c23 */ /* 0x000fc200080108a8 */
[--C-:B------:R-:W-:Y:S01]  /*5740*/  FFMA.FTZ R179, R179, UR38, -R168.reuse ;  /* 0x00000026b3b37c23 */ /* 0x100fe200080108a8 */
[----:B------:R-:W-:-:S01]  /*5750*/  FFMA.FTZ R182, R182, UR38, -R168 ;  /* 0x00000026b6b67c23 */ /* 0x000fc200080108a8 */
[----:B------:R-:W-:Y:S01]  /*5760*/  FADD.FTZ R171, R11, R170 ;  /* 0x000000aa0bab7221 */ /* 0x000fe20000010000 */
[----:B------:R-:W-:-:S01]  /*5770*/  FFMA.FTZ R168, R183, UR38, -R168 ;  /* 0x00000026b7a87c23 */ /* 0x000fc200080108a8 */
[----:B------:R-:W1:Y:S02]  /*5780*/  MUFU.EX2 R6, R6 ;  /* 0x0000000600067308 */ /* 0x000e640000000800 */
[----:B------:R-:W-:-:S06]  /*5790*/  FADD.FTZ R170, R14, R171 ;  /* 0x000000ab0eaa7221 */ /* 0x000fcc0000010000 */
[----:B------:R-:W2:Y:S08]  /*57a0*/  MUFU.EX2 R155, R155 ;  /* 0x0000009b009b7308 */ /* 0x000eb00000000800 */
[----:B------:R-:W3:Y:S01]  /*57b0*/  MUFU.EX2 R158, R158 ;  /* 0x0000009e009e7308 */ /* 0x000ee20000000800 */
[----:B-1----:R-:W-:-:S04]  /*57c0*/  FFMA.FTZ R3, R6, R4, R13 ;  /* 0x0000000406037223 */ /* 0x002fc8000001000d */
[----:B------:R-:W-:-:S03]  /*57d0*/  FADD.FTZ R4, R164, R3 ;  /* 0x00000003a4047221 */ /* 0x000fc60000010000 */
[----:B------:R-:W1:Y:S01]  /*57e0*/  MUFU.EX2 R159, R159 ;  /* 0x0000009f009f7308 */ /* 0x000e620000000800 */
[----:B--2---:R-:W-:-:S07]  /*57f0*/  FADD.FTZ R3, R155, R4 ;  /* 0x000000049b037221 */ /* 0x004fce0000010000 */
[----:B------:R-:W2:Y:S01]  /*5800*/  MUFU.EX2 R162, R162 ;  /* 0x000000a200a27308 */ /* 0x000ea20000000800 */
[----:B---3--:R-:W-:-:S07]  /*5810*/  FADD.FTZ R4, R158, R3 ;  /* 0x000000039e047221 */ /* 0x008fce0000010000 */
[----:B------:R-:W3:Y:S01]  /*5820*/  MUFU.EX2 R172, R172 ;  /* 0x000000ac00ac7308 */ /* 0x000ee20000000800 */
[----:B-1----:R-:W-:-:S07]  /*5830*/  FADD.FTZ R3, R159, R4 ;  /* 0x000000049f037221 */ /* 0x002fce0000010000 */
[----:B------:R1:W4:Y:S01]  /*5840*/  MUFU.EX2 R176, R167 ;  /* 0x000000a700b07308 */ /* 0x0003220000000800 */
[----:B--2---:R-:W-:-:S07]  /*5850*/  FADD.FTZ R3, R162, R3 ;  /* 0x00000003a2037221 */ /* 0x004fce0000010000 */
[----:B------:R-:W2:Y:S01]  /*5860*/  MUFU.EX2 R163, R163 ;  /* 0x000000a300a37308 */ /* 0x000ea20000000800 */
[----:B-1----:R-:W-:-:S01]  /*5870*/  FADD.FTZ R167, R21, R170 ;  /* 0x000000aa15a77221 */ /* 0x002fc20000010000 */
[----:B---3--:R-:W-:-:S03]  /*5880*/  FADD.FTZ R3, R172, R3 ;  /* 0x00000003ac037221 */ /* 0x008fc60000010000 */
[----:B------:R-:W-:-:S03]  /*5890*/  FADD.FTZ R170, R10, R167 ;  /* 0x000000a70aaa7221 */ /* 0x000fc60000010000 */
[----:B------:R-:W1:Y:S01]  /*58a0*/  MUFU.EX2 R166, R166 ;  /* 0x000000a600a67308 */ /* 0x000e620000000800 */
[----:B------:R-:W-:-:S04]  /*58b0*/  FADD.FTZ R167, R153, R170 ;  /* 0x000000aa99a77221 */ /* 0x000fc80000010000 */
[----:B------:R-:W-:-:S03]  /*58c0*/  FADD.FTZ R4, R20, R167 ;  /* 0x000000a714047221 */ /* 0x000fc60000010000 */
[----:B------:R-:W3:Y:S01]  /*58d0*/  MUFU.EX2 R174, R174 ;  /* 0x000000ae00ae7308 */ /* 0x000ee20000000800 */
[----:B------:R-:W-:-:S01]  /*58e0*/  FADD.FTZ R167, R157, R4 ;  /* 0x000000049da77221 */ /* 0x000fc20000010000 */
[----:B----4-:R-:W-:-:S03]  /*58f0*/  FADD.FTZ R4, R176, R3 ;  /* 0x00000003b0047221 */ /* 0x010fc60000010000 */
[----:B------:R-:W-:Y:S01]  /*5900*/  FADD.FTZ R170, R152, R167 ;  /* 0x000000a798aa7221 */ /* 0x000fe20000010000 */
[----:B--2---:R-:W-:-:S02]  /*5910*/  FADD.FTZ R3, R163, R4 ;  /* 0x00000004a3037221 */ /* 0x004fc40000010000 */
[----:B------:R-:W2:Y:S01]  /*5920*/  MUFU.EX2 R165, R165 ;  /* 0x000000a500a57308 */ /* 0x000ea20000000800 */
[----:B------:R-:W-:-:S01]  /*5930*/  FADD.FTZ R167, R161, R170 ;  /* 0x000000aaa1a77221 */ /* 0x000fc20000010000 */
[----:B-1----:R-:W-:-:S03]  /*5940*/  FADD.FTZ R3, R166, R3 ;  /* 0x00000003a6037221 */ /* 0x002fc60000010000 */
[----:B------:R-:W-:-:S03]  /*5950*/  FADD.FTZ R4, R154, R167 ;  /* 0x000000a79a047221 */ /* 0x000fc60000010000 */
        /* <DEDUP_REMOVED lines=18> */
[----:B---3--:R-:W-:-:S03]  /*5a80*/  FADD.FTZ R3, R5, R4 ;  /* 0x0000000405037221 */ /* 0x008fc60000010000 */
[----:B--2---:R-:W-:Y:S01]  /*5a90*/  FADD.FTZ R4, R168, R167 ;  /* 0x000000a7a8047221 */ /* 0x004fe20000010000 */
[----:B------:R-:W-:Y:S06]  /*5aa0*/  @!P0 BRA `(.L_x_808) ;  /* 0x0000000000048947 */ /* 0x000fec0003800000 */
[----:B------:R-:W-:Y:S01]  /*5ab0*/  BPT.TRAP 0x1 ;  /* 0x000000040000795c */ /* 0x000fe20000300000 */
.L_x_808:
[----:B------:R-:W-:Y:S01]  /*5ac0*/  ULEA UR10, UR39, UR37, 0x3 ;  /* 0x00000025270a7291 */ /* 0x000fe2000f8e183f */
[----:B------:R-:W-:Y:S01]  /*5ad0*/  ISETP.GT.AND P2, PT, R7, UR7, PT ;  /* 0x0000000707007c0c */ /* 0x000fe2000bf44270 */
[----:B------:R-:W-:Y:S01]  /*5ae0*/  UMOV UR36, UR6 ;  /* 0x0000000600247c82 */ /* 0x000fe20008000000 */
[----:B------:R-:W-:Y:S01]  /*5af0*/  F2FP.SATFINITE.E4M3.F32.PACK_AB_MERGE_C R14, R21, R14, RZ ;  /* 0x0000000e150e723e */ /* 0x000fe200048070ff */
[----:B------:R-:W-:Y:S01]  /*5b00*/  UIADD3 UR10, UR10, 0x28460, URZ ;  /* 0x000284600a0a7890 */ /* 0x000fe2000fffe03f */
[----:B------:R-:W-:Y:S01]  /*5b10*/  F2FP.SATFINITE.E4M3.F32.PACK_AB_MERGE_C R20, R157, R20, RZ ;  /* 0x000000149d14723e */ /* 0x000fe200048070ff */
[----:B------:R-:W-:Y:S01]  /*5b20*/  UMOV UR39, UR5 ;  /* 0x0000000500277c82 */ /* 0x000fe20008000000 */
[----:B------:R-:W-:Y:S01]  /*5b30*/  F2FP.SATFINITE.E4M3.F32.PACK_AB_MERGE_C R5, R5, R160, RZ ;  /* 0x000000a00505723e */ /* 0x000fe200048070ff */
[----:B------:R-:W-:Y:S01]  /*5b40*/  UPRMT UR10, UR46, 0x654, UR10 ;  /* 0x000006542e0a7896 */ /* 0x000fe2000800000a */
        /* <DEDUP_REMOVED lines=9> */
[----:B------:R-:W-:Y:S01]  /*5be0*/  SYNCS.ARRIVE.TRANS64.RED.A1T0 RZ, [UR10], RZ ;  /* 0x000000ffffff79a7 */ /* 0x000fe2000810040a */
        /* <DEDUP_REMOVED lines=64> */
[-C--:B------:R-:W-:Y:S01]  /*5ff0*/  FMUL.FTZ R25, R25, R173.reuse ;  /* 0x000000ad19197220 */ /* 0x080fe20000410000 */
        /* <DEDUP_REMOVED lines=67> */
[----:B------:R-:W-:-:S02]  /*6430*/  VIADD R7, R7, 0xffffffff ;  /* 0xffffffff07077836 */ /* 0x000fc40000000000 */
[----:B------:R-:W-:Y:S02]  /*6440*/  IMAD.MOV.U32 R6, RZ, RZ, R15 ;  /* 0x000000ffff067224 */ /* 0x000fe400078e000f */
[----:B------:R-:W-:Y:S01]  /*6450*/  IMAD.MOV.U32 R5, RZ, RZ, R9 ;  /* 0x000000ffff057224 */ /* 0x000fe200078e0009 */
[----:B------:R-:W-:Y:S06]  /*6460*/  @P2 BRA `(.L_x_809) ;  /* 0xffffffdc00282947 */ /* 0x000fec000383ffff */
[----:B------:R-:W-:Y:S01]  /*6470*/  IMAD.MOV.U32 R6, RZ, RZ, R15 ;  /* 0x000000ffff067224 */ /* 0x000fe200078e000f */
[----:B------:R-:W-:Y:S01]  /*6480*/  UMOV UR39, UR5 ;  /* 0x0000000500277c82 */ /* 0x000fe20008000000 */
[----:B------:R-:W-:Y:S01]  /*6490*/  IMAD.MOV.U32 R5, RZ, RZ, R9 ;  /* 0x000000ffff057224 */ /* 0x000fe200078e0009 */
[----:B------:R-:W-:-:S06]  /*64a0*/  UMOV UR36, UR6 ;  /* 0x0000000600247c82 */ /* 0x000fcc0008000000 */
.L_x_791:
[----:B------:R-:W1:Y:S01]  /*64b0*/  LDC R11, c[0x0][0x9e4] ;  /* 0x00027900ff0b7b82 */ /* 0x000e620000000800 */
[----:B------:R-:W-:-:S05]  /*64c0*/  VIADD R8, R198, -UR54 ;  /* 0x80000036c6087c36 */ /* 0x000fca0008000000 */
[----:B------:R-:W-:Y:S02]  /*64d0*/  R2UR UR5, R8 ;  /* 0x00000000080572ca */ /* 0x000fe400000e0000 */
[----:B-1----:R-:W-:-:S13]  /*64e0*/  ISETP.GE.AND P6, PT, R11, 0x1, PT ;  /* 0x000000010b00780c */ /* 0x002fda0003fc6270 */
[----:B------:R-:W-:Y:S05]  /*64f0*/  @!P6 BRA `(.L_x_810) ;  /* 0x000000000044e947 */ /* 0x000fea0003800000 */
        /* <DEDUP_REMOVED lines=9> */
.L_x_811:
[----:B------:R-:W-:-:S13]  /*6590*/  ISETP.NE.AND P2, PT, R11, 0x1, PT ;  /* 0x000000010b00780c */ /* 0x000fda0003f45270 */
[----:B------:R-:W1:Y:S02]  /*65a0*/  @P2 LDC.64 R8, c[0x0][0x9e8] ;  /* 0x00027a00ff082b82 */ /* 0x000e640000000a00 */
[----:B-1----:R-:W-:-:S05]  /*65b0*/  @P2 IMAD.HI.U32 R8, R198, R8, RZ ;  /* 0x00000008c6082227 */ /* 0x002fca00078e00ff */
[----:B------:R-:W-:-:S07]  /*65c0*/  @P2 SHF.R.U32.HI R198, RZ, R9, R8 ;  /* 0x00000009ffc62219 */ /* 0x000fce0000011608 */
.L_x_812:
[----:B------:R-:W-:-:S05]  /*65d0*/  IMAD R198, R198, R11, RZ ;  /* 0x0000000bc6c67224 */ /* 0x000fca00078e02ff */
[----:B------:R-:W-:-:S13]  /*65e0*/  R2UR UR6, R198 ;  /* 0x00000000c60672ca */ /* 0x000fda00000e0000 */
[----:B------:R-:W-:-:S04]  /*65f0*/  UISETP.LT.AND UP0, UPT, UR5, UR6, UPT ;  /* 0x000000060500728c */ /* 0x000fc8000bf01270 */
[----:B------:R-:W-:-:S12]  /*6600*/  USEL UR5, UR5, UR6, !UP0 ;  /* 0x0000000605057287 */ /* 0x000fd8000c000000 */
.L_x_810:
[----:B------:R-:W-:-:S04]  /*6610*/  UIADD3 UR5, UR5, 0x3f, URZ ;  /* 0x0000003f05057890 */ /* 0x000fc8000fffe03f */
[----:B------:R-:W-:-:S04]  /*6620*/  USHF.R.S32.HI UR6, URZ, 0x1f, UR5 ;  /* 0x0000001f3f067899 */ /* 0x000fc80008011405 */
[----:B------:R-:W-:-:S04]  /*6630*/  ULEA.HI UR6, UR6, UR5, URZ, 0x6 ;  /* 0x0000000506067291 */ /* 0x000fc8000f8f303f */
[----:B------:R-:W-:-:S04]  /*6640*/  USHF.R.S32.HI UR6, URZ, 0x6, UR6 ;  /* 0x000000063f067899 */ /* 0x000fc80008011406 */
[----:B------:R-:W-:-:S04]  /*6650*/  UISETP.LT.AND UP0, UPT, UR45, UR6, UPT ;  /* 0x000000062d00728c */ /* 0x000fc8000bf01270 */
[----:B------:R-:W-:-:S06]  /*6660*/  USEL UR7, UR45, UR6, !UP0 ;  /* 0x000000062d077287 */ /* 0x000fcc000c000000 */
[----:B------:R-:W-:-:S13]  /*6670*/  ISETP.GE.AND P2, PT, R7, UR7, PT ;  /* 0x0000000707007c0c */ /* 0x000fda000bf46270 */
[----:B------:R-:W-:Y:S05]  /*6680*/  @!P2 BRA `(.L_x_813) ;  /* 0x000000180064a947 */ /* 0x000fea0003800000 */
[----:B------:R-:W-:Y:S01]  /*6690*/  IMAD.MOV.U32 R9, RZ, RZ, R6 ;  /* 0x000000ffff097224 */ /* 0x000fe200078e0006 */
[----:B------:R-:W-:Y:S01]  /*66a0*/  UMOV UR5, UR36 ;  /* 0x0000002400057c82 */ /* 0x000fe20008000000 */
[----:B------:R-:W-:-:S07]  /*66b0*/  IMAD.MOV.U32 R8, RZ, RZ, R5 ;  /* 0x000000ffff087224 */ /* 0x000fce00078e0005 */
.L_x_823:
[----:B------:R-:W-:Y:S01]  /*66c0*/  ISETP.NE.AND P3, PT, RZ, UR40, PT ;  /* 0x00000028ff007c0c */ /* 0x000fe2000bf65270 */
[----:B------:R-:W-:-:S04]  /*66d0*/  UISETP.NE.AND UP0, UPT, UR39, 0x1, UPT ;  /* 0x000000012700788c */ /* 0x000fc8000bf05270 */
[----:B------:R-:W-:-:S04]  /*66e0*/  USEL UR36, URZ, 0x1, UP0 ;  /* 0x000000013f247887 */ /* 0x000fc80008000000 */
[----:B------:R-:W-:-:S04]  /*66f0*/  ULOP3.LUT UR36, UR5, UR36, URZ, 0x3c, !UPT ;  /* 0x0000002405247292 */ /* 0x000fc8000f8e3c3f */
[----:B------:R-:W-:Y:S08]  /*6700*/  @P3 BRA `(.L_x_814) ;  /* 0x0000000000383947 */ /* 0x000ff00003800000 */
[----:B------:R-:W-:Y:S05]  /*6710*/  @!P0 BRA `(.L_x_815) ;  /* 0x0000000000048947 */ /* 0x000fea0003800000 */
[----:B------:R-:W-:Y:S01]  /*6720*/  BPT.TRAP 0x1 ;  /* 0x000000040000795c */ /* 0x000fe20000300000 */
.L_x_815:
        /* <DEDUP_REMOVED lines=9> */
.L_x_816:
[----:B--2---:R-:W-:Y:S05]  /*67c0*/  @P2 BRA `(.L_x_814) ;  /* 0x0000000000082947 */ /* 0x004fea0003800000 */
[----:B------:R-:W2:Y:S02]  /*67d0*/  SYNCS.PHASECHK.TRANS64.TRYWAIT P2, [UR6+0x28430], R5 ;  /* 0x02843005ff0075a7 */ /* 0x000ea40008040146 */
[----:B--2---:R-:W-:Y:S05]  /*67e0*/  @!P2 BRA `(.L_x_817) ;  /* 0x000000a800e4a947 */ /* 0x004fea0003800000 */
.L_x_814:
[----:B--2---:R-:W2:Y:S01]  /*67f0*/  S2R R6, SR_TID.X ;  /* 0x0000000000067919 */ /* 0x004ea20000002100 */
[----:B------:R-:W-:Y:S01]  /*6800*/  UIADD3 UR6, UR39, 0x1, URZ ;  /* 0x0000000127067890 */ /* 0x000fe2000fffe03f */
[----:B------:R-:W-:Y:S01]  /*6810*/  UMOV UR51, 0x40000040 ;  /* 0x4000004000337882 */ /* 0x000fe20000000000 */
[----:B------:R-:W-:Y:S02]  /*6820*/  UMOV UR11, 0x40000040 ;  /* 0x40000040000b7882 */ /* 0x000fe40000000000 */
[----:B------:R-:W-:Y:S01]  /*6830*/  UISETP.NE.AND UP0, UPT, UR6, 0x2, UPT ;  /* 0x000000020600788c */ /* 0x000fe2000bf05270 */
[----:B------:R-:W-:Y:S01]  /*6840*/  UMOV UR15, 0x40000040 ;  /* 0x40000040000f7882 */ /* 0x000fe20000000000 */
[----:B------:R-:W-:Y:S02]  /*6850*/  UMOV UR19, 0x40000040 ;  /* 0x4000004000137882 */ /* 0x000fe40000000000 */
[----:B------:R-:W-:Y:S01]  /*6860*/  USEL UR6, UR6, URZ, UP0 ;  /* 0x0000003f06067287 */ /* 0x000fe20008000000 */
[----:B------:R-:W-:Y:S01]  /*6870*/  UMOV UR23, 0x40000040 ;  /* 0x4000004000177882 */ /* 0x000fe20000000000 */
[----:B------:R-:W-:-:S02]  /*6880*/  UMOV UR27, 0x40000040 ;  /* 0x40000040001b7882 */ /* 0x000fc40000000000 */
[----:B------:R-:W-:Y:S01]  /*6890*/  ULEA UR34, UR6, UR4, 0xa ;  /* 0x0000000406227291 */ /* 0x000fe2000f8e503f */
[----:B------:R-:W-:Y:S01]  /*68a0*/  UMOV UR31, 0x40000040 ;  /* 0x40000040001f7882 */ /* 0x000fe20000000000 */
[----:B------:R-:W-:Y:S02]  /*68b0*/  UMOV UR35, 0x40000040 ;  /* 0x4000004000237882 */ /* 0x000fe40000000000 */
[----:B------:R-:W-:Y:S02]  /*68c0*/  UIADD3 UR10, UR34, 0x2, URZ ;  /* 0x00000002220a7890 */ /* 0x000fe4000fffe03f */
[----:B------:R-:W-:Y:S02]  /*68d0*/  UIADD3 UR14, UR34, 0x4, URZ ;  /* 0x00000004220e7890 */ /* 0x000fe4000fffe03f */
[----:B------:R-:W-:Y:S01]  /*68e0*/  UMOV UR50, UR34 ;  /* 0x0000002200327c82 */ /* 0x000fe20008000000 */
[----:B------:R-:W-:Y:S02]  /*68f0*/  UIADD3 UR18, UR34, 0x6, URZ ;  /* 0x0000000622127890 */ /* 0x000fe4000fffe03f */
[----:B------:R-:W-:-:S02]  /*6900*/  UIADD3 UR22, UR34, 0x200, URZ ;  /* 0x0000020022167890 */ /* 0x000fc4000fffe03f */
[----:B------:R-:W-:Y:S02]  /*6910*/  UIADD3 UR26, UR34, 0x202, URZ ;  /* 0x00000202221a7890 */ /* 0x000fe4000fffe03f */
[----:B------:R-:W-:Y:S02]  /*6920*/  UIADD3 UR30, UR34, 0x204, URZ ;  /* 0x00000204221e7890 */ /* 0x000fe4000fffe03f */
[----:B------:R-:W-:Y:S01]  /*6930*/  UIADD3 UR34, UR34, 0x206, URZ ;  /* 0x0000020622227890 */ /* 0x000fe2000fffe03f */
        /* <DEDUP_REMOVED lines=30> */
.L_x_819:
[----:B------:R-:W-:Y:S01]  /*6b20*/  ULEA UR10, UR39, UR37, 0x3 ;  /* 0x00000025270a7291 */ /* 0x000fe2000f8e183f */
[----:B------:R-:W-:-:S05]  /*6b30*/  IMAD.U32 R5, RZ, RZ, UR5 ;  /* 0x00000005ff057e24 */ /* 0x000fca000f8e00ff */
[----:B------:R-:W-:-:S04]  /*6b40*/  SHF.L.U32 R5, R5, 0x1f, RZ ;  /* 0x0000001f05057819 */ /* 0x000fc800000006ff */
[----:B------:R1:W2:Y:S01]  /*6b50*/  SYNCS.PHASECHK.TRANS64.TRYWAIT P2, [UR10+0x28450], R5 ;  /* 0x02845005ff0075a7 */ /* 0x0002a2000804014a */
[----:B------:R-:W-:Y:S05]  /*6b60*/  @!P0 BRA `(.L_x_820) ;  /* 0x0000000000048947 */ /* 0x000fea0003800000 */
[----:B------:R-:W-:Y:S01]  /*6b70*/  BPT.TRAP 0x1 ;  /* 0x000000040000795c */ /* 0x000fe20000300000 */
.L_x_820:
[----:B--2---:R-:W-:Y:S05]  /*6b80*/  @P2 BRA `(.L_x_818) ;  /* 0x0000000000082947 */ /* 0x004fea0003800000 */
[----:B------:R-:W2:Y:S02]  /*6b90*/  SYNCS.PHASECHK.TRANS64.TRYWAIT P2, [UR10+0x28450], R5 ;  /* 0x02845005ff0075a7 */ /* 0x000ea4000804014a */
[----:B--2---:R-:W-:Y:S05]  /*6ba0*/  @!P2 BRA `(.L_x_821) ;  /* 0x000000a8000ca947 */ /* 0x004fea0003800000 */
.L_x_818:
[----:B------:R-:W-:Y:S01]  /*6bb0*/  UIADD3 UR5, UR37, 0x8000, URZ ;  /* 0x0000800025057890 */ /* 0x000fe2000fffe03f */
[----:B------:R-:W-:Y:S01]  /*6bc0*/  WARPGROUP.ARRIVE ;  /* 0x00000000000079c5 */ /* 0x000fe20000000000 */
[----:B------:R-:W-:Y:S01]  /*6bd0*/  UMOV UR11, 0x80000020 ;  /* 0x80000020000b7882 */ /* 0x000fe20000000000 */
[----:B--2---:R-:W-:Y:S01]  /*6be0*/  FMNMX.FTZ R6, R152, R8, !PT ;  /* 0x0000000898067209 */ /* 0x004fe20007810000 */
[----:B------:R-:W-:Y:S01]  /*6bf0*/  USHF.R.U32.HI UR5, URZ, 0x4, UR5 ;  /* 0x000000043f057899 */ /* 0x000fe20008011605 */
[----:B------:R-:W-:Y:S02]  /*6c00*/  FMNMX.FTZ R10, R154, R9, !PT ;  /* 0x000000099a0a7209 */ /* 0x000fe40007810000 */
[----:B------:R-:W2:Y:S01]  /*6c10*/  S2R R198, SR_TID.X ;  /* 0x0000000000c67919 */ /* 0x000ea20000002100 */
[----:B-1----:R-:W-:Y:S01]  /*6c20*/  FMNMX.FTZ R5, R153, R6, !PT ;  /* 0x0000000699057209 */ /* 0x002fe20007810000 */
[----:B------:R-:W-:Y:S01]  /*6c30*/  ULOP3.LUT UR5, UR5, 0x3fff, URZ, 0xc0, !UPT ;  /* 0x00003fff05057892 */ /* 0x000fe2000f8ec03f */
[----:B------:R-:W-:-:S02]  /*6c40*/  FMNMX.FTZ R11, R155, R10, !PT ;  /* 0x0000000a9b0b7209 */ /* 0x000fc40007810000 */
[----:B------:R-:W-:Y:S01]  /*6c50*/  FMNMX.FTZ R6, R156, R5, !PT ;  /* 0x000000059c067209 */ /* 0x000fe20007810000 */
[----:B------:R-:W-:Y:S01]  /*6c60*/  ULOP3.LUT UR5, UR5, 0x10000, URZ, 0xfc, !UPT ;  /* 0x0001000005057892 */ /* 0x000fe2000f8efc3f */
[----:B------:R-:W-:Y:S02]  /*6c70*/  FMNMX.FTZ R10, R158, R11, !PT ;  /* 0x0000000b9e0a7209 */ /* 0x000fe40007810000 */
[----:B------:R-:W-:Y:S01]  /*6c80*/  FMNMX.FTZ R5, R157, R6, !PT ;  /* 0x000000069d057209 */ /* 0x000fe20007810000 */
[----:B------:R-:W-:Y:S01]  /*6c90*/  ULEA UR10, UR39, UR5, 0xa ;  /* 0x00000005270a7291 */ /* 0x000fe2000f8e503f */
[----:B------:R-:W-:Y:S02]  /*6ca0*/  FMNMX.FTZ R11, R159, R10, !PT ;  /* 0x0000000a9f0b7209 */ /* 0x000fe40007810000 */
[----:B------:R-:W-:Y:S02]  /*6cb0*/  FMNMX.FTZ R6, R160, R5, !PT ;  /* 0x00000005a0067209 */ /* 0x000fe40007810000 */
[----:B------:R-:W-:-:S02]  /*6cc0*/  FMNMX.FTZ R10, R162, R11, !PT ;  /* 0x0000000ba20a7209 */ /* 0x000fc40007810000 */
[----:B------:R-:W-:Y:S02]  /*6cd0*/  FMNMX.FTZ R5, R161, R6, !PT ;  /* 0x00000006a1057209 */ /* 0x000fe40007810000 */
[----:B------:R-:W-:Y:S01]  /*6ce0*/  QGMMA.64x256x32.F32.E4M3.E4M3 R24, R188, gdesc[UR8], R24, gsb0 ;  /* 0x03e00008bc187df3 */ /* 0x000fe20008000818 */
[----:B------:R-:W-:Y:S01]  /*6cf0*/  UIADD3 UR10, UR10, 0x2, URZ ;  /* 0x000000020a0a7890 */ /* 0x000fe2000fffe03f */
[----:B------:R-:W-:Y:S01]  /*6d00*/  FMNMX.FTZ R11, R163, R10, !PT ;  /* 0x0000000aa30b7209 */ /* 0x000fe20007810000 */
[----:B------:R-:W-:Y:S01]  /*6d10*/  UMOV UR11, 0x80000020 ;  /* 0x80000020000b7882 */ /* 0x000fe20000000000 */
        /* <DEDUP_REMOVED lines=20> */
[----:B--2---:R-:W-:Y:S01]  /*6e60*/  SHF.R.U32.HI R198, RZ, 0x7, R198 ;  /* 0x00000007ffc67819 */ /* 0x004fe200000116c6 */
        /* <DEDUP_REMOVED lines=8> */
[----:B------:R-:W-:Y:S02]  /*6ef0*/  FADD.FTZ R8, -R5, R8 ;  /* 0x0000000805087221 */ /* 0x000fe40000010100 */
[----:B------:R-:W-:-:S02]  /*6f00*/  FADD.FTZ R9, -R6, R9 ;  /* 0x0000000906097221 */ /* 0x000fc40000010100 */
[----:B------:R-:W-:Y:S02]  /*6f10*/  FMUL.FTZ R8, R8, UR38 ;  /* 0x0000002608087c20 */ /* 0x000fe40008410000 */
[----:B------:R-:W-:-:S04]  /*6f20*/  FMUL.FTZ R9, R9, UR38 ;  /* 0x0000002609097c20 */ /* 0x000fc80008410000 */
[----:B------:R-:W-:Y:S08]  /*6f30*/  MUFU.EX2 R8, R8 ;  /* 0x0000000800087308 */ /* 0x000ff00000000800 */
[----:B------:R-:W-:Y:S01]  /*6f40*/  MUFU.EX2 R9, R9 ;  /* 0x0000000900097308 */ /* 0x000fe20000000800 */
[----:B------:R-:W-:Y:S02]  /*6f50*/  WARPGROUP.DEPBAR.LE gsb0, 0x0 ;  /* 0x00008000000079c5 */ /* 0x000fe40000010000 */
[----:B------:R-:W-:Y:S01]  /*6f60*/  WARPGROUP.ARRIVE ;  /* 0x00000000000079c5 */ /* 0x000fe20000000000 */
[----:B------:R-:W-:-:S04]  /*6f70*/  IMAD.U32 R188, RZ, RZ, UR38 ;  /* 0x00000026ffbc7e24 */ /* 0x000fc8000f8e00ff */
[----:B------:R-:W-:Y:S01]  /*6f80*/  FFMA.FTZ R188, R5, R188, -8 ;  /* 0xc100000005bc7423 */ /* 0x000fe200000100bc */
[----:B------:R-:W-:Y:S03]  /*6f90*/  QGMMA.64x256x32.F32.E4M3.E4M3 R24, R184, gdesc[UR8], R24, gsb0 ;  /* 0x03e00008b8187df3 */ /* 0x000fe60008000818 */
[----:B------:R-:W-:-:S01]  /*6fa0*/  FFMA.FTZ R10, R153, UR38, -R188 ;  /* 0x00000026990a7c23 */ /* 0x000fc200080108bc */
[--C-:B------:R-:W-:Y:S01]  /*6fb0*/  FFMA.FTZ R153, R169, UR38, -R188.reuse ;  /* 0x00000026a9997c23 */ /* 0x100fe200080108bc */
[----:B------:R-:W-:Y:S02]  /*6fc0*/  IMAD.U32 R169, RZ, RZ, UR38 ;  /* 0x00000026ffa97e24 */ /* 0x000fe4000f8e00ff */
[--C-:B------:R-:W-:Y:S01]  /*6fd0*/  FFMA.FTZ R11, R152, UR38, -R188.reuse ;  /* 0x00000026980b7c23 */ /* 0x100fe200080108bc */
[----:B------:R-:W-:-:S01]  /*6fe0*/  FFMA.FTZ R152, R168, UR38, -R188 ;  /* 0x00000026a8987c23 */ /* 0x000fc200080108bc */
[----:B------:R-:W-:Y:S01]  /*6ff0*/  FFMA.FTZ R12, R156, UR38, -R188 ;  /* 0x000000269c0c7c23 */ /* 0x000fe200080108bc */
[----:B------:R-:W-:-:S01]  /*7000*/  FFMA.FTZ R168, R6, R169, -8 ;  /* 0xc100000006a87423 */ /* 0x000fc200000100a9 */
        /* <DEDUP_REMOVED lines=17> */
[----:B------:R-:W-:-:S01]  /*7120*/  FFMA.FTZ R167, R167, UR38, -R168 ;  /* 0x00000026a7a77c23 */ /* 0x000fc200080108a8 */
[--C-:B------:R-:W-:Y:S01]  /*7130*/  FFMA.FTZ R163, R170, UR38, -R168.reuse ;  /* 0x00000026aaa37c23 */ /* 0x100fe200080108a8 */
[----:B------:R-:W-:-:S01]  /*7140*/  FFMA.FTZ R174, R174, UR38, -R168 ;  /* 0x00000026aeae7c23 */ /* 0x000fc200080108a8 */
[----:B------:R-:W-:Y:S01]  /*7150*/  FFMA.FTZ R157, R173, UR38, -R188 ;  /* 0x00000026ad9d7c23 */ /* 0x000fe200080108bc */
[----:B------:R-:W-:-:S01]  /*7160*/  FFMA.FTZ R175, R175, UR38, -R168 ;  /* 0x00000026afaf7c23 */ /* 0x000fc200080108a8 */
[----:B------:R-:W-:Y:S01]  /*7170*/  FFMA.FTZ R161, R177, UR38, -R188 ;  /* 0x00000026b1a17c23 */ /* 0x000fe200080108bc */
[----:B------:R-:W-:Y:S01]  /*7180*/  IMAD.U32 R177, RZ, RZ, UR6 ;  /* 0x00000006ffb17e24 */ /* 0x000fe2000f8e00ff */
[----:B------:R-:W3:Y:S01]  /*7190*/  MUFU.EX2 R155, R155 ;  /* 0x0000009b009b7308 */ /* 0x000ee20000000800 */
[----:B-1----:R-:W-:-:S01]  /*71a0*/  FFMA.FTZ R3, R8, R3, R11 ;  /* 0x0000000308037223 */ /* 0x002fc2000001000b */
[----:B------:R-:W-:Y:S01]  /*71b0*/  FFMA.FTZ R160, R176, UR38, -R188 ;  /* 0x00000026b0a07c23 */ /* 0x000fe200080108bc */
[----:B------:R-:W-:-:S01]  /*71c0*/  FFMA.FTZ R178, R178, UR38, -R168 ;  /* 0x00000026b2b27c23 */ /* 0x000fc200080108a8 */
[----:B------:R-:W-:Y:S01]  /*71d0*/  @!P1 LEA R177, R177, UR37, 0x3 ;  /* 0x00000025b1b19c11 */ /* 0x000fe2000f8e18ff */
[----:B------:R-:W-:-:S01]  /*71e0*/  FADD.FTZ R3, R10, R3 ;  /* 0x000000030a037221 */ /* 0x000fc20000010000 */
[----:B------:R-:W-:Y:S01]  /*71f0*/  IADD3 R173, -R198, 0xb, RZ ;  /* 0x0000000bc6ad7810 */ /* 0x000fe20007ffe1ff */
[----:B------:R-:W-:-:S01]  /*7200*/  FFMA.FTZ R179, R179, UR38, -R168 ;  /* 0x00000026b3b37c23 */ /* 0x000fc200080108a8 */
[----:B------:R-:W1:Y:S01]  /*7210*/  MUFU.EX2 R12, R12 ;  /* 0x0000000c000c7308 */ /* 0x000e620000000800 */
[----:B--2---:R-:W-:-:S01]  /*7220*/  FFMA.FTZ R4, R9, R4, R154 ;  /* 0x0000000409047223 */ /* 0x004fc2000001009a */
[----:B------:R-:W-:Y:S01]  /*7230*/  FFMA.FTZ R164, R180, UR38, -R188 ;  /* 0x00000026b4a47c23 */ /* 0x000fe200080108bc */
[----:B------:R-:W-:-:S01]  /*7240*/  FFMA.FTZ R182, R182, UR38, -R168 ;  /* 0x00000026b6b67c23 */ /* 0x000fc200080108a8 */
[----:B------:R-:W-:Y:S01]  /*7250*/  FFMA.FTZ R165, R181, UR38, -R188 ;  /* 0x00000026b5a57c23 */ /* 0x000fe200080108bc */
[----:B------:R-:W-:-:S03]  /*7260*/  FFMA.FTZ R168, R183, UR38, -R168 ;  /* 0x00000026b7a87c23 */ /* 0x000fc600080108a8 */
[----:B------:R-:W2:Y:S01]  /*7270*/  MUFU.EX2 R158, R158 ;  /* 0x0000009e009e7308 */ /* 0x000ea20000000800 */
[----:B---3--:R-:W-:-:S07]  /*7280*/  FADD.FTZ R171, R155, R4 ;  /* 0x000000049bab7221 */ /* 0x008fce0000010000 */
[----:B------:R-:W3:Y:S01]  /*7290*/  MUFU.EX2 R13, R13 ;  /* 0x0000000d000d7308 */ /* 0x000ee20000000800 */
[----:B-1----:R-:W-:-:S07]  /*72a0*/  FADD.FTZ R4, R12, R3 ;  /* 0x000000030c047221 */ /* 0x002fce0000010000 */
[----:B------:R-:W1:Y:S01]  /*72b0*/  MUFU.EX2 R169, R169 ;  /* 0x000000a900a97308 */ /* 0x000e620000000800 */
[----:B--2---:R-:W-:-:S07]  /*72c0*/  FADD.FTZ R170, R158, R171 ;  /* 0x000000ab9eaa7221 */ /* 0x004fce0000010000 */
        /* <DEDUP_REMOVED lines=20> */
[----:B------:R-:W-:Y:S01]  /*7410*/  MUFU.EX2 R153, R153 ;  /* 0x0000009900997308 */ /* 0x000fe20000000800 */
[----:B-1----:R-:W-:-:S01]  /*7420*/  FADD.FTZ R4, R152, R3 ;  /* 0x0000000398047221 */ /* 0x002fc20000010000 */
[----:B------:R-:W-:-:S05]  /*7430*/  @!P1 VIADD R3, R177, 0x28440 ;  /* 0x00028440b1039836 */ /* 0x000fca0000000000 */
[----:B------:R-:W-:Y:S01]  /*7440*/  @!P1 PRMT R3, RZ, 0x654, R3 ;  /* 0x00000654ff039816 */ /* 0x000fe20000000003 */
        /* <DEDUP_REMOVED lines=17> */
[----:B------:R-:W1:Y:S08]  /*7560*/  MUFU.EX2 R165, R165 ;  /* 0x000000a500a57308 */ /* 0x000e700000000800 */
[----:B------:R-:W3:Y:S01]  /*7570*/  MUFU.EX2 R168, R168 ;  /* 0x000000a800a87308 */ /* 0x000ee20000000800 */
[----:B--2---:R-:W-:-:S01]  /*7580*/  FADD.FTZ R171, R182, R171 ;  /* 0x000000abb6ab7221 */ /* 0x004fc20000010000 */
[----:B------:R-:W-:-:S02]  /*7590*/  WARPGROUP.DEPBAR.LE gsb0, 0x0 ;  /* 0x00008000000079c5 */ /* 0x000fc40000010000 */
[----:B------:R2:W-:Y:S06]  /*75a0*/  BAR.ARV R173, 0x100 ;  /* 0x000400ad0000751d */ /* 0x0005ec0000002000 */
[----:B------:R4:W-:Y:S01]  /*75b0*/  @!P1 SYNCS.ARRIVE.TRANS64.RED.A1T0 RZ, [R3+URZ], RZ ;  /* 0x000000ff03ff99a7 */ /* 0x0009e2000810043f */
[----:B--2---:R-:W-:-:S04]  /*75c0*/  FADD.FTZ R173, R153, R4 ;  /* 0x0000000499ad7221 */ /* 0x004fc80000010000 */
[----:B------:R-:W-:-:S04]  /*75d0*/  FADD.FTZ R4, R156, R173 ;  /* 0x000000ad9c047221 */ /* 0x000fc80000010000 */
[----:B----4-:R-:W-:-:S04]  /*75e0*/  FADD.FTZ R3, R157, R4 ;  /* 0x000000049d037221 */ /* 0x010fc80000010000 */
[----:B------:R-:W-:-:S04]  /*75f0*/  FADD.FTZ R4, R160, R3 ;  /* 0x00000003a0047221 */ /* 0x000fc80000010000 */
[----:B------:R-:W-:-:S04]  /*7600*/  FADD.FTZ R3, R161, R4 ;  /* 0x00000004a1037221 */ /* 0x000fc80000010000 */
[----:B------:R-:W-:-:S04]  /*7610*/  FADD.FTZ R4, R164, R3 ;  /* 0x00000003a4047221 */ /* 0x000fc80000010000 */
[----:B-1----:R-:W-:Y:S01]  /*7620*/  FADD.FTZ R3, R165, R4 ;  /* 0x00000004a5037221 */ /* 0x002fe20000010000 */
[----:B---3--:R-:W-:-:S01]  /*7630*/  FADD.FTZ R4, R168, R171 ;  /* 0x000000aba8047221 */ /* 0x008fc20000010000 */
[----:B------:R-:W-:Y:S06]  /*7640*/  @!P0 BRA `(.L_x_822) ;  /* 0x0000000000048947 */ /* 0x000fec0003800000 */
[----:B------:R-:W-:Y:S01]  /*7650*/  BPT.TRAP 0x1 ;  /* 0x000000040000795c */ /* 0x000fe20000300000 */
.L_x_822:
[----:B------:R-:W-:Y:S01]  /*7660*/  ULEA UR5, UR39, UR37, 0x3 ;  /* 0x0000002527057291 */ /* 0x000fe2000f8e183f */
[----:B------:R-:W-:Y:S01]  /*7670*/  ISETP.GT.AND P2, PT, R7, UR7, PT ;  /* 0x0000000707007c0c */ /* 0x000fe2000bf44270 */
[----:B------:R-:W-:Y:S01]  /*7680*/  FMUL.FTZ R24, R24, R8 ;  /* 0x0000000818187220 */ /* 0x000fe20000410000 */
        /* <DEDUP_REMOVED lines=16> */
[----:B------:R-:W-:Y:S01]  /*7790*/  UMOV UR5, UR36 ;  /* 0x0000002400057c82 */ /* 0x000fe20008000000 */
        /* <DEDUP_REMOVED lines=124> */
[----:B------:R-:W-:Y:S01]  /*7f60*/  VIADD R7, R7, 0xffffffff ;  /* 0xffffffff07077836 */ /* 0x000fe20000000000 */
        /* <DEDUP_REMOVED lines=8> */
[----:B------:R-:W-:Y:S01]  /*7ff0*/  F2FP.SATFINITE.E4M3.F32.PACK_AB_MERGE_C R187, R176, R178, R21 ;  /* 0x000000b2b0bb723e */ /* 0x000fe20004807015 */
[----:B------:R-:W-:Y:S06]  /*8000*/  @P2 BRA `(.L_x_823) ;  /* 0xffffffe400ac2947 */ /* 0x000fec000383ffff */
[----:B------:R-:W-:-:S05]  /*8010*/  UMOV UR39, UR6 ;  /* 0x0000000600277c82 */ /* 0x000fca0008000000 */
.L_x_813:
[----:B------:R-:W-:-:S13]  /*8020*/  ISETP.GE.AND P2, PT, R7, UR45, PT ;  /* 0x0000002d07007c0c */ /* 0x000fda000bf46270 */
[----:B------:R-:W-:Y:S05]  /*8030*/  @!P2 BRA `(.L_x_824) ;  /* 0x000000240004a947 */ /* 0x000fea0003800000 */
[----:B------:R-:W-:Y:S01]  /*8040*/  IMAD.MOV.U32 R10, RZ, RZ, R6 ;  /* 0x000000ffff0a7224 */ /* 0x000fe200078e0006 */
[----:B------:R-:W-:Y:S01]  /*8050*/  UMOV UR5, UR36 ;  /* 0x0000002400057c82 */ /* 0x000fe20008000000 */
[----:B------:R-:W-:Y:S01]  /*8060*/  IMAD.MOV.U32 R9, RZ, RZ, R5 ;  /* 0x000000ffff097224 */ /* 0x000fe200078e0005 */
[----:B------:R-:W-:Y:S01]  /*8070*/  ULDC UR7, c[0x0][0x9e4] ;  /* 0x0002790000077ab9 */ /* 0x000fe20000000800 */
[----:B------:R-:W-:Y:S01]  /*8080*/  IMAD.IADD R8, R194, 0x1, R2 ;  /* 0x00000001c2087824 */ /* 0x000fe200078e0202 */
[----:B------:R-:W-:Y:S01]  /*8090*/  ULDC UR41, c[0x0][0x9dc] ;  /* 0x0002770000297ab9 */ /* 0x000fe20000000800 */
[----:B------:R-:W-:Y:S01]  /*80a0*/  ULDC UR56, c[0x0][0x2e0] ;  /* 0x0000b80000387ab9 */ /* 0x000fe20000000800 */
[----:B------:R-:W-:Y:S01]  /*80b0*/  ULDC UR55, c[0x0][0x288] ;  /* 0x0000a20000377ab9 */ /* 0x000fe20000000800 */
[----:B------:R-:W-:-:S05]  /*80c0*/  ULDC UR54, c[0x0][0x9e0] ;  /* 0x0002780000367ab9 */ /* 0x000fca0000000800 */
.L_x_842:
[----:B------:R-:W-:Y:S01]  /*80d0*/  ISETP.NE.AND P3, PT, RZ, UR40, PT ;  /* 0x00000028ff007c0c */ /* 0x000fe2000bf65270 */
[----:B------:R-:W-:-:S04]  /*80e0*/  UISETP.NE.AND UP0, UPT, UR39, 0x1, UPT ;  /* 0x000000012700788c */ /* 0x000fc8000bf05270 */
[----:B------:R-:W-:-:S04]  /*80f0*/  USEL UR36, URZ, 0x1, UP0 ;  /* 0x000000013f247887 */ /* 0x000fc80008000000 */
[----:B------:R-:W-:-:S04]  /*8100*/  ULOP3.LUT UR36, UR5, UR36, URZ, 0x3c, !UPT ;  /* 0x0000002405247292 */ /* 0x000fc8000f8e3c3f */
[----:B------:R-:W-:Y:S08]  /*8110*/  @P3 BRA `(.L_x_825) ;  /* 0x0000000000383947 */ /* 0x000ff00003800000 */
[----:B------:R-:W-:Y:S05]  /*8120*/  @!P0 BRA `(.L_x_826) ;  /* 0x0000000000048947 */ /* 0x000fea0003800000 */
[----:B------:R-:W-:Y:S01]  /*8130*/  BPT.TRAP 0x1 ;  /* 0x000000040000795c */ /* 0x000fe20000300000 */
.L_x_826:
        /* <DEDUP_REMOVED lines=9> */
.L_x_827:
[----:B--2---:R-:W-:Y:S05]  /*81d0*/  @P2 BRA `(.L_x_825) ;  /* 0x0000000000082947 */ /* 0x004fea0003800000 */
[----:B------:R-:W2:Y:S02]  /*81e0*/  SYNCS.PHASECHK.TRANS64.TRYWAIT P2, [UR6+0x28430], R5 ;  /* 0x02843005ff0075a7 */ /* 0x000ea40008040146 */
[----:B--2---:R-:W-:Y:S05]  /*81f0*/  @!P2 BRA `(.L_x_828) ;  /* 0x000000900090a947 */ /* 0x004fea0003800000 */
.L_x_825:
        /* <DEDUP_REMOVED lines=51> */
.L_x_830:
[----:B------:R-:W-:Y:S01]  /*8530*/  ULEA UR10, UR39, UR37, 0x3 ;  /* 0x00000025270a7291 */ /* 0x000fe2000f8e183f */
[----:B------:R-:W-:-:S05]  /*8540*/  IMAD.U32 R5, RZ, RZ, UR5 ;  /* 0x00000005ff057e24 */ /* 0x000fca000f8e00ff */
[----:B------:R-:W-:-:S04]  /*8550*/  SHF.L.U32 R5, R5, 0x1f, RZ ;  /* 0x0000001f05057819 */ /* 0x000fc800000006ff */
[----:B------:R1:W2:Y:S01]  /*8560*/  SYNCS.PHASECHK.TRANS64.TRYWAIT P2, [UR10+0x28450], R5 ;  /* 0x02845005ff0075a7 */ /* 0x0002a2000804014a */
[----:B------:R-:W-:Y:S05]  /*8570*/  @!P0 BRA `(.L_x_831) ;  /* 0x0000000000048947 */ /* 0x000fea0003800000 */
[----:B------:R-:W-:Y:S01]  /*8580*/  BPT.TRAP 0x1 ;  /* 0x000000040000795c */ /* 0x000fe20000300000 */
.L_x_831:
[----:B--2---:R-:W-:Y:S05]  /*8590*/  @P2 BRA `(.L_x_829) ;  /* 0x0000000000082947 */ /* 0x004fea0003800000 */
[----:B------:R-:W2:Y:S02]  /*85a0*/  SYNCS.PHASECHK.TRANS64.TRYWAIT P2, [UR10+0x28450], R5 ;  /* 0x02845005ff0075a7 */ /* 0x000ea4000804014a */
[----:B--2---:R-:W-:Y:S05]  /*85b0*/  @!P2 BRA `(.L_x_832) ;  /* 0x0000008c00b8a947 */ /* 0x004fea0003800000 */
.L_x_829:
[----:B------:R-:W-:Y:S01]  /*85c0*/  UIADD3 UR5, UR37, 0x8000, URZ ;  /* 0x0000800025057890 */ /* 0x000fe2000fffe03f */
[----:B------:R-:W-:Y:S01]  /*85d0*/  WARPGROUP.ARRIVE ;  /* 0x00000000000079c5 */ /* 0x000fe20000000000 */
[----:B------:R-:W-:-:S05]  /*85e0*/  UMOV UR11, 0x80000020 ;  /* 0x80000020000b7882 */ /* 0x000fca0000000000 */
[----:B------:R-:W3:Y:S01]  /*85f0*/  S2R R11, SR_TID.X ;  /* 0x00000000000b7919 */ /* 0x000ee20000002100 */
[----:B------:R-:W-:Y:S01]  /*8600*/  USHF.R.U32.HI UR5, URZ, 0x4, UR5 ;  /* 0x000000043f057899 */ /* 0x000fe20008011605 */
[----:B-12---:R-:W-:Y:S02]  /*8610*/  IMAD.SHL.U32 R5, R7, 0x40, RZ ;  /* 0x0000004007057824 */ /* 0x006fe400078e00ff */
[----:B------:R-:W-:Y:S01]  /*8620*/  IMAD.U32 R6, RZ, RZ, UR6 ;  /* 0x00000006ff067e24 */ /* 0x000fe2000f8e00ff */
[----:B------:R-:W-:Y:S02]  /*8630*/  ULOP3.LUT UR5, UR5, 0x3fff, URZ, 0xc0, !UPT ;  /* 0x00003fff05057892 */ /* 0x000fe4000f8ec03f */
[----:B------:R-:W-:Y:S02]  /*8640*/  IADD3 R12, -R5, 0x1, RZ ;  /* 0x00000001050c7810 */ /* 0x000fe40007ffe1ff */
[----:B------:R-:W-:Y:S01]  /*8650*/  ULOP3.LUT UR5, UR5, 0x10000, URZ, 0xfc, !UPT ;  /* 0x0001000005057892 */ /* 0x000fe2000f8efc3f */
[----:B------:R-:W-:-:S02]  /*8660*/  @!P1 LEA R6, R6, UR37, 0x3 ;  /* 0x0000002506069c11 */ /* 0x000fc4000f8e18ff */
[----:B------:R-:W-:Y:S01]  /*8670*/  IMAD R12, R17, UR56, R12 ;  /* 0x00000038110c7c24 */ /* 0x000fe2000f8e020c */
[----:B------:R-:W-:Y:S02]  /*8680*/  ULEA UR10, UR39, UR5, 0xa ;  /* 0x00000005270a7291 */ /* 0x000fe4000f8e503f */
[----:B------:R-:W-:Y:S01]  /*8690*/  @!P1 VIADD R6, R6, 0x28440 ;  /* 0x0002844006069836 */ /* 0x000fe20000000000 */
[----:B------:R-:W-:-:S04]  /*86a0*/  ULOP3.LUT UR5, URZ, UR41, URZ, 0x33, !UPT ;  /* 0x000000293f057292 */ /* 0x000fc8000f8e333f */
[----:B------:R-:W-:Y:S02]  /*86b0*/  @!P1 PRMT R6, RZ, 0x654, R6 ;  /* 0x00000654ff069816 */ /* 0x000fe40000000006 */
[----:B------:R-:W-:Y:S01]  /*86c0*/  QGMMA.64x256x32.F32.E4M3.E4M3 R24, R188, gdesc[UR8], R24, gsb0 ;  /* 0x03e00008bc187df3 */ /* 0x000fe20008000818 */
[----:B------:R-:W-:Y:S01]  /*86d0*/  UIADD3 UR10, UR10, 0x2, URZ ;  /* 0x000000020a0a7890 */ /* 0x000fe2000fffe03f */
[----:B------:R-:W-:Y:S01]  /*86e0*/  UMOV UR11, 0x80000020 ;  /* 0x80000020000b7882 */ /* 0x000fe20000000000 */
[----:B---3--:R-:W-:-:S04]  /*86f0*/  SHF.R.U32.HI R11, RZ, 0x7, R11 ;  /* 0x00000007ff0b7819 */ /* 0x008fc8000001160b */
[----:B------:R-:W-:Y:S01]  /*8700*/  IADD3 R13, -R11, 0xb, RZ ;  /* 0x0000000b0b0d7810 */ /* 0x000fe20007ffe1ff */
[----:B------:R-:W-:-:S04]  /*8710*/  VIADD R11, R12, -UR55 ;  /* 0x800000370c0b7c36 */ /* 0x000fc80008000000 */
[----:B------:R-:W-:-:S04]  /*8720*/  IMAD R11, R16, -0x2, R11 ;  /* 0xfffffffe100b7824 */ /* 0x000fc800078e020b */
[C---:B------:R-:W-:Y:S02]  /*8730*/  VIADD R15, R11.reuse, UR54 ;  /* 0x000000360b0f7c36 */ /* 0x040fe40008000000 */
[----:B------:R-:W-:-:S04]  /*8740*/  VIADD R21, R11, UR5 ;  /* 0x000000050b157c36 */ /* 0x000fc80008000000 */
[----:B------:R-:W-:Y:S01]  /*8750*/  IMAD.IADD R11, R2, 0x1, R21 ;  /* 0x00000001020b7824 */ /* 0x000fe200078e0215 */
[----:B------:R-:W-:Y:S02]  /*8760*/  WARPGROUP.DEPBAR.LE gsb0, 0x0 ;  /* 0x00008000000079c5 */ /* 0x000fe40000010000 */
[----:B------:R-:W-:-:S06]  /*8770*/  WARPGROUP.ARRIVE ;  /* 0x00000000000079c5 */ /* 0x000fcc0000000000 */
[----:B------:R-:W-:Y:S03]  /*8780*/  QGMMA.64x256x32.F32.E4M3.E4M3 R24, R184, gdesc[UR8], R24, gsb0 ;  /* 0x03e00008b8187df3 */ /* 0x000fe60008000818 */
[----:B------:R-:W-:Y:S02]  /*8790*/  WARPGROUP.DEPBAR.LE gsb0, 0x0 ;  /* 0x00008000000079c5 */ /* 0x000fe40000010000 */
[----:B------:R1:W-:Y:S06]  /*87a0*/  BAR.ARV R13, 0x100 ;  /* 0x0004000d0000751d */ /* 0x0003ec0000002000 */
[----:B------:R2:W-:Y:S02]  /*87b0*/  @!P1 SYNCS.ARRIVE.TRANS64.RED.A1T0 RZ, [R6+URZ], RZ ;  /* 0x000000ff06ff99a7 */ /* 0x0005e4000810043f */
[----:B--2---:R-:W-:Y:S01]  /*87c0*/  IMAD.IADD R6, R2, 0x1, R15 ;  /* 0x0000000102067824 */ /* 0x004fe200078e020f */
[----:B-1----:R-:W-:Y:S06]  /*87d0*/  @!P6 BRA `(.L_x_833) ;  /* 0x00000000005ce947 */ /* 0x002fec0003800000 */
        /* <DEDUP_REMOVED lines=11> */
.L_x_835:
[----:B------:R-:W-:Y:S02]  /*8890*/  IMAD.U32 R14, RZ, RZ, UR7 ;  /* 0x00000007ff0e7e24 */ /* 0x000fe4000f8e00ff */
[----:B------:R-:W-:-:S03]  /*88a0*/  IMAD.MOV.U32 R12, RZ, RZ, R8 ;  /* 0x000000ffff0c7224 */ /* 0x000fc600078e0008 */
[----:B------:R-:W-:-:S13]  /*88b0*/  ISETP.NE.AND P2, PT, R14, 0x1, PT ;  /* 0x000000010e00780c */ /* 0x000fda0003f45270 */
[----:B------:R-:W1:Y:S01]  /*88c0*/  @P2 LDC.64 R184, c[0x0][0x9e8] ;  /* 0x00027a00ffb82b82 */ /* 0x000e620000000a00 */
[----:B------:R-:W-:-:S04]  /*88d0*/  @P2 IMAD.IADD R13, R194, 0x1, R2 ;  /* 0x00000001c20d2824 */ /* 0x000fc800078e0202 */
[----:B-1----:R-:W-:-:S05]  /*88e0*/  @P2 IMAD.HI.U32 R184, R13, R184, RZ ;  /* 0x000000b80db82227 */ /* 0x002fca00078e00ff */
[----:B------:R-:W-:-:S07]  /*88f0*/  @P2 SHF.R.U32.HI R12, RZ, R185, R184 ;  /* 0x000000b9ff0c2219 */ /* 0x000fce00000116b8 */
.L_x_836:
[----:B------:R-:W-:Y:S05]  /*8900*/  BSYNC B0 ;  /* 0x0000000000007941 */ /* 0x000fea0003800000 */
.L_x_834:
[----:B------:R-:W-:-:S04]  /*8910*/  IMAD R13, R12, R14, -R5 ;  /* 0x0000000e0c0d7224 */ /* 0x000fc800078e0a05 */
[----:B------:R-:W-:-:S05]  /*8920*/  IMAD R13, R16, -0x2, R13 ;  /* 0xfffffffe100d7824 */ /* 0x000fca00078e020d */
[----:B------:R-:W-:Y:S02]  /*8930*/  VIADDMNMX R6, R13, R14, R6, PT ;  /* 0x0000000e0d067246 */ /* 0x000fe40003800106 */
[----:B------:R-:W-:-:S07]  /*8940*/  VIMNMX R11, R11, R13, !PT ;  /* 0x0000000d0b0b7248 */ /* 0x000fce0007fe0100 */
.L_x_833:
[----:B------:R-:W-:-:S04]  /*8950*/  ISETP.GT.AND P2, PT, R7, -0x1, PT ;  /* 0xffffffff0700780c */ /* 0x000fc80003f44270 */
[C---:B------:R-:W-:Y:S02]  /*8960*/  ISETP.GT.AND P3, PT, R11.reuse, RZ, P2 ;  /* 0x000000ff0b00720c */ /* 0x040fe40001764270 */
[C---:B------:R-:W-:Y:S02]  /*8970*/  ISETP.GT.AND P5, PT, R11.reuse, 0x1, P2 ;  /* 0x000000010b00780c */ /* 0x040fe400017a4270 */
[----:B------:R-:W-:Y:S02]  /*8980*/  ISETP.LT.OR P4, PT, R6, 0x1, P3 ;  /* 0x000000010600780c */ /* 0x000fe40001f81670 */
[C---:B------:R-:W-:Y:S02]  /*8990*/  ISETP.GT.AND P3, PT, R11.reuse, 0x8, P2 ;  /* 0x000000080b00780c */ /* 0x040fe40001764270 */
[----:B------:R-:W-:Y:S02]  /*89a0*/  FSEL R152, R152, -INF , !P4 ;  /* 0xff80000098987808 */ /* 0x000fe40006000000 */
[----:B------:R-:W-:-:S02]  /*89b0*/  ISETP.GT.AND P4, PT, R11, 0x9, P2 ;  /* 0x000000090b00780c */ /* 0x000fc40001784270 */
[C---:B------:R-:W-:Y:S02]  /*89c0*/  ISETP.LT.OR P5, PT, R6.reuse, 0x2, P5 ;  /* 0x000000020600780c */ /* 0x040fe40002fa1670 */
[C---:B------:R-:W-:Y:S02]  /*89d0*/  ISETP.LT.OR P3, PT, R6.reuse, 0x9, P3 ;  /* 0x000000090600780c */ /* 0x040fe40001f61670 */
[----:B------:R-:W-:Y:S02]  /*89e0*/  ISETP.LT.OR P4, PT, R6, 0xa, P4 ;  /* 0x0000000a0600780c */ /* 0x000fe40002781670 */
[----:B------:R-:W-:Y:S02]  /*89f0*/  FSEL R153, R153, -INF , !P5 ;  /* 0xff80000099997808 */ /* 0x000fe40006800000 */
[----:B------:R-:W-:Y:S02]  /*8a00*/  FSEL R156, R156, -INF , !P3 ;  /* 0xff8000009c9c7808 */ /* 0x000fe40005800000 */
[----:B------:R-:W-:-:S02]  /*8a10*/  FSEL R157, R157, -INF , !P4 ;  /* 0xff8000009d9d7808 */ /* 0x000fc40006000000 */
[C---:B------:R-:W-:Y:S02]  /*8a20*/  ISETP.GT.AND P5, PT, R11.reuse, 0x10, P2 ;  /* 0x000000100b00780c */ /* 0x040fe400017a4270 */
[C---:B------:R-:W-:Y:S02]  /*8a30*/  ISETP.GT.AND P3, PT, R11.reuse, 0x11, P2 ;  /* 0x000000110b00780c */ /* 0x040fe40001764270 */
[----:B------:R-:W-:Y:S02]  /*8a40*/  ISETP.GT.AND P4, PT, R11, 0x18, P2 ;  /* 0x000000180b00780c */ /* 0x000fe40001784270 */
[C---:B------:R-:W-:Y:S02]  /*8a50*/  ISETP.LT.OR P5, PT, R6.reuse, 0x11, P5 ;  /* 0x000000110600780c */ /* 0x040fe40002fa1670 */
[C---:B------:R-:W-:Y:S02]  /*8a60*/  ISETP.LT.OR P3, PT, R6.reuse, 0x12, P3 ;  /* 0x000000120600780c */ /* 0x040fe40001f61670 */
[----:B------:R-:W-:-:S02]  /*8a70*/  ISETP.LT.OR P4, PT, R6, 0x19, P4 ;  /* 0x000000190600780c */ /* 0x000fc40002781670 */
[----:B------:R-:W-:Y:S02]  /*8a80*/  FSEL R160, R160, -INF , !P5 ;  /* 0xff800000a0a07808 */ /* 0x000fe40006800000 */
[----:B------:R-:W-:Y:S02]  /*8a90*/  FSEL R161, R161, -INF , !P3 ;  /* 0xff800000a1a17808 */ /* 0x000fe40005800000 */
[----:B------:R-:W-:Y:S02]  /*8aa0*/  FSEL R164, R164, -INF , !P4 ;  /* 0xff800000a4a47808 */ /* 0x000fe40006000000 */
[C---:B------:R-:W-:Y:S02]  /*8ab0*/  ISETP.GT.AND P5, PT, R11.reuse, 0x19, P2 ;  /* 0x000000190b00780c */ /* 0x040fe400017a4270 */
[C---:B------:R-:W-:Y:S02]  /*8ac0*/  ISETP.GT.AND P3, PT, R11.reuse, 0x20, P2 ;  /* 0x000000200b00780c */ /* 0x040fe40001764270 */
        /* <DEDUP_REMOVED lines=18> */
[----:B------:R-:W-:Y:S01]  /*8bf0*/  ISETP.GT.AND P4, PT, R11, 0x39, P2 ;  /* 0x000000390b00780c */ /* 0x000fe20001784270 */
[----:B------:R-:W-:Y:S01]  /*8c00*/  IMAD.IADD R11, R0, 0x1, R21 ;  /* 0x00000001000b7824 */ /* 0x000fe200078e0215 */
[----:B------:R-:W-:-:S02]  /*8c10*/  ISETP.LT.OR P5, PT, R6, 0x32, P5 ;  /* 0x000000320600780c */ /* 0x000fc40002fa1670 */
[C---:B------:R-:W-:Y:S02]  /*8c20*/  ISETP.LT.OR P3, PT, R6.reuse, 0x39, P3 ;  /* 0x000000390600780c */ /* 0x040fe40001f61670 */
[----:B------:R-:W-:Y:S01]  /*8c30*/  ISETP.LT.OR P4, PT, R6, 0x3a, P4 ;  /* 0x0000003a0600780c */ /* 0x000fe20002781670 */
[----:B------:R-:W-:Y:S01]  /*8c40*/  IMAD.IADD R6, R0, 0x1, R15 ;  /* 0x0000000100067824 */ /* 0x000fe200078e020f */
[----:B------:R-:W-:Y:S02]  /*8c50*/  FSEL R177, R177, -INF , !P5 ;  /* 0xff800000b1b17808 */ /* 0x000fe40006800000 */
[----:B------:R-:W-:Y:S02]  /*8c60*/  FSEL R180, R180, -INF , !P3 ;  /* 0xff800000b4b47808 */ /* 0x000fe40005800000 */
[----:B------:R-:W-:Y:S01]  /*8c70*/  FSEL R181, R181, -INF , !P4 ;  /* 0xff800000b5b57808 */ /* 0x000fe20006000000 */
[----:B------:R-:W-:Y:S06]  /*8c80*/  @!P6 BRA `(.L_x_837) ;  /* 0x000000000058e947 */ /* 0x000fec0003800000 */
        /* <DEDUP_REMOVED lines=12> */
.L_x_839:
[----:B------:R-:W-:-:S05]  /*8d50*/  IMAD.U32 R14, RZ, RZ, UR7 ;  /* 0x00000007ff0e7e24 */ /* 0x000fca000f8e00ff */
[----:B------:R-:W-:-:S13]  /*8d60*/  ISETP.NE.AND P3, PT, R14, 0x1, PT ;  /* 0x000000010e00780c */ /* 0x000fda0003f65270 */
[----:B------:R-:W1:Y:S02]  /*8d70*/  @P3 LDC.64 R20, c[0x0][0x9e8] ;  /* 0x00027a00ff143b82 */ /* 0x000e640000000a00 */
[----:B-1----:R-:W-:-:S05]  /*8d80*/  @P3 IMAD.HI.U32 R20, R12, R20, RZ ;  /* 0x000000140c143227 */ /* 0x002fca00078e00ff */
[----:B------:R-:W-:-:S07]  /*8d90*/  @P3 SHF.R.U32.HI R12, RZ, R21, R20 ;  /* 0x00000015ff0c3219 */ /* 0x000fce0000011614 */
.L_x_840:
[----:B------:R-:W-:Y:S05]  /*8da0*/  BSYNC B0 ;  /* 0x0000000000007941 */ /* 0x000fea0003800000 */
.L_x_838:
[----:B------:R-:W-:-:S04]  /*8db0*/  IMAD R5, R12, R14, -R5 ;  /* 0x0000000e0c057224 */ /* 0x000fc800078e0a05 */
[----:B------:R-:W-:-:S05]  /*8dc0*/  IMAD R5, R16, -0x2, R5 ;  /* 0xfffffffe10057824 */ /* 0x000fca00078e0205 */
[----:B------:R-:W-:Y:S02]  /*8dd0*/  VIADDMNMX R6, R5, R14, R6, PT ;  /* 0x0000000e05067246 */ /* 0x000fe40003800106 */
[----:B------:R-:W-:-:S07]  /*8de0*/  VIMNMX R11, R11, R5, !PT ;  /* 0x000000050b0b7248 */ /* 0x000fce0007fe0100 */
.L_x_837:
[----:B------:R-:W-:Y:S02]  /*8df0*/  FMNMX.FTZ R12, R152, R9, !PT ;  /* 0x00000009980c7209 */ /* 0x000fe40007810000 */
[----:B------:R-:W-:Y:S02]  /*8e00*/  ISETP.GT.AND P4, PT, R11, 0x8, P2 ;  /* 0x000000080b00780c */ /* 0x000fe40001784270 */
[----:B------:R-:W-:Y:S02]  /*8e10*/  FMNMX.FTZ R5, R153, R12, !PT ;  /* 0x0000000c99057209 */ /* 0x000fe40007810000 */
[----:B------:R-:W-:Y:S02]  /*8e20*/  ISETP.LT.OR P4, PT, R6, 0x9, P4 ;  /* 0x000000090600780c */ /* 0x000fe40002781670 */
[----:B------:R-:W-:Y:S02]  /*8e30*/  FMNMX.FTZ R12, R156, R5, !PT ;  /* 0x000000059c0c7209 */ /* 0x000fe40007810000 */
[----:B------:R-:W-:-:S02]  /*8e40*/  FSEL R158, R158, -INF , !P4 ;  /* 0xff8000009e9e7808 */ /* 0x000fc40006000000 */
[----:B------:R-:W-:Y:S02]  /*8e50*/  FMNMX.FTZ R5, R157, R12, !PT ;  /* 0x0000000c9d057209 */ /* 0x000fe40007810000 */
[C---:B------:R-:W-:Y:S02]  /*8e60*/  ISETP.GT.AND P4, PT, R11.reuse, RZ, P2 ;  /* 0x000000ff0b00720c */ /* 0x040fe40001784270 */
[----:B------:R-:W-:Y:S02]  /*8e70*/  FMNMX.FTZ R12, R160, R5, !PT ;  /* 0x00000005a00c7209 */ /* 0x000fe40007810000 */
[----:B------:R-:W-:Y:S02]  /*8e80*/  ISETP.GT.AND P3, PT, R11, 0x1, P2 ;  /* 0x000000010b00780c */ /* 0x000fe40001764270 */
[----:B------:R-:W-:Y:S02]  /*8e90*/  FMNMX.FTZ R5, R161, R12, !PT ;  /* 0x0000000ca1057209 */ /* 0x000fe40007810000 */
[----:B------:R-:W-:-:S02]  /*8ea0*/  ISETP.LT.OR P4, PT, R6, 0x1, P4 ;  /* 0x000000010600780c */ /* 0x000fc40002781670 */
        /* <DEDUP_REMOVED lines=20> */
[C---:B------:R-:W-:Y:S01]  /*8ff0*/  ISETP.GT.AND P3, PT, R11.reuse, 0x18, P2 ;  /* 0x000000180b00780c */ /* 0x040fe20001764270 */
[----:B------:R-:W1:Y:S01]  /*9000*/  SHFL.BFLY PT, R5, R12, 0x2, 0x1f ;  /* 0x0c401f000c057f89 */ /* 0x000e6200000e0000 */
[C---:B------:R-:W-:Y:S02]  /*9010*/  ISETP.LT.OR P5, PT, R6.reuse, 0x12, P5 ;  /* 0x000000120600780c */ /* 0x040fe40002fa1670 */
[----:B------:R-:W-:Y:S02]  /*9020*/  ISETP.GT.AND P4, PT, R11, 0x19, P2 ;  /* 0x000000190b00780c */ /* 0x000fe40001784270 */
[----:B------:R-:W-:-:S02]  /*9030*/  ISETP.LT.OR P3, PT, R6, 0x19, P3 ;  /* 0x000000190600780c */ /* 0x000fc40001f61670 */
[----:B------:R-:W-:Y:S02]  /*9040*/  FSEL R163, R163, -INF , !P5 ;  /* 0xff800000a3a37808 */ /* 0x000fe40006800000 */
[C---:B------:R-:W-:Y:S02]  /*9050*/  ISETP.GT.AND P5, PT, R11.reuse, 0x20, P2 ;  /* 0x000000200b00780c */ /* 0x040fe400017a4270 */
[----:B------:R-:W-:Y:S02]  /*9060*/  FSEL R166, R166, -INF , !P3 ;  /* 0xff800000a6a67808 */ /* 0x000fe40005800000 */
[C---:B------:R-:W-:Y:S02]  /*9070*/  ISETP.LT.OR P4, PT, R6.reuse, 0x1a, P4 ;  /* 0x0000001a0600780c */ /* 0x040fe40002781670 */
[----:B------:R-:W-:Y:S02]  /*9080*/  ISETP.GT.AND P3, PT, R11, 0x21, P2 ;  /* 0x000000210b00780c */ /* 0x000fe40001764270 */
[----:B------:R-:W-:-:S02]  /*9090*/  ISETP.LT.OR P5, PT, R6, 0x21, P5 ;  /* 0x000000210600780c */ /* 0x000fc40002fa1670 */
[----:B------:R-:W-:Y:S02]  /*90a0*/  FSEL R167, R167, -INF , !P4 ;  /* 0xff800000a7a77808 */ /* 0x000fe40006000000 */
[----:B------:R-:W-:Y:S02]  /*90b0*/  ISETP.GT.AND P4, PT, R11, 0x28, P2 ;  /* 0x000000280b00780c */ /* 0x000fe40001784270 */
[----:B------:R-:W-:Y:S02]  /*90c0*/  ISETP.LT.OR P3, PT, R6, 0x22, P3 ;  /* 0x000000220600780c */ /* 0x000fe40001f61670 */
[----:B-1----:R-:W-:Y:S02]  /*90d0*/  FMNMX.FTZ R5, R12, R5, !PT ;  /* 0x000000050c057209 */ /* 0x002fe40007810000 */
[----:B------:R-:W-:Y:S02]  /*90e0*/  FMNMX.FTZ R12, R13, R10, !PT ;  /* 0x0000000a0d0c7209 */ /* 0x000fe40007810000 */
[----:B------:R-:W-:Y:S01]  /*90f0*/  FSEL R170, R170, -INF , !P5 ;  /* 0xff800000aaaa7808 */ /* 0x000fe20006800000 */
[----:B------:R-:W1:Y:S01]  /*9100*/  SHFL.BFLY PT, R14, R5, 0x1, 0x1f ;  /* 0x0c201f00050e7f89 */ /* 0x000e6200000e0000 */
[----:B------:R-:W-:-:S02]  /*9110*/  FMNMX.FTZ R15, R155, R12, !PT ;  /* 0x0000000c9b0f7209 */ /* 0x000fc40007810000 */
[----:B------:R-:W-:Y:S02]  /*9120*/  ISETP.LT.OR P4, PT, R6, 0x29, P4 ;  /* 0x000000290600780c */ /* 0x000fe40002781670 */
[----:B------:R-:W-:Y:S02]  /*9130*/  FMNMX.FTZ R12, R158, R15, !PT ;  /* 0x0000000f9e0c7209 */ /* 0x000fe40007810000 */
[----:B------:R-:W-:Y:S02]  /*9140*/  FSEL R171, R171, -INF , !P3 ;  /* 0xff800000abab7808 */ /* 0x000fe40005800000 */
[----:B------:R-:W-:Y:S02]  /*9150*/  FMNMX.FTZ R15, R159, R12, !PT ;  /* 0x0000000c9f0f7209 */ /* 0x000fe40007810000 */
[----:B------:R-:W-:Y:S02]  /*9160*/  ISETP.GT.AND P3, PT, R11, 0x29, P2 ;  /* 0x000000290b00780c */ /* 0x000fe40001764270 */
[----:B------:R-:W-:-:S02]  /*9170*/  FMNMX.FTZ R12, R162, R15, !PT ;  /* 0x0000000fa20c7209 */ /* 0x000fc40007810000 */
[----:B------:R-:W-:Y:S02]  /*9180*/  FSEL R174, R174, -INF , !P4 ;  /* 0xff800000aeae7808 */ /* 0x000fe40006000000 */
[----:B------:R-:W-:Y:S02]  /*9190*/  FMNMX.FTZ R15, R163, R12, !PT ;  /* 0x0000000ca30f7209 */ /* 0x000fe40007810000 */
[----:B------:R-:W-:Y:S02]  /*91a0*/  ISETP.GT.AND P4, PT, R11, 0x30, P2 ;  /* 0x000000300b00780c */ /* 0x000fe40001784270 */
[----:B------:R-:W-:Y:S02]  /*91b0*/  FMNMX.FTZ R12, R166, R15, !PT ;  /* 0x0000000fa60c7209 */ /* 0x000fe40007810000 */
[----:B------:R-:W-:Y:S02]  /*91c0*/  ISETP.LT.OR P3, PT, R6, 0x2a, P3 ;  /* 0x0000002a0600780c */ /* 0x000fe40001f61670 */
        /* <DEDUP_REMOVED lines=8> */
[----:B-1----:R-:W-:Y:S01]  /*9250*/  FMNMX.FTZ R5, R5, R14, !PT ;  /* 0x0000000e05057209 */ /* 0x002fe20007810000 */
[----:B------:R-:W-:Y:S01]  /*9260*/  IMAD.U32 R14, RZ, RZ, UR38 ;  /* 0x00000026ff0e7e24 */ /* 0x000fe2000f8e00ff */
[----:B------:R-:W-:Y:S02]  /*9270*/  ISETP.GT.AND P4, PT, R11, 0x38, P2 ;  /* 0x000000380b00780c */ /* 0x000fe40001784270 */
[----:B------:R-:W-:Y:S01]  /*9280*/  ISETP.LT.OR P3, PT, R6, 0x32, P3 ;  /* 0x000000320600780c */ /* 0x000fe20001f61670 */
[----:B------:R-:W-:-:S01]  /*9290*/  FFMA.FTZ R14, R5, R14, -8 ;  /* 0xc1000000050e7423 */ /* 0x000fc2000001000e */
[----:B------:R-:W-:Y:S02]  /*92a0*/  FMNMX.FTZ R21, R175, R20, !PT ;  /* 0x00000014af157209 */ /* 0x000fe40007810000 */
[----:B------:R-:W-:-:S02]  /*92b0*/  ISETP.GT.AND P2, PT, R11, 0x39, P2 ;  /* 0x000000390b00780c */ /* 0x000fc40001744270 */
[----:B------:R-:W-:Y:S02]  /*92c0*/  ISETP.LT.OR P4, PT, R6, 0x39, P4 ;  /* 0x000000390600780c */ /* 0x000fe40002781670 */
[----:B------:R-:W-:Y:S02]  /*92d0*/  FSEL R179, R179, -INF , !P3 ;  /* 0xff800000b3b37808 */ /* 0x000fe40005800000 */
[----:B------:R-:W-:Y:S02]  /*92e0*/  FMNMX.FTZ R20, R178, R21, !PT ;  /* 0x00000015b2147209 */ /* 0x000fe40007810000 */
[----:B------:R-:W-:Y:S02]  /*92f0*/  FSETP.NEU.FTZ.AND P5, PT, R5, -INF , PT ;  /* 0xff8000000500780b */ /* 0x000fe40003fbd000 */
[----:B------:R-:W-:Y:S02]  /*9300*/  ISETP.LT.OR P2, PT, R6, 0x3a, P2 ;  /* 0x0000003a0600780c */ /* 0x000fe40001741670 */
[----:B------:R-:W-:-:S02]  /*9310*/  FSEL R182, R182, -INF , !P4 ;  /* 0xff800000b6b67808 */ /* 0x000fc40006000000 */
[----:B------:R-:W-:Y:S02]  /*9320*/  FMNMX.FTZ R21, R179, R20, !PT ;  /* 0x00000014b3157209 */ /* 0x000fe40007810000 */
[----:B------:R-:W-:Y:S02]  /*9330*/  FSEL R14, R14, RZ, P5 ;  /* 0x000000ff0e0e7208 */ /* 0x000fe40002800000 */
[----:B------:R-:W-:Y:S02]  /*9340*/  FSEL R183, R183, -INF , !P2 ;  /* 0xff800000b7b77808 */ /* 0x000fe40005000000 */
[----:B------:R-:W-:Y:S01]  /*9350*/  FMNMX.FTZ R6, R182, R21, !PT ;  /* 0x00000015b6067209 */ /* 0x000fe20007810000 */
[--C-:B------:R-:W-:Y:S01]  /*9360*/  FFMA.FTZ R152, R152, UR38, -R14.reuse ;  /* 0x0000002698987c23 */ /* 0x100fe2000801080e */
[----:B------:R-:W-:-:S01]  /*9370*/  FFMA.FTZ R157, R157, UR38, -R14 ;  /* 0x000000269d9d7c23 */ /* 0x000fc2000801080e */
[--C-:B------:R-:W-:Y:S01]  /*9380*/  FFMA.FTZ R15, R153, UR38, -R14.reuse ;  /* 0x00000026990f7c23 */ /* 0x100fe2000801080e */
[----:B------:R-:W-:Y:S01]  /*9390*/  FMNMX.FTZ R6, R183, R6, !PT ;  /* 0x00000006b7067209 */ /* 0x000fe20007810000 */
[----:B------:R1:W-:Y:S01]  /*93a0*/  MUFU.EX2 R12, R152 ;  /* 0x00000098000c7308 */ /* 0x0003e20000000800 */
[----:B------:R-:W-:-:S01]  /*93b0*/  FFMA.FTZ R11, R156, UR38, -R14 ;  /* 0x000000269c0b7c23 */ /* 0x000fc2000801080e */
[--C-:B------:R-:W-:Y:S01]  /*93c0*/  FFMA.FTZ R21, R160, UR38, -R14.reuse ;  /* 0x00000026a0157c23 */ /* 0x100fe2000801080e */
[----:B------:R-:W-:-:S01]  /*93d0*/  FFMA.FTZ R153, R164, UR38, -R14 ;  /* 0x00000026a4997c23 */ /* 0x000fc2000801080e */
[--C-:B------:R-:W-:Y:S01]  /*93e0*/  FFMA.FTZ R154, R165, UR38, -R14.reuse ;  /* 0x00000026a59a7c23 */ /* 0x100fe2000801080e */
[----:B------:R-:W-:-:S01]  /*93f0*/  FFMA.FTZ R156, R168, UR38, -R14 ;  /* 0x00000026a89c7c23 */ /* 0x000fc2000801080e */
[--C-:B------:R-:W-:Y:S01]  /*9400*/  FFMA.FTZ R160, R172, UR38, -R14.reuse ;  /* 0x00000026aca07c23 */ /* 0x100fe2000801080e */
[----:B------:R-:W-:-:S01]  /*9410*/  FFMA.FTZ R164, R176, UR38, -R14 ;  /* 0x00000026b0a47c23 */ /* 0x000fc2000801080e */
[----:B------:R2:W-:Y:S01]  /*9420*/  MUFU.EX2 R20, R157 ;  /* 0x0000009d00147308 */ /* 0x0005e20000000800 */
[----:B-1----:R-:W-:-:S01]  /*9430*/  FFMA.FTZ R152, R161, UR38, -R14 ;  /* 0x00000026a1987c23 */ /* 0x002fc2000801080e */
[--C-:B------:R-:W-:Y:S01]  /*9440*/  FFMA.FTZ R165, R177, UR38, -R14.reuse ;  /* 0x00000026b1a57c23 */ /* 0x100fe2000801080e */
[----:B------:R-:W1:Y:S01]  /*9450*/  SHFL.BFLY PT, R161, R6, 0x2, 0x1f ;  /* 0x0c401f0006a17f89 */ /* 0x000e6200000e0000 */
[----:B------:R-:W-:-:S01]  /*9460*/  FFMA.FTZ R168, R180, UR38, -R14 ;  /* 0x00000026b4a87c23 */ /* 0x000fc2000801080e */
[----:B------:R-:W-:-:S03]  /*9470*/  FFMA.FTZ R181, R181, UR38, -R14 ;  /* 0x00000026b5b57c23 */ /* 0x000fc6000801080e */
[----:B------:R-:W-:Y:S01]  /*9480*/  MUFU.EX2 R15, R15 ;  /* 0x0000000f000f7308 */ /* 0x000fe20000000800 */
[----:B--2---:R-:W-:-:S07]  /*9490*/  FFMA.FTZ R157, R169, UR38, -R14 ;  /* 0x00000026a99d7c23 */ /* 0x004fce000801080e */
[----:B------:R-:W-:Y:S08]  /*94a0*/  MUFU.EX2 R11, R11 ;  /* 0x0000000b000b7308 */ /* 0x000ff00000000800 */
[----:B------:R-:W-:Y:S01]  /*94b0*/  MUFU.EX2 R21, R21 ;  /* 0x0000001500157308 */ /* 0x000fe20000000800 */
[----:B-1----:R-:W-:Y:S01]  /*94c0*/  FMNMX.FTZ R169, R6, R161, !PT ;  /* 0x000000a106a97209 */ /* 0x002fe20007810000 */
[----:B------:R-:W-:Y:S01]  /*94d0*/  FFMA.FTZ R161, R173, UR38, -R14 ;  /* 0x00000026ada17c23 */ /* 0x000fe2000801080e */
[----:B------:R-:W-:-:S03]  /*94e0*/  FSEL R14, R5, RZ, P5 ;  /* 0x000000ff050e7208 */ /* 0x000fc60002800000 */
[----:B------:R-:W1:Y:S02]  /*94f0*/  SHFL.BFLY PT, R6, R169, 0x1, 0x1f ;  /* 0x0c201f00a9067f89 */ /* 0x000e6400000e0000 */
[----:B------:R-:W-:Y:S01]  /*9500*/  MUFU.EX2 R152, R152 ;  /* 0x0000009800987308 */ /* 0x000fe20000000800 */
[----:B------:R-:W-:-:S07]  /*9510*/  FADD.FTZ R14, -R14, R9 ;  /* 0x000000090e0e7221 */ /* 0x000fce0000010100 */
[----:B------:R-:W-:Y:S08]  /*9520*/  MUFU.EX2 R153, R153 ;  /* 0x0000009900997308 */ /* 0x000ff00000000800 */
[----:B------:R-:W-:Y:S01]  /*9530*/  MUFU.EX2 R154, R154 ;  /* 0x0000009a009a7308 */ /* 0x000fe20000000800 */
[----:B-1----:R-:W-:Y:S01]  /*9540*/  FMNMX.FTZ R6, R169, R6, !PT ;  /* 0x00000006a9067209 */ /* 0x002fe20007810000 */
[----:B------:R-:W-:-:S06]  /*9550*/  IMAD.U32 R169, RZ, RZ, UR38 ;  /* 0x00000026ffa97e24 */ /* 0x000fcc000f8e00ff */
[----:B------:R-:W-:Y:S01]  /*9560*/  MUFU.EX2 R156, R156 ;  /* 0x0000009c009c7308 */ /* 0x000fe20000000800 */
[C---:B------:R-:W-:Y:S01]  /*9570*/  FSETP.NEU.FTZ.AND P2, PT, R6.reuse, -INF , PT ;  /* 0xff8000000600780b */ /* 0x040fe20003f5d000 */
[----:B------:R-:W-:Y:S01]  /*9580*/  FFMA.FTZ R172, R6, R169, -8 ;  /* 0xc100000006ac7423 */ /* 0x000fe200000100a9 */
[----:B------:R-:W-:-:S04]  /*9590*/  FMUL.FTZ R169, R14, UR38 ;  /* 0x000000260ea97c20 */ /* 0x000fc80008410000 */
        /* <DEDUP_REMOVED lines=9> */
[----:B------:R-:W1:Y:S01]  /*9630*/  MUFU.EX2 R169, R169 ;  /* 0x000000a900a97308 */ /* 0x000e620000000800 */
        /* <DEDUP_REMOVED lines=9> */
[--C-:B------:R-:W-:Y:S01]  /*96d0*/  FFMA.FTZ R178, R178, UR38, -R172.reuse ;  /* 0x00000026b2b27c23 */ /* 0x100fe200080108ac */
[----:B------:R-:W-:-:S01]  /*96e0*/  FFMA.FTZ R179, R179, UR38, -R172 ;  /* 0x00000026b3b37c23 */ /* 0x000fc200080108ac */
[--C-:B------:R-:W-:Y:S01]  /*96f0*/  FFMA.FTZ R182, R182, UR38, -R172.reuse ;  /* 0x00000026b6b67c23 */ /* 0x100fe200080108ac */
[----:B------:R-:W-:-:S03]  /*9700*/  FFMA.FTZ R172, R183, UR38, -R172 ;  /* 0x00000026b7ac7c23 */ /* 0x000fc600080108ac */
[----:B------:R-:W2:Y:S01]  /*9710*/  MUFU.EX2 R10, R10 ;  /* 0x0000000a000a7308 */ /* 0x000ea20000000800 */
[----:B-1----:R-:W-:-:S04]  /*9720*/  FFMA.FTZ R170, R169, R3, R12 ;  /* 0x00000003a9aa7223 */ /* 0x002fc8000001000c */
[----:B------:R-:W-:-:S03]  /*9730*/  FADD.FTZ R170, R15, R170 ;  /* 0x000000aa0faa7221 */ /* 0x000fc60000010000 */
[----:B------:R-:W1:Y:S08]  /*9740*/  MUFU.EX2 R14, R14 ;  /* 0x0000000e000e7308 */ /* 0x000e700000000800 */
[----:B------:R-:W3:Y:S01]  /*9750*/  MUFU.EX2 R155, R155 ;  /* 0x0000009b009b7308 */ /* 0x000ee20000000800 */
[----:B--2---:R-:W-:-:S07]  /*9760*/  FFMA.FTZ R3, R10, R4, R13 ;  /* 0x000000040a037223 */ /* 0x004fce000001000d */
[----:B------:R-:W2:Y:S01]  /*9770*/  MUFU.EX2 R158, R158 ;  /* 0x0000009e009e7308 */ /* 0x000ea20000000800 */
[----:B-1----:R-:W-:-:S01]  /*9780*/  FADD.FTZ R4, R14, R3 ;  /* 0x000000030e047221 */ /* 0x002fc20000010000 */
[----:B------:R-:W-:-:S06]  /*9790*/  FADD.FTZ R3, R11, R170 ;  /* 0x000000aa0b037221 */ /* 0x000fcc0000010000 */
[----:B------:R-:W1:Y:S08]  /*97a0*/  MUFU.EX2 R159, R159 ;  /* 0x0000009f009f7308 */ /* 0x000e700000000800 */
[----:B------:R-:W4:Y:S08]  /*97b0*/  MUFU.EX2 R162, R162 ;  /* 0x000000a200a27308 */ /* 0x000f300000000800 */
[----:B------:R-:W5:Y:S08]  /*97c0*/  MUFU.EX2 R173, R173 ;  /* 0x000000ad00ad7308 */ /* 0x000f700000000800 */
[----:B------:R3:W5:Y:S08]  /*97d0*/  MUFU.EX2 R176, R167 ;  /* 0x000000a700b07308 */ /* 0x0007700000000800 */
[----:B------:R-:W5:Y:S01]  /*97e0*/  MUFU.EX2 R163, R163 ;  /* 0x000000a300a37308 */ /* 0x000f620000000800 */
[----:B---3--:R-:W-:-:S01]  /*97f0*/  FADD.FTZ R167, R155, R4 ;  /* 0x000000049ba77221 */ /* 0x008fc20000010000 */
[----:B------:R-:W-:-:S03]  /*9800*/  FADD.FTZ R4, R20, R3 ;  /* 0x0000000314047221 */ /* 0x000fc60000010000 */
[----:B--2---:R-:W-:Y:S01]  /*9810*/  FADD.FTZ R170, R158, R167 ;  /* 0x000000a79eaa7221 */ /* 0x004fe20000010000 */
[----:B------:R-:W-:-:S02]  /*9820*/  FADD.FTZ R3, R21, R4 ;  /* 0x0000000415037221 */ /* 0x000fc40000010000 */
[----:B------:R-:W2:Y:S01]  /*9830*/  MUFU.EX2 R166, R166 ;  /* 0x000000a600a67308 */ /* 0x000ea20000000800 */
[----:B-1----:R-:W-:-:S01]  /*9840*/  FADD.FTZ R167, R159, R170 ;  /* 0x000000aa9fa77221 */ /* 0x002fc20000010000 */
[----:B------:R-:W-:-:S03]  /*9850*/  FADD.FTZ R4, R152, R3 ;  /* 0x0000000398047221 */ /* 0x000fc60000010000 */
[----:B----4-:R-:W-:Y:S01]  /*9860*/  FADD.FTZ R170, R162, R167 ;  /* 0x000000a7a2aa7221 */ /* 0x010fe20000010000 */
[----:B------:R-:W-:-:S02]  /*9870*/  FADD.FTZ R3, R153, R4 ;  /* 0x0000000499037221 */ /* 0x000fc40000010000 */
[----:B------:R-:W1:Y:S01]  /*9880*/  MUFU.EX2 R160, R160 ;  /* 0x000000a000a07308 */ /* 0x000e620000000800 */
[----:B-----5:R-:W-:-:S01]  /*9890*/  FADD.FTZ R170, R173, R170 ;  /* 0x000000aaadaa7221 */ /* 0x020fc20000010000 */
[----:B------:R-:W-:-:S03]  /*98a0*/  FADD.FTZ R3, R154, R3 ;  /* 0x000000039a037221 */ /* 0x000fc60000010000 */
[----:B------:R-:W-:Y:S01]  /*98b0*/  FADD.FTZ R170, R176, R170 ;  /* 0x000000aab0aa7221 */ /* 0x000fe20000010000 */
[----:B------:R-:W-:-:S02]  /*98c0*/  FADD.FTZ R4, R156, R3 ;  /* 0x000000039c047221 */ /* 0x000fc40000010000 */
[----:B------:R-:W3:Y:S01]  /*98d0*/  MUFU.EX2 R174, R174 ;  /* 0x000000ae00ae7308 */ /* 0x000ee20000000800 */
[----:B------:R-:W-:-:S01]  /*98e0*/  FADD.FTZ R3, R163, R170 ;  /* 0x000000aaa3037221 */ /* 0x000fc20000010000 */
[----:B------:R-:W-:-:S03]  /*98f0*/  FADD.FTZ R167, R157, R4 ;  /* 0x000000049da77221 */ /* 0x000fc60000010000 */
[----:B--2---:R-:W-:-:S03]  /*9900*/  FADD.FTZ R3, R166, R3 ;  /* 0x00000003a6037221 */ /* 0x004fc60000010000 */
        /* <DEDUP_REMOVED lines=24> */
.L_x_841:
        /* <DEDUP_REMOVED lines=10> */
[-C--:B------:R-:W-:Y:S01]  /*9b30*/  FMUL.FTZ R27, R27, R10.reuse ;  /* 0x0000000a1b1b7220 */ /* 0x080fe20000410000 */
        /* <DEDUP_REMOVED lines=144> */
[----:B------:R-:W-:-:S05]  /*a440*/  UMOV UR39, UR6 ;  /* 0x0000000600277c82 */ /* 0x000fca0008000000 */
.L_x_824:
[----:B------:R-:W-:Y:S06]  /*a450*/  BAR.ARV 0x8, 0x120 ;  /* 0x0204800000007b1d */ /* 0x000fec0000002000 */
[----:B------:R-:W-:Y:S05]  /*a460*/  @!P0 BRA `(.L_x_843) ;  /* 0x0000000000048947 */ /* 0x000fea0003800000 */
[----:B------:R-:W-:Y:S01]  /*a470*/  BPT.TRAP 0x1 ;  /* 0x000000040000795c */ /* 0x000fe20000300000 */
.L_x_843:
[----:B------:R-:W-:Y:S01]  /*a480*/  ULEA UR14, UR39, UR37, 0x3 ;  /* 0x00000025270e7291 */ /* 0x000fe2000f8e183f */
[----:B------:R-:W-:-:S05]  /*a490*/  IMAD.U32 R0, RZ, RZ, UR36 ;  /* 0x00000024ff007e24 */ /* 0x000fca000f8e00ff */
[----:B------:R-:W-:-:S04]  /*a4a0*/  SHF.L.U32 R0, R0, 0x1f, RZ ;  /* 0x0000001f00007819 */ /* 0x000fc800000006ff */
[----:B------:R1:W2:Y:S01]  /*a4b0*/  SYNCS.PHASECHK.TRANS64.TRYWAIT P1, [UR14+0x28450], R0 ;  /* 0x02845000ff0075a7 */ /* 0x0002a2000802014e */
[----:B------:R-:W-:Y:S05]  /*a4c0*/  @!P0 BRA `(.L_x_844) ;  /* 0x0000000000048947 */ /* 0x000fea0003800000 */
[----:B------:R-:W-:Y:S01]  /*a4d0*/  BPT.TRAP 0x1 ;  /* 0x000000040000795c */ /* 0x000fe20000300000 */
.L_x_844:
[----:B--2---:R-:W-:Y:S05]  /*a4e0*/  @P1 BRA `(.L_x_845) ;  /* 0x0000000000081947 */ /* 0x004fea0003800000 */
[----:B------:R-:W2:Y:S02]  /*a4f0*/  SYNCS.PHASECHK.TRANS64.TRYWAIT P1, [UR14+0x28450], R0 ;  /* 0x02845000ff0075a7 */ /* 0x000ea4000802014e */
[----:B--2---:R-:W-:Y:S05]  /*a500*/  @!P1 BRA `(.L_x_846) ;  /* 0x0000006c00fc9947 */ /* 0x004fea0003800000 */
.L_x_845:
[----:B------:R-:W-:Y:S01]  /*a510*/  ULDC.64 UR4, c[0x0][0x9a0] ;  /* 0x0002680000047ab9 */ /* 0x000fe20000000a00 */
[----:B------:R-:W-:Y:S01]  /*a520*/  UIADD3 UR37, UR37, 0x8000, URZ ;  /* 0x0000800025257890 */ /* 0x000fe2000fffe03f */
[----:B------:R-:W-:Y:S01]  /*a530*/  WARPGROUP.ARRIVE ;  /* 0x00000000000079c5 */ /* 0x000fe20000000000 */
[----:B------:R-:W-:Y:S01]  /*a540*/  UISETP.NE.U32.AND UP0, UPT, UR4, URZ, UPT ;  /* 0x0000003f0400728c */ /* 0x000fe2000bf05070 */
[----:B--2---:R-:W-:Y:S01]  /*a550*/  IMAD.MOV.U32 R7, RZ, RZ, 0x3f800000 ;  /* 0x3f800000ff077424 */ /* 0x004fe200078e00ff */
[----:B------:R-:W-:Y:S02]  /*a560*/  USHF.R.U32.HI UR37, URZ, 0x4, UR37 ;  /* 0x000000043f257899 */ /* 0x000fe40008011625 */
[----:B------:R-:W-:Y:S02]  /*a570*/  UISETP.NE.AND.EX UP0, UPT, UR5, URZ, UPT, UP0 ;  /* 0x0000003f0500728c */ /* 0x000fe4000bf05300 */
[----:B------:R-:W-:-:S04]  /*a580*/  ULOP3.LUT UR37, UR37, 0x3fff, URZ, 0xc0, !UPT ;  /* 0x00003fff25257892 */ /* 0x000fc8000f8ec03f */
[----:B------:R-:W-:-:S05]  /*a590*/  PLOP3.LUT P1, PT, PT, PT, UP0, 0x80, 0x0 ;  /* 0x000000000000781c */ /* 0x000fca0003f2f008 */
[----:B------:R-:W-:Y:S01]  /*a5a0*/  @UP0 USHF.R.S32.HI UR8, URZ, 0x1f, UR44 ;  /* 0x0000001f3f080899 */ /* 0x000fe2000801142c */
[----:B------:R-:W-:Y:S01]  /*a5b0*/  @UP0 ULDC.64 UR10, c[0x0][0x9c8] ;  /* 0x00027200000a0ab9 */ /* 0x000fe20000000a00 */
[----:B------:R-:W-:Y:S02]  /*a5c0*/  @UP0 ULDC.64 UR12, c[0x0][0x9d0] ;  /* 0x00027400000c0ab9 */ /* 0x000fe40000000a00 */
[----:B------:R-:W-:Y:S02]  /*a5d0*/  @UP0 UIMAD UR8, UR8, UR10, URZ ;  /* 0x0000000a080802a4 */ /* 0x000fe4000f8e023f */
[----:B------:R-:W-:Y:S02]  /*a5e0*/  @UP0 UIMAD.WIDE.U32 UR6, UR44, UR10, URZ ;  /* 0x0000000a2c0602a5 */ /* 0x000fe4000f8e003f */
[----:B------:R-:W-:Y:S02]  /*a5f0*/  ULOP3.LUT UR10, UR37, 0x10000, URZ, 0xfc, !UPT ;  /* 0x00010000250a7892 */ /* 0x000fe4000f8efc3f */
[----:B------:R-:W-:-:S02]  /*a600*/  @UP0 UIMAD UR9, UR44, UR11, UR8 ;  /* 0x0000000b2c0902a4 */ /* 0x000fc4000f8e0208 */
[----:B------:R-:W-:Y:S01]  /*a610*/  ULEA UR10, UR39, UR10, 0xa ;  /* 0x0000000a270a7291 */ /* 0x000fe2000f8e503f */
[----:B------:R-:W-:Y:S01]  /*a620*/  UMOV UR11, 0x80000020 ;  /* 0x80000020000b7882 */ /* 0x000fe20000000000 */
[----:B------:R-:W-:Y:S02]  /*a630*/  @UP0 USHF.R.S32.HI UR8, URZ, 0x1f, UR58 ;  /* 0x0000001f3f080899 */ /* 0x000fe4000801143a */
[----:B------:R-:W-:Y:S02]  /*a640*/  @UP0 UIADD3 UR7, UR7, UR9, URZ ;  /* 0x0000000907070290 */ /* 0x000fe4000fffe03f */
[----:B------:R-:W-:-:S09]  /*a650*/  @UP0 UIMAD UR8, UR8, UR12, URZ ;  /* 0x0000000c080802a4 */ /* 0x000fd2000f8e023f */
[----:B------:R-:W-:Y:S01]  /*a660*/  QGMMA.64x256x32.F32.E4M3.E4M3 R24, R188, gdesc[UR8], R24, gsb0 ;  /* 0x03e00008bc187df3 */ /* 0x000fe20008000818 */
[----:B------:R-:W-:Y:S02]  /*a670*/  @UP0 UIMAD.WIDE.U32 UR6, UR58, UR12, UR6 ;  /* 0x0000000c3a0602a5 */ /* 0x000fe4000f8e0006 */
[----:B------:R-:W-:Y:S02]  /*a680*/  @UP0 UIMAD UR8, UR58, UR13, UR8 ;  /* 0x0000000d3a0802a4 */ /* 0x000fe4000f8e0208 */
[----:B------:R-:W-:Y:S02]  /*a690*/  @UP0 ULEA UR4, UP1, UR6, UR4, 0x2 ;  /* 0x0000000406040291 */ /* 0x000fe4000f82103f */
[----:B------:R-:W-:-:S04]  /*a6a0*/  @UP0 UIADD3 UR7, UR7, UR8, URZ ;  /* 0x0000000807070290 */ /* 0x000fc8000fffe03f */
[----:B------:R-:W-:Y:S01]  /*a6b0*/  @UP0 ULEA.HI.X UR5, UR6, UR5, UR7, 0x2, UP1 ;  /* 0x0000000506050291 */ /* 0x000fe200088f1407 */
[----:B------:R-:W-:-:S05]  /*a6c0*/  IMAD.U32 R8, RZ, RZ, UR4 ;  /* 0x00000004ff087e24 */ /* 0x000fca000f8e00ff */
[----:B------:R-:W-:-:S05]  /*a6d0*/  IMAD.U32 R9, RZ, RZ, UR5 ;  /* 0x00000005ff097e24 */ /* 0x000fca000f8e00ff */
[----:B------:R2:W3:Y:S01]  /*a6e0*/  @P1 LDG.E R7, desc[UR52][R8.64] ;  /* 0x0000003408071981 */ /* 0x0004e2000c1e1900 */
[----:B------:R-:W-:Y:S01]  /*a6f0*/  UIADD3 UR10, UR10, 0x2, URZ ;  /* 0x000000020a0a7890 */ /* 0x000fe2000fffe03f */
[----:B------:R-:W-:Y:S02]  /*a700*/  UMOV UR11, 0x80000020 ;  /* 0x80000020000b7882 */ /* 0x000fe40000000000 */
[----:B-1----:R-:W1:Y:S04]  /*a710*/  SHFL.BFLY PT, R0, R3, 0x2, 0x1f ;  /* 0x0c401f0003007f89 */ /* 0x002e6800000e0000 */
[----:B------:R-:W4:Y:S01]  /*a720*/  SHFL.BFLY PT, R13, R4, 0x2, 0x1f ;  /* 0x0c401f00040d7f89 */ /* 0x000f2200000e0000 */
[----:B-1----:R-:W-:-:S01]  /*a730*/  FADD.FTZ R0, R0, R3 ;  /* 0x0000000300007221 */ /* 0x002fc20000010000 */
[----:B----4-:R-:W-:-:S04]  /*a740*/  FADD.FTZ R13, R13, R4 ;  /* 0x000000040d0d7221 */ /* 0x010fc80000010000 */
[----:B------:R-:W1:Y:S04]  /*a750*/  SHFL.BFLY PT, R11, R0, 0x1, 0x1f ;  /* 0x0c201f00000b7f89 */ /* 0x000e6800000e0000 */
[----:B------:R-:W4:Y:S01]  /*a760*/  SHFL.BFLY PT, R2, R13, 0x1, 0x1f ;  /* 0x0c201f000d027f89 */ /* 0x000f2200000e0000 */
[----:B--2---:R-:W-:Y:S02]  /*a770*/  IMAD.MOV.U32 R8, RZ, RZ, RZ ;  /* 0x000000ffff087224 */ /* 0x004fe400078e00ff */
[----:B-1----:R-:W-:Y:S01]  /*a780*/  FADD.FTZ R11, R0, R11 ;  /* 0x0000000b000b7221 */ /* 0x002fe20000010000 */
        /* <DEDUP_REMOVED lines=10> */
[----:B------:R-:W2:Y:S01]  /*a830*/  @P3 MUFU.LG2 R9, R15 ;  /* 0x0000000f00093308 */ /* 0x000ea20000000c00 */
[----:B------:R-:W-:Y:S02]  /*a840*/  WARPGROUP.DEPBAR.LE gsb0, 0x0 ;  /* 0x00008000000079c5 */ /* 0x000fe40000010000 */
[----:B------:R-:W-:-:S06]  /*a850*/  WARPGROUP.ARRIVE ;  /* 0x00000000000079c5 */ /* 0x000fcc0000000000 */
[----:B------:R-:W-:Y:S01]  /*a860*/  QGMMA.64x256x32.F32.E4M3.E4M3 R24, R184, gdesc[UR8], R24, gsb0 ;  /* 0x03e00008b8187df3 */ /* 0x000fe20008000818 */
[----:B------:R-:W4:Y:S01]  /*a870*/  @P1 MUFU.RCP R10, R12 ;  /* 0x0000000c000a1308 */ /* 0x000f220000001000 */
[----:B------:R-:W-:Y:S02]  /*a880*/  IMAD.U32 R4, RZ, RZ, UR38 ;  /* 0x00000026ff047e24 */ /* 0x000fe4000f8e00ff */
[----:B------:R-:W-:Y:S02]  /*a890*/  IMAD.U32 R20, RZ, RZ, UR38 ;  /* 0x00000026ff147e24 */ /* 0x000fe4000f8e00ff */
[----:B-1----:R-:W-:Y:S01]  /*a8a0*/  @P2 FMUL.FTZ R3, R3, 0.69314718246459960938 ;  /* 0x3f31721803032820 */ /* 0x002fe20000410000 */
[----:B------:R-:W-:Y:S01]  /*a8b0*/  @P2 FMUL.FTZ R4, R4, 0.69314718246459960938 ;  /* 0x3f31721804042820 */ /* 0x000fe20000410000 */
[----:B--2---:R-:W-:Y:S01]  /*a8c0*/  @P3 FMUL.FTZ R9, R9, 0.69314718246459960938 ;  /* 0x3f31721809093820 */ /* 0x004fe20000410000 */
[----:B------:R-:W-:Y:S01]  /*a8d0*/  @P3 FMUL.FTZ R20, R20, 0.69314718246459960938 ;  /* 0x3f31721814143820 */ /* 0x000fe20000410000 */
[----:B------:R-:W-:-:S02]  /*a8e0*/  IMAD.MOV.U32 R2, RZ, RZ, -0x800000 ;  /* 0xff800000ff027424 */ /* 0x000fc400078e00ff */
[----:B------:R-:W-:Y:S01]  /*a8f0*/  @P2 FFMA.FTZ R2, R4, R5, R3 ;  /* 0x0000000504022223 */ /* 0x000fe20000010003 */
[----:B------:R-:W-:Y:S02]  /*a900*/  IMAD.MOV.U32 R0, RZ, RZ, -0x800000 ;  /* 0xff800000ff007424 */ /* 0x000fe400078e00ff */
[----:B------:R-:W-:Y:S01]  /*a910*/  @P3 FFMA.FTZ R0, R20, R6, R9 ;  /* 0x0000000614003223 */ /* 0x000fe20000010009 */
[-C--:B---3--:R-:W-:Y:S01]  /*a920*/  FMUL.FTZ R14, R8, R7.reuse ;  /* 0x00000007080e7220 */ /* 0x088fe20000410000 */
[----:B----4-:R-:W-:Y:S01]  /*a930*/  FMUL.FTZ R7, R10, R7 ;  /* 0x000000070a077220 */ /* 0x010fe20000410000 */
[----:B------:R-:W-:Y:S02]  /*a940*/  WARPGROUP.DEPBAR.LE gsb0, 0x0 ;  /* 0x00008000000079c5 */ /* 0x000fe40000010000 */
[----:B------:R-:W-:Y:S05]  /*a950*/  @!P0 BRA `(.L_x_847) ;  /* 0x0000000000048947 */ /* 0x000fea0003800000 */
[----:B------:R-:W-:Y:S01]  /*a960*/  BPT.TRAP 0x1 ;  /* 0x000000040000795c */ /* 0x000fe20000300000 */
.L_x_847:
[----:B------:R-:W-:Y:S01]  /*a970*/  UIADD3 UR4, UR14, 0x28460, URZ ;  /* 0x000284600e047890 */ /* 0x000fe2000fffe03f */
[-C--:B------:R-:W-:Y:S01]  /*a980*/  FMUL.FTZ R3, R28, R14.reuse ;  /* 0x0000000e1c037220 */ /* 0x080fe20000410000 */
[----:B------:R-:W-:Y:S01]  /*a990*/  UIADD3 UR39, UR39, 0x1, URZ ;  /* 0x0000000127277890 */ /* 0x000fe2000fffe03f */
[-C--:B------:R-:W-:Y:S01]  /*a9a0*/  FMUL.FTZ R5, R36, R14.reuse ;  /* 0x0000000e24057220 */ /* 0x080fe20000410000 */
[----:B------:R-:W-:Y:S01]  /*a9b0*/  UPRMT UR4, UR46, 0x654, UR4 ;  /* 0x000006542e047896 */ /* 0x000fe20008000004 */
        /* <DEDUP_REMOVED lines=51> */
[----:B------:R-:W-:Y:S01]  /*acf0*/  SYNCS.ARRIVE.TRANS64.RED.A1T0 RZ, [UR4], RZ ;  /* 0x000000ffffff79a7 */ /* 0x000fe20008100404 */
        /* <DEDUP_REMOVED lines=76> */
[----:B------:R-:W-:Y:S01]  /*b1c0*/  PLOP3.LUT P0, PT, PT, PT, PT, 0x8, 0x0 ;  /* 0x000000000000781c */ /* 0x000fe20003f0e170 */
[----:B------:R-:W-:Y:S01]  /*b1d0*/  FMUL.FTZ R7, R151, R7 ;  /* 0x0000000797077220 */ /* 0x000fe20000410000 */
[----:B------:R-:W-:-:S02]  /*b1e0*/  UIADD3 UR59, UR59, 0x1, URZ ;  /* 0x000000013b3b7890 */ /* 0x000fc4000fffe03f */
[----:B------:R-:W-:Y:S02]  /*b1f0*/  USEL UR39, UR39, URZ, UP0 ;  /* 0x0000003f27277287 */ /* 0x000fe40008000000 */
[----:B------:R-:W-:-:S12]  /*b200*/  ULOP3.LUT UR36, UR36, UR4, URZ, 0x3c, !UPT ;  /* 0x0000000424247292 */ /* 0x000fd8000f8e3c3f */
.L_x_773:
[----:B------:R-:W1:Y:S08]  /*b210*/  S2UR UR46, SR_CgaCtaId ;  /* 0x00000000002e79c3 */ /* 0x000e700000008800 */
[----:B------:R-:W-:Y:S06]  /*b220*/  BAR.SYNC.DEFER_BLOCKING 0x5, 0x180 ;  /* 0x0146000000007b1d */ /* 0x000fec0000010000 */
[----:B------:R-:W-:-:S02]  /*b230*/  UMOV UR37, 0x400 ;  /* 0x0000040000257882 */ /* 0x000fc40000000000 */
[----:B-1----:R-:W-:-:S09]  /*b240*/  ULEA UR37, UR46, UR37, 0x18 ;  /* 0x000000252e257291 */ /* 0x002fd2000f8ec03f */
[----:B------:R-:W1:Y:S02]  /*b250*/  LDS R14, [UR37+0x284d0] ;  /* 0x0284d025ff0e7984 */ /* 0x000e640008000800 */
[----:B-1----:R-:W-:Y:S01]  /*b260*/  R2UR UR4, R14 ;  /* 0x000000000e0472ca */ /* 0x002fe200000e0000 */
[----:B------:R-:W-:Y:S06]  /*b270*/  BAR.ARV 0x4, 0x180 ;  /* 0x0106000000007b1d */ /* 0x000fec0000002000 */
[----:B------:R-:W-:Y:S08]  /*b280*/  @P0 BRA `(.L_x_848) ;  /* 0x0000001800f40947 */ /* 0x000ff00003800000 */
[----:B------:R-:W1:Y:S01]  /*b290*/  S2R R58, SR_TID.X ;  /* 0x00000000003a7919 */ /* 0x000e620000002100 */
[----:B------:R-:W-:Y:S01]  /*b2a0*/  ULDC.64 UR6, c[0x4][0x38] ;  /* 0x01000e0000067ab9 */ /* 0x000fe20000000a00 */
[----:B------:R-:W-:Y:S01]  /*b2b0*/  F2FP.BF16.F32.PACK_AB R17, R12, R57 ;  /* 0x000000390c11723e */ /* 0x000fe200000010ff */
[----:B------:R-:W-:Y:S01]  /*b2c0*/  ULDC UR10, c[0x0][0xa88] ;  /* 0x0002a200000a7ab9 */ /* 0x000fe20000000800 */
[----:B-1----:R-:W-:-:S05]  /*b2d0*/  IMAD.SHL.U32 R14, R58, 0x4, RZ ;  /* 0x000000043a0e7824 */ /* 0x002fca00078e00ff */
[----:B------:R-:W-:-:S04]  /*b2e0*/  LOP3.LUT R14, R14, 0xc, RZ, 0xc0, !PT ;  /* 0x0000000c0e0e7812 */ /* 0x000fc800078ec0ff */
[----:B------:R-:W-:-:S05]  /*b2f0*/  IADD3 R14, P0, R14, UR6, RZ ;  /* 0x000000060e0e7c10 */ /* 0x000fca000ff1e0ff */
[----:B------:R-:W-:Y:S01]  /*b300*/  IMAD.X R15, RZ, RZ, UR7, P0 ;  /* 0x00000007ff0f7e24 */ /* 0x000fe200080e06ff */
[----:B------:R-:W-:Y:S02]  /*b310*/  F2FP.BF16.F32.PACK_AB R5, R5, R32 ;  /* 0x000000200505723e */ /* 0x000fe400000010ff */
[----:B------:R-:W-:Y:S02]  /*b320*/  F2FP.BF16.F32.PACK_AB R6, R6, R33 ;  /* 0x000000210606723e */ /* 0x000fe400000010ff */
[----:B------:R-:W-:Y:S01]  /*b330*/  F2FP.BF16.F32.PACK_AB R25, R4, R25 ;  /* 0x000000190419723e */ /* 0x000fe200000010ff */
[----:B------:R1:W2:Y:S01]  /*b340*/  LDG.E.CONSTANT R14, desc[UR52][R14.64] ;  /* 0x000000340e0e7981 */ /* 0x0002a2000c1e9900 */
[----:B------:R-:W-:Y:S01]  /*b350*/  LOP3.LUT P0, R12, R58, 0x3, RZ, 0xc0, !PT ;  /* 0x000000033a0c7812 */ /* 0x000fe2000780c0ff */
[----:B------:R-:W-:Y:S01]  /*b360*/  USHF.R.S32.HI UR5, URZ, 0x1f, UR43 ;  /* 0x0000001f3f057899 */ /* 0x000fe2000801142b */
[----:B------:R-:W-:Y:S01]  /*b370*/  F2FP.BF16.F32.PACK_AB R21, R21, R64 ;  /* 0x000000401515723e */ /* 0x000fe200000010ff */
[----:B------:R-:W-:Y:S01]  /*b380*/  ULDC.64 UR6, c[0x0][0xb70] ;  /* 0x0002dc0000067ab9 */ /* 0x000fe20000000a00 */
[----:B------:R-:W-:Y:S01]  /*b390*/  ISETP.EQ.OR P0, PT, R12, 0x3, !P0 ;  /* 0x000000030c00780c */ /* 0x000fe20004702670 */
[----:B------:R-:W-:Y:S01]  /*b3a0*/  UIMAD UR5, UR5, UR6, URZ ;  /* 0x00000006050572a4 */ /* 0x000fe2000f8e023f */
[----:B------:R-:W-:Y:S01]  /*b3b0*/  F2FP.BF16.F32.PACK_AB R4, R20, R65 ;  /* 0x000000411404723e */ /* 0x000fe200000010ff */
[----:B------:R-:W-:Y:S01]  /*b3c0*/  UIMAD.WIDE.U32 UR8, UR43, UR6, URZ ;  /* 0x000000062b0872a5 */ /* 0x000fe2000f8e003f */
[----:B------:R-:W-:Y:S01]  /*b3d0*/  SEL R59, R5, R6, P0 ;  /* 0x00000006053b7207 */ /* 0x000fe20000000000 */
[----:B------:R-:W-:Y:S01]  /*b3e0*/  UIMAD UR5, UR43, UR7, UR5 ;  /* 0x000000072b0572a4 */ /* 0x000fe2000f8e0205 */
[----:B------:R-:W-:-:S02]  /*b3f0*/  SEL R12, R6, R5, P0 ;  /* 0x00000005060c7207 */ /* 0x000fc40000000000 */
[----:B------:R-:W-:Y:S01]  /*b400*/  F2FP.BF16.F32.PACK_AB R150, R150, R27 ;  /* 0x0000001b9696723e */ /* 0x000fe200000010ff */
[----:B------:R-:W-:Y:S01]  /*b410*/  UIADD3 UR5, UR9, UR5, URZ ;  /* 0x0000000509057290 */ /* 0x000fe2000fffe03f */
[----:B------:R-:W-:Y:S01]  /*b420*/  F2FP.BF16.F32.PACK_AB R7, R7, R26 ;  /* 0x0000001a0707723e */ /* 0x000fe200000010ff */
[----:B------:R-:W-:Y:S01]  /*b430*/  ULDC.64 UR6, c[0x0][0xb40] ;  /* 0x0002d00000067ab9 */ /* 0x000fe20000000a00 */
[----:B------:R-:W-:Y:S02]  /*b440*/  IADD3 R5, P5, R18, 0x20, RZ ;  /* 0x0000002012057810 */ /* 0x000fe40007fbe0ff */
[----:B------:R-:W-:Y:S02]  /*b450*/  SEL R75, R21, R4, P0 ;  /* 0x00000004154b7207 */ /* 0x000fe40000000000 */
[----:B------:R-:W-:Y:S02]  /*b460*/  F2FP.BF16.F32.PACK_AB R10, R10, R49 ;  /* 0x000000310a0a723e */ /* 0x000fe400000010ff */
[----:B------:R-:W-:-:S02]  /*b470*/  SEL R21, R4, R21, P0 ;  /* 0x0000001504157207 */ /* 0x000fc40000000000 */
[----:B------:R-:W-:Y:S02]  /*b480*/  SEL R139, R150, R7, P0 ;  /* 0x00000007968b7207 */ /* 0x000fe40000000000 */
[----:B------:R-:W-:Y:S02]  /*b490*/  SEL R49, R7, R150, P0 ;  /* 0x0000009607317207 */ /* 0x000fe40000000000 */
[----:B------:R-:W-:Y:S02]  /*b4a0*/  LOP3.LUT R4, R5, 0x380, RZ, 0xc0, !PT ;  /* 0x0000038005047812 */ /* 0x000fe400078ec0ff */
[----:B------:R-:W-:Y:S02]  /*b4b0*/  IADD3 R7, P6, R18, 0x40, RZ ;  /* 0x0000004012077810 */ /* 0x000fe40007fde0ff */
[----:B------:R-:W-:Y:S02]  /*b4c0*/  F2FP.BF16.F32.PACK_AB R9, R9, R40 ;  /* 0x000000280909723e */ /* 0x000fe400000010ff */
[----:B------:R-:W-:-:S02]  /*b4d0*/  F2FP.BF16.F32.PACK_AB R8, R8, R41 ;  /* 0x000000290808723e */ /* 0x000fc400000010ff */
[----:B------:R-:W-:Y:S02]  /*b4e0*/  SHF.R.U64 R4, R4, 0x3, RZ ;  /* 0x0000000304047819 */ /* 0x000fe400000012ff */
[----:B------:R-:W-:Y:S02]  /*b4f0*/  F2FP.BF16.F32.PACK_AB R51, R102, R51 ;  /* 0x000000336633723e */ /* 0x000fe400000010ff */
[----:B------:R-:W-:Y:S02]  /*b500*/  F2FP.BF16.F32.PACK_AB R50, R103, R50 ;  /* 0x000000326732723e */ /* 0x000fe400000010ff */
[----:B------:R-:W-:Y:S02]  /*b510*/  LOP3.LUT R6, R7, 0x380, RZ, 0xc0, !PT ;  /* 0x0000038007067812 */ /* 0x000fe400078ec0ff */
[----:B------:R-:W-:Y:S02]  /*b520*/  F2FP.BF16.F32.PACK_AB R56, R13, R56 ;  /* 0x000000380d38723e */ /* 0x000fe400000010ff */
[----:B------:R-:W-:-:S02]  /*b530*/  F2FP.BF16.F32.PACK_AB R104, R61, R104 ;  /* 0x000000683d68723e */ /* 0x000fc400000010ff */
[----:B------:R-:W-:Y:S02]  /*b540*/  SEL R61, R9, R8, P0 ;  /* 0x00000008093d7207 */ /* 0x000fe40000000000 */
[----:B------:R-:W-:Y:S02]  /*b550*/  SEL R13, R8, R9, P0 ;  /* 0x00000009080d7207 */ /* 0x000fe40000000000 */
[----:B------:R-:W-:Y:S02]  /*b560*/  F2FP.BF16.F32.PACK_AB R119, R119, R42 ;  /* 0x0000002a7777723e */ /* 0x000fe400000010ff */
[----:B------:R-:W-:Y:S02]  /*b570*/  IADD3 R9, P3, R18, 0x60, RZ ;  /* 0x0000006012097810 */ /* 0x000fe40007f7e0ff */
[----:B------:R-:W-:Y:S01]  /*b580*/  LOP3.LUT R4, R4, R5, RZ, 0x3c, !PT ;  /* 0x0000000504047212 */ /* 0x000fe200078e3cff */
[----:B------:R-:W-:Y:S01]  /*b590*/  IMAD.X R5, RZ, RZ, R19, P5 ;  /* 0x000000ffff057224 */ /* 0x000fe200028e0613 */
[----:B------:R-:W-:-:S02]  /*b5a0*/  SEL R131, R51, R50, P0 ;  /* 0x0000003233837207 */ /* 0x000fc40000000000 */
[----:B------:R-:W-:Y:S02]  /*b5b0*/  SEL R42, R50, R51, P0 ;  /* 0x00000033322a7207 */ /* 0x000fe40000000000 */
[----:B------:R-:W-:Y:S02]  /*b5c0*/  SHF.R.U64 R6, R6, 0x3, RZ ;  /* 0x0000000306067819 */ /* 0x000fe400000012ff */
[----:B------:R-:W-:Y:S02]  /*b5d0*/  F2FP.BF16.F32.PACK_AB R53, R53, R96 ;  /* 0x000000603535723e */ /* 0x000fe400000010ff */
[----:B------:R-:W-:Y:S02]  /*b5e0*/  F2FP.BF16.F32.PACK_AB R52, R52, R97 ;  /* 0x000000613434723e */ /* 0x000fe400000010ff */
[----:B------:R-:W-:Y:S02]  /*b5f0*/  IADD3 R51, P5, R18, 0x4020, RZ ;  /* 0x0000402012337810 */ /* 0x000fe40007fbe0ff */
[----:B------:R-:W-:-:S02]  /*b600*/  LOP3.LUT R8, R9, 0x380, RZ, 0xc0, !PT ;  /* 0x0000038009087812 */ /* 0x000fc400078ec0ff */
[----:B------:R-:W-:Y:S02]  /*b610*/  F2FP.BF16.F32.PACK_AB R24, R3, R24 ;  /* 0x000000180318723e */ /* 0x000fe400000010ff */
[----:B------:R-:W-:Y:S02]  /*b620*/  F2FP.BF16.F32.PACK_AB R44, R44, R89 ;  /* 0x000000592c2c723e */ /* 0x000fe400000010ff */
[----:B------:R-:W-:Y:S01]  /*b630*/  LOP3.LUT R6, R6, R7, RZ, 0x3c, !PT ;  /* 0x0000000706067212 */ /* 0x000fe200078e3cff */
[----:B------:R-:W-:Y:S01]  /*b640*/  IMAD.X R7, RZ, RZ, R19, P6 ;  /* 0x000000ffff077224 */ /* 0x000fe200030e0613 */
[----:B------:R-:W-:Y:S02]  /*b650*/  LOP3.LUT R99, R18, 0x380, RZ, 0xc0, !PT ;  /* 0x0000038012637812 */ /* 0x000fe400078ec0ff */
[----:B------:R-:W-:Y:S02]  /*b660*/  F2FP.BF16.F32.PACK_AB R37, R37, R80 ;  /* 0x000000502525723e */ /* 0x000fe400000010ff */
[----:B------:R-:W-:-:S02]  /*b670*/  F2FP.BF16.F32.PACK_AB R36, R36, R81 ;  /* 0x000000512424723e */ /* 0x000fc400000010ff */
[----:B------:R-:W-:Y:S02]  /*b680*/  SEL R89, R53, R52, P0 ;  /* 0x0000003435597207 */ /* 0x000fe40000000000 */
[----:B------:R-:W-:Y:S02]  /*b690*/  SEL R27, R52, R53, P0 ;  /* 0x00000035341b7207 */ /* 0x000fe40000000000 */
[----:B------:R-:W-:Y:S02]  /*b6a0*/  LOP3.LUT R50, R51, 0x380, RZ, 0xc0, !PT ;  /* 0x0000038033327812 */ /* 0x000fe400078ec0ff */
        /* <DEDUP_REMOVED lines=8> */
[----:B------:R-:W-:-:S02]  /*b730*/  SHF.R.U64 R8, R8, 0x3, RZ ;  /* 0x0000000308087819 */ /* 0x000fc400000012ff */
[----:B------:R-:W-:Y:S02]  /*b740*/  F2FP.BF16.F32.PACK_AB R66, R79, R66 ;  /* 0x000000424f42723e */ /* 0x000fe400000010ff */
[----:B------:R-:W-:Y:S02]  /*b750*/  F2FP.BF16.F32.PACK_AB R55, R94, R55 ;  /* 0x000000375e37723e */ /* 0x000fe400000010ff */
[----:B------:R-:W-:Y:S02]  /*b760*/  F2FP.BF16.F32.PACK_AB R54, R95, R54 ;  /* 0x000000365f36723e */ /* 0x000fe400000010ff */
[----:B------:R-:W-:Y:S02]  /*b770*/  SEL R57, R24, R25, P0 ;  /* 0x0000001918397207 */ /* 0x000fe40000000000 */
[----:B------:R-:W-:Y:S02]  /*b780*/  SEL R43, R25, R24, P0 ;  /* 0x00000018192b7207 */ /* 0x000fe40000000000 */
[----:B------:R-:W-:-:S02]  /*b790*/  SHF.R.U64 R99, R99, 0x3, RZ ;  /* 0x0000000363637819 */ /* 0x000fc400000012ff */
[----:B------:R-:W-:Y:S02]  /*b7a0*/  F2FP.BF16.F32.PACK_AB R76, R76, R121 ;  /* 0x000000794c4c723e */ /* 0x000fe400000010ff */
[----:B------:R-:W-:Y:S02]  /*b7b0*/  SEL R79, R37, R36, P0 ;  /* 0x00000024254f7207 */ /* 0x000fe40000000000 */
[----:B------:R-:W-:Y:S02]  /*b7c0*/  SEL R25, R36, R37, P0 ;  /* 0x0000002524197207 */ /* 0x000fe40000000000 */
[----:B------:R-:W-:Y:S02]  /*b7d0*/  SHF.R.U64 R50, R50, 0x3, RZ ;  /* 0x0000000332327819 */ /* 0x000fe400000012ff */
[----:B------:R-:W-:Y:S02]  /*b7e0*/  F2FP.BF16.F32.PACK_AB R142, R142, R31 ;  /* 0x0000001f8e8e723e */ /* 0x000fe400000010ff */
[----:B------:R-:W-:-:S02]  /*b7f0*/  SEL R121, R124, R117, P0 ;  /* 0x000000757c797207 */ /* 0x000fc40000000000 */
[----:B------:R-:W-:Y:S02]  /*b800*/  SEL R36, R117, R124, P0 ;  /* 0x0000007c75247207 */ /* 0x000fe40000000000 */
[----:B------:R-:W-:Y:S02]  /*b810*/  LOP3.LUT R52, R53, 0x380, RZ, 0xc0, !PT ;  /* 0x0000038035347812 */ /* 0x000fe400078ec0ff */
[----:B------:R-:W-:Y:S02]  /*b820*/  F2FP.BF16.F32.PACK_AB R101, R101, R144 ;  /* 0x000000906565723e */ /* 0x000fe400000010ff */
[----:B------:R-:W-:Y:S02]  /*b830*/  F2FP.BF16.F32.PACK_AB R100, R100, R145 ;  /* 0x000000916464723e */ /* 0x000fe400000010ff */
[----:B------:R-:W-:Y:S02]  /*b840*/  SEL R103, R128, R129, P0 ;  /* 0x0000008180677207 */ /* 0x000fe40000000000 */
[----:B------:R-:W-:-:S02]  /*b850*/  SEL R31, R129, R128, P0 ;  /* 0x00000080811f7207 */ /* 0x000fc40000000000 */
[----:B------:R-:W-:Y:S02]  /*b860*/  SEL R117, R70, R41, P0 ;  /* 0x0000002946757207 */ /* 0x000fe40000000000 */
[----:B------:R-:W-:Y:S02]  /*b870*/  SEL R37, R41, R70, P0 ;  /* 0x0000004629257207 */ /* 0x000fe40000000000 */
[----:B------:R-:W-:Y:S01]  /*b880*/  LOP3.LUT R8, R8, R9, RZ, 0x3c, !PT ;  /* 0x0000000908087212 */ /* 0x000fe200078e3cff */
[----:B------:R-:W-:Y:S01]  /*b890*/  IMAD.X R9, RZ, RZ, R19, P3 ;  /* 0x000000ffff097224 */ /* 0x000fe200018e0613 */
[----:B------:R-:W-:Y:S02]  /*b8a0*/  F2FP.BF16.F32.PACK_AB R3, R160, R161 ;  /* 0x000000a1a003723e */ /* 0x000fe400000010ff */
[----:B------:R-:W-:Y:S02]  /*b8b0*/  F2FP.BF16.F32.PACK_AB R158, R158, R159 ;  /* 0x0000009f9e9e723e */ /* 0x000fe400000010ff */
[----:B------:R-:W-:-:S02]  /*b8c0*/  SEL R129, R55, R54, P0 ;  /* 0x0000003637817207 */ /* 0x000fc40000000000 */
[----:B------:R-:W-:Y:S02]  /*b8d0*/  SEL R41, R54, R55, P0 ;  /* 0x0000003736297207 */ /* 0x000fe40000000000 */
[----:B------:R-:W-:Y:S01]  /*b8e0*/  LOP3.LUT R98, R99, R18, RZ, 0x3c, !PT ;  /* 0x0000001263627212 */ /* 0x000fe200078e3cff */
[--C-:B------:R-:W-:Y:S01]  /*b8f0*/  IMAD.MOV.U32 R99, RZ, RZ, R19.reuse ;  /* 0x000000ffff637224 */ /* 0x100fe200078e0013 */
[----:B------:R-:W-:Y:S02]  /*b900*/  IADD3 R55, P3, R18, 0x4060, RZ ;  /* 0x0000406012377810 */ /* 0x000fe40007f7e0ff */
[----:B------:R-:W-:Y:S01]  /*b910*/  LOP3.LUT R50, R50, R51, RZ, 0x3c, !PT ;  /* 0x0000003332327212 */ /* 0x000fe200078e3cff */
[----:B------:R-:W-:Y:S01]  /*b920*/  IMAD.X R51, RZ, RZ, R19, P5 ;  /* 0x000000ffff337224 */ /* 0x000fe200028e0613 */
[----:B------:R-:W-:Y:S02]  /*b930*/  SHF.R.U64 R52, R52, 0x3, RZ ;  /* 0x0000000334347819 */ /* 0x000fe400000012ff */
[----:B------:R-:W-:-:S02]  /*b940*/  SEL R107, R101, R100, P0 ;  /* 0x00000064656b7207 */ /* 0x000fc40000000000 */
[----:B------:R-:W-:Y:S02]  /*b950*/  SEL R33, R100, R101, P0 ;  /* 0x0000006564217207 */ /* 0x000fe40000000000 */
[----:B------:R-:W-:Y:S02]  /*b960*/  F2FP.BF16.F32.PACK_AB R11, R11, R48 ;  /* 0x000000300b0b723e */ /* 0x000fe400000010ff */
[----:B------:R-:W-:Y:S02]  /*b970*/  SEL R101, R3, R158, P0 ;  /* 0x0000009e03657207 */ /* 0x000fe40000000000 */
[----:B------:R-:W-:Y:S01]  /*b980*/  SEL R109, R158, R3, P0 ;  /* 0x000000039e6d7207 */ /* 0x000fe20000000000 */
[----:B------:R-:W-:Y:S01]  /*b990*/  VIADD R3, R196, UR42 ;  /* 0x0000002ac4037c36 */ /* 0x000fe20008000000 */
[----:B------:R-:W-:Y:S02]  /*b9a0*/  LOP3.LUT R54, R55, 0x380, RZ, 0xc0, !PT ;  /* 0x0000038037367812 */ /* 0x000fe400078ec0ff */
[----:B------:R-:W-:Y:S01]  /*b9b0*/  LOP3.LUT R52, R52, R53, RZ, 0x3c, !PT ;  /* 0x0000003534347212 */ /* 0x000fe200078e3cff */
[----:B------:R-:W-:Y:S01]  /*b9c0*/  IMAD.X R53, RZ, RZ, R19, P6 ;  /* 0x000000ffff357224 */ /* 0x000fe200030e0613 */
[----:B------:R-:W-:-:S02]  /*b9d0*/  MOV R108, R98 ;  /* 0x00000062006c7202 */ /* 0x000fc40000000f00 */
[----:B------:R-:W-:Y:S02]  /*b9e0*/  MOV R99, R50 ;  /* 0x0000003200637202 */ /* 0x000fe40000000f00 */
[----:B------:R-:W-:Y:S02]  /*b9f0*/  SEL R65, R11, R10, P0 ;  /* 0x0000000a0b417207 */ /* 0x000fe40000000000 */
[----:B-1----:R-:W-:Y:S01]  /*ba00*/  SEL R15, R10, R11, P0 ;  /* 0x0000000b0a0f7207 */ /* 0x002fe20000000000 */
[----:B------:R-:W-:Y:S01]  /*ba10*/  VIADD R10, R3, 0x8 ;  /* 0x00000008030a7836 */ /* 0x000fe20000000000 */
[----:B------:R-:W-:Y:S02]  /*ba20*/  SHF.R.U64 R54, R54, 0x3, RZ ;  /* 0x0000000336367819 */ /* 0x000fe400000012ff */
[----:B------:R-:W-:Y:S02]  /*ba30*/  F2FP.BF16.F32.PACK_AB R77, R77, R120 ;  /* 0x000000784d4d723e */ /* 0x000fe400000010ff */
[----:B------:R-:W-:-:S02]  /*ba40*/  LOP3.LUT P1, RZ, R195, 0x3, RZ, 0xc0, !PT ;  /* 0x00000003c3ff7812 */ /* 0x000fc4000782c0ff */
[----:B------:R-:W-:Y:S02]  /*ba50*/  IADD3 R11, P4, R18, 0x4000, RZ ;  /* 0x00004000120b7810 */ /* 0x000fe40007f9e0ff */
[----:B------:R-:W-:Y:S02]  /*ba60*/  MOV R98, R52 ;  /* 0x0000003400627202 */ /* 0x000fe40000000f00 */
[----:B------:R-:W-:Y:S02]  /*ba70*/  F2FP.BF16.F32.PACK_AB R62, R87, R62 ;  /* 0x0000003e573e723e */ /* 0x000fe400000010ff */
[----:B------:R-:W-:Y:S02]  /*ba80*/  F2FP.BF16.F32.PACK_AB R143, R143, R30 ;  /* 0x0000001e8f8f723e */ /* 0x000fe400000010ff */
[----:B------:R-:W-:Y:S01]  /*ba90*/  LOP3.LUT R54, R54, R55, RZ, 0x3c, !PT ;  /* 0x0000003736367212 */ /* 0x000fe200078e3cff */
[----:B------:R-:W-:Y:S01]  /*baa0*/  IMAD.X R55, RZ, RZ, R19, P3 ;  /* 0x000000ffff377224 */ /* 0x000fe200018e0613 */
[----:B------:R-:W-:-:S02]  /*bab0*/  F2FP.BF16.F32.PACK_AB R29, R29, R72 ;  /* 0x000000481d1d723e */ /* 0x000fc400000010ff */
[----:B------:R-:W-:Y:S02]  /*bac0*/  F2FP.BF16.F32.PACK_AB R28, R28, R73 ;  /* 0x000000491c1c723e */ /* 0x000fe400000010ff */
[----:B------:R-:W-:Y:S02]  /*bad0*/  SEL R87, R77, R76, P0 ;  /* 0x0000004c4d577207 */ /* 0x000fe40000000000 */
[----:B------:R-:W-:Y:S02]  /*bae0*/  SEL R30, R76, R77, P0 ;  /* 0x0000004d4c1e7207 */ /* 0x000fe40000000000 */
[----:B------:R-:W-:Y:S02]  /*baf0*/  ISETP.GE.OR P2, PT, R10, UR10, P1 ;  /* 0x0000000a0a007c0c */ /* 0x000fe40008f46670 */
[----:B------:R-:W-:Y:S02]  /*bb00*/  F2FP.BF16.F32.PACK_AB R105, R60, R105 ;  /* 0x000000693c69723e */ /* 0x000fe400000010ff */
[----:B------:R-:W-:-:S02]  /*bb10*/  LOP3.LUT R10, R11, 0x380, RZ, 0xc0, !PT ;  /* 0x000003800b0a7812 */ /* 0x000fc400078ec0ff */
[----:B------:R-:W-:Y:S02]  /*bb20*/  IADD3 R77, P3, R18, 0x8060, RZ ;  /* 0x00008060124d7810 */ /* 0x000fe40007f7e0ff */
[----:B------:R-:W-:Y:S02]  /*bb30*/  F2FP.BF16.F32.PACK_AB R67, R78, R67 ;  /* 0x000000434e43723e */ /* 0x000fe400000010ff */
[----:B------:R-:W-:Y:S02]  /*bb40*/  SEL R71, R29, R28, P0 ;  /* 0x0000001c1d477207 */ /* 0x000fe40000000000 */
[----:B------:R-:W-:Y:S02]  /*bb50*/  SEL R24, R28, R29, P0 ;  /* 0x0000001d1c187207 */ /* 0x000fe40000000000 */
[----:B------:R-:W-:Y:S02]  /*bb60*/  SEL R81, R104, R105, P0 ;  /* 0x0000006968517207 */ /* 0x000fe40000000000 */
[----:B------:R-:W-:-:S02]  /*bb70*/  SEL R28, R105, R104, P0 ;  /* 0x00000068691c7207 */ /* 0x000fc40000000000 */
[----:B------:R-:W-:Y:S02]  /*bb80*/  SHF.R.U64 R10, R10, 0x3, RZ ;  /* 0x000000030a0a7819 */ /* 0x000fe400000012ff */
[----:B------:R-:W-:Y:S02]  /*bb90*/  LOP3.LUT R76, R77, 0x380, RZ, 0xc0, !PT ;  /* 0x000003804d4c7812 */ /* 0x000fe400078ec0ff */
[----:B------:R-:W-:Y:S02]  /*bba0*/  F2FP.BF16.F32.PACK_AB R63, R86, R63 ;  /* 0x0000003f563f723e */ /* 0x000fe400000010ff */
[----:B------:R-:W-:Y:S02]  /*bbb0*/  F2FP.BF16.F32.PACK_AB R112, R69, R112 ;  /* 0x000000704570723e */ /* 0x000fe400000010ff */
[----:B------:R-:W-:Y:S02]  /*bbc0*/  MOV R104, R6 ;  /* 0x0000000600687202 */ /* 0x000fe40000000f00 */
[----:B------:R-:W-:-:S02]  /*bbd0*/  F2FP.BF16.F32.PACK_AB R126, R126, R39 ;  /* 0x000000277e7e723e */ /* 0x000fc400000010ff */
[----:B------:R-:W-:Y:S02]  /*bbe0*/  SEL R69, R56, R17, P0 ;  /* 0x0000001138457207 */ /* 0x000fe40000000000 */
[----:B------:R-:W-:Y:S02]  /*bbf0*/  SEL R20, R17, R56, P0 ;  /* 0x0000003811147207 */ /* 0x000fe40000000000 */
[----:B------:R-:W-:Y:S02]  /*bc00*/  IADD3 R73, P6, R18, 0x8040, RZ ;  /* 0x0000804012497810 */ /* 0x000fe40007fde0ff */
[----:B------:R-:W-:Y:S02]  /*bc10*/  SEL R123, R67, R66, P0 ;  /* 0x00000042437b7207 */ /* 0x000fe40000000000 */
[----:B------:R-:W-:Y:S02]  /*bc20*/  SEL R39, R66, R67, P0 ;  /* 0x0000004342277207 */ /* 0x000fe40000000000 */
[----:B------:R-:W-:Y:S01]  /*bc30*/  LOP3.LUT R10, R10, R11, RZ, 0x3c, !PT ;  /* 0x0000000b0a0a7212 */ /* 0x000fe200078e3cff */
[----:B------:R-:W-:Y:S01]  /*bc40*/  IMAD.X R11, RZ, RZ, R19, P4 ;  /* 0x000000ffff0b7224 */ /* 0x000fe200020e0613 */
[----:B------:R-:W-:-:S02]  /*bc50*/  IADD3 R67, P5, R18, 0x8020, RZ ;  /* 0x0000802012437810 */ /* 0x000fc40007fbe0ff */
[----:B------:R-:W-:Y:S02]  /*bc60*/  SHF.R.U64 R76, R76, 0x3, RZ ;  /* 0x000000034c4c7819 */ /* 0x000fe400000012ff */
[----:B------:R-:W-:Y:S02]  /*bc70*/  SEL R125, R63, R62, P0 ;  /* 0x0000003e3f7d7207 */ /* 0x000fe40000000000 */
[----:B------:R-:W-:Y:S02]  /*bc80*/  SEL R40, R62, R63, P0 ;  /* 0x0000003f3e287207 */ /* 0x000fe40000000000 */
[----:B------:R-:W-:Y:S02]  /*bc90*/  IADD3 R63, P4, R18, 0x8000, RZ ;  /* 0x00008000123f7810 */ /* 0x000fe40007f9e0ff */
[----:B------:R-:W-:Y:S02]  /*bca0*/  LOP3.LUT R72, R73, 0x380, RZ, 0xc0, !PT ;  /* 0x0000038049487812 */ /* 0x000fe400078ec0ff */
[----:B------:R-:W-:-:S02]  /*bcb0*/  LOP3.LUT R66, R67, 0x380, RZ, 0xc0, !PT ;  /* 0x0000038043427812 */ /* 0x000fc400078ec0ff */
[----:B------:R-:W-:Y:S01]  /*bcc0*/  LOP3.LUT R76, R76, R77, RZ, 0x3c, !PT ;  /* 0x0000004d4c4c7212 */ /* 0x000fe200078e3cff */
[----:B------:R-:W-:Y:S01]  /*bcd0*/  IMAD.X R77, RZ, RZ, R19, P3 ;  /* 0x000000ffff4d7224 */ /* 0x000fe200018e0613 */
[----:B------:R-:W-:Y:S02]  /*bce0*/  F2FP.BF16.F32.PACK_AB R156, R156, R157 ;  /* 0x0000009d9c9c723e */ /* 0x000fe400000010ff */
[----:B------:R-:W-:Y:S02]  /*bcf0*/  F2FP.BF16.F32.PACK_AB R155, R154, R155 ;  /* 0x0000009b9a9b723e */ /* 0x000fe400000010ff */
[----:B------:R-:W-:Y:S02]  /*bd00*/  F2FP.BF16.F32.PACK_AB R113, R68, R113 ;  /* 0x000000714471723e */ /* 0x000fe400000010ff */
[----:B------:R-:W-:Y:S02]  /*bd10*/  F2FP.BF16.F32.PACK_AB R152, R152, R153 ;  /* 0x000000999898723e */ /* 0x000fe400000010ff */
[----:B------:R-:W-:-:S02]  /*bd20*/  F2FP.BF16.F32.PACK_AB R149, R148, R149 ;  /* 0x000000959495723e */ /* 0x000fc400000010ff */
[----:B------:R-:W-:Y:S02]  /*bd30*/  LOP3.LUT R62, R63, 0x380, RZ, 0xc0, !PT ;  /* 0x000003803f3e7812 */ /* 0x000fe400078ec0ff */
[----:B------:R-:W-:Y:S02]  /*bd40*/  SHF.R.U64 R72, R72, 0x3, RZ ;  /* 0x0000000348487819 */ /* 0x000fe400000012ff */
[----:B------:R-:W-:Y:S02]  /*bd50*/  IADD3 R91, P3, R18, 0xc060, RZ ;  /* 0x0000c060125b7810 */ /* 0x000fe40007f7e0ff */
[----:B------:R-:W-:Y:S02]  /*bd60*/  F2FP.BF16.F32.PACK_AB R140, R140, R141 ;  /* 0x0000008d8c8c723e */ /* 0x000fe400000010ff */
[----:B------:R-:W-:Y:S02]  /*bd70*/  F2FP.BF16.F32.PACK_AB R133, R132, R133 ;  /* 0x000000858485723e */ /* 0x000fe400000010ff */
[----:B------:R-:W-:-:S02]  /*bd80*/  F2FP.BF16.F32.PACK_AB R93, R93, R136 ;  /* 0x000000885d5d723e */ /* 0x000fc400000010ff */
[----:B------:R-:W-:Y:S02]  /*bd90*/  F2FP.BF16.F32.PACK_AB R92, R92, R137 ;  /* 0x000000895c5c723e */ /* 0x000fe400000010ff */
[----:B------:R-:W-:Y:S02]  /*bda0*/  F2FP.BF16.F32.PACK_AB R46, R111, R46 ;  /* 0x0000002e6f2e723e */ /* 0x000fe400000010ff */
[----:B------:R-:W-:Y:S02]  /*bdb0*/  F2FP.BF16.F32.PACK_AB R127, R127, R38 ;  /* 0x000000267f7f723e */ /* 0x000fe400000010ff */
[----:B------:R-:W-:Y:S01]  /*bdc0*/  SHF.R.U64 R66, R66, 0x3, RZ ;  /* 0x0000000342427819 */ /* 0x000fe200000012ff */
[----:B--2---:R-:W-:Y:S01]  /*bdd0*/  SHFL.IDX PT, R101, R101, R14, 0x1c1f ;  /* 0x001c1f0e65657589 */ /* 0x004fe200000e0000 */
[----:B------:R-:W-:Y:S02]  /*bde0*/  LOP3.LUT R50, R14, 0x2, RZ, 0x3c, !PT ;  /* 0x000000020e327812 */ /* 0x000fe400078e3cff */
[----:B------:R-:W-:Y:S01]  /*bdf0*/  SEL R83, R112, R113, P0 ;  /* 0x0000007170537207 */ /* 0x000fe20000000000 */
[----:B------:R-:W-:Y:S01]  /*be00*/  SHFL.IDX PT, R57, R57, R14, 0x1c1f ;  /* 0x001c1f0e39397589 */ /* 0x000fe200000e0000 */
[----:B------:R-:W-:-:S02]  /*be10*/  SEL R29, R113, R112, P0 ;  /* 0x00000070711d7207 */ /* 0x000fc40000000000 */
[----:B------:R-:W-:Y:S01]  /*be20*/  SEL R111, R156, R155, P0 ;  /* 0x0000009b9c6f7207 */ /* 0x000fe20000000000 */
[----:B------:R-:W1:Y:S01]  /*be30*/  SHFL.IDX PT, R52, R109, R50, 0x1c1f ;  /* 0x001c1f326d347589 */ /* 0x000e6200000e0000 */
[----:B------:R-:W-:Y:S02]  /*be40*/  SEL R38, R155, R156, P0 ;  /* 0x0000009c9b267207 */ /* 0x000fe40000000000 */
[----:B------:R-:W-:Y:S01]  /*be50*/  F2FP.BF16.F32.PACK_AB R134, R134, R35 ;  /* 0x000000238686723e */ /* 0x000fe200000010ff */
[----:B------:R-:W2:Y:S01]  /*be60*/  SHFL.IDX PT, R6, R43, R50, 0x1c1f ;  /* 0x001c1f322b067589 */ /* 0x000ea200000e0000 */
[----:B------:R-:W-:Y:S02]  /*be70*/  F2FP.BF16.F32.PACK_AB R135, R135, R34 ;  /* 0x000000228787723e */ /* 0x000fe400000010ff */
[----:B------:R-:W-:Y:S01]  /*be80*/  SEL R113, R152, R149, P0 ;  /* 0x0000009598717207 */ /* 0x000fe20000000000 */
[----:B------:R-:W-:Y:S01]  /*be90*/  SHFL.IDX PT, R65, R65, R14, 0x1c1f ;  /* 0x001c1f0e41417589 */ /* 0x000fe200000e0000 */
[----:B------:R-:W-:-:S02]  /*bea0*/  SHF.R.U64 R62, R62, 0x3, RZ ;  /* 0x000000033e3e7819 */ /* 0x000fc400000012ff */
[----:B------:R-:W-:Y:S01]  /*beb0*/  LOP3.LUT R72, R72, R73, RZ, 0x3c, !PT ;  /* 0x0000004948487212 */ /* 0x000fe200078e3cff */
[----:B------:R-:W-:Y:S01]  /*bec0*/  SHFL.IDX PT, R56, R15, R50, 0x1c1f ;  /* 0x001c1f320f387589 */ /* 0x000fe200000e0000 */
[----:B------:R-:W-:Y:S01]  /*bed0*/  LOP3.LUT R90, R91, 0x380, RZ, 0xc0, !PT ;  /* 0x000003805b5a7812 */ /* 0x000fe200078ec0ff */
[----:B------:R-:W-:Y:S01]  /*bee0*/  IMAD.X R73, RZ, RZ, R19, P6 ;  /* 0x000000ffff497224 */ /* 0x000fe200030e0613 */
        /* <DEDUP_REMOVED lines=8> */
[----:B------:R-:W-:Y:S02]  /*bf70*/  F2FP.BF16.F32.PACK_AB R45, R45, R88 ;  /* 0x000000582d2d723e */ /* 0x000fe400000010ff */
[----:B------:R-:W-:Y:S01]  /*bf80*/  LOP3.LUT R66, R66, R67, RZ, 0x3c, !PT ;  /* 0x0000004342427212 */ /* 0x000fe200078e3cff */
[--C-:B------:R-:W-:Y:S01]  /*bf90*/  IMAD.X R67, RZ, RZ, R19.reuse, P5 ;  /* 0x000000ffff437224 */ /* 0x100fe200028e0613 */
[----:B------:R-:W-:Y:S01]  /*bfa0*/  IADD3 R93, P6, R18, 0xc040, RZ ;  /* 0x0000c040125d7810 */ /* 0x000fe20007fde0ff */
[----:B------:R-:W-:Y:S01]  /*bfb0*/  SHFL.IDX PT, R61, R61, R14, 0x1c1f ;  /* 0x001c1f0e3d3d7589 */ /* 0x000fe200000e0000 */
[----:B------:R-:W-:Y:S02]  /*bfc0*/  MOV R106, R4 ;  /* 0x00000004006a7202 */ /* 0x000fe40000000f00 */
[----:B------:R-:W-:Y:S01]  /*bfd0*/  LOP3.LUT R62, R62, R63, RZ, 0x3c, !PT ;  /* 0x0000003f3e3e7212 */ /* 0x000fe200078e3cff */
[----:B------:R-:W-:Y:S01]  /*bfe0*/  IMAD.X R63, RZ, RZ, R19, P4 ;  /* 0x000000ffff3f7224 */ /* 0x000fe200020e0613 */
[----:B------:R-:W-:Y:S01]  /*bff0*/  IADD3 R95, P5, R18, 0xc020, RZ ;  /* 0x0000c020125f7810 */ /* 0x000fe20007fbe0ff */
[----:B------:R-:W-:Y:S01]  /*c000*/  SHFL.IDX PT, R113, R113, R14, 0x1c1f ;  /* 0x001c1f0e71717589 */ /* 0x000fe200000e0000 */
[----:B------:R-:W-:-:S02]  /*c010*/  SHF.R.U64 R90, R90, 0x3, RZ ;  /* 0x000000035a5a7819 */ /* 0x000fc400000012ff */
[----:B-1----:R-:W-:Y:S01]  /*c020*/  SEL R5, R101, R52, P0 ;  /* 0x0000003465057207 */ /* 0x002fe20000000000 */
[----:B------:R-:W-:Y:S01]  /*c030*/  SHFL.IDX PT, R80, R35, R50, 0x1c1f ;  /* 0x001c1f3223507589 */ /* 0x000fe200000e0000 */
[----:B------:R-:W-:Y:S02]  /*c040*/  SEL R7, R52, R101, P0 ;  /* 0x0000006534077207 */ /* 0x000fe40000000000 */
[----:B------:R-:W-:Y:S01]  /*c050*/  MOV R55, R54 ;  /* 0x0000003600377202 */ /* 0x000fe20000000f00 */
[----:B------:R-:W1:Y:S01]  /*c060*/  SHFL.IDX PT, R52, R12, R50, 0x1c1f ;  /* 0x001c1f320c347589 */ /* 0x000e6200000e0000 */
[----:B------:R-:W-:Y:S02]  /*c070*/  SEL R85, R45, R44, P0 ;  /* 0x0000002c2d557207 */ /* 0x000fe40000000000 */
[----:B------:R-:W-:Y:S01]  /*c080*/  IADD3 R97, P4, R18, 0xc000, RZ ;  /* 0x0000c00012617810 */ /* 0x000fe20007f9e0ff */
[----:B------:R3:W4:Y:S01]  /*c090*/  SHFL.IDX PT, R54, R13, R50, 0x1c1f ;  /* 0x001c1f320d367589 */ /* 0x00072200000e0000 */
[----:B------:R-:W-:-:S02]  /*c0a0*/  LOP3.LUT R92, R93, 0x380, RZ, 0xc0, !PT ;  /* 0x000003805d5c7812 */ /* 0x000fc400078ec0ff */
[----:B------:R-:W-:Y:S01]  /*c0b0*/  SEL R26, R44, R45, P0 ;  /* 0x0000002d2c1a7207 */ /* 0x000fe20000000000 */
[----:B------:R-:W-:Y:S01]  /*c0c0*/  SHFL.IDX PT, R115, R115, R14, 0x1c1f ;  /* 0x001c1f0e73737589 */ /* 0x000fe200000e0000 */
[----:B------:R-:W-:Y:S02]  /*c0d0*/  LOP3.LUT R94, R95, 0x380, RZ, 0xc0, !PT ;  /* 0x000003805f5e7812 */ /* 0x000fe400078ec0ff */
[----:B------:R-:W-:Y:S01]  /*c0e0*/  LOP3.LUT R90, R90, R91, RZ, 0x3c, !PT ;  /* 0x0000005b5a5a7212 */ /* 0x000fe200078e3cff */
[----:B------:R-:W-:Y:S01]  /*c0f0*/  SHFL.IDX PT, R34, R34, R50, 0x1c1f ;  /* 0x001c1f3222227589 */ /* 0x000fe200000e0000 */
[----:B------:R-:W-:Y:S01]  /*c100*/  IMAD.X R91, RZ, RZ, R19, P3 ;  /* 0x000000ffff5b7224 */ /* 0x000fe200018e0613 */
[----:B------:R-:W-:Y:S02]  /*c110*/  F2FP.BF16.F32.PACK_AB R47, R110, R47 ;  /* 0x0000002f6e2f723e */ /* 0x000fe400000010ff */
[----:B------:R-:W-:Y:S01]  /*c120*/  SHFL.IDX PT, R69, R69, R14, 0x1c1f ;  /* 0x001c1f0e45457589 */ /* 0x000fe200000e0000 */
[----:B------:R-:W-:-:S02]  /*c130*/  LOP3.LUT R96, R97, 0x380, RZ, 0xc0, !PT ;  /* 0x0000038061607812 */ /* 0x000fc400078ec0ff */
[----:B------:R-:W-:Y:S01]  /*c140*/  SHF.R.U64 R92, R92, 0x3, RZ ;  /* 0x000000035c5c7819 */ /* 0x000fe200000012ff */
[----:B------:R-:W-:Y:S01]  /*c150*/  SHFL.IDX PT, R121, R121, R14, 0x1c1f ;  /* 0x001c1f0e79797589 */ /* 0x000fe200000e0000 */
[----:B------:R-:W-:Y:S02]  /*c160*/  MOV R63, R62 ;  /* 0x0000003e003f7202 */ /* 0x000fe40000000f00 */
[----:B------:R-:W-:Y:S01]  /*c170*/  MOV R53, R72 ;  /* 0x0000004800357202 */ /* 0x000fe20000000f00 */
[----:B------:R-:W-:Y:S01]  /*c180*/  SHFL.IDX PT, R20, R20, R50, 0x1c1f ;  /* 0x001c1f3214147589 */ /* 0x000fe200000e0000 */
[----:B------:R-:W-:Y:S02]  /*c190*/  SHF.R.U64 R94, R94, 0x3, RZ ;  /* 0x000000035e5e7819 */ /* 0x000fe400000012ff */
[----:B--2---:R-:W-:Y:S01]  /*c1a0*/  SEL R4, R57, R6, P0 ;  /* 0x0000000639047207 */ /* 0x004fe20000000000 */
[----:B------:R-:W-:Y:S01]  /*c1b0*/  SHFL.IDX PT, R36, R36, R50, 0x1c1f ;  /* 0x001c1f3224247589 */ /* 0x000fe200000e0000 */
[----:B------:R-:W-:-:S02]  /*c1c0*/  SEL R6, R6, R57, P0 ;  /* 0x0000003906067207 */ /* 0x000fc40000000000 */
[----:B------:R-:W-:Y:S01]  /*c1d0*/  SEL R133, R47, R46, P0 ;  /* 0x0000002e2f857207 */ /* 0x000fe20000000000 */
[----:B------:R-:W-:Y:S01]  /*c1e0*/  BAR.SYNC.DEFER_BLOCKING 0x1, 0x100 ;  /* 0x0044000000007b1d */ /* 0x000fe20000010000 */
[----:B------:R-:W-:Y:S02]  /*c1f0*/  SEL R44, R46, R47, P0 ;  /* 0x0000002f2e2c7207 */ /* 0x000fe40000000000 */
[----:B------:R-:W-:Y:S02]  /*c200*/  SHF.R.U64 R96, R96, 0x3, RZ ;  /* 0x0000000360607819 */ /* 0x000fe400000012ff */
[----:B------:R-:W-:Y:S01]  /*c210*/  LOP3.LUT R92, R92, R93, RZ, 0x3c, !PT ;  /* 0x0000005d5c5c7212 */ /* 0x000fe200078e3cff */
[----:B------:R-:W-:Y:S01]  /*c220*/  IMAD.X R93, RZ, RZ, R19, P6 ;  /* 0x000000ffff5d7224 */ /* 0x000fe200030e0613 */
[----:B------:R-:W-:Y:S01]  /*c230*/  MOV R67, R66 ;  /* 0x0000004200437202 */ /* 0x000fe20000000f00 */
[----:B------:R-:W-:Y:S01]  /*c240*/  SHFL.IDX PT, R75, R75, R14, 0x1c1f ;  /* 0x001c1f0e4b4b7589 */ /* 0x000fe200000e0000 */
[----:B------:R-:W-:-:S02]  /*c250*/  MOV R17, R90 ;  /* 0x0000005a00117202 */ /* 0x000fc40000000f00 */
[----:B------:R-:W-:Y:S01]  /*c260*/  SEL R137, R118, R119, P0 ;  /* 0x0000007776897207 */ /* 0x000fe20000000000 */
[----:B------:R-:W-:Y:S01]  /*c270*/  SHFL.IDX PT, R117, R117, R14, 0x1c1f ;  /* 0x001c1f0e75757589 */ /* 0x000fe200000e0000 */
[----:B------:R-:W-:Y:S02]  /*c280*/  SEL R45, R119, R118, P0 ;  /* 0x00000076772d7207 */ /* 0x000fe40000000000 */
[----:B------:R-:W-:Y:S01]  /*c290*/  SEL R119, R126, R127, P0 ;  /* 0x0000007f7e777207 */ /* 0x000fe20000000000 */
[----:B------:R-:W-:Y:S01]  /*c2a0*/  SHFL.IDX PT, R58, R21, R50, 0x1c1f ;  /* 0x001c1f32153a7589 */ /* 0x000fe200000e0000 */
[----:B------:R-:W-:Y:S02]  /*c2b0*/  SEL R46, R127, R126, P0 ;  /* 0x0000007e7f2e7207 */ /* 0x000fe40000000000 */
[----:B------:R-:W-:Y:S01]  /*c2c0*/  LOP3.LUT R94, R94, R95, RZ, 0x3c, !PT ;  /* 0x0000005f5e5e7212 */ /* 0x000fe200078e3cff */
[----:B------:R-:W2:Y:S01]  /*c2d0*/  SHFL.IDX PT, R82, R37, R50, 0x1c1f ;  /* 0x001c1f3225527589 */ /* 0x000ea200000e0000 */
[----:B------:R-:W-:Y:S01]  /*c2e0*/  SEL R127, R134, R135, P0 ;  /* 0x00000087867f7207 */ /* 0x000fe20000000000 */
[----:B------:R-:W-:Y:S01]  /*c2f0*/  IMAD.X R95, RZ, RZ, R19, P5 ;  /* 0x000000ffff5f7224 */ /* 0x000fe200028e0613 */
[----:B------:R-:W-:Y:S01]  /*c300*/  SEL R47, R135, R134, P0 ;  /* 0x00000086872f7207 */ /* 0x000fe20000000000 */
[----:B------:R-:W-:Y:S01]  /*c310*/  SHFL.IDX PT, R71, R71, R14, 0x1c1f ;  /* 0x001c1f0e47477589 */ /* 0x000fe200000e0000 */
[----:B------:R-:W-:-:S02]  /*c320*/  SEL R135, R142, R143, P0 ;  /* 0x0000008f8e877207 */ /* 0x000fc40000000000 */
[----:B------:R-:W-:Y:S01]  /*c330*/  SEL R48, R143, R142, P0 ;  /* 0x0000008e8f307207 */ /* 0x000fe20000000000 */
[----:B------:R-:W-:Y:S01]  /*c340*/  SHFL.IDX PT, R123, R123, R14, 0x1c1f ;  /* 0x001c1f0e7b7b7589 */ /* 0x000fe200000e0000 */
[----:B------:R-:W-:Y:S01]  /*c350*/  LOP3.LUT R96, R96, R97, RZ, 0x3c, !PT ;  /* 0x0000006160607212 */ /* 0x000fe200078e3cff */
[----:B------:R-:W-:Y:S01]  /*c360*/  IMAD.X R97, RZ, RZ, R19, P4 ;  /* 0x000000ffff617224 */ /* 0x000fe200020e0613 */
[----:B------:R-:W-:Y:S01]  /*c370*/  MOV R100, R10 ;  /* 0x0000000a00647202 */ /* 0x000fe20000000f00 */
[----:B------:R4:W5:Y:S01]  /*c380*/  SHFL.IDX PT, R60, R24, R50, 0x1c1f ;  /* 0x001c1f32183c7589 */ /* 0x00096200000e0000 */
[----:B------:R-:W-:Y:S02]  /*c390*/  MOV R11, R92 ;  /* 0x0000005c000b7202 */ /* 0x000fe40000000f00 */
[----:B------:R-:W-:Y:S01]  /*c3a0*/  MOV R51, R76 ;  /* 0x0000004c00337202 */ /* 0x000fe20000000f00 */
[----:B------:R-:W5:Y:S01]  /*c3b0*/  SHFL.IDX PT, R84, R39, R50, 0x1c1f ;  /* 0x001c1f3227547589 */ /* 0x000f6200000e0000 */
[----:B------:R-:W-:-:S02]  /*c3c0*/  MOV R10, R94 ;  /* 0x0000005e000a7202 */ /* 0x000fc40000000f00 */
[----:B------:R-:W-:Y:S01]  /*c3d0*/  MOV R97, R96 ;  /* 0x0000006000617202 */ /* 0x000fe20000000f00 */
[----:B------:R-:W-:Y:S01]  /*c3e0*/  SHFL.IDX PT, R79, R79, R14, 0x1c1f ;  /* 0x001c1f0e4f4f7589 */ /* 0x000fe200000e0000 */
[----:B------:R-:W-:Y:S01]  /*c3f0*/  MOV R102, R8 ;  /* 0x0000000800667202 */ /* 0x000fe20000000f00 */
[----:B------:R-:W-:Y:S01]  /*c400*/  IMAD.U32 R9, RZ, RZ, UR9 ;  /* 0x00000009ff097e24 */ /* 0x000fe2000f8e00ff */
[----:B-1----:R-:W-:Y:S01]  /*c410*/  SEL R12, R59, R52, P0 ;  /* 0x000000343b0c7207 */ /* 0x002fe20000000000 */
[----:B------:R-:W-:Y:S01]  /*c420*/  SHFL.IDX PT, R125, R125, R14, 0x1c1f ;  /* 0x001c1f0e7d7d7589 */ /* 0x000fe200000e0000 */
[----:B---3--:R-:W-:Y:S01]  /*c430*/  SEL R13, R111, R38, P0 ;  /* 0x000000266f0d7207 */ /* 0x008fe20000000000 */
[----:B------:R-:W-:Y:S01]  /*c440*/  IMAD.U32 R9, RZ, RZ, UR5 ;  /* 0x00000005ff097e24 */ /* 0x000fe2000f8e00ff */
[----:B------:R-:W-:Y:S01]  /*c450*/  SEL R15, R38, R111, P0 ;  /* 0x0000006f260f7207 */ /* 0x000fe20000000000 */
[----:B------:R1:W3:Y:S01]  /*c460*/  SHFL.IDX PT, R62, R25, R50, 0x1c1f ;  /* 0x001c1f32193e7589 */ /* 0x0002e200000e0000 */
[----:B----4-:R-:W-:Y:S01]  /*c470*/  SEL R24, R61, R54, P0 ;  /* 0x000000363d187207 */ /* 0x010fe20000000000 */
[----:B------:R-:W-:Y:S01]  /*c480*/  USHF.R.S32.HI UR5, URZ, 0x1f, UR44 ;  /* 0x0000001f3f057899 */ /* 0x000fe2000801142c */
[----:B--2---:R-:W-:Y:S01]  /*c490*/  SEL R35, R82, R117, P0 ;  /* 0x0000007552237207 */ /* 0x004fe20000000000 */
[----:B------:R3:W2:Y:S01]  /*c4a0*/  SHFL.IDX PT, R86, R40, R50, 0x1c1f ;  /* 0x001c1f3228567589 */ /* 0x0006a200000e0000 */
[----:B------:R-:W-:Y:S01]  /*c4b0*/  IMAD.U32 R8, RZ, RZ, UR8 ;  /* 0x00000008ff087e24 */ /* 0x000fe2000f8e00ff */
[----:B------:R-:W-:-:S02]  /*c4c0*/  ISETP.GE.OR P1, PT, R3, UR10, P1 ;  /* 0x0000000a03007c0c */ /* 0x000fc40008f26670 */
[----:B------:R-:W-:Y:S01]  /*c4d0*/  SHFL.IDX PT, R85, R85, R14, 0x1c1f ;  /* 0x001c1f0e55557589 */ /* 0x000fe200000e0000 */
[----:B-----5:R-:W-:Y:S02]  /*c4e0*/  SEL R38, R60, R71, P0 ;  /* 0x000000473c267207 */ /* 0x020fe40000000000 */
[----:B-1----:R-:W-:Y:S01]  /*c4f0*/  SEL R25, R113, R80, P0 ;  /* 0x0000005071197207 */ /* 0x002fe20000000000 */
[----:B------:R-:W-:Y:S01]  /*c500*/  SHFL.IDX PT, R129, R129, R14, 0x1c1f ;  /* 0x001c1f0e81817589 */ /* 0x000fe200000e0000 */
[----:B------:R-:W-:Y:S02]  /*c510*/  SEL R37, R123, R84, P0 ;  /* 0x000000547b257207 */ /* 0x000fe40000000000 */
[----:B------:R-:W-:Y:S01]  /*c520*/  SEL R39, R84, R123, P0 ;  /* 0x0000007b54277207 */ /* 0x000fe20000000000 */
[----:B------:R1:W-:Y:S04]  /*c530*/  SHFL.IDX PT, R64, R26, R50, 0x1c1f ;  /* 0x001c1f321a407589 */ /* 0x0003e800000e0000 */
[----:B------:R4:W-:Y:S04]  /*c540*/  SHFL.IDX PT, R68, R28, R50, 0x1c1f ;  /* 0x001c1f321c447589 */ /* 0x0009e800000e0000 */
[----:B------:R5:W-:Y:S01]  /*c550*/  SHFL.IDX PT, R72, R30, R50, 0x1c1f ;  /* 0x001c1f321e487589 */ /* 0x000be200000e0000 */
[----:B---3--:R-:W-:-:S02]  /*c560*/  SEL R40, R79, R62, P0 ;  /* 0x0000003e4f287207 */ /* 0x008fc40000000000 */
[----:B-1----:R-:W-:Y:S01]  /*c570*/  SEL R26, R54, R61, P0 ;  /* 0x0000003d361a7207 */ /* 0x002fe20000000000 */
[----:B------:R1:W-:Y:S01]  /*c580*/  SHFL.IDX PT, R88, R41, R50, 0x1c1f ;  /* 0x001c1f3229587589 */ /* 0x0003e200000e0000 */
[----:B--2---:R-:W-:Y:S02]  /*c590*/  SEL R43, R86, R125, P0 ;  /* 0x0000007d562b7207 */ /* 0x004fe40000000000 */
[----:B----4-:R-:W-:Y:S01]  /*c5a0*/  SEL R28, R65, R56, P0 ;  /* 0x00000038411c7207 */ /* 0x010fe20000000000 */
[----:B------:R-:W-:Y:S01]  /*c5b0*/  SHFL.IDX PT, R89, R89, R14, 0x1c1f ;  /* 0x001c1f0e59597589 */ /* 0x000fe200000e0000 */
[----:B-----5:R-:W-:Y:S02]  /*c5c0*/  SEL R30, R56, R65, P0 ;  /* 0x00000041381e7207 */ /* 0x020fe40000000000 */
[----:B------:R-:W2:Y:S01]  /*c5d0*/  LDC.64 R56, c[0x0][0xb78] ;  /* 0x0002de00ff387b82 */ /* 0x000ea20000000a00 */
[----:B------:R-:W-:Y:S01]  /*c5e0*/  SHFL.IDX PT, R131, R131, R14, 0x1c1f ;  /* 0x001c1f0e83837589 */ /* 0x000fe200000e0000 */
[----:B-1----:R-:W-:-:S03]  /*c5f0*/  SEL R41, R125, R86, P0 ;  /* 0x000000567d297207 */ /* 0x002fc60000000000 */
[----:B------:R1:W-:Y:S04]  /*c600*/  SHFL.IDX PT, R66, R27, R50, 0x1c1f ;  /* 0x001c1f321b427589 */ /* 0x0003e800000e0000 */
[----:B------:R3:W-:Y:S04]  /*c610*/  SHFL.IDX PT, R90, R42, R50, 0x1c1f ;  /* 0x001c1f322a5a7589 */ /* 0x0007e800000e0000 */
[----:B------:R-:W-:Y:S01]  /*c620*/  SHFL.IDX PT, R81, R81, R14, 0x1c1f ;  /* 0x001c1f0e51517589 */ /* 0x000fe200000e0000 */
[----:B-1----:R-:W-:-:S03]  /*c630*/  SEL R27, R80, R113, P0 ;  /* 0x00000071501b7207 */ /* 0x002fc60000000000 */
[----:B------:R-:W-:Y:S01]  /*c640*/  SHFL.IDX PT, R83, R83, R14, 0x1c1f ;  /* 0x001c1f0e53537589 */ /* 0x000fe200000e0000 */
[----:B---3--:R-:W-:-:S03]  /*c650*/  SEL R42, R62, R79, P0 ;  /* 0x0000004f3e2a7207 */ /* 0x008fc60000000000 */
[----:B------:R-:W-:Y:S01]  /*c660*/  SHFL.IDX PT, R133, R133, R14, 0x1c1f ;  /* 0x001c1f0e85857589 */ /* 0x000fe200000e0000 */
[----:B--2---:R-:W-:-:S03]  /*c670*/  IMAD.WIDE.U32 R8, R56, UR44, R8 ;  /* 0x0000002c38087c25 */ /* 0x004fc6000f8e0008 */
[----:B------:R1:W-:Y:S04]  /*c680*/  SHFL.IDX PT, R70, R29, R50, 0x1c1f ;  /* 0x001c1f321d467589 */ /* 0x0003e800000e0000 */
[----:B------:R-:W-:Y:S04]  /*c690*/  SHFL.IDX PT, R44, R44, R50, 0x1c1f ;  /* 0x001c1f322c2c7589 */ /* 0x000fe800000e0000 */
[----:B------:R-:W-:Y:S01]  /*c6a0*/  SHFL.IDX PT, R87, R87, R14, 0x1c1f ;  /* 0x001c1f0e57577589 */ /* 0x000fe200000e0000 */
[----:B-1----:R-:W-:-:S03]  /*c6b0*/  SEL R29, R115, R34, P0 ;  /* 0x00000022731d7207 */ /* 0x002fc60000000000 */
[----:B------:R-:W-:Y:S04]  /*c6c0*/  SHFL.IDX PT, R137, R137, R14, 0x1c1f ;  /* 0x001c1f0e89897589 */ /* 0x000fe800000e0000 */
[----:B------:R-:W-:Y:S04]  /*c6d0*/  SHFL.IDX PT, R92, R45, R50, 0x1c1f ;  /* 0x001c1f322d5c7589 */ /* 0x000fe800000e0000 */
[----:B------:R-:W-:Y:S04]  /*c6e0*/  SHFL.IDX PT, R103, R103, R14, 0x1c1f ;  /* 0x001c1f0e67677589 */ /* 0x000fe800000e0000 */
[----:B------:R-:W-:Y:S04]  /*c6f0*/  SHFL.IDX PT, R119, R119, R14, 0x1c1f ;  /* 0x001c1f0e77777589 */ /* 0x000fe800000e0000 */
[----:B------:R1:W-:Y:S04]  /*c700*/  SHFL.IDX PT, R74, R31, R50, 0x1c1f ;  /* 0x001c1f321f4a7589 */ /* 0x0003e800000e0000 */
[----:B------:R-:W-:Y:S04]  /*c710*/  SHFL.IDX PT, R46, R46, R50, 0x1c1f ;  /* 0x001c1f322e2e7589 */ /* 0x000fe800000e0000 */
[----:B------:R-:W-:Y:S01]  /*c720*/  SHFL.IDX PT, R105, R105, R14, 0x1c1f ;  /* 0x001c1f0e69697589 */ /* 0x000fe200000e0000 */
[----:B-1----:R-:W-:-:S03]  /*c730*/  SEL R31, R34, R115, P0 ;  /* 0x00000073221f7207 */ /* 0x002fc60000000000 */
[----:B------:R-:W-:Y:S01]  /*c740*/  SHFL.IDX PT, R127, R127, R14, 0x1c1f ;  /* 0x001c1f0e7f7f7589 */ /* 0x000fe200000e0000 */
[----:B------:R-:W-:-:S03]  /*c750*/  SEL R34, R58, R75, P0 ;  /* 0x0000004b3a227207 */ /* 0x000fc60000000000 */
[----:B------:R1:W-:Y:S04]  /*c760*/  SHFL.IDX PT, R76, R32, R50, 0x1c1f ;  /* 0x001c1f32204c7589 */ /* 0x0003e800000e0000 */
[----:B------:R-:W2:Y:S04]  /*c770*/  SHFL.IDX PT, R94, R47, R50, 0x1c1f ;  /* 0x001c1f322f5e7589 */ /* 0x000ea800000e0000 */
[----:B------:R-:W-:Y:S01]  /*c780*/  SHFL.IDX PT, R107, R107, R14, 0x1c1f ;  /* 0x001c1f0e6b6b7589 */ /* 0x000fe200000e0000 */
[----:B-1----:R-:W-:-:S03]  /*c790*/  SEL R32, R75, R58, P0 ;  /* 0x0000003a4b207207 */ /* 0x002fc60000000000 */
[----:B------:R-:W-:Y:S04]  /*c7a0*/  SHFL.IDX PT, R135, R135, R14, 0x1c1f ;  /* 0x001c1f0e87877589 */ /* 0x000fe800000e0000 */
[----:B------:R1:W-:Y:S04]  /*c7b0*/  SHFL.IDX PT, R78, R33, R50, 0x1c1f ;  /* 0x001c1f32214e7589 */ /* 0x0003e800000e0000 */
[----:B------:R-:W-:Y:S04]  /*c7c0*/  SHFL.IDX PT, R48, R48, R50, 0x1c1f ;  /* 0x001c1f3230307589 */ /* 0x000fe800000e0000 */
[----:B------:R3:W-:Y:S01]  /*c7d0*/  SHFL.IDX PT, R139, R139, R14, 0x1c1f ;  /* 0x001c1f0e8b8b7589 */ /* 0x0007e200000e0000 */
[----:B-1----:R-:W-:-:S03]  /*c7e0*/  SEL R33, R117, R82, P0 ;  /* 0x0000005275217207 */ /* 0x002fc60000000000 */
[----:B------:R-:W1:Y:S01]  /*c7f0*/  SHFL.IDX PT, R96, R49, R50, 0x1c1f ;  /* 0x001c1f3231607589 */ /* 0x000e6200000e0000 */
[----:B--2---:R-:W-:Y:S02]  /*c800*/  SEL R73, R127, R94, P0 ;  /* 0x0000005e7f497207 */ /* 0x004fe40000000000 */
[----:B------:R-:W-:Y:S01]  /*c810*/  SEL R75, R94, R127, P0 ;  /* 0x0000007f5e4b7207 */ /* 0x000fe20000000000 */
[----:B------:R2:W-:Y:S01]  /*c820*/  STSM.16.M88.4 [R108], R4 ;  /* 0x000000046c007844 */ /* 0x0005e20000000200 */
[----:B---3--:R-:W-:-:S05]  /*c830*/  SEL R14, R52, R59, P0 ;  /* 0x0000003b340e7207 */ /* 0x008fca0000000000 */
[----:B------:R3:W-:Y:S04]  /*c840*/  STSM.16.M88.4 [R106], R12 ;  /* 0x0000000c6a007844 */ /* 0x0007e80000000200 */
[----:B------:R4:W-:Y:S04]  /*c850*/  STSM.16.M88.4 [R104], R24 ;  /* 0x0000001868007844 */ /* 0x0009e80000000200 */
[----:B------:R-:W-:Y:S01]  /*c860*/  STSM.16.M88.4 [R102], R28 ;  /* 0x0000001c66007844 */ /* 0x000fe20000000200 */
[----:B--2---:R-:W-:Y:S02]  /*c870*/  SEL R4, R69, R20, P0 ;  /* 0x0000001445047207 */ /* 0x004fe40000000000 */
[----:B------:R-:W-:Y:S01]  /*c880*/  SEL R6, R20, R69, P0 ;  /* 0x0000004514067207 */ /* 0x000fe20000000000 */
[----:B------:R-:W-:Y:S01]  /*c890*/  IMAD R20, R56, UR5, RZ ;  /* 0x0000000538147c24 */ /* 0x000fe2000f8e02ff */
[----:B------:R-:W-:-:S02]  /*c8a0*/  SEL R5, R121, R36, P0 ;  /* 0x0000002479057207 */ /* 0x000fc40000000000 */
[----:B------:R-:W-:Y:S01]  /*c8b0*/  SEL R7, R36, R121, P0 ;  /* 0x0000007924077207 */ /* 0x000fe20000000000 */
[----:B------:R-:W-:Y:S01]  /*c8c0*/  IMAD R20, R57, UR44, R20 ;  /* 0x0000002c39147c24 */ /* 0x000fe2000f8e0214 */
[----:B------:R-:W-:Y:S02]  /*c8d0*/  SEL R36, R71, R60, P0 ;  /* 0x0000003c47247207 */ /* 0x000fe40000000000 */
[----:B---3--:R-:W-:Y:S01]  /*c8e0*/  SEL R12, R85, R64, P0 ;  /* 0x00000040550c7207 */ /* 0x008fe20000000000 */
[----:B------:R2:W-:Y:S01]  /*c8f0*/  STSM.16.M88.4 [R100], R4 ;  /* 0x0000000464007844 */ /* 0x0005e20000000200 */
[----:B------:R-:W-:Y:S02]  /*c900*/  SEL R14, R64, R85, P0 ;  /* 0x00000055400e7207 */ /* 0x000fe40000000000 */
[----:B------:R-:W-:Y:S01]  /*c910*/  SEL R13, R129, R88, P0 ;  /* 0x00000058810d7207 */ /* 0x000fe20000000000 */
[----:B------:R-:W-:Y:S01]  /*c920*/  STSM.16.M88.4 [R99], R32 ;  /* 0x0000002063007844 */ /* 0x000fe20000000200 */
[----:B------:R-:W-:-:S02]  /*c930*/  SEL R15, R88, R129, P0 ;  /* 0x00000081580f7207 */ /* 0x000fc40000000000 */
[----:B----4-:R-:W-:Y:S01]  /*c940*/  SEL R24, R81, R68, P0 ;  /* 0x0000004451187207 */ /* 0x010fe20000000000 */
[----:B------:R-:W-:Y:S01]  /*c950*/  STSM.16.M88.4 [R98], R36 ;  /* 0x0000002462007844 */ /* 0x000fe20000000200 */
[----:B------:R-:W-:Y:S02]  /*c960*/  SEL R26, R68, R81, P0 ;  /* 0x00000051441a7207 */ /* 0x000fe40000000000 */
[----:B------:R-:W-:Y:S01]  /*c970*/  SEL R25, R133, R44, P0 ;  /* 0x0000002c85197207 */ /* 0x000fe20000000000 */
[----:B------:R-:W-:Y:S01]  /*c980*/  STSM.16.M88.4 [R55], R40 ;  /* 0x0000002837007844 */ /* 0x000fe20000000200 */
[----:B------:R-:W-:Y:S02]  /*c990*/  SEL R27, R44, R133, P0 ;  /* 0x000000852c1b7207 */ /* 0x000fe40000000000 */
[----:B------:R-:W-:Y:S01]  /*c9a0*/  SEL R68, R83, R70, P0 ;  /* 0x0000004653447207 */ /* 0x000fe20000000000 */
[----:B------:R3:W-:Y:S01]  /*c9b0*/  STSM.16.M88.4 [R63], R12 ;  /* 0x0000000c3f007844 */ /* 0x0007e20000000200 */
[----:B--2---:R-:W-:-:S02]  /*c9c0*/  SEL R4, R89, R66, P0 ;  /* 0x0000004259047207 */ /* 0x004fc40000000000 */
[----:B------:R-:W-:Y:S02]  /*c9d0*/  SEL R6, R66, R89, P0 ;  /* 0x0000005942067207 */ /* 0x000fe40000000000 */
[----:B------:R-:W-:Y:S02]  /*c9e0*/  SEL R5, R131, R90, P0 ;  /* 0x0000005a83057207 */ /* 0x000fe40000000000 */
[----:B------:R-:W-:Y:S02]  /*c9f0*/  SEL R7, R90, R131, P0 ;  /* 0x000000835a077207 */ /* 0x000fe40000000000 */
[----:B------:R-:W-:Y:S02]  /*ca00*/  SEL R70, R70, R83, P0 ;  /* 0x0000005346467207 */ /* 0x000fe40000000000 */
[----:B------:R-:W-:Y:S01]  /*ca10*/  SEL R69, R137, R92, P0 ;  /* 0x0000005c89457207 */ /* 0x000fe20000000000 */
[----:B------:R2:W-:Y:S01]  /*ca20*/  STSM.16.M88.4 [R67], R4 ;  /* 0x0000000443007844 */ /* 0x0005e20000000200 */
[----:B------:R-:W-:-:S02]  /*ca30*/  SEL R71, R92, R137, P0 ;  /* 0x000000895c477207 */ /* 0x000fc40000000000 */
[----:B-1----:R-:W-:Y:S01]  /*ca40*/  SEL R77, R139, R96, P0 ;  /* 0x000000608b4d7207 */ /* 0x002fe20000000000 */
[----:B------:R-:W-:Y:S01]  /*ca50*/  STSM.16.M88.4 [R53], R24 ;  /* 0x0000001835007844 */ /* 0x000fe20000000200 */
[----:B---3--:R-:W-:Y:S02]  /*ca60*/  SHF.R.S32.HI R13, RZ, 0x1f, R3 ;  /* 0x0000001fff0d7819 */ /* 0x008fe40000011403 */
[----:B------:R-:W-:Y:S01]  /*ca70*/  IADD3 R3, P3, R3, R8, RZ ;  /* 0x0000000803037210 */ /* 0x000fe20007f7e0ff */
[----:B------:R-:W-:Y:S01]  /*ca80*/  STSM.16.M88.4 [R51], R68 ;  /* 0x0000004433007844 */ /* 0x000fe20000000200 */
[----:B------:R-:W-:Y:S02]  /*ca90*/  SEL R12, R105, R76, P0 ;  /* 0x0000004c690c7207 */ /* 0x000fe40000000000 */
[----:B------:R-:W-:Y:S02]  /*caa0*/  IADD3.X R8, R13, R9, R20, P3, !PT ;  /* 0x000000090d087210 */ /* 0x000fe40001ffe414 */
[----:B------:R-:W-:-:S02]  /*cab0*/  SEL R14, R76, R105, P0 ;  /* 0x000000694c0e7207 */ /* 0x000fc40000000000 */
[----:B------:R-:W-:Y:S02]  /*cac0*/  SEL R13, R135, R48, P0 ;  /* 0x00000030870d7207 */ /* 0x000fe40000000000 */
[----:B--2---:R-:W-:Y:S02]  /*cad0*/  SEL R4, R87, R72, P0 ;  /* 0x0000004857047207 */ /* 0x004fe40000000000 */
[----:B------:R-:W-:Y:S02]  /*cae0*/  SEL R6, R72, R87, P0 ;  /* 0x0000005748067207 */ /* 0x000fe40000000000 */
[----:B------:R-:W-:Y:S02]  /*caf0*/  SEL R5, R119, R46, P0 ;  /* 0x0000002e77057207 */ /* 0x000fe40000000000 */
[----:B------:R-:W-:Y:S02]  /*cb00*/  SEL R7, R46, R119, P0 ;  /* 0x000000772e077207 */ /* 0x000fe40000000000 */
        /* <DEDUP_REMOVED lines=8> */
[----:B------:R-:W-:Y:S04]  /*cb90*/  STSM.16.M88.4 [R11], R12 ;  /* 0x0000000c0b007844 */ /* 0x000fe80000000200 */
[----:B------:R-:W-:Y:S01]  /*cba0*/  STSM.16.M88.4 [R17], R76 ;  /* 0x0000004c11007844 */ /* 0x000fe20000000200 */
[----:B------:R2:W-:Y:S06]  /*cbb0*/  MEMBAR.ALL.CTA ;  /* 0x0000000000007992 */ /* 0x0005ec0000008000 */
[----:B--2---:R-:W2:Y:S02]  /*cbc0*/  FENCE.VIEW.ASYNC.S ;  /* 0x00000000000073c6 */ /* 0x004ea40000000000 */
[----:B--2---:R-:W-:Y:S06]  /*cbd0*/  BAR.ARV 0x1, 0x120 ;  /* 0x0044800000007b1d */ /* 0x004fec0000002000 */
[----:B-1----:R-:W-:-:S04]  /*cbe0*/  LEA R4, P3, R3, UR6, 0x2 ;  /* 0x0000000603047c11 */ /* 0x002fc8000f8610ff */
[----:B------:R-:W-:Y:S02]  /*cbf0*/  LEA.HI.X R5, R3, UR7, R8, 0x2, P3 ;  /* 0x0000000703057c11 */ /* 0x000fe400098f1408 */
[----:B------:R-:W1:Y:S04]  /*cc00*/  SHFL.IDX PT, R3, R199, RZ, 0x1f ;  /* 0x00001fffc7037589 */ /* 0x000e6800000e0000 */
[----:B------:R2:W-:Y:S04]  /*cc10*/  @!P1 STG.E desc[UR52][R4.64], R2 ;  /* 0x0000000204009986 */ /* 0x0005e8000c101934 */
[----:B------:R2:W-:Y:S01]  /*cc20*/  @!P2 STG.E desc[UR52][R4.64+0x20], R0 ;  /* 0x000020000400a986 */ /* 0x0005e2000c101934 */
[----:B-1----:R-:W-:-:S13]  /*cc30*/  ISETP.NE.AND P0, PT, R3, 0x7, PT ;  /* 0x000000070300780c */ /* 0x002fda0003f05270 */
[----:B--2---:R-:W-:Y:S05]  /*cc40*/  @P0 BRA `(.L_x_849) ;  /* 0x0000000c00000947 */ /* 0x004fea0003800000 */
[----:B------:R-:W-:Y:S01]  /*cc50*/  BAR.SYNC.DEFER_BLOCKING 0x1, 0x120 ;  /* 0x0044800000007b1d */ /* 0x000fe20000010000 */
[----:B------:R-:W-:-:S05]  /*cc60*/  ELECT P0, URZ, PT ;  /* 0x00000000003f782f */ /* 0x000fca0003800000 */
[----:B------:R-:W-:Y:S08]  /*cc70*/  BSSY B0, `(.L_x_850) ;  /* 0x000001d000007945 */ /* 0x000ff00003800000 */
[----:B------:R-:W-:Y:S05]  /*cc80*/  @!P0 BRA `(.L_x_851) ;  /* 0x00000000006c8947 */ /* 0x000fea0003800000 */
[----:B------:R-:W-:Y:S01]  /*cc90*/  ULDC.64 UR12, c[0x0][0x198] ;  /* 0x00006600000c7ab9 */ /* 0x000fe20000000a00 */
[----:B------:R-:W-:Y:S02]  /*cca0*/  UIADD3 UR5, UR37, 0x4000, URZ ;  /* 0x0000400025057890 */ /* 0x000fe4000fffe03f */
[----:B------:R-:W-:Y:S02]  /*ccb0*/  UIADD3 UR6, UP0, UR12, 0x9f0, URZ ;  /* 0x000009f00c067890 */ /* 0x000fe4000ff1e03f */
[----:B------:R-:W-:Y:S02]  /*ccc0*/  UIADD3 UR10, UR37, 0x8000, URZ ;  /* 0x00008000250a7890 */ /* 0x000fe4000fffe03f */
[----:B------:R-:W-:Y:S01]  /*ccd0*/  UIADD3.X UR7, URZ, UR13, URZ, UP0, !UPT ;  /* 0x0000000d3f077290 */ /* 0x000fe200087fe43f */
[----:B------:R-:W-:Y:S01]  /*cce0*/  UMOV UR41, URZ ;  /* 0x0000003f00297c82 */ /* 0x000fe20008000000 */
[----:B------:R-:W-:Y:S01]  /*ccf0*/  UMOV UR45, URZ ;  /* 0x0000003f002d7c82 */ /* 0x000fe20008000000 */
[----:B------:R-:W-:Y:S01]  /*cd00*/  UMOV UR40, UR37 ;  /* 0x0000002500287c82 */ /* 0x000fe20008000000 */
[----:B------:R-:W-:Y:S01]  /*cd10*/  UMOV UR8, 0x40 ;  /* 0x0000004000087882 */ /* 0x000fe20000000000 */
[----:B------:R-:W-:-:S04]  /*cd20*/  UIADD3 UR9, UR37, 0xc000, URZ ;  /* 0x0000c00025097890 */ /* 0x000fc8000fffe03f */
        /* <DEDUP_REMOVED lines=17> */
.L_x_851:
[----:B------:R-:W-:Y:S05]  /*ce40*/  BSYNC B0 ;  /* 0x0000000000007941 */ /* 0x000fea0003800000 */
.L_x_850:
[----:B------:R-:W-:Y:S05]  /*ce50*/  BRA `(.L_x_849) ;  /* 0x00000008007c7947 */ /* 0x000fea0003800000 */
.L_x_848:
[----:B------:R-:W1:Y:S01]  /*ce60*/  LDC.64 R8, c[0x0][0xae0] ;  /* 0x0002b800ff087b82 */ /* 0x000e620000000a00 */
[----:B------:R-:W-:Y:S01]  /*ce70*/  ISETP.GT.AND P0, PT, R200, 0x7f, PT ;  /* 0x0000007fc800780c */ /* 0x000fe20003f04270 */
[----:B------:R-:W-:Y:S01]  /*ce80*/  USHF.R.S32.HI UR5, URZ, 0x1f, UR43 ;  /* 0x0000001f3f057899 */ /* 0x000fe2000801142b */
[--C-:B------:R-:W-:Y:S01]  /*ce90*/  SHF.R.S32.HI R23, RZ, 0x1f, R22.reuse ;  /* 0x0000001fff177819 */ /* 0x100fe20000011416 */
[----:B------:R-:W-:Y:S01]  /*cea0*/  USHF.R.S32.HI UR6, URZ, 0x1f, UR44 ;  /* 0x0000001f3f067899 */ /* 0x000fe2000801142c */
[----:B------:R-:W-:Y:S03]  /*ceb0*/  BSSY B0, `(.L_x_852) ;  /* 0x000001c000007945 */ /* 0x000fe60003800000 */
[----:B------:R-:W2:Y:S08]  /*cec0*/  LDC R14, c[0x0][0xdac] ;  /* 0x00036b00ff0e7b82 */ /* 0x000eb00000000800 */
[----:B------:R-:W3:Y:S01]  /*ced0*/  LDC.64 R10, c[0x0][0xae8] ;  /* 0x0002ba00ff0a7b82 */ /* 0x000ee20000000a00 */
[----:B-1----:R-:W-:-:S04]  /*cee0*/  IMAD.WIDE.U32 R6, R8, UR43, R22 ;  /* 0x0000002b08067c25 */ /* 0x002fc8000f8e0016 */
[----:B------:R-:W-:Y:S01]  /*cef0*/  IMAD R8, R8, UR5, RZ ;  /* 0x0000000508087c24 */ /* 0x000fe2000f8e02ff */
[----:B------:R-:W-:Y:S06]  /*cf00*/  @P0 BRA `(.L_x_853) ;  /* 0x0000000000580947 */ /* 0x000fec0003800000 */
[----:B------:R-:W1:Y:S01]  /*cf10*/  S2R R0, SR_TID.X ;  /* 0x0000000000007919 */ /* 0x000e620000002100 */
[----:B------:R-:W-:Y:S01]  /*cf20*/  IMAD.U32 R2, RZ, RZ, UR42 ;  /* 0x0000002aff027e24 */ /* 0x000fe2000f8e00ff */
[----:B------:R-:W-:-:S04]  /*cf30*/  ULDC UR7, c[0x0][0xa88] ;  /* 0x0002a20000077ab9 */ /* 0x000fc80000000800 */
[----:B-1----:R-:W-:-:S04]  /*cf40*/  IADD3 R2, R2, -0x80, R0 ;  /* 0xffffff8002027810 */ /* 0x002fc80007ffe000 */
[----:B------:R-:W-:-:S13]  /*cf50*/  ISETP.GE.AND P0, PT, R2, UR7, PT ;  /* 0x0000000702007c0c */ /* 0x000fda000bf06270 */
[----:B------:R-:W-:Y:S05]  /*cf60*/  @P0 BRA `(.L_x_853) ;  /* 0x0000000000400947 */ /* 0x000fea0003800000 */
[----:B------:R-:W1:Y:S01]  /*cf70*/  LDC.64 R4, c[0x0][0xb70] ;  /* 0x0002dc00ff047b82 */ /* 0x000e620000000a00 */
[----:B------:R-:W-:Y:S01]  /*cf80*/  SHF.R.S32.HI R3, RZ, 0x1f, R2 ;  /* 0x0000001fff037819 */ /* 0x000fe20000011402 */
[----:B------:R-:W-:-:S06]  /*cf90*/  ULDC.64 UR8, c[0x0][0xb40] ;  /* 0x0002d00000087ab9 */ /* 0x000fcc0000000a00 */
[----:B------:R-:W4:Y:S01]  /*cfa0*/  LDC.64 R12, c[0x0][0xb78] ;  /* 0x0002de00ff0c7b82 */ /* 0x000f220000000a00 */
[C---:B-1----:R-:W-:Y:S02]  /*cfb0*/  IMAD R0, R4.reuse, UR5, RZ ;  /* 0x0000000504007c24 */ /* 0x042fe4000f8e02ff */
[----:B------:R-:W-:-:S04]  /*cfc0*/  IMAD.WIDE.U32 R2, R4, UR43, R2 ;  /* 0x0000002b04027c25 */ /* 0x000fc8000f8e0002 */
[----:B------:R-:W-:Y:S02]  /*cfd0*/  IMAD R5, R5, UR43, R0 ;  /* 0x0000002b05057c24 */ /* 0x000fe4000f8e0200 */
[C---:B----4-:R-:W-:Y:S02]  /*cfe0*/  IMAD R0, R12.reuse, UR6, RZ ;  /* 0x000000060c007c24 */ /* 0x050fe4000f8e02ff */
[----:B------:R-:W-:Y:S02]  /*cff0*/  IMAD.IADD R3, R3, 0x1, R5 ;  /* 0x0000000103037824 */ /* 0x000fe400078e0205 */
[----:B------:R-:W-:Y:S02]  /*d000*/  IMAD R5, R13, UR44, R0 ;  /* 0x0000002c0d057c24 */ /* 0x000fe4000f8e0200 */
[----:B------:R-:W-:-:S04]  /*d010*/  IMAD.WIDE.U32 R2, R12, UR44, R2 ;  /* 0x0000002c0c027c25 */ /* 0x000fc8000f8e0002 */
[----:B------:R-:W-:Y:S01]  /*d020*/  IMAD.IADD R3, R3, 0x1, R5 ;  /* 0x0000000103037824 */ /* 0x000fe200078e0205 */
[----:B------:R-:W-:-:S04]  /*d030*/  LEA R4, P0, R2, UR8, 0x2 ;  /* 0x0000000802047c11 */ /* 0x000fc8000f8010ff */
[----:B------:R-:W-:Y:S01]  /*d040*/  LEA.HI.X R5, R2, UR9, R3, 0x2, P0 ;  /* 0x0000000902057c11 */ /* 0x000fe200080f1403 */
[----:B------:R-:W-:-:S05]  /*d050*/  IMAD.MOV.U32 R3, RZ, RZ, -0x800000 ;  /* 0xff800000ff037424 */ /* 0x000fca00078e00ff */
[----:B------:R1:W-:Y:S03]  /*d060*/  STG.E desc[UR52][R4.64], R3 ;  /* 0x0000000304007986 */ /* 0x0003e6000c101934 */
.L_x_853:
[----:B------:R-:W-:Y:S05]  /*d070*/  BSYNC B0 ;  /* 0x0000000000007941 */ /* 0x000fea0003800000 */
.L_x_852:
[----:B------:R-:W-:Y:S01]  /*d080*/  ULDC UR5, c[0x0][0xa88] ;  /* 0x0002a20000057ab9 */ /* 0x000fe20000000800 */
[C---:B------:R-:W-:Y:S01]  /*d090*/  VIADD R0, R192.reuse, 0x20 ;  /* 0x00000020c0007836 */ /* 0x040fe20000000000 */
[----:B------:R-:W-:Y:S01]  /*d0a0*/  UIADD3 UR42, -UR42, UR5, URZ ;  /* 0x000000052a2a7290 */ /* 0x000fe2000fffe13f */
[----:B-1----:R-:W-:Y:S01]  /*d0b0*/  IMAD R3, R9, UR43, R8 ;  /* 0x0000002b09037c24 */ /* 0x002fe2000f8e0208 */
[----:B------:R-:W-:Y:S01]  /*d0c0*/  ULOP3.LUT UR47, URZ, UR47, URZ, 0x33, !UPT ;  /* 0x0000002f3f2f7292 */ /* 0x000fe2000f8e333f */
[C---:B------:R-:W-:Y:S01]  /*d0d0*/  VIADD R2, R192.reuse, 0x40 ;  /* 0x00000040c0027836 */ /* 0x040fe20000000000 */
[----:B------:R-:W-:Y:S01]  /*d0e0*/  SHF.R.S32.HI R193, RZ, 0x1f, R192 ;  /* 0x0000001fffc17819 */ /* 0x000fe200000114c0 */
[----:B------:R-:W-:Y:S01]  /*d0f0*/  IMAD.IADD R7, R7, 0x1, R3 ;  /* 0x0000000107077824 */ /* 0x000fe200078e0203 */
[----:B------:R-:W-:Y:S01]  /*d100*/  ISETP.GE.AND P2, PT, R192, UR42, PT ;  /* 0x0000002ac0007c0c */ /* 0x000fe2000bf46270 */
[----:B------:R-:W-:Y:S01]  /*d110*/  BSSY B0, `(.L_x_854) ;  /* 0x0000021000007945 */ /* 0x000fe20003800000 */
[----:B------:R-:W-:Y:S01]  /*d120*/  ISETP.GE.AND P0, PT, R0, UR42, PT ;  /* 0x0000002a00007c0c */ /* 0x000fe2000bf06270 */
[----:B---3--:R-:W-:Y:S01]  /*d130*/  IMAD R0, R10, UR6, RZ ;  /* 0x000000060a007c24 */ /* 0x008fe2000f8e02ff */
[----:B------:R-:W-:Y:S01]  /*d140*/  ISETP.GE.AND P1, PT, R2, UR42, PT ;  /* 0x0000002a02007c0c */ /* 0x000fe2000bf26270 */
[----:B--2---:R-:W-:-:S02]  /*d150*/  VIADD R5, R14, UR47 ;  /* 0x0000002f0e057c36 */ /* 0x004fc40008000000 */
[----:B------:R-:W-:Y:S02]  /*d160*/  IMAD R3, R11, UR44, R0 ;  /* 0x0000002c0b037c24 */ /* 0x000fe4000f8e0200 */
[----:B------:R-:W-:-:S04]  /*d170*/  IMAD.WIDE.U32 R6, R10, UR44, R6 ;  /* 0x0000002c0a067c25 */ /* 0x000fc8000f8e0006 */
[----:B------:R-:W-:-:S04]  /*d180*/  IMAD.WIDE R4, R5, 0x80, R192 ;  /* 0x0000008005047825 */ /* 0x000fc800078e02c0 */
[----:B------:R-:W-:Y:S02]  /*d190*/  VIADD R8, R192, 0x60 ;  /* 0x00000060c0087836 */ /* 0x000fe40000000000 */
[----:B------:R-:W-:Y:S01]  /*d1a0*/  IMAD.IADD R11, R7, 0x1, R3 ;  /* 0x00000001070b7824 */ /* 0x000fe200078e0203 */
[----:B------:R-:W-:Y:S06]  /*d1b0*/  @P2 BRA `(.L_x_855) ;  /* 0x0000000000582947 */ /* 0x000fec0003800000 */
[C---:B------:R-:W-:Y:S01]  /*d1c0*/  VIADD R0, R22.reuse, 0x40 ;  /* 0x0000004016007836 */ /* 0x040fe20000000000 */
[----:B------:R-:W-:Y:S01]  /*d1d0*/  ULDC UR5, c[0x0][0xa8c] ;  /* 0x0002a30000057ab9 */ /* 0x000fe20000000800 */
[----:B------:R-:W-:Y:S01]  /*d1e0*/  VIADD R2, R22, 0x80 ;  /* 0x0000008016027836 */ /* 0x000fe20000000000 */
[----:B------:R-:W-:Y:S01]  /*d1f0*/  ULDC.64 UR6, c[0x0][0xad8] ;  /* 0x0002b60000067ab9 */ /* 0x000fe20000000a00 */
[----:B------:R-:W-:Y:S01]  /*d200*/  IMAD.MOV.U32 R3, RZ, RZ, R11 ;  /* 0x000000ffff037224 */ /* 0x000fe200078e000b */
[----:B------:R-:W-:Y:S01]  /*d210*/  ISETP.GE.AND P3, PT, R0, UR5, PT ;  /* 0x0000000500007c0c */ /* 0x000fe2000bf66270 */
[----:B------:R-:W-:Y:S01]  /*d220*/  IMAD R9, R5, UR6, RZ ;  /* 0x0000000605097c24 */ /* 0x000fe2000f8e02ff */
[----:B------:R-:W-:Y:S01]  /*d230*/  ISETP.GE.AND P4, PT, R2, UR5, PT ;  /* 0x0000000502007c0c */ /* 0x000fe2000bf86270 */
[C---:B------:R-:W-:Y:S01]  /*d240*/  VIADD R0, R22.reuse, 0xc0 ;  /* 0x000000c016007836 */ /* 0x040fe20000000000 */
[----:B------:R-:W-:Y:S01]  /*d250*/  ISETP.GE.AND P2, PT, R22, UR5, PT ;  /* 0x0000000516007c0c */ /* 0x000fe2000bf46270 */
[----:B------:R-:W-:-:S02]  /*d260*/  IMAD.MOV.U32 R2, RZ, RZ, R6 ;  /* 0x000000ffff027224 */ /* 0x000fc400078e0006 */
        /* <DEDUP_REMOVED lines=11> */
.L_x_855:
[----:B------:R-:W-:Y:S05]  /*d320*/  BSYNC B0 ;  /* 0x0000000000007941 */ /* 0x000fea0003800000 */
.L_x_854:
[----:B------:R-:W-:Y:S01]  /*d330*/  BSSY B0, `(.L_x_856) ;  /* 0x000001b000007945 */ /* 0x000fe20003800000 */
[----:B------:R-:W-:-:S03]  /*d340*/  ISETP.GE.AND P2, PT, R8, UR42, PT ;  /* 0x0000002a08007c0c */ /* 0x000fc6000bf46270 */
[----:B------:R-:W-:Y:S10]  /*d350*/  @P0 BRA `(.L_x_857) ;  /* 0x0000000000600947 */ /* 0x000ff40003800000 */
        /* <DEDUP_REMOVED lines=24> */
.L_x_857:
[----:B------:R-:W-:Y:S05]  /*d4e0*/  BSYNC B0 ;  /* 0x0000000000007941 */ /* 0x000fea0003800000 */
.L_x_856:
[----:B------:R-:W-:Y:S04]  /*d4f0*/  BSSY B0, `(.L_x_858) ;  /* 0x000001a000007945 */ /* 0x000fe80003800000 */
[----:B------:R-:W-:Y:S05]  /*d500*/  @P1 BRA `(.L_x_859) ;  /* 0x0000000000601947 */ /* 0x000fea0003800000 */
[----:B--2---:R-:W-:Y:S01]  /*d510*/  IADD3 R9, P0, R4, 0x40, RZ ;  /* 0x0000004004097810 */ /* 0x004fe20007f1e0ff */
        /* <DEDUP_REMOVED lines=23> */
.L_x_859:
[----:B------:R-:W-:Y:S05]  /*d690*/  BSYNC B0 ;  /* 0x0000000000007941 */ /* 0x000fea0003800000 */
.L_x_858:
[----:B------:R-:W-:Y:S04]  /*d6a0*/  BSSY B0, `(.L_x_849) ;  /* 0x000001a000007945 */ /* 0x000fe80003800000 */
        /* <DEDUP_REMOVED lines=25> */
.L_x_860:
[----:B------:R-:W-:Y:S05]  /*d840*/  BSYNC B0 ;  /* 0x0000000000007941 */ /* 0x000fea0003800000 */
.L_x_849:
[----:B------:R-:W5:Y:S02]  /*d850*/  LDC R0, c[0x0][0xda8] ;  /* 0x00036a00ff007b82 */ /* 0x000f640000000800 */
[----:B-----5:R-:W-:-:S13]  /*d860*/  ISETP.LE.AND P0, PT, R0, UR4, PT ;  /* 0x0000000400007c0c */ /* 0x020fda000bf03270 */
[----:B------:R-:W-:Y:S05]  /*d870*/  @!P0 BRA `(.L_x_861) ;  /* 0xffffff3400508947 */ /* 0x000fea000383ffff */
[----:B------:R-:W-:Y:S05]  /*d880*/  EXIT ;  /* 0x000000000000794d */ /* 0x000fea0003800000 */
.L_x_763:
[----:B------:R-:W-:-:S08]  /*d890*/  NOP ;  /* 0x0000000000007918 */ /* 0x000fd00000000000 */
[----:B------:R-:W1:-:S00]  /*d8a0*/  USETMAXREG.DEALLOC.CTAPOOL 0x18 ;  /* 0x00000018000079c8 */ /* 0x000e4000080e0500 */
[----:B-1----:R-:W2:Y:S01]  /*d8b0*/  LDL.LU R2, [R1+0x24] ;  /* 0x0000240001027983 */ /* 0x002ea20000300800 */
[----:B------:R-:W-:-:S05]  /*d8c0*/  LOP3.LUT R0, R0, 0x3, RZ, 0xc0, !PT ;  /* 0x0000000300007812 */ /* 0x000fca00078ec0ff */
[----:B------:R-:W1:Y:S01]  /*d8d0*/  S2UR UR4, SR_CTAID.X ;  /* 0x00000000000479c3 */ /* 0x000e620000002500 */
[----:B------:R-:W3:Y:S02]  /*d8e0*/  SHFL.IDX PT, R0, R0, RZ, 0x1f ;  /* 0x00001fff00007589 */ /* 0x000ee400000e0000 */
[----:B---3--:R-:W-:-:S05]  /*d8f0*/  ISETP.NE.AND P0, PT, R0, RZ, PT ;  /* 0x000000ff0000720c */ /* 0x008fca0003f05270 */
[----:B------:R-:W1:Y:S08]  /*d900*/  LDC R0, c[0x0][0xda8] ;  /* 0x00036a00ff007b82 */ /* 0x000e700000000800 */
[----:B------:R-:W-:Y:S06]  /*d910*/  @P0 BAR.ARV 0x4, 0x180 ;  /* 0x0106000000000b1d */ /* 0x000fec0000002000 */
[----:B--2---:R-:W-:-:S04]  /*d920*/  LOP3.LUT R2, R2, 0xfffffffd, RZ, 0xc0, !PT ;  /* 0xfffffffd02027812 */ /* 0x004fc800078ec0ff */
[----:B------:R-:W-:Y:S02]  /*d930*/  @P0 LOP3.LUT R2, R2, 0x2, RZ, 0xfc, !PT ;  /* 0x0000000202020812 */ /* 0x000fe400078efcff */
[----:B-1----:R-:W-:Y:S01]  /*d940*/  ISETP.LE.AND P0, PT, R0, UR4, PT ;  /* 0x0000000400007c0c */ /* 0x002fe2000bf03270 */
[----:B------:R-:W-:Y:S02]  /*d950*/  IMAD.MOV.U32 R0, RZ, RZ, 0x1 ;  /* 0x00000001ff007424 */ /* 0x000fe400078e00ff */
[----:B------:R1:W-:Y:S04]  /*d960*/  STL [R1+0x24], R2 ;  /* 0x0000240201007387 */ /* 0x0003e80000100800 */
[----:B------:R1:W-:Y:S04]  /*d970*/  STL [R1+0x8], RZ ;  /* 0x000008ff01007387 */ /* 0x0003e80000100800 */
[----:B------:R1:W-:Y:S04]  /*d980*/  STL [R1+0x28], RZ ;  /* 0x000028ff01007387 */ /* 0x0003e80000100800 */
[----:B------:R1:W-:Y:S01]  /*d990*/  STL [R1+0xc], R0 ;  /* 0x00000c0001007387 */ /* 0x0003e20000100800 */
[----:B------:R-:W-:Y:S05]  /*d9a0*/  @P0 BRA `(.L_x_862) ;  /* 0x0000003400080947 */ /* 0x000fea0003800000 */
[----:B-1----:R-:W1:Y:S01]  /*d9b0*/  S2R R2, SR_TID.X ;  /* 0x0000000000027919 */ /* 0x002e620000002100 */
[----:B------:R-:W-:Y:S01]  /*d9c0*/  ULDC UR47, c[0x0][0xc] ;  /* 0x00000300002f7ab9 */ /* 0x000fe20000000800 */
[----:B------:R-:W-:Y:S01]  /*d9d0*/  ULOP3.LUT UR43, UR61, 0x1, URZ, 0xfc, !UPT ;  /* 0x000000013d2b7892 */ /* 0x000fe2000f8efc3f */
[----:B------:R-:W2:Y:S01]  /*d9e0*/  S2R R7, SR_TID.X ;  /* 0x0000000000077919 */ /* 0x000ea20000002100 */
[----:B------:R-:W-:Y:S01]  /*d9f0*/  ULOP3.LUT UR46, UR61, 0x2, URZ, 0xfc, !UPT ;  /* 0x000000023d2e7892 */ /* 0x000fe2000f8efc3f */
[----:B------:R-:W-:Y:S01]  /*da00*/  ULDC.64 UR44, c[0x0][0x198] ;  /* 0x00006600002c7ab9 */ /* 0x000fe20000000a00 */
[----:B-1----:R-:W-:Y:S01]  /*da10*/  LOP3.LUT R2, R2, 0x7f, RZ, 0xc0, !PT ;  /* 0x0000007f02027812 */ /* 0x002fe200078ec0ff */
[----:B--2---:R-:W-:-:S03]  /*da20*/  IMAD.SHL.U32 R0, R7, 0x80, RZ ;  /* 0x0000008007007824 */ /* 0x004fc600078e00ff */
[----:B------:R-:W-:Y:S01]  /*da30*/  SHF.R.U32.HI R3, RZ, 0x5, R2 ;  /* 0x00000005ff037819 */ /* 0x000fe20000011602 */
[C---:B------:R-:W-:Y:S01]  /*da40*/  IMAD.SHL.U32 R4, R7.reuse, 0x40, RZ ;  /* 0x0000004007047824 */ /* 0x040fe200078e00ff */
[C---:B------:R-:W-:Y:S01]  /*da50*/  LOP3.LUT P0, RZ, R7.reuse, 0x4, RZ, 0xc0, !PT ;  /* 0x0000000407ff7812 */ /* 0x040fe2000780c0ff */
[----:B------:R-:W-:Y:S01]  /*da60*/  IMAD.SHL.U32 R5, R7, 0x8, RZ ;  /* 0x0000000807057824 */ /* 0x000fe200078e00ff */
[----:B------:R-:W-:Y:S02]  /*da70*/  LOP3.LUT R2, R0, 0x380, RZ, 0xc0, !PT ;  /* 0x0000038000027812 */ /* 0x000fe400078ec0ff */
[----:B------:R-:W-:-:S03]  /*da80*/  LOP3.LUT R6, R4, 0x40, RZ, 0xc0, !PT ;  /* 0x0000004004067812 */ /* 0x000fc600078ec0ff */
[C---:B------:R-:W-:Y:S02]  /*da90*/  IMAD R2, R3.reuse, 0x10, R2 ;  /* 0x0000001003027824 */ /* 0x040fe400078e0202 */
[----:B------:R-:W-:Y:S02]  /*daa0*/  IMAD R6, R3, 0x400, R6 ;  /* 0x0000040003067824 */ /* 0x000fe400078e0206 */
[----:B------:R-:W-:-:S05]  /*dab0*/  IMAD.SHL.U32 R3, R7, 0x10, RZ ;  /* 0x0000001007037824 */ /* 0x000fca00078e00ff */
[----:B------:R-:W-:Y:S02]  /*dac0*/  LOP3.LUT R3, R2, 0x70, R3, 0x78, !PT ;  /* 0x0000007002037812 */ /* 0x000fe400078e7803 */
[C---:B------:R-:W-:Y:S02]  /*dad0*/  LOP3.LUT R2, R4.reuse, 0x180, RZ, 0xc0, !PT ;  /* 0x0000018004027812 */ /* 0x040fe400078ec0ff */
[----:B------:R-:W-:Y:S02]  /*dae0*/  LOP3.LUT R4, R4, 0x200, RZ, 0xc0, !PT ;  /* 0x0000020004047812 */ /* 0x000fe400078ec0ff */
[----:B------:R-:W-:Y:S02]  /*daf0*/  LOP3.LUT R2, R2, 0x10, R7, 0xf8, !PT ;  /* 0x0000001002027812 */ /* 0x000fe400078ef807 */
[----:B------:R-:W-:Y:S02]  /*db00*/  LOP3.LUT R0, R3, 0xc00, R0, 0xf8, !PT ;  /* 0x00000c0003007812 */ /* 0x000fe400078ef800 */
[----:B------:R-:W-:-:S04]  /*db10*/  LOP3.LUT R5, R2, 0x30, R5, 0x78, !PT ;  /* 0x0000003002057812 */ /* 0x000fc800078e7805 */
[----:B------:R-:W-:-:S05]  /*db20*/  IADD3 R2, R5, R6, R4 ;  /* 0x0000000605027210 */ /* 0x000fca0007ffe004 */
[----:B------:R1:W-:Y:S04]  /*db30*/  STL [R1+0x18], R2 ;  /* 0x0000180201007387 */ /* 0x0003e80000100800 */
[----:B------:R2:W-:Y:S04]  /*db40*/  STL [R1+0x1c], R0 ;  /* 0x00001c0001007387 */ /* 0x0005e80000100800 */
[----:B------:R-:W-:Y:S01]  /*db50*/  STL [R1+0x28], RZ ;  /* 0x000028ff01007387 */ /* 0x000fe20000100800 */
[----:B-1----:R-:W-:Y:S02]  /*db60*/  IMAD.MOV.U32 R2, RZ, RZ, 0x20 ;  /* 0x00000020ff027424 */ /* 0x002fe400078e00ff */
[----:B--2---:R-:W-:-:S03]  /*db70*/  IMAD.MOV.U32 R0, RZ, RZ, 0x40 ;  /* 0x00000040ff007424 */ /* 0x004fc600078e00ff */
[----:B------:R-:W-:Y:S02]  /*db80*/  SEL R2, R2, 0xffffffe0, !P0 ;  /* 0xffffffe002027807 */ /* 0x000fe40004000000 */
[----:B------:R-:W-:Y:S01]  /*db90*/  SEL R3, R0, 0xffffffc0, !P0 ;  /* 0xffffffc000037807 */ /* 0x000fe20004000000 */
[----:B------:R-:W-:-:S05]  /*dba0*/  IMAD.U32 R0, RZ, RZ, UR4 ;  /* 0x00000004ff007e24 */ /* 0x000fca000f8e00ff */
[----:B------:R1:W-:Y:S04]  /*dbb0*/  STL [R1+0x20], R0 ;  /* 0x0000200001007387 */ /* 0x0003e80000100800 */
[----:B------:R2:W-:Y:S01]  /*dbc0*/  STL [R1+0x8], RZ ;  /* 0x000008ff01007387 */ /* 0x0005e20000100800 */
[----:B-1----:R-:W-:-:S05]  /*dbd0*/  IMAD.MOV.U32 R0, RZ, RZ, 0x1 ;  /* 0x00000001ff007424 */ /* 0x002fca00078e00ff */
[----:B------:R2:W-:Y:S02]  /*dbe0*/  STL [R1+0xc], R0 ;  /* 0x00000c0001007387 */ /* 0x0005e40000100800 */
.L_x_922:
[----:B-1----:R-:W3:Y:S01]  /*dbf0*/  LDL R2, [R1+0x20] ;  /* 0x0000200001027983 */ /* 0x002ee20000100800 */
[----:B------:R-:W-:Y:S01]  /*dc00*/  ULDC UR8, c[0x0][0xdd0] ;  /* 0x0003740000087ab9 */ /* 0x000fe20000000800 */
[----:B--2---:R-:W1:Y:S01]  /*dc10*/  LDC R0, c[0x0][0xde8] ;  /* 0x00037a00ff007b82 */ /* 0x004e620000000800 */
[----:B------:R-:W-:-:S11]  /*dc20*/  UISETP.NE.AND UP0, UPT, UR8, 0x1, UPT ;  /* 0x000000010800788c */ /* 0x000fd6000bf05270 */
[----:B------:R-:W-:Y:S01]  /*dc30*/  @UP0 ULDC UR4, c[0x0][0xdd4] ;  /* 0x0003750000040ab9 */ /* 0x000fe20000000800 */
[----:B------:R-:W-:Y:S01]  /*dc40*/  @UP0 ULDC UR9, c[0x0][0xdd8] ;  /* 0x0003760000090ab9 */ /* 0x000fe20000000800 */
[C---:B---3--:R-:W-:Y:S02]  /*dc50*/  R2UR UR6, R2.reuse ;  /* 0x00000000020672ca */ /* 0x048fe400000e0000 */
[----:B------:R-:W-:-:S11]  /*dc60*/  R2UR UR7, R2 ;  /* 0x00000000020772ca */ /* 0x000fd600000e0000 */
[----:B------:R-:W-:-:S04]  /*dc70*/  UIMAD.WIDE.U32 UR4, UR6, UR4, URZ ;  /* 0x00000004060472a5 */ /* 0x000fc8000f8e003f */
[----:B------:R-:W-:-:S04]  /*dc80*/  @UP0 USHF.R.U32.HI UR6, URZ, UR9, UR5 ;  /* 0x000000093f060299 */ /* 0x000fc80008011605 */
[----:B------:R-:W-:Y:S02]  /*dc90*/  UIADD3 UR4, -UR6, URZ, URZ ;  /* 0x0000003f06047290 */ /* 0x000fe4000fffe13f */
[----:B-1----:R-:W-:Y:S02]  /*dca0*/  ISETP.LE.AND P0, PT, R0, UR6, PT ;  /* 0x0000000600007c0c */ /* 0x002fe4000bf03270 */
[----:B------:R-:W-:-:S11]  /*dcb0*/  UIMAD UR8, UR8, UR4, UR7 ;  /* 0x00000004080872a4 */ /* 0x000fd6000f8e0207 */
[----:B------:R-:W-:Y:S05]  /*dcc0*/  @!P0 BRA `(.L_x_863) ;  /* 0x0000000000208947 */ /* 0x000fea0003800000 */
        /* <DEDUP_REMOVED lines=8> */
.L_x_863:
[----:B------:R-:W-:Y:S01]  /*dd50*/  ULDC UR9, c[0x0][0xdc4] ;  /* 0x0003710000097ab9 */ /* 0x000fe20000000800 */
[----:B------:R-:W-:Y:S01]  /*dd60*/  UMOV UR7, UR8 ;  /* 0x0000000800077c82 */ /* 0x000fe20008000000 */
[----:B------:R-:W-:-:S11]  /*dd70*/  UISETP.NE.AND UP0, UPT, UR9, 0x1, UPT ;  /* 0x000000010900788c */ /* 0x000fd6000bf05270 */
[----:B------:R-:W-:Y:S02]  /*dd80*/  @UP0 ULDC.64 UR10, c[0x0][0xdc8] ;  /* 0x00037200000a0ab9 */ /* 0x000fe40000000a00 */
[----:B------:R-:W-:-:S04]  /*dd90*/  UIMAD.WIDE.U32 UR4, UR8, UR10, URZ ;  /* 0x0000000a080472a5 */ /* 0x000fc8000f8e003f */
[----:B------:R-:W-:-:S04]  /*dda0*/  @UP0 USHF.R.U32.HI UR7, URZ, UR11, UR5 ;  /* 0x0000000b3f070299 */ /* 0x000fc80008011605 */
[----:B------:R-:W-:-:S12]  /*ddb0*/  UIMAD UR4, UR7, UR9, URZ ;  /* 0x00000009070472a4 */ /* 0x000fd8000f8e023f */
.L_x_864:
[----:B------:R-:W-:Y:S01]  /*ddc0*/  ULDC.64 UR10, c[0x0][0x3f8] ;  /* 0x0000fe00000a7ab9 */ /* 0x000fe20000000a00 */
[----:B------:R-:W-:Y:S02]  /*ddd0*/  UIADD3 UR8, UR8, -UR4, URZ ;  /* 0x8000000408087290 */ /* 0x000fe4000fffe03f */
[----:B------:R-:W-:Y:S02]  /*dde0*/  UISETP.NE.U32.AND UP0, UPT, UR10, URZ, UPT ;  /* 0x0000003f0a00728c */ /* 0x000fe4000bf05070 */
[----:B------:R-:W-:Y:S01]  /*ddf0*/  ULOP3.LUT UR7, URZ, UR7, URZ, 0x33, !UPT ;  /* 0x000000073f077292 */ /* 0x000fe2000f8e333f */
[----:B------:R-:W-:Y:S01]  /*de00*/  ULDC UR10, c[0x0][0xdb8] ;  /* 0x00036e00000a7ab9 */ /* 0x000fe20000000800 */
[----:B------:R-:W-:Y:S01]  /*de10*/  ULDC.64 UR4, c[0x0][0x9e0] ;  /* 0x0002780000047ab9 */ /* 0x000fe20000000a00 */
[----:B------:R-:W-:Y:S01]  /*de20*/  UISETP.NE.AND UP1, UPT, UR10, 0x1, UPT ;  /* 0x000000010a00788c */ /* 0x000fe2000bf25270 */
[----:B------:R-:W-:Y:S01]  /*de30*/  ULDC UR9, c[0x0][0xdc4] ;  /* 0x0003710000097ab9 */ /* 0x000fe20000000800 */
[----:B------:R-:W-:Y:S01]  /*de40*/  ULDC UR37, c[0x0][0xdac] ;  /* 0x00036b0000257ab9 */ /* 0x000fe20000000800 */
[----:B------:R-:W-:-:S02]  /*de50*/  UISETP.GE.AND UP2, UPT, UR5, 0x1, UPT ;  /* 0x000000010500788c */ /* 0x000fc4000bf46270 */
[----:B------:R-:W-:Y:S02]  /*de60*/  UIMAD UR9, UR6, UR9, UR8 ;  /* 0x00000009060972a4 */ /* 0x000fe4000f8e0208 */
[----:B------:R-:W-:Y:S02]  /*de70*/  UIADD3 UR37, UR7, UR37, URZ ;  /* 0x0000002507257290 */ /* 0x000fe4000fffe03f */
[----:B------:R-:W-:Y:S01]  /*de80*/  UISETP.NE.AND.EX UP0, UPT, UR11, URZ, UPT, UP0 ;  /* 0x0000003f0b00728c */ /* 0x000fe2000bf05300 */
[----:B------:R-:W-:Y:S01]  /*de90*/  PLOP3.LUT P1, PT, PT, PT, UP2, 0x80, 0x0 ;  /* 0x000000000000781c */ /* 0x000fe20003f2f028 */
[----:B------:R-:W-:Y:S01]  /*dea0*/  @UP1 ULDC UR6, c[0x0][0xdbc] ;  /* 0x00036f0000061ab9 */ /* 0x000fe20000000800 */
[----:B------:R-:W-:Y:S02]  /*deb0*/  USHF.L.U32 UR37, UR37, 0x7, URZ ;  /* 0x0000000725257899 */ /* 0x000fe4000800063f */
[----:B------:R-:W-:Y:S01]  /*dec0*/  UIMAD.WIDE.U32 UR6, UR9, UR6, URZ ;  /* 0x00000006090672a5 */ /* 0x000fe2000f8e003f */
[----:B------:R-:W-:Y:S01]  /*ded0*/  ULDC UR11, c[0x0][0x404] ;  /* 0x00010100000b7ab9 */ /* 0x000fe20000000800 */
[----:B------:R-:W-:Y:S01]  /*dee0*/  ULDC UR12, c[0x0][0x288] ;  /* 0x0000a200000c7ab9 */ /* 0x000fe20000000800 */
[----:B------:R-:W-:Y:S01]  /*def0*/  @UP1 ULDC UR14, c[0x0][0xdc0] ;  /* 0x00037000000e1ab9 */ /* 0x000fe20000000800 */
[----:B------:R-:W-:Y:S01]  /*df00*/  UMOV UR39, UR9 ;  /* 0x0000000900277c82 */ /* 0x000fe20008000000 */
[----:B------:R-:W-:-:S02]  /*df10*/  USEL UR11, UR11, 0x1, UP0 ;  /* 0x000000010b0b7887 */ /* 0x000fc40008000000 */
[----:B------:R-:W-:Y:S02]  /*df20*/  UIADD3 UR8, UR37, 0x80, -UR12 ;  /* 0x0000008025087890 */ /* 0x000fe4000fffe80c */
[----:B------:R-:W-:Y:S01]  /*df30*/  @UP1 USHF.R.U32.HI UR39, URZ, UR14, UR7 ;  /* 0x0000000e3f271299 */ /* 0x000fe20008011607 */
[----:B------:R-:W-:Y:S02]  /*df40*/  ULDC UR13, c[0x0][0x2e0] ;  /* 0x0000b800000d7ab9 */ /* 0x000fe40000000800 */
[----:B------:R-:W-:Y:S02]  /*df50*/  UIMAD UR6, UR11, UR13, UR8 ;  /* 0x0000000d0b0672a4 */ /* 0x000fe4000f8e0208 */
[----:B------:R-:W-:Y:S02]  /*df60*/  UIADD3 UR38, -UR39, URZ, URZ ;  /* 0x0000003f27267290 */ /* 0x000fe4000fffe13f */
[----:B------:R-:W-:Y:S02]  /*df70*/  UIADD3 UR4, UR6, UR4, URZ ;  /* 0x0000000406047290 */ /* 0x000fe4000fffe03f */
[----:B------:R-:W-:Y:S01]  /*df80*/  UIMAD UR38, UR10, UR38, UR9 ;  /* 0x000000260a2672a4 */ /* 0x000fe2000f8e0209 */
[----:B------:R-:W-:Y:S11]  /*df90*/  @!P1 BRA `(.L_x_865) ;  /* 0x0000000000449947 */ /* 0x000ff60003800000 */
[----:B------:R-:W-:Y:S01]  /*dfa0*/  ISETP.LT.AND P0, PT, RZ, UR6, PT ;  /* 0x00000006ff007c0c */ /* 0x000fe2000bf01270 */
[----:B------:R-:W-:-:S12]  /*dfb0*/  UIADD3 UR8, UR6, -0x1, URZ ;  /* 0xffffffff06087890 */ /* 0x000fd8000fffe03f */
[----:B------:R-:W-:Y:S05]  /*dfc0*/  @P0 BRA `(.L_x_866) ;  /* 0x00000000001c0947 */ /* 0x000fea0003800000 */
[----:B------:R-:W-:Y:S02]  /*dfd0*/  UISETP.NE.AND UP0, UPT, UR5, 0x1, UPT ;  /* 0x000000010500788c */ /* 0x000fe4000bf05270 */
[----:B------:R-:W-:-:S09]  /*dfe0*/  UIADD3 UR8, -UR6, URZ, URZ ;  /* 0x0000003f06087290 */ /* 0x000fd2000fffe13f */
[----:B------:R-:W-:Y:S02]  /*dff0*/  @UP0 ULDC.64 UR14, c[0x0][0x9e8] ;  /* 0x00027a00000e0ab9 */ /* 0x000fe40000000a00 */
[----:B------:R-:W-:-:S04]  /*e000*/  UIMAD.WIDE.U32 UR6, UR8, UR14, URZ ;  /* 0x0000000e080672a5 */ /* 0x000fc8000f8e003f */
[----:B------:R-:W-:-:S04]  /*e010*/  @UP0 USHF.R.U32.HI UR8, URZ, UR15, UR7 ;  /* 0x0000000f3f080299 */ /* 0x000fc80008011607 */
[----:B------:R-:W-:Y:S01]  /*e020*/  ULOP3.LUT UR8, URZ, UR8, URZ, 0x33, !UPT ;  /* 0x000000083f087292 */ /* 0x000fe2000f8e333f */
[----:B------:R-:W-:Y:S11]  /*e030*/  BRA `(.L_x_867) ;  /* 0x0000000000107947 */ /* 0x000ff60003800000 */
.L_x_866:
[----:B------:R-:W-:-:S11]  /*e040*/  UISETP.NE.AND UP0, UPT, UR5, 0x1, UPT ;  /* 0x000000010500788c */ /* 0x000fd6000bf05270 */
[----:B------:R-:W-:Y:S02]  /*e050*/  @UP0 ULDC.64 UR14, c[0x0][0x9e8] ;  /* 0x00027a00000e0ab9 */ /* 0x000fe40000000a00 */
[----:B------:R-:W-:-:S04]  /*e060*/  UIMAD.WIDE.U32 UR6, UR8, UR14, URZ ;  /* 0x0000000e080672a5 */ /* 0x000fc8000f8e003f */
[----:B------:R-:W-:-:S12]  /*e070*/  @UP0 USHF.R.U32.HI UR8, URZ, UR15, UR7 ;  /* 0x0000000f3f080299 */ /* 0x000fd80008011607 */
.L_x_867:
[----:B------:R-:W-:-:S04]  /*e080*/  UIMAD UR8, UR8, UR5, UR5 ;  /* 0x00000005080872a4 */ /* 0x000fc8000f8e0205 */
[----:B------:R-:W-:-:S04]  /*e090*/  UISETP.LT.AND UP0, UPT, UR4, UR8, UPT ;  /* 0x000000080400728c */ /* 0x000fc8000bf01270 */
[----:B------:R-:W-:-:S12]  /*e0a0*/  USEL UR4, UR4, UR8, UP0 ;  /* 0x0000000804047287 */ /* 0x000fd80008000000 */
.L_x_865:
[----:B------:R-:W-:Y:S02]  /*e0b0*/  UIMAD UR7, UR11, UR13, 0x3f ;  /* 0x0000003f0b0774a4 */ /* 0x000fe4000f8e020d */
[----:B------:R-:W-:Y:S02]  /*e0c0*/  UIADD3 UR4, UR4, 0x3f, URZ ;  /* 0x0000003f04047890 */ /* 0x000fe4000fffe03f */
[----:B------:R-:W-:Y:S02]  /*e0d0*/  USHF.R.S32.HI UR8, URZ, 0x1f, UR7 ;  /* 0x0000001f3f087899 */ /* 0x000fe40008011407 */
[----:B------:R-:W-:Y:S02]  /*e0e0*/  USHF.R.S32.HI UR6, URZ, 0x1f, UR4 ;  /* 0x0000001f3f067899 */ /* 0x000fe40008011404 */
[----:B------:R-:W-:Y:S02]  /*e0f0*/  ULEA.HI UR8, UR8, UR7, URZ, 0x6 ;  /* 0x0000000708087291 */ /* 0x000fe4000f8f303f */
[----:B------:R-:W-:-:S02]  /*e100*/  ULEA.HI UR6, UR6, UR4, URZ, 0x6 ;  /* 0x0000000406067291 */ /* 0x000fc4000f8f303f */
[----:B------:R-:W-:Y:S02]  /*e110*/  UIADD3 UR4, UR37, -UR12, URZ ;  /* 0x8000000c25047290 */ /* 0x000fe4000fffe03f */
[----:B------:R-:W-:Y:S02]  /*e120*/  USHF.R.S32.HI UR41, URZ, 0x6, UR8 ;  /* 0x000000063f297899 */ /* 0x000fe40008011408 */
[----:B------:R-:W-:Y:S02]  /*e130*/  USHF.R.S32.HI UR6, URZ, 0x6, UR6 ;  /* 0x000000063f067899 */ /* 0x000fe40008011406 */
[----:B------:R-:W-:Y:S02]  /*e140*/  UIMAD UR4, UR11, UR13, UR4 ;  /* 0x0000000d0b0472a4 */ /* 0x000fe4000f8e0204 */
[----:B------:R-:W-:Y:S01]  /*e150*/  UISETP.LT.AND UP0, UPT, UR41, UR6, UPT ;  /* 0x000000062900728c */ /* 0x000fe2000bf01270 */
[----:B------:R-:W-:Y:S02]  /*e160*/  ULDC UR8, c[0x0][0x9dc] ;  /* 0x0002770000087ab9 */ /* 0x000fe40000000800 */
[----:B------:R-:W-:-:S02]  /*e170*/  UIADD3 UR8, UR4, -UR8, URZ ;  /* 0x8000000804087290 */ /* 0x000fc4000fffe03f */
[----:B------:R-:W-:Y:S01]  /*e180*/  USEL UR41, UR41, UR6, UP0 ;  /* 0x0000000629297287 */ /* 0x000fe20008000000 */
[----:B------:R-:W-:Y:S11]  /*e190*/  @!P1 BRA `(.L_x_868) ;  /* 0x0000000000449947 */ /* 0x000ff60003800000 */
[----:B------:R-:W-:-:S06]  /*e1a0*/  UISETP.GT.AND UP0, UPT, UR4, -0x1, UPT ;  /* 0xffffffff0400788c */ /* 0x000fcc000bf04270 */
[----:B------:R-:W-:-:S13]  /*e1b0*/  PLOP3.LUT P0, PT, PT, PT, UP0, 0x80, 0x0 ;  /* 0x000000000000781c */ /* 0x000fda0003f0f008 */
[----:B------:R-:W-:Y:S05]  /*e1c0*/  @P0 BRA `(.L_x_869) ;  /* 0x00000000001c0947 */ /* 0x000fea0003800000 */
[----:B------:R-:W-:Y:S02]  /*e1d0*/  UISETP.NE.AND UP0, UPT, UR5, 0x1, UPT ;  /* 0x000000010500788c */ /* 0x000fe4000bf05270 */
[----:B------:R-:W-:-:S09]  /*e1e0*/  ULOP3.LUT UR4, URZ, UR4, URZ, 0x33, !UPT ;  /* 0x000000043f047292 */ /* 0x000fd2000f8e333f */
[----:B------:R-:W-:Y:S02]  /*e1f0*/  @UP0 ULDC.64 UR10, c[0x0][0x9e8] ;  /* 0x00027a00000a0ab9 */ /* 0x000fe40000000a00 */
[----:B------:R-:W-:-:S04]  /*e200*/  UIMAD.WIDE.U32 UR6, UR4, UR10, URZ ;  /* 0x0000000a040672a5 */ /* 0x000fc8000f8e003f */
[----:B------:R-:W-:-:S04]  /*e210*/  @UP0 USHF.R.U32.HI UR4, URZ, UR11, UR7 ;  /* 0x0000000b3f040299 */ /* 0x000fc80008011607 */
[----:B------:R-:W-:Y:S01]  /*e220*/  ULOP3.LUT UR4, URZ, UR4, URZ, 0x33, !UPT ;  /* 0x000000043f047292 */ /* 0x000fe2000f8e333f */
[----:B------:R-:W-:Y:S11]  /*e230*/  BRA `(.L_x_870) ;  /* 0x0000000000107947 */ /* 0x000ff60003800000 */
.L_x_869:
[----:B------:R-:W-:-:S11]  /*e240*/  UISETP.NE.AND UP0, UPT, UR5, 0x1, UPT ;  /* 0x000000010500788c */ /* 0x000fd6000bf05270 */
[----:B------:R-:W-:Y:S02]  /*e250*/  @UP0 ULDC.64 UR10, c[0x0][0x9e8] ;  /* 0x00027a00000a0ab9 */ /* 0x000fe40000000a00 */
[----:B------:R-:W-:-:S04]  /*e260*/  UIMAD.WIDE.U32 UR6, UR4, UR10, URZ ;  /* 0x0000000a040672a5 */ /* 0x000fc8000f8e003f */
[----:B------:R-:W-:-:S12]  /*e270*/  @UP0 USHF.R.U32.HI UR4, URZ, UR11, UR7 ;  /* 0x0000000b3f040299 */ /* 0x000fd80008011607 */
.L_x_870:
[----:B------:R-:W-:-:S04]  /*e280*/  UIMAD UR4, UR4, UR5, URZ ;  /* 0x00000005040472a4 */ /* 0x000fc8000f8e023f */
[----:B------:R-:W-:-:S04]  /*e290*/  UISETP.LT.AND UP0, UPT, UR8, UR4, UPT ;  /* 0x000000040800728c */ /* 0x000fc8000bf01270 */
[----:B------:R-:W-:-:S12]  /*e2a0*/  USEL UR8, UR8, UR4, !UP0 ;  /* 0x0000000408087287 */ /* 0x000fd8000c000000 */
.L_x_868:
[----:B------:R-:W-:Y:S01]  /*e2b0*/  USHF.R.S32.HI UR4, URZ, 0x1f, UR8 ;  /* 0x0000001f3f047899 */ /* 0x000fe20008011408 */
[----:B------:R-:W-:Y:S03]  /*e2c0*/  BSSY B6, `(.L_x_871) ;  /* 0x0000295000067945 */ /* 0x000fe60003800000 */
[----:B------:R-:W-:-:S04]  /*e2d0*/  ULEA.HI UR4, UR4, UR8, URZ, 0x6 ;  /* 0x0000000804047291 */ /* 0x000fc8000f8f303f */
[----:B------:R-:W-:-:S04]  /*e2e0*/  USHF.R.S32.HI UR4, URZ, 0x6, UR4 ;  /* 0x000000063f047899 */ /* 0x000fc80008011404 */
[----:B------:R-:W-:-:S04]  /*e2f0*/  UISETP.LT.AND UP0, UPT, URZ, UR4, UPT ;  /* 0x000000043f00728c */ /* 0x000fc8000bf01270 */
[----:B------:R-:W-:-:S04]  /*e300*/  USEL UR42, URZ, UR4, !UP0 ;  /* 0x000000043f2a7287 */ /* 0x000fc8000c000000 */
[----:B------:R-:W-:-:S06]  /*e310*/  UISETP.GT.AND UP0, UPT, UR41, UR42, UPT ;  /* 0x0000002a2900728c */ /* 0x000fcc000bf04270 */
[----:B------:R-:W-:-:S13]  /*e320*/  PLOP3.LUT P0, PT, PT, PT, UP0, 0x80, 0x0 ;  /* 0x000000000000781c */ /* 0x000fda0003f0f008 */
[----:B------:R-:W-:Y:S05]  /*e330*/  @P0 BRA `(.L_x_872) ;  /* 0x0000000000480947 */ /* 0x000fea0003800000 */
[----:B------:R-:W1:Y:S02]  /*e340*/  S2R R0, SR_TID.X ;  /* 0x0000000000007919 */ /* 0x000e640000002100 */
[----:B-1----:R-:W-:-:S04]  /*e350*/  LOP3.LUT R0, R0, 0x7f, RZ, 0xc0, !PT ;  /* 0x0000007f00007812 */ /* 0x002fc800078ec0ff */
[----:B------:R-:W-:-:S13]  /*e360*/  ISETP.NE.AND P0, PT, R0, RZ, PT ;  /* 0x000000ff0000720c */ /* 0x000fda0003f05270 */
[----:B------:R-:W-:Y:S05]  /*e370*/  @P0 BRA `(.L_x_873) ;  /* 0x0000002800240947 */ /* 0x000fea0003800000 */
[----:B------:R-:W1:Y:S01]  /*e380*/  S2R R5, SR_LANEID ;  /* 0x0000000000057919 */ /* 0x000e620000000000 */
[----:B------:R-:W-:Y:S01]  /*e390*/  VOTEU.ANY UR4, UPT, PT ;  /* 0x0000000000047886 */ /* 0x000fe200038e0100 */
[----:B------:R-:W2:Y:S01]  /*e3a0*/  LDC.64 R2, c[0x0][0xdf0] ;  /* 0x00037c00ff027b82 */ /* 0x000ea20000000a00 */
[----:B------:R-:W1:Y:S02]  /*e3b0*/  FLO.U32 R0, UR4 ;  /* 0x0000000400007d00 */ /* 0x000e6400080e0000 */
[----:B-1----:R-:W-:-:S06]  /*e3c0*/  ISETP.EQ.U32.AND P0, PT, R0, R5, PT ;  /* 0x000000050000720c */ /* 0x002fcc0003f02070 */
[----:B------:R-:W2:Y:S07]  /*e3d0*/  POPC R5, UR4 ;  /* 0x0000000400057d09 */ /* 0x000eae0008000000 */
[----:B--2---:R-:W2:Y:S01]  /*e3e0*/  @P0 ATOMG.E.ADD.STRONG.GPU PT, R3, desc[UR52][R2.64], R5 ;  /* 0x00000005020309a8 */ /* 0x004ea200081ee1f4 */
[----:B------:R-:W1:Y:S02]  /*e3f0*/  S2R R4, SR_LTMASK ;  /* 0x0000000000047919 */ /* 0x000e640000003900 */
[----:B-1----:R-:W-:-:S04]  /*e400*/  LOP3.LUT R4, R4, UR4, RZ, 0xc0, !PT ;  /* 0x0000000404047c12 */ /* 0x002fc8000f8ec0ff */
[----:B------:R-:W1:Y:S01]  /*e410*/  POPC R7, R4 ;  /* 0x0000000400077309 */ /* 0x000e620000000000 */
[----:B--2---:R-:W1:Y:S02]  /*e420*/  SHFL.IDX PT, R0, R3, R0, 0x1f ;  /* 0x00001f0003007589 */ /* 0x004e6400000e0000 */
[----:B-1----:R-:W-:-:S05]  /*e430*/  IADD3 R0, R0, UR47, R7 ;  /* 0x0000002f00007c10 */ /* 0x002fca000fffe007 */
[----:B------:R2:W-:Y:S01]  /*e440*/  STL [R1+0x20], R0 ;  /* 0x0000200001007387 */ /* 0x0005e20000100800 */
[----:B------:R-:W-:Y:S05]  /*e450*/  BRA `(.L_x_873) ;  /* 0x0000002400ec7947 */ /* 0x000fea0003800000 */
.L_x_872:
[----:B------:R-:W1:Y:S01]  /*e460*/  S2UR UR4, SR_CgaCtaId ;  /* 0x00000000000479c3 */ /* 0x000e620000008800 */
[----:B------:R-:W-:Y:S02]  /*e470*/  UMOV UR40, 0x400 ;  /* 0x0000040000287882 */ /* 0x000fe40000000000 */
[----:B-1----:R-:W-:-:S04]  /*e480*/  ULEA UR40, UR4, UR40, 0x18 ;  /* 0x0000002804287291 */ /* 0x002fc8000f8ec03f */
        /* <DEDUP_REMOVED lines=9> */
[----:B------:R-:W1:Y:S01]  /*e520*/  LDC.64 R2, c[0x4][R2] ;  /* 0x0100000002027b82 */ /* 0x000e620000000a00 */
        /* <DEDUP_REMOVED lines=9> */
[----:B-1----:R-:W-:Y:S05]  /*e5c0*/  CALL.ABS.NOINC R2 ;  /* 0x0000000002007343 */ /* 0x002fea0003c00000 */
.L_x_874:
        /* <DEDUP_REMOVED lines=24> */
.L_x_875:
[----:B------:R-:W-:-:S04]  /*e750*/  UIADD3 UR4, UR40, 0x8000, URZ ;  /* 0x0000800028047890 */ /* 0x000fc8000fffe03f */
[----:B------:R-:W-:-:S06]  /*e760*/  ULOP3.LUT UP0, URZ, UR4, 0x1bf, URZ, 0xc0, !UPT ;  /* 0x000001bf043f7892 */ /* 0x000fcc000f80c03f */
[----:B------:R-:W-:-:S13]  /*e770*/  PLOP3.LUT P0, PT, PT, PT, UP0, 0x80, 0x0 ;  /* 0x000000000000781c */ /* 0x000fda0003f0f008 */
        /* <DEDUP_REMOVED lines=17> */
.L_x_876:
[----:B------:R-:W-:-:S13]  /*e890*/  LOP3.LUT P6, RZ, R16, 0x3ff, RZ, 0xc0, !PT ;  /* 0x000003ff10ff7812 */ /* 0x000fda00078cc0ff */
        /* <DEDUP_REMOVED lines=17> */
.L_x_877:
[----:B------:R-:W-:Y:S01]  /*e9b0*/  ULDC.64 UR4, c[0x0][0x9f8] ;  /* 0x00027e0000047ab9 */ /* 0x000fe20000000a00 */
[----:B------:R-:W-:Y:S01]  /*e9c0*/  IMAD.U32 R5, RZ, RZ, UR39 ;  /* 0x00000027ff057e24 */ /* 0x000fe2000f8e00ff */
[----:B------:R-:W-:Y:S01]  /*e9d0*/  ISETP.NE.U32.AND P0, PT, RZ, UR4, PT ;  /* 0x00000004ff007c0c */ /* 0x000fe2000bf05070 */
[----:B------:R-:W-:Y:S01]  /*e9e0*/  IMAD.U32 R8, RZ, RZ, UR39 ;  /* 0x00000027ff087e24 */ /* 0x000fe2000f8e00ff */
[----:B------:R-:W2:Y:S01]  /*e9f0*/  LDC R0, c[0x0][0x428] ;  /* 0x00010a00ff007b82 */ /* 0x000ea20000000800 */
[----:B------:R-:W3:Y:S01]  /*ea00*/  S2R R17, SR_TID.X ;  /* 0x0000000000117919 */ /* 0x000ee20000002100 */
[----:B------:R-:W-:-:S13]  /*ea10*/  ISETP.NE.AND.EX P0, PT, RZ, UR5, PT, P0 ;  /* 0x00000005ff007c0c */ /* 0x000fda000bf05300 */
[----:B-1----:R-:W1:Y:S01]  /*ea20*/  @P0 LDC.64 R2, c[0x0][0x9f8] ;  /* 0x00027e00ff020b82 */ /* 0x002e620000000a00 */
[----:B------:R-:W-:Y:S01]  /*ea30*/  IMAD.U32 R4, RZ, RZ, UR38 ;  /* 0x00000026ff047e24 */ /* 0x000fe2000f8e00ff */
[----:B---3--:R-:W-:Y:S01]  /*ea40*/  LOP3.LUT R16, R17, 0x7f, RZ, 0xc0, !PT ;  /* 0x0000007f11107812 */ /* 0x008fe200078ec0ff */
[----:B-1----:R-:W-:-:S05]  /*ea50*/  @P0 IMAD.WIDE R2, R5, 0x4, R2 ;  /* 0x0000000405020825 */ /* 0x002fca00078e0202 */
[----:B------:R1:W3:Y:S01]  /*ea60*/  @P0 LDG.E R8, desc[UR52][R2.64] ;  /* 0x0000003402080981 */ /* 0x0002e2000c1e1900 */
[----:B--2---:R-:W-:Y:S01]  /*ea70*/  ISETP.NE.AND P0, PT, R0, 0x1, PT ;  /* 0x000000010000780c */ /* 0x004fe20003f05270 */
[----:B------:R-:W-:Y:S01]  /*ea80*/  UMOV UR36, URZ ;  /* 0x0000003f00247c82 */ /* 0x000fe20008000000 */
[----:B------:R-:W-:Y:S01]  /*ea90*/  ISETP.NE.AND P2, PT, R16, RZ, PT ;  /* 0x000000ff1000720c */ /* 0x000fe20003f45270 */
[----:B------:R-:W-:Y:S01]  /*eaa0*/  UMOV UR8, 0x80 ;  /* 0x0000008000087882 */ /* 0x000fe20000000000 */
[----:B------:R-:W-:Y:S01]  /*eab0*/  UMOV UR9, UR37 ;  /* 0x0000002500097c82 */ /* 0x000fe20008000000 */
[----:B------:R-:W-:Y:S01]  /*eac0*/  UMOV UR10, UR38 ;  /* 0x00000026000a7c82 */ /* 0x000fe20008000000 */
[----:B------:R-:W-:Y:S01]  /*ead0*/  UMOV UR11, UR39 ;  /* 0x00000027000b7c82 */ /* 0x000fe20008000000 */
[----:B------:R-:W-:Y:S01]  /*eae0*/  UMOV UR6, 0xffffffff ;  /* 0xffffffff00067882 */ /* 0x000fe20000000000 */
[----:B------:R-:W-:Y:S01]  /*eaf0*/  SHF.R.U32.HI R17, RZ, 0x5, R17 ;  /* 0x00000005ff117819 */ /* 0x000fe20000011611 */
[----:B-1----:R-:W1:Y:S03]  /*eb00*/  LDC.64 R2, c[0x0][0x3f8] ;  /* 0x0000fe00ff027b82 */ /* 0x002e660000000a00 */
[----:B------:R-:W-:-:S03]  /*eb10*/  LOP3.LUT R17, R17, 0x3, RZ, 0xc0, !PT ;  /* 0x0000000311117812 */ /* 0x000fc600078ec0ff */
[----:B------:R-:W-:Y:S02]  /*eb20*/  VOTEU.ALL UP1, P2 ;  /* 0x00000000003f7886 */ /* 0x000fe40001020000 */
[----:B------:R-:W2:Y:S03]  /*eb30*/  @P0 LDC R0, c[0x0][0x42c] ;  /* 0x00010b00ff000b82 */ /* 0x000ea60000000800 */
[----:B------:R-:W-:-:S04]  /*eb40*/  @!UP1 UIADD3 UR4, UP0, UR44, 0x270, URZ ;  /* 0x000002702c049890 */ /* 0x000fc8000ff1e03f */
[----:B------:R-:W-:Y:S01]  /*eb50*/  @!UP1 UIADD3.X UR5, URZ, UR45, URZ, UP0, !UPT ;  /* 0x0000002d3f059290 */ /* 0x000fe200087fe43f */
[----:B------:R-:W4:Y:S01]  /*eb60*/  @P0 LDC R5, c[0x0][0x430] ;  /* 0x00010c00ff050b82 */ /* 0x000f220000000800 */
[----:B-1----:R-:W-:-:S07]  /*eb70*/  ISETP.NE.U32.AND P1, PT, R2, RZ, PT ;  /* 0x000000ff0200720c */ /* 0x002fce0003f25070 */
[----:B------:R1:W-:Y:S01]  /*eb80*/  @!UP1 UTMAPF.L2.4D [UR36], [UR4] ;  /* 0x00000024040095b8 */ /* 0x0003e20008018000 */
[----:B------:R-:W-:Y:S01]  /*eb90*/  ISETP.NE.AND.EX P1, PT, R3, RZ, PT, P1 ;  /* 0x000000ff0300720c */ /* 0x000fe20003f25310 */
[----:B--2---:R-:W-:Y:S01]  /*eba0*/  @P0 IMAD.HI.U32 R0, R0, UR38, RZ ;  /* 0x0000002600000c27 */ /* 0x004fe2000f8e00ff */
[----:B------:R1:W-:Y:S04]  /*ebb0*/  @!UP1 UTMAPF.L2.4D [UR8], [UR4] ;  /* 0x00000008040095b8 */ /* 0x0003e80008018000 */
[----:B----4-:R-:W-:Y:S02]  /*ebc0*/  @P0 SHF.R.U32.HI R4, RZ, R5, R0 ;  /* 0x00000005ff040219 */ /* 0x010fe40000011600 */
[----:B---3--:R-:W-:Y:S01]  /*ebd0*/  SHF.R.S32.HI R9, RZ, 0x1f, R8 ;  /* 0x0000001fff097819 */ /* 0x008fe20000011408 */
[----:B------:R1:W-:Y:S01]  /*ebe0*/  STL [R1+0x10], R8 ;  /* 0x0000100801007387 */ /* 0x0003e20000100800 */
[----:B------:R-:W-:-:S03]  /*ebf0*/  SEL R0, R8, RZ, !P1 ;  /* 0x000000ff08007207 */ /* 0x000fc60004800000 */
[----:B------:R1:W-:Y:S04]  /*ec00*/  STL [R1+0x4], R4 ;  /* 0x0000040401007387 */ /* 0x0003e80000100800 */
[----:B------:R1:W-:Y:S01]  /*ec10*/  STL [R1+0x14], R9 ;  /* 0x0000140901007387 */ /* 0x0003e20000100800 */
[----:B------:R-:W-:Y:S05]  /*ec20*/  BRA.DIV UR6, `(.L_x_878) ;  /* 0x0000002a064c7947 */ /* 0x000fea000b800000 */
[----:B------:R2:W3:Y:S02]  /*ec30*/  SHFL.IDX PT, R14, R17, RZ, 0x1f ;  /* 0x00001fff110e7589 */ /* 0x0004e400000e0000 */
.L_x_941:
[----:B---3--:R-:W-:Y:S02]  /*ec40*/  ISETP.NE.AND P0, PT, R14, RZ, PT ;  /* 0x000000ff0e00720c */ /* 0x008fe40003f05270 */
[----:B------:R-:W-:-:S11]  /*ec50*/  PLOP3.LUT P6, PT, PT, PT, PT, 0x8, 0x0 ;  /* 0x000000000000781c */ /* 0x000fd60003fce170 */
[----:B------:R-:W-:Y:S05]  /*ec60*/  @P0 BRA `(.L_x_879) ;  /* 0x0000000400d00947 */ /* 0x000fea0003800000 */
[----:B-1----:R-:W-:-:S06]  /*ec70*/  UIADD3 UR4, UR41, -0x1, URZ ;  /* 0xffffffff29047890 */ /* 0x002fcc000fffe03f */
[----:B------:R-:W-:Y:S01]  /*ec80*/  IMAD.U32 R6, RZ, RZ, UR4 ;  /* 0x00000004ff067e24 */ /* 0x000fe2000f8e00ff */
[----:B------:R-:W-:-:S03]  /*ec90*/  UMOV UR4, 0xffffffff ;  /* 0xffffffff00047882 */ /* 0x000fc60000000000 */
[----:B------:R-:W-:Y:S05]  /*eca0*/  BRA.DIV UR4, `(.L_x_880) ;  /* 0x0000002a044c7947 */ /* 0x000fea000b800000 */
[----:B------:R-:W-:-:S13]  /*ecb0*/  ELECT P6, URZ, PT ;  /* 0x00000000003f782f */ /* 0x000fda00038c0000 */
.L_x_944:
        /* <DEDUP_REMOVED lines=9> */
[----:B------:R-:W-:-:S05]  /*ed50*/  @P0 SHF.R.U32.HI R4, RZ, R5, R7 ;  /* 0x00000005ff040219 */ /* 0x000fca0000011607 */
[----:B------:R-:W-:-:S04]  /*ed60*/  IMAD.MOV R5, RZ, RZ, -R4 ;  /* 0x000000ffff057224 */ /* 0x000fc800078e0a04 */
[----:B------:R-:W-:Y:S01]  /*ed70*/  IMAD R6, R0, R5, R6 ;  /* 0x0000000500067224 */ /* 0x000fe200078e0206 */
[--C-:B------:R-:W-:Y:S01]  /*ed80*/  SHF.R.S32.HI R5, RZ, 0x1f, R4.reuse ;  /* 0x0000001fff057819 */ /* 0x100fe20000011404 */
[----:B------:R-:W-:Y:S02]  /*ed90*/  IMAD R0, R9, UR4, RZ ;  /* 0x0000000409007c24 */ /* 0x000fe4000f8e02ff */
[----:B------:R-:W-:-:S04]  /*eda0*/  IMAD.WIDE.U32 R4, R8, UR4, R4 ;  /* 0x0000000408047c25 */ /* 0x000fc8000f8e0004 */
[----:B------:R-:W-:Y:S01]  /*edb0*/  IMAD R0, R8, UR5, R0 ;  /* 0x0000000508007c24 */ /* 0x000fe2000f8e0200 */
[----:B------:R-:W-:-:S03]  /*edc0*/  LEA R2, P0, R4, R2, 0x2 ;  /* 0x0000000204027211 */ /* 0x000fc600078010ff */
[----:B------:R-:W-:-:S05]  /*edd0*/  IMAD.IADD R0, R5, 0x1, R0 ;  /* 0x0000000105007824 */ /* 0x000fca00078e0200 */
[----:B------:R-:W-:-:S05]  /*ede0*/  LEA.HI.X R3, R4, R3, R0, 0x2, P0 ;  /* 0x0000000304037211 */ /* 0x000fca00000f1400 */
[----:B------:R1:W5:Y:S02]  /*edf0*/  LDG.E R0, desc[UR52][R2.64] ;  /* 0x0000003402007981 */ /* 0x000364000c1e1900 */
.L_x_882:
[----:B-1----:R-:W3:Y:S04]  /*ee00*/  LDL R3, [R1+0x8] ;  /* 0x0000080001037983 */ /* 0x002ee80000100800 */
[----:B------:R-:W4:Y:S01]  /*ee10*/  LDL R2, [R1+0xc] ;  /* 0x00000c0001027983 */ /* 0x000f220000100800 */
[----:B------:R-:W-:Y:S02]  /*ee20*/  ISETP.NE.AND P0, PT, R16, RZ, PT ;  /* 0x000000ff1000720c */ /* 0x000fe40003f05270 */
[----:B---3--:R-:W-:Y:S02]  /*ee30*/  LEA R3, R3, UR40, 0x3 ;  /* 0x0000002803037c11 */ /* 0x008fe4000f8e18ff */
[----:B----4-:R-:W-:-:S04]  /*ee40*/  SHF.L.U32 R2, R2, 0x1f, RZ ;  /* 0x0000001f02027819 */ /* 0x010fc800000006ff */
[----:B------:R-:W1:Y:S02]  /*ee50*/  SYNCS.PHASECHK.TRANS64.TRYWAIT P3, [R3+URZ+0x28480], R2 ;  /* 0x02848002030075a7 */ /* 0x000e64000806017f */
[----:B-1----:R-:W-:Y:S05]  /*ee60*/  @!P3 BRA `(.L_x_883) ;  /* 0x0000002400fcb947 */ /* 0x002fea0003800000 */
.L_x_945:
        /* <DEDUP_REMOVED lines=8> */
.L_x_884:
[----:B------:R-:W3:Y:S04]  /*eef0*/  LDL R4, [R1+0x8] ;  /* 0x0000080001047983 */ /* 0x000ee80000100800 */
[----:B------:R-:W4:Y:S01]  /*ef00*/  LDL R5, [R1+0x4] ;  /* 0x0000040001057983 */ /* 0x000f220000100800 */
        /* <DEDUP_REMOVED lines=11> */
[----:B---3--:R-:W-:-:S04]  /*efc0*/  LEA R4, R4, UR40, 0xe ;  /* 0x0000002804047c11 */ /* 0x008fc8000f8e70ff */
[----:B------:R-:W-:Y:S02]  /*efd0*/  R2UR UR14, R4 ;  /* 0x00000000040e72ca */ /* 0x000fe400000e0000 */
[----:B----4-:R-:W-:-:S11]  /*efe0*/  R2UR UR12, R5 ;  /* 0x00000000050c72ca */ /* 0x010fd600000e0000 */
[----:B------:R-:W-:Y:S02]  /*eff0*/  UIADD3 UR8, UR14, 0x10000, URZ ;  /* 0x000100000e087890 */ /* 0x000fe4000fffe03f */
[----:B------:R-:W-:-:S07]  /*f000*/  UIADD3 UR14, UR14, 0x12000, URZ ;  /* 0x000120000e0e7890 */ /* 0x000fce000fffe03f */
[----:B------:R3:W-:Y:S02]  /*f010*/  UTMALDG.4D [UR8], [UR4], desc[UR6] ;  /* 0x00000608040075b4 */ /* 0x0007e40008019000 */
[----:B---3--:R-:W-:Y:S01]  /*f020*/  UMOV UR8, UR14 ;  /* 0x0000000e00087c82 */ /* 0x008fe20008000000 */
[----:B------:R-:W-:Y:S02]  /*f030*/  UMOV UR10, UR15 ;  /* 0x0000000f000a7c82 */ /* 0x000fe40008000000 */
[----:B------:R3:W-:Y:S01]  /*f040*/  UTMALDG.4D [UR8], [UR4], desc[UR6] ;  /* 0x00000608040075b4 */ /* 0x0007e20008019000 */
[----:B------:R-:W4:Y:S02]  /*f050*/  SYNCS.PHASECHK.TRANS64.TRYWAIT P3, [R3+URZ+0x28440], R2 ;  /* 0x02844002030075a7 */ /* 0x000f24000806017f */
[----:B---34-:R-:W-:Y:S05]  /*f060*/  @!P3 BRA `(.L_x_885) ;  /* 0x000000240090b947 */ /* 0x018fea0003800000 */
.L_x_946:
[----:B------:R-:W-:Y:S05]  /*f070*/  @P0 BRA `(.L_x_886) ;  /* 0x00000000001c0947 */ /* 0x000fea0003800000 */
[----:B------:R-:W4:Y:S01]  /*f080*/  S2R R5, SR_TID.X ;  /* 0x0000000000057919 */ /* 0x000f220000002100 */
[----:B-1-3--:R-:W-:-:S04]  /*f090*/  IMAD.MOV.U32 R2, RZ, RZ, 0x4000 ;  /* 0x00004000ff027424 */ /* 0x00afc800078e00ff */
[----:B------:R1:W-:Y:S01]  /*f0a0*/  SYNCS.ARRIVE.TRANS64 RZ, [R3+URZ+0x28430], R2 ;  /* 0x0284300203ff79a7 */ /* 0x0003e2000800003f */
[----:B----4-:R-:W-:-:S04]  /*f0b0*/  LOP3.LUT R5, R5, 0x1f, RZ, 0xc0, !PT ;  /* 0x0000001f05057812 */ /* 0x010fc800078ec0ff */
[----:B------:R-:W-:-:S13]  /*f0c0*/  ISETP.NE.AND P0, PT, R5, RZ, PT ;  /* 0x000000ff0500720c */ /* 0x000fda0003f05270 */
[----:B-1----:R-:W-:Y:S05]  /*f0d0*/  @!P0 BRA `(.L_x_886) ;  /* 0x0000000000048947 */ /* 0x002fea0003800000 */
[----:B------:R-:W-:Y:S01]  /*f0e0*/  BPT.TRAP 0x1 ;  /* 0x000000040000795c */ /* 0x000fe20000300000 */
.L_x_886:
[----:B-1-3--:R-:W3:Y:S01]  /*f0f0*/  LDL R2, [R1+0x4] ;  /* 0x0000040001027983 */ /* 0x00aee20000100800 */
        /* <DEDUP_REMOVED lines=13> */
[----:B---3--:R-:W-:-:S13]  /*f1d0*/  R2UR UR12, R2 ;  /* 0x00000000020c72ca */ /* 0x008fda00000e0000 */
[----:B------:R1:W-:Y:S02]  /*f1e0*/  UTMALDG.4D [UR8], [UR4], desc[UR6] ;  /* 0x00000608040075b4 */ /* 0x0003e40008019000 */
[----:B-1----:R-:W-:Y:S01]  /*f1f0*/  UMOV UR8, UR14 ;  /* 0x0000000e00087c82 */ /* 0x002fe20008000000 */
[----:B------:R-:W-:Y:S02]  /*f200*/  UMOV UR10, UR15 ;  /* 0x0000000f000a7c82 */ /* 0x000fe40008000000 */
[----:B------:R1:W-:Y:S02]  /*f210*/  UTMALDG.4D [UR8], [UR4], desc[UR6] ;  /* 0x00000608040075b4 */ /* 0x0003e40008019000 */
[----:B-1----:R-:W-:Y:S01]  /*f220*/  NOP ;  /* 0x0000000000007918 */ /* 0x002fe20000000000 */
.L_x_881:
[----:B------:R-:W-:Y:S05]  /*f230*/  WARPSYNC.ALL ;  /* 0x0000000000007948 */ /* 0x000fea0003800000 */
[----:B------:R-:W-:Y:S01]  /*f240*/  BAR.SYNC.DEFER_BLOCKING 0x8, 0x120 ;  /* 0x0204800000007b1d */ /* 0x000fe20000010000 */
[----:B------:R-:W-:Y:S01]  /*f250*/  ELECT P0, URZ, PT ;  /* 0x00000000003f782f */ /* 0x000fe20003800000 */
[----:B------:R-:W-:Y:S02]  /*f260*/  UIADD3 UR4, UP0, UR44, 0x270, URZ ;  /* 0x000002702c047890 */ /* 0x000fe4000ff1e03f */
[----:B------:R-:W-:Y:S02]  /*f270*/  UIADD3 UR8, UR40, 0x18000, URZ ;  /* 0x0001800028087890 */ /* 0x000fe4000fffe03f */
[----:B------:R-:W-:-:S02]  /*f280*/  UIADD3 UR9, UR40, 0x28400, URZ ;  /* 0x0002840028097890 */ /* 0x000fc4000fffe03f */
[----:B------:R-:W-:Y:S02]  /*f290*/  UIADD3.X UR5, URZ, UR45, URZ, UP0, !UPT ;  /* 0x0000002d3f057290 */ /* 0x000fe400087fe43f */
[----:B------:R-:W-:Y:S01]  /*f2a0*/  UIADD3 UR16, UR40, 0x1c000, URZ ;  /* 0x0001c00028107890 */ /* 0x000fe2000fffe03f */
[----:B------:R-:W-:-:S03]  /*f2b0*/  UMOV UR6, 0x0 ;  /* 0x0000000000067882 */ /* 0x000fc60000000000 */
[----:B------:R-:W-:Y:S01]  /*f2c0*/  @P0 IMAD.MOV.U32 R2, RZ, RZ, 0x8000 ;  /* 0x00008000ff020424 */ /* 0x000fe200078e00ff */
[----:B------:R-:W-:Y:S01]  /*f2d0*/  UMOV UR7, 0x12f00000 ;  /* 0x12f0000000077882 */ /* 0x000fe20000000000 */
[----:B------:R-:W-:Y:S01]  /*f2e0*/  UMOV UR10, URZ ;  /* 0x0000003f000a7c82 */ /* 0x000fe20008000000 */
[----:B------:R-:W-:Y:S01]  /*f2f0*/  UMOV UR11, UR37 ;  /* 0x00000025000b7c82 */ /* 0x000fe20008000000 */
[----:B------:R-:W-:Y:S01]  /*f300*/  UMOV UR12, UR38 ;  /* 0x00000026000c7c82 */ /* 0x000fe20008000000 */
[----:B------:R-:W-:Y:S01]  /*f310*/  UMOV UR13, UR39 ;  /* 0x00000027000d7c82 */ /* 0x000fe20008000000 */
[----:B------:R-:W-:Y:S01]  /*f320*/  UMOV UR18, 0x80 ;  /* 0x0000008000127882 */ /* 0x000fe20000000000 */
[----:B------:R-:W-:Y:S01]  /*f330*/  UMOV UR19, UR37 ;  /* 0x0000002500137c82 */ /* 0x000fe20008000000 */
[----:B------:R-:W-:Y:S01]  /*f340*/  UMOV UR20, UR38 ;  /* 0x0000002600147c82 */ /* 0x000fe20008000000 */
[----:B------:R-:W-:Y:S01]  /*f350*/  UMOV UR21, UR39 ;  /* 0x0000002700157c82 */ /* 0x000fe20008000000 */
[----:B------:R3:W-:Y:S01]  /*f360*/  @P0 SYNCS.ARRIVE.TRANS64 RZ, [UR40+0x28400], R2 ;  /* 0x02840002ffff09a7 */ /* 0x0007e20008000028 */
[----:B------:R-:W-:Y:S01]  /*f370*/  UMOV UR17, UR9 ;  /* 0x0000000900117c82 */ /* 0x000fe20008000000 */
[----:B------:R3:W-:Y:S01]  /*f380*/  UTMALDG.4D [UR8], [UR4], desc[UR6] ;  /* 0x00000608040075b4 */ /* 0x0007e20008019000 */
[----:B------:R3:W-:Y:S01]  /*f390*/  UTMALDG.4D [UR16], [UR4], desc[UR6] ;  /* 0x00000610040075b4 */ /* 0x0007e20008019000 */
[----:B------:R-:W-:-:S02]  /*f3a0*/  NOP ;  /* 0x0000000000007918 */ /* 0x000fc40000000000 */
.L_x_879:
[----:B------:R-:W4:Y:S01]  /*f3b0*/  LDL.LU R3, [R1+0x28] ;  /* 0x0000280001037983 */ /* 0x000f220000300800 */
[----:B------:R-:W-:Y:S01]  /*f3c0*/  BSSY B0, `(.L_x_887) ;  /* 0x0000009000007945 */ /* 0x000fe20003800000 */
[----:B----4-:R-:W-:-:S05]  /*f3d0*/  VIADD R3, R3, 0x1 ;  /* 0x0000000103037836 */ /* 0x010fca0000000000 */
[----:B---3--:R-:W-:Y:S01]  /*f3e0*/  LEA.HI R2, R3, R3, RZ, 0x1 ;  /* 0x0000000303027211 */ /* 0x008fe200078f08ff */
[----:B------:R3:W-:Y:S03]  /*f3f0*/  STL [R1+0x28], R3 ;  /* 0x0000280301007387 */ /* 0x0007e60000100800 */
[----:B------:R-:W-:-:S05]  /*f400*/  LOP3.LUT R2, R2, 0xfffffffe, RZ, 0xc0, !PT ;  /* 0xfffffffe02027812 */ /* 0x000fca00078ec0ff */
[----:B------:R-:W-:-:S05]  /*f410*/  IMAD.IADD R2, R3, 0x1, -R2 ;  /* 0x0000000103027824 */ /* 0x000fca00078e0a02 */
[----:B------:R-:W-:-:S04]  /*f420*/  SHF.L.U32 R2, R2, 0x1f, RZ ;  /* 0x0000001f02027819 */ /* 0x000fc800000006ff */
[----:B------:R-:W4:Y:S02]  /*f430*/  SYNCS.PHASECHK.TRANS64.TRYWAIT P0, [UR40+0x28420], R2 ;  /* 0x02842002ff0075a7 */ /* 0x000f240008000168 */
[----:B---34-:R-:W-:Y:S05]  /*f440*/  @!P0 BRA `(.L_x_888) ;  /* 0x0000002000ac8947 */ /* 0x018fea0003800000 */
.L_x_947:
[----:B-1----:R-:W-:Y:S05]  /*f450*/  BSYNC B0 ;  /* 0x0000000000007941 */ /* 0x002fea0003800000 */
.L_x_887:
[----:B------:R-:W-:-:S04]  /*f460*/  UIADD3 UR4, UR41, -0x2, URZ ;  /* 0xfffffffe29047890 */ /* 0x000fc8000fffe03f */
[----:B------:R-:W-:-:S06]  /*f470*/  UISETP.GE.AND UP0, UPT, UR4, UR42, UPT ;  /* 0x0000002a0400728c */ /* 0x000fcc000bf06270 */
[----:B------:R-:W-:-:S13]  /*f480*/  PLOP3.LUT P0, PT, PT, PT, UP0, 0x80, 0x0 ;  /* 0x000000000000781c */ /* 0x000fda0003f0f008 */
[----:B------:R-:W-:Y:S05]  /*f490*/  @!P0 BRA `(.L_x_889) ;  /* 0x0000000c00e88947 */ /* 0x000fea0003800000 */
[----:B---3--:R1:W5:Y:S04]  /*f4a0*/  LDL.LU R3, [R1+0x8] ;  /* 0x0000080001037983 */ /* 0x0083680000300800 */
[----:B------:R1:W5:Y:S01]  /*f4b0*/  LDL.LU R8, [R1+0xc] ;  /* 0x00000c0001087983 */ /* 0x0003620000300800 */
[----:B------:R-:W-:-:S07]  /*f4c0*/  IMAD.U32 R2, RZ, RZ, UR4 ;  /* 0x00000004ff027e24 */ /* 0x000fce000f8e00ff */
.L_x_911:
[----:B-----5:R-:W-:Y:S01]  /*f4d0*/  VIADD R4, R3, 0x1 ;  /* 0x0000000103047836 */ /* 0x020fe20000000000 */
[----:B------:R-:W-:Y:S05]  /*f4e0*/  YIELD ;  /* 0x0000000000007946 */ /* 0x000fea0003800000 */
[----:B------:R-:W-:Y:S01]  /*f4f0*/  ISETP.NE.AND P0, PT, R4, 0x2, PT ;  /* 0x000000020400780c */ /* 0x000fe20003f05270 */
[----:B------:R-:W-:Y:S03]  /*f500*/  BSSY B0, `(.L_x_890) ;  /* 0x000008b000007945 */ /* 0x000fe60003800000 */
[----:B------:R-:W-:-:S02]  /*f510*/  SEL R5, RZ, 0x1, P0 ;  /* 0x00000001ff057807 */ /* 0x000fc40000000000 */
[----:B------:R-:W-:Y:S02]  /*f520*/  SEL R11, R4, RZ, P0 ;  /* 0x000000ff040b7207 */ /* 0x000fe40000000000 */
[----:B------:R-:W-:-:S05]  /*f530*/  LOP3.LUT R10, R8, R5, RZ, 0x3c, !PT ;  /* 0x00000005080a7212 */ /* 0x000fca00078e3cff */
[----:B------:R3:W-:Y:S04]  /*f540*/  STL [R1+0xc], R10 ;  /* 0x00000c0a01007387 */ /* 0x0007e80000100800 */
[----:B------:R3:W-:Y:S01]  /*f550*/  STL [R1+0x8], R11 ;  /* 0x0000080b01007387 */ /* 0x0007e20000100800 */
[----:B----4-:R-:W-:Y:S05]  /*f560*/  @!P6 BRA `(.L_x_891) ;  /* 0x000000080010e947 */ /* 0x010fea0003800000 */
[----:B------:R-:W-:Y:S01]  /*f570*/  IMAD.MOV.U32 R9, RZ, RZ, R2 ;  /* 0x000000ffff097224 */ /* 0x000fe200078e0002 */
[----:B------:R-:W-:Y:S06]  /*f580*/  @!P1 BRA `(.L_x_892) ;  /* 0x0000000000509947 */ /* 0x000fec0003800000 */
[----:B------:R-:W4:Y:S01]  /*f590*/  LDL R7, [R1+0x14] ;  /* 0x0000140001077983 */ /* 0x000f220000100800 */
[----:B------:R-:W1:Y:S01]  /*f5a0*/  LDC R9, c[0x0][0x41c] ;  /* 0x00010700ff097b82 */ /* 0x000e620000000800 */
[----:B------:R-:W-:Y:S02]  /*f5b0*/  ULDC.64 UR4, c[0x0][0x408] ;  /* 0x0001020000047ab9 */ /* 0x000fe40000000a00 */
[----:B------:R-:W2:Y:S01]  /*f5c0*/  LDL R6, [R1+0x10] ;  /* 0x0000100001067983 */ /* 0x000ea20000100800 */
        /* <DEDUP_REMOVED lines=8> */
[----:B----4-:R-:W-:-:S04]  /*f650*/  IMAD R0, R7, UR4, RZ ;  /* 0x0000000407007c24 */ /* 0x010fc8000f8e02ff */
[C---:B--2---:R-:W-:Y:S02]  /*f660*/  IMAD R0, R6.reuse, UR5, R0 ;  /* 0x0000000506007c24 */ /* 0x044fe4000f8e0200 */
[----:B------:R-:W-:Y:S01]  /*f670*/  IMAD.WIDE.U32 R4, R6, UR4, R4 ;  /* 0x0000000406047c25 */ /* 0x000fe2000f8e0004 */
[----:B------:R-:W-:-:S03]  /*f680*/  ULDC.64 UR4, c[0x0][0x3f8] ;  /* 0x0000fe0000047ab9 */ /* 0x000fc60000000a00 */
[----:B------:R-:W-:Y:S01]  /*f690*/  IMAD.IADD R0, R0, 0x1, R5 ;  /* 0x0000000100007824 */ /* 0x000fe200078e0205 */
[----:B------:R-:W-:-:S04]  /*f6a0*/  LEA R6, P0, R4, UR4, 0x2 ;  /* 0x0000000404067c11 */ /* 0x000fc8000f8010ff */
[----:B------:R-:W-:-:S05]  /*f6b0*/  LEA.HI.X R7, R4, UR5, R0, 0x2, P0 ;  /* 0x0000000504077c11 */ /* 0x000fca00080f1400 */
[----:B------:R4:W5:Y:S04]  /*f6c0*/  LDG.E R0, desc[UR52][R6.64] ;  /* 0x0000003406007981 */ /* 0x000968000c1e1900 */
.L_x_892:
[----:B----4-:R-:W-:Y:S01]  /*f6d0*/  LEA R6, R11, UR40, 0x3 ;  /* 0x000000280b067c11 */ /* 0x010fe2000f8e18ff */
[----:B------:R-:W4:Y:S01]  /*f6e0*/  S2R R4, SR_TID.X ;  /* 0x0000000000047919 */ /* 0x000f220000002100 */
[----:B------:R-:W-:Y:S01]  /*f6f0*/  SHF.L.U32 R5, R10, 0x1f, RZ ;  /* 0x0000001f0a057819 */ /* 0x000fe200000006ff */
[----:B------:R-:W-:Y:S03]  /*f700*/  BSSY B1, `(.L_x_893) ;  /* 0x0000005000017945 */ /* 0x000fe60003800000 */
[----:B------:R-:W1:Y:S01]  /*f710*/  SYNCS.PHASECHK.TRANS64.TRYWAIT P0, [R6+URZ+0x28480], R5 ;  /* 0x02848005060075a7 */ /* 0x000e62000800017f */
[----:B----4-:R-:W-:-:S04]  /*f720*/  LOP3.LUT R4, R4, 0x7f, RZ, 0xc0, !PT ;  /* 0x0000007f04047812 */ /* 0x010fc800078ec0ff */
[----:B------:R-:W-:Y:S01]  /*f730*/  ISETP.NE.AND P3, PT, R4, RZ, PT ;  /* 0x000000ff0400720c */ /* 0x000fe20003f65270 */
[----:B-1----:R-:W-:-:S12]  /*f740*/  @!P0 BRA `(.L_x_894) ;  /* 0x0000002000048947 */ /* 0x002fd80003800000 */
.L_x_948:
[----:B------:R-:W-:Y:S05]  /*f750*/  BSYNC B1 ;  /* 0x0000000000017941 */ /* 0x000fea0003800000 */
.L_x_893:
        /* <DEDUP_REMOVED lines=9> */
.L_x_896:
[----:B------:R-:W-:Y:S05]  /*f7f0*/  BSYNC B1 ;  /* 0x0000000000017941 */ /* 0x000fea0003800000 */
.L_x_895:
[----:B------:R-:W4:Y:S04]  /*f800*/  LDL R4, [R1+0x8] ;  /* 0x0000080001047983 */ /* 0x000f280000100800 */
[----:B------:R-:W2:Y:S01]  /*f810*/  LDL R7, [R1+0x4] ;  /* 0x0000040001077983 */ /* 0x000ea20000100800 */
[----:B------:R-:W-:-:S05]  /*f820*/  IMAD.MOV.U32 R13, RZ, RZ, RZ ;  /* 0x000000ffff0d7224 */ /* 0x000fca00078e00ff */
[----:B------:R-:W-:Y:S01]  /*f830*/  R2UR UR10, R13 ;  /* 0x000000000d0a72ca */ /* 0x000fe200000e0000 */
[----:B------:R-:W-:Y:S01]  /*f840*/  UIADD3 UR4, UP0, UR44, 0x470, URZ ;  /* 0x000004702c047890 */ /* 0x000fe2000ff1e03f */
[----:B------:R-:W-:Y:S01]  /*f850*/  PLOP3.LUT P0, PT, PT, PT, PT, 0x80, 0x0 ;  /* 0x000000000000781c */ /* 0x000fe20003f0f070 */
[----:B------:R-:W-:Y:S01]  /*f860*/  IMAD.SHL.U32 R9, R9, 0x40, RZ ;  /* 0x0000004009097824 */ /* 0x000fe200078e00ff */
[----:B------:R-:W-:Y:S01]  /*f870*/  UMOV UR6, 0x0 ;  /* 0x0000000000067882 */ /* 0x000fe20000000000 */
[----:B------:R-:W-:Y:S01]  /*f880*/  UIADD3.X UR5, URZ, UR45, URZ, UP0, !UPT ;  /* 0x0000002d3f057290 */ /* 0x000fe200087fe43f */
[----:B------:R-:W-:Y:S01]  /*f890*/  UMOV UR7, 0x14f00000 ;  /* 0x14f0000000077882 */ /* 0x000fe20000000000 */
[----:B----4-:R-:W-:Y:S02]  /*f8a0*/  LEA R4, R4, UR40, 0xe ;  /* 0x0000002804047c11 */ /* 0x010fe4000f8e70ff */
[----:B--2---:R-:W-:Y:S01]  /*f8b0*/  R2UR UR12, R7 ;  /* 0x00000000070c72ca */ /* 0x004fe200000e0000 */
[----:B------:R-:W-:-:S02]  /*f8c0*/  VIADD R7, R6, 0x28470 ;  /* 0x0002847006077836 */ /* 0x000fc40000000000 */
[----:B---3--:R-:W-:-:S12]  /*f8d0*/  VIADD R10, R4, 0x10000 ;  /* 0x00010000040a7836 */ /* 0x008fd80000000000 */
.L_x_897:
        /* <DEDUP_REMOVED lines=17> */
.L_x_898:
        /* <DEDUP_REMOVED lines=12> */
.L_x_949:
[----:B------:R-:W-:Y:S05]  /*fab0*/  BSYNC B1 ;  /* 0x0000000000017941 */ /* 0x000fea0003800000 */
.L_x_899:
        /* <DEDUP_REMOVED lines=11> */
.L_x_902:
[----:B------:R-:W-:Y:S05]  /*fb70*/  BSYNC B1 ;  /* 0x0000000000017941 */ /* 0x000fea0003800000 */
.L_x_901:
        /* <DEDUP_REMOVED lines=10> */
.L_x_903:
        /* <DEDUP_REMOVED lines=16> */
.L_x_904:
        /* <DEDUP_REMOVED lines=8> */
[----:B----4-:R-:W-:Y:S05]  /*fda0*/  @P0 BRA.U.ANY `(.L_x_904) ;  /* 0xfffffffd00dc0947 */ /* 0x010fea000393ffff */
.L_x_891:
[----:B------:R-:W-:Y:S05]  /*fdb0*/  BSYNC B0 ;  /* 0x0000000000007941 */ /* 0x000fea0003800000 */
.L_x_890:
[----:B------:R-:W-:-:S06]  /*fdc0*/  UISETP.NE.AND UP0, UPT, UR43, 0x3, UPT ;  /* 0x000000032b00788c */ /* 0x000fcc000bf05270 */
[----:B------:R-:W-:-:S13]  /*fdd0*/  PLOP3.LUT P0, PT, PT, PT, UP0, 0x80, 0x0 ;  /* 0x000000000000781c */ /* 0x000fda0003f0f008 */
[----:B------:R-:W-:Y:S05]  /*fde0*/  @!P0 BRA `(.L_x_905) ;  /* 0x0000000000048947 */ /* 0x000fea0003800000 */
[----:B------:R-:W-:Y:S01]  /*fdf0*/  BPT.TRAP 0x1 ;  /* 0x000000040000795c */ /* 0x000fe20000300000 */
.L_x_905:
[----:B------:R-:W-:Y:S01]  /*fe00*/  IMAD.U32 R4, RZ, RZ, UR46 ;  /* 0x0000002eff047e24 */ /* 0x000fe2000f8e00ff */
[----:B------:R-:W-:Y:S01]  /*fe10*/  LEA R5, R3, UR40, 0x3 ;  /* 0x0000002803057c11 */ /* 0x000fe2000f8e18ff */
[----:B------:R-:W-:Y:S03]  /*fe20*/  BSSY B0, `(.L_x_906) ;  /* 0x0000007000007945 */ /* 0x000fe60003800000 */
[----:B------:R-:W-:Y:S01]  /*fe30*/  ISETP.NE.AND P0, PT, R4, 0x3, PT ;  /* 0x000000030400780c */ /* 0x000fe20003f05270 */
[----:B------:R4:W-:Y:S01]  /*fe40*/  STL [R1], R5 ;  /* 0x0000000501007387 */ /* 0x0009e20000100800 */
[----:B------:R-:W-:-:S04]  /*fe50*/  LOP3.LUT R4, R8, 0x1, RZ, 0x3c, !PT ;  /* 0x0000000108047812 */ /* 0x000fc800078e3cff */
[----:B------:R-:W-:-:S04]  /*fe60*/  SHF.L.U32 R4, R4, 0x1f, RZ ;  /* 0x0000001f04047819 */ /* 0x000fc800000006ff */
[----:B------:R-:W5:Y:S02]  /*fe70*/  SYNCS.PHASECHK.TRANS64.TRYWAIT P3, [R5+URZ+0x28470], R4 ;  /* 0x02847004050075a7 */ /* 0x000f64000806017f */
[----:B----45:R-:W-:Y:S05]  /*fe80*/  @!P3 BRA `(.L_x_907) ;  /* 0x00000018005cb947 */ /* 0x030fea0003800000 */
.L_x_950:
[----:B------:R-:W-:Y:S05]  /*fe90*/  BSYNC B0 ;  /* 0x0000000000007941 */ /* 0x000fea0003800000 */
.L_x_906:
[----:B------:R-:W-:Y:S05]  /*fea0*/  @!P0 BRA `(.L_x_908) ;  /* 0x0000000000048947 */ /* 0x000fea0003800000 */
[----:B------:R-:W-:Y:S01]  /*feb0*/  BPT.TRAP 0x1 ;  /* 0x000000040000795c */ /* 0x000fe20000300000 */
.L_x_908:
[----:B----4-:R-:W4:Y:S01]  /*fec0*/  LDL R5, [R1] ;  /* 0x0000000001057983 */ /* 0x010f220000100800 */
[----:B------:R-:W-:Y:S01]  /*fed0*/  SHF.L.U32 R4, R8, 0x1f, RZ ;  /* 0x0000001f08047819 */ /* 0x000fe200000006ff */
[----:B------:R-:W-:-:S03]  /*fee0*/  IMAD.SHL.U32 R3, R3, 0x4000, RZ ;  /* 0x0000400003037824 */ /* 0x000fc600078e00ff */
[----:B----4-:R-:W4:Y:S02]  /*fef0*/  SYNCS.PHASECHK.TRANS64.TRYWAIT P3, [R5+URZ+0x28460], R4 ;  /* 0x02846004050075a7 */ /* 0x010f24000806017f */
[----:B----4-:R-:W-:Y:S05]  /*ff00*/  @!P3 BRA `(.L_x_909) ;  /* 0x000000180054b947 */ /* 0x010fea0003800000 */
.L_x_951:
[----:B------:R-:W5:Y:S04]  /*ff10*/  LDL R6, [R1+0x1c] ;  /* 0x00001c0001067983 */ /* 0x000f680000100800 */
[----:B------:R-:W2:Y:S01]  /*ff20*/  LDL R12, [R1+0x18] ;  /* 0x00001800010c7983 */ /* 0x000ea20000100800 */
[----:B------:R-:W-:Y:S05]  /*ff30*/  WARPSYNC.ALL ;  /* 0x0000000000007948 */ /* 0x000fea0003800000 */
[----:B----4-:R-:W4:Y:S02]  /*ff40*/  S2R R5, SR_TID.X ;  /* 0x0000000000057919 */ /* 0x010f240000002100 */
[----:B----4-:R-:W-:-:S02]  /*ff50*/  LOP3.LUT P3, RZ, R5, 0x4, RZ, 0xc0, !PT ;  /* 0x0000000405ff7812 */ /* 0x010fc4000786c0ff */
[C---:B-----5:R-:W-:Y:S01]  /*ff60*/  LOP3.LUT R20, R3.reuse, R6, RZ, 0xfc, !PT ;  /* 0x0000000603147212 */ /* 0x060fe200078efcff */
[----:B------:R-:W-:Y:S01]  /*ff70*/  IMAD.MOV.U32 R6, RZ, RZ, 0x40 ;  /* 0x00000040ff067424 */ /* 0x000fe200078e00ff */
[----:B--2---:R-:W-:-:S03]  /*ff80*/  IADD3 R3, R3, UR40, R12 ;  /* 0x0000002803037c10 */ /* 0x004fc6000fffe00c */
[----:B---3--:R-:W2:Y:S01]  /*ff90*/  LDSM.16.MT88.4 R8, [R20+UR40+0x10000] ;  /* 0x010000281408783b */ /* 0x008ea20008004200 */
[----:B------:R-:W-:Y:S01]  /*ffa0*/  SEL R6, R6, 0xffffffc0, !P3 ;  /* 0xffffffc006067807 */ /* 0x000fe20005800000 */
[----:B------:R-:W-:-:S04]  /*ffb0*/  VIADD R21, R20, UR40 ;  /* 0x0000002814157c36 */ /* 0x000fc80008000000 */
[----:B------:R-:W-:Y:S01]  /*ffc0*/  IMAD.IADD R21, R6, 0x1, R21 ;  /* 0x0000000106157824 */ /* 0x000fe200078e0215 */
[C-C-:B--2---:R-:W-:Y:S02]  /*ffd0*/  PRMT R4, R8.reuse, 0x6420, R9.reuse ;  /* 0x0000642008047816 */ /* 0x144fe40000000009 */
[----:B------:R-:W-:Y:S02]  /*ffe0*/  PRMT R5, R8, 0x7531, R9 ;  /* 0x0000753108057816 */ /* 0x000fe40000000009 */
[C-C-:B------:R-:W-:Y:S02]  /*fff0*/  PRMT R6, R10.reuse, 0x6420, R11.reuse ;  /* 0x000064200a067816 */ /* 0x140fe4000000000b */
[----:B------:R-:W-:Y:S02]  /*10000*/  PRMT R7, R10, 0x7531, R11 ;  /* 0x000075310a077816 */ /* 0x000fe4000000000b */
[----:B------:R-:W2:Y:S04]  /*10010*/  LDSM.16.MT88.4 R8, [R21+0x10000] ;  /* 0x010000001508783b */ /* 0x000ea80000004200 */
[----:B------:R-:W-:Y:S01]  /*10020*/  STSM.16.M88.4 [R3+0x8000], R4 ;  /* 0x0080000403007844 */ /* 0x000fe20000000200 */
[----:B--2---:R-:W-:-:S02]  /*10030*/  PRMT R12, R8, 0x6420, R9 ;  /* 0x00006420080c7816 */ /* 0x004fc40000000009 */
[----:B------:R-:W-:Y:S02]  /*10040*/  PRMT R13, R8, 0x7531, R9 ;  /* 0x00007531080d7816 */ /* 0x000fe40000000009 */
[C-C-:B------:R-:W-:Y:S02]  /*10050*/  PRMT R14, R10.reuse, 0x6420, R11.reuse ;  /* 0x000064200a0e7816 */ /* 0x140fe4000000000b */
[----:B------:R-:W-:-:S05]  /*10060*/  PRMT R15, R10, 0x7531, R11 ;  /* 0x000075310a0f7816 */ /* 0x000fca000000000b */
[----:B------:R2:W-:Y:S04]  /*10070*/  STSM.16.M88.4 [R3+0x9000], R12 ;  /* 0x0090000c03007844 */ /* 0x0005e80000000200 */
[----:B------:R-:W3:Y:S01]  /*10080*/  LDSM.16.MT88.4 R8, [R20+UR40+0x12000] ;  /* 0x012000281408783b */ /* 0x000ee20008004200 */
[----:B--2---:R-:W2:Y:S01]  /*10090*/  S2R R15, SR_TID.X ;  /* 0x00000000000f7919 */ /* 0x004ea20000002100 */
[C-C-:B---3--:R-:W-:Y:S02]  /*100a0*/  PRMT R4, R8.reuse, 0x6420, R9.reuse ;  /* 0x0000642008047816 */ /* 0x148fe40000000009 */
[----:B------:R-:W-:Y:S02]  /*100b0*/  PRMT R5, R8, 0x7531, R9 ;  /* 0x0000753108057816 */ /* 0x000fe40000000009 */
[----:B------:R-:W-:-:S02]  /*100c0*/  PRMT R6, R10, 0x6420, R11 ;  /* 0x000064200a067816 */ /* 0x000fc4000000000b */
[----:B------:R-:W-:Y:S02]  /*100d0*/  PRMT R7, R10, 0x7531, R11 ;  /* 0x000075310a077816 */ /* 0x000fe4000000000b */
[----:B------:R-:W3:Y:S01]  /*100e0*/  LDSM.16.MT88.4 R8, [R21+0x12000] ;  /* 0x012000001508783b */ /* 0x000ee20000004200 */
[----:B--2---:R-:W-:Y:S01]  /*100f0*/  LOP3.LUT P3, RZ, R15, 0x4, RZ, 0xc0, !PT ;  /* 0x000000040fff7812 */ /* 0x004fe2000786c0ff */
[----:B------:R-:W-:Y:S02]  /*10100*/  IMAD.MOV.U32 R15, RZ, RZ, 0x20 ;  /* 0x00000020ff0f7424 */ /* 0x000fe400078e00ff */
[----:B------:R-:W-:Y:S03]  /*10110*/  STSM.16.M88.4 [R3+0xa000], R4 ;  /* 0x00a0000403007844 */ /* 0x000fe60000000200 */
[----:B------:R-:W-:Y:S02]  /*10120*/  SEL R15, R15, 0xffffffe0, !P3 ;  /* 0xffffffe00f0f7807 */ /* 0x000fe40005800000 */
[----:B---3--:R-:W-:-:S02]  /*10130*/  PRMT R16, R8, 0x6420, R9 ;  /* 0x0000642008107816 */ /* 0x008fc40000000009 */
[----:B------:R-:W-:Y:S02]  /*10140*/  PRMT R17, R8, 0x7531, R9 ;  /* 0x0000753108117816 */ /* 0x000fe40000000009 */
[C-C-:B------:R-:W-:Y:S02]  /*10150*/  PRMT R18, R10.reuse, 0x6420, R11.reuse ;  /* 0x000064200a127816 */ /* 0x140fe4000000000b */
[----:B------:R-:W-:-:S05]  /*10160*/  PRMT R19, R10, 0x7531, R11 ;  /* 0x000075310a137816 */ /* 0x000fca000000000b */
[----:B------:R2:W-:Y:S04]  /*10170*/  STSM.16.M88.4 [R3+0xb000], R16 ;  /* 0x00b0001003007844 */ /* 0x0005e80000000200 */
[----:B------:R-:W3:Y:S01]  /*10180*/  LDSM.16.MT88.4 R8, [R20+UR40+0x11000] ;  /* 0x011000281408783b */ /* 0x000ee20008004200 */
[----:B--2---:R-:W-:Y:S02]  /*10190*/  IADD3 R3, R15, 0x8000, R3 ;  /* 0x000080000f037810 */ /* 0x004fe40007ffe003 */
[C-C-:B---3--:R-:W-:Y:S02]  /*101a0*/  PRMT R4, R8.reuse, 0x6420, R9.reuse ;  /* 0x0000642008047816 */ /* 0x148fe40000000009 */
[----:B------:R-:W-:Y:S02]  /*101b0*/  PRMT R5, R8, 0x7531, R9 ;  /* 0x0000753108057816 */ /* 0x000fe40000000009 */
[----:B------:R-:W-:-:S02]  /*101c0*/  PRMT R6, R10, 0x6420, R11 ;  /* 0x000064200a067816 */ /* 0x000fc4000000000b */
[----:B------:R-:W-:Y:S02]  /*101d0*/  PRMT R7, R10, 0x7531, R11 ;  /* 0x000075310a077816 */ /* 0x000fe4000000000b */
[----:B------:R-:W2:Y:S04]  /*101e0*/  LDSM.16.MT88.4 R8, [R21+0x11000] ;  /* 0x011000001508783b */ /* 0x000ea80000004200 */
[----:B------:R-:W-:Y:S01]  /*101f0*/  STSM.16.M88.4 [R3], R4 ;  /* 0x0000000403007844 */ /* 0x000fe20000000200 */
[C-C-:B--2---:R-:W-:Y:S02]  /*10200*/  PRMT R12, R8.reuse, 0x6420, R9.reuse ;  /* 0x00006420080c7816 */ /* 0x144fe40000000009 */
[----:B------:R-:W-:Y:S02]  /*10210*/  PRMT R13, R8, 0x7531, R9 ;  /* 0x00007531080d7816 */ /* 0x000fe40000000009 */
[----:B------:R-:W-:-:S02]  /*10220*/  PRMT R14, R10, 0x6420, R11 ;  /* 0x000064200a0e7816 */ /* 0x000fc4000000000b */
[----:B------:R-:W-:-:S05]  /*10230*/  PRMT R15, R10, 0x7531, R11 ;  /* 0x000075310a0f7816 */ /* 0x000fca000000000b */
[----:B------:R-:W-:Y:S04]  /*10240*/  STSM.16.M88.4 [R3+0x1000], R12 ;  /* 0x0010000c03007844 */ /* 0x000fe80000000200 */
[----:B------:R-:W2:Y:S02]  /*10250*/  LDSM.16.MT88.4 R8, [R20+UR40+0x13000] ;  /* 0x013000281408783b */ /* 0x000ea40008004200 */
[C-C-:B--2---:R-:W-:Y:S02]  /*10260*/  PRMT R4, R8.reuse, 0x6420, R9.reuse ;  /* 0x0000642008047816 */ /* 0x144fe40000000009 */
[----:B------:R-:W-:Y:S02]  /*10270*/  PRMT R5, R8, 0x7531, R9 ;  /* 0x0000753108057816 */ /* 0x000fe40000000009 */
[----:B------:R-:W-:-:S02]  /*10280*/  PRMT R6, R10, 0x6420, R11 ;  /* 0x000064200a067816 */ /* 0x000fc4000000000b */
[----:B------:R-:W-:Y:S02]  /*10290*/  PRMT R7, R10, 0x7531, R11 ;  /* 0x000075310a077816 */ /* 0x000fe4000000000b */
[----:B------:R-:W2:Y:S04]  /*102a0*/  LDSM.16.MT88.4 R8, [R21+0x13000] ;  /* 0x013000001508783b */ /* 0x000ea80000004200 */
[----:B------:R2:W-:Y:S02]  /*102b0*/  STSM.16.M88.4 [R3+0x2000], R4 ;  /* 0x0020000403007844 */ /* 0x0005e40000000200 */
[C-C-:B--2---:R-:W-:Y:S02]  /*102c0*/  PRMT R4, R8.reuse, 0x6420, R9.reuse ;  /* 0x0000642008047816 */ /* 0x144fe40000000009 */
[----:B------:R-:W-:-:S02]  /*102d0*/  PRMT R5, R8, 0x7531, R9 ;  /* 0x0000753108057816 */ /* 0x000fc40000000009 */
[C-C-:B------:R-:W-:Y:S02]  /*102e0*/  PRMT R6, R10.reuse, 0x6420, R11.reuse ;  /* 0x000064200a067816 */ /* 0x140fe4000000000b */
[----:B------:R-:W-:-:S05]  /*102f0*/  PRMT R7, R10, 0x7531, R11 ;  /* 0x000075310a077816 */ /* 0x000fca000000000b */
        /* <DEDUP_REMOVED lines=9> */
.L_x_910:
[----:B--2---:R-:W3:Y:S01]  /*10390*/  LDL.LU R4, [R1] ;  /* 0x0000000001047983 */ /* 0x004ee20000300800 */
[C---:B------:R-:W-:Y:S01]  /*103a0*/  ISETP.GT.AND P0, PT, R2.reuse, UR42, PT ;  /* 0x0000002a02007c0c */ /* 0x040fe2000bf04270 */
[----:B------:R-:W-:Y:S02]  /*103b0*/  VIADD R2, R2, 0xffffffff ;  /* 0xffffffff02027836 */ /* 0x000fe40000000000 */
[----:B------:R4:W5:Y:S01]  /*103c0*/  LDL R8, [R1+0xc] ;  /* 0x00000c0001087983 */ /* 0x0009620000100800 */
[----:B---3--:R-:W-:Y:S01]  /*103d0*/  SYNCS.ARRIVE.TRANS64.A1T0 RZ, [R4+URZ+0x28450], RZ ;  /* 0x028450ff04ff79a7 */ /* 0x008fe2000810003f */
[----:B------:R-:W-:-:S05]  /*103e0*/  @!P2 VIADD R3, R4, 0x28480 ;  /* 0x000284800403a836 */ /* 0x000fca0000000000 */
[----:B------:R-:W-:Y:S01]  /*103f0*/  @!P2 PRMT R3, RZ, 0x654, R3 ;  /* 0x00000654ff03a816 */ /* 0x000fe20000000003 */
[----:B------:R-:W-:Y:S06]  /*10400*/  BAR.SYNC.DEFER_BLOCKING 0x2, 0x80 ;  /* 0x0082000000007b1d */ /* 0x000fec0000010000 */
[----:B------:R2:W-:Y:S02]  /*10410*/  @!P2 SYNCS.ARRIVE.TRANS64.RED.A1T0 RZ, [R3+URZ], RZ ;  /* 0x000000ff03ffa9a7 */ /* 0x0005e4000810043f */
[----:B--2---:R4:W5:Y:S01]  /*10420*/  LDL R3, [R1+0x8] ;  /* 0x0000080001037983 */ /* 0x0049620000100800 */
[----:B------:R-:W-:Y:S05]  /*10430*/  @P0 BRA `(.L_x_911) ;  /* 0xfffffff000240947 */ /* 0x000fea000383ffff */
.L_x_889:
[----:B------:R-:W-:Y:S04]  /*10440*/  BSSY B0, `(.L_x_912) ;  /* 0x000000f000007945 */ /* 0x000fe80003800000 */
[----:B------:R-:W-:Y:S05]  /*10450*/  @P2 BRA `(.L_x_913) ;  /* 0x0000000000342947 */ /* 0x000fea0003800000 */
[----:B------:R-:W1:Y:S01]  /*10460*/  S2R R5, SR_LANEID ;  /* 0x0000000000057919 */ /* 0x000e620000000000 */
[----:B------:R-:W-:Y:S01]  /*10470*/  VOTEU.ANY UR4, UPT, PT ;  /* 0x0000000000047886 */ /* 0x000fe200038e0100 */
[----:B---3-5:R-:W3:Y:S01]  /*10480*/  LDC.64 R2, c[0x0][0xdf0] ;  /* 0x00037c00ff027b82 */ /* 0x028ee20000000a00 */
[----:B------:R-:W1:Y:S02]  /*10490*/  FLO.U32 R0, UR4 ;  /* 0x0000000400007d00 */ /* 0x000e6400080e0000 */
[----:B-1----:R-:W-:-:S06]  /*104a0*/  ISETP.EQ.U32.AND P0, PT, R0, R5, PT ;  /* 0x000000050000720c */ /* 0x002fcc0003f02070 */
[----:B------:R-:W3:Y:S07]  /*104b0*/  POPC R5, UR4 ;  /* 0x0000000400057d09 */ /* 0x000eee0008000000 */
[----:B---3--:R-:W3:Y:S01]  /*104c0*/  @P0 ATOMG.E.ADD.STRONG.GPU PT, R3, desc[UR52][R2.64], R5 ;  /* 0x00000005020309a8 */ /* 0x008ee200081ee1f4 */
[----:B------:R-:W1:Y:S02]  /*104d0*/  S2R R4, SR_LTMASK ;  /* 0x0000000000047919 */ /* 0x000e640000003900 */
[----:B-1----:R-:W-:-:S04]  /*104e0*/  LOP3.LUT R4, R4, UR4, RZ, 0xc0, !PT ;  /* 0x0000000404047c12 */ /* 0x002fc8000f8ec0ff */
[----:B------:R-:W1:Y:S01]  /*104f0*/  POPC R7, R4 ;  /* 0x0000000400077309 */ /* 0x000e620000000000 */
[----:B---3--:R-:W1:Y:S02]  /*10500*/  SHFL.IDX PT, R0, R3, R0, 0x1f ;  /* 0x00001f0003007589 */ /* 0x008e6400000e0000 */
[----:B-1----:R-:W-:-:S05]  /*10510*/  IADD3 R0, R0, UR47, R7 ;  /* 0x0000002f00007c10 */ /* 0x002fca000fffe007 */
[----:B------:R1:W-:Y:S02]  /*10520*/  STL [R1+0x20], R0 ;  /* 0x0000200001007387 */ /* 0x0003e40000100800 */
.L_x_913:
[----:B------:R-:W-:Y:S05]  /*10530*/  BSYNC B0 ;  /* 0x0000000000007941 */ /* 0x000fea0003800000 */
.L_x_912:
[----:B------:R-:W-:-:S06]  /*10540*/  UISETP.NE.AND UP0, UPT, UR43, 0x3, UPT ;  /* 0x000000032b00788c */ /* 0x000fcc000bf05270 */
[----:B------:R-:W-:-:S13]  /*10550*/  PLOP3.LUT P0, PT, PT, PT, UP0, 0x80, 0x0 ;  /* 0x000000000000781c */ /* 0x000fda0003f0f008 */
[----:B------:R-:W-:Y:S05]  /*10560*/  @!P0 BRA `(.L_x_914) ;  /* 0x0000000000048947 */ /* 0x000fea0003800000 */
[----:B------:R-:W-:Y:S01]  /*10570*/  BPT.TRAP 0x1 ;  /* 0x000000040000795c */ /* 0x000fe20000300000 */
.L_x_914:
[----:B---3--:R-:W3:Y:S04]  /*10580*/  LDL R2, [R1+0xc] ;  /* 0x00000c0001027983 */ /* 0x008ee80000100800 */
[----:B-1----:R-:W2:Y:S01]  /*10590*/  LDL R0, [R1+0x8] ;  /* 0x0000080001007983 */ /* 0x002ea20000100800 */
[----:B------:R-:W-:Y:S01]  /*105a0*/  BSSY B0, `(.L_x_915) ;  /* 0x0000008000007945 */ /* 0x000fe20003800000 */
[----:B---3-5:R-:W-:-:S04]  /*105b0*/  LOP3.LUT R3, R2, 0x1, RZ, 0x3c, !PT ;  /* 0x0000000102037812 */ /* 0x028fc800078e3cff */
[----:B------:R-:W-:Y:S02]  /*105c0*/  SHF.L.U32 R3, R3, 0x1f, RZ ;  /* 0x0000001f03037819 */ /* 0x000fe400000006ff */
[----:B--2---:R-:W-:-:S04]  /*105d0*/  LEA R20, R0, UR40, 0x3 ;  /* 0x0000002800147c11 */ /* 0x004fc8000f8e18ff */
[----:B------:R-:W1:Y:S01]  /*105e0*/  SYNCS.PHASECHK.TRANS64.TRYWAIT P0, [R20+URZ+0x28470], R3 ;  /* 0x02847003140075a7 */ /* 0x000e62000800017f */
[----:B------:R-:W-:-:S05]  /*105f0*/  IMAD.U32 R0, RZ, RZ, UR46 ;  /* 0x0000002eff007e24 */ /* 0x000fca000f8e00ff */
[----:B------:R-:W-:Y:S01]  /*10600*/  ISETP.NE.AND P1, PT, R0, 0x3, PT ;  /* 0x000000030000780c */ /* 0x000fe20003f25270 */
[----:B-1----:R-:W-:-:S12]  /*10610*/  @!P0 BRA `(.L_x_916) ;  /* 0x0000001000a88947 */ /* 0x002fd80003800000 */
.L_x_952:
[----:B------:R-:W-:Y:S05]  /*10620*/  BSYNC B0 ;  /* 0x0000000000007941 */ /* 0x000fea0003800000 */
.L_x_915:
[----:B------:R-:W-:Y:S05]  /*10630*/  @!P1 BRA `(.L_x_917) ;  /* 0x0000000000049947 */ /* 0x000fea0003800000 */
[----:B------:R-:W-:Y:S01]  /*10640*/  BPT.TRAP 0x1 ;  /* 0x000000040000795c */ /* 0x000fe20000300000 */
.L_x_917:
[----:B------:R-:W1:Y:S02]  /*10650*/  LDL R0, [R1+0xc] ;  /* 0x00000c0001007983 */ /* 0x000e640000100800 */
[----:B-1----:R-:W-:-:S04]  /*10660*/  SHF.L.U32 R3, R0, 0x1f, RZ ;  /* 0x0000001f00037819 */ /* 0x002fc800000006ff */
[----:B------:R-:W1:Y:S02]  /*10670*/  SYNCS.PHASECHK.TRANS64.TRYWAIT P0, [R20+URZ+0x28460], R3 ;  /* 0x02846003140075a7 */ /* 0x000e64000800017f */
[----:B-1----:R-:W-:Y:S05]  /*10680*/  @!P0 BRA `(.L_x_918) ;  /* 0x0000001000a08947 */ /* 0x002fea0003800000 */
.L_x_953:
[----:B------:R-:W2:Y:S04]  /*10690*/  LDL R0, [R1+0x8] ;  /* 0x0000080001007983 */ /* 0x000ea80000100800 */
[----:B------:R-:W3:Y:S04]  /*106a0*/  LDL R2, [R1+0x1c] ;  /* 0x00001c0001027983 */ /* 0x000ee80000100800 */
[----:B------:R-:W5:Y:S01]  /*106b0*/  LDL R12, [R1+0x18] ;  /* 0x00001800010c7983 */ /* 0x000f620000100800 */
[----:B------:R-:W-:Y:S05]  /*106c0*/  WARPSYNC.ALL ;  /* 0x0000000000007948 */ /* 0x000fea0003800000 */
[----:B------:R-:W1:Y:S01]  /*106d0*/  S2R R8, SR_TID.X ;  /* 0x0000000000087919 */ /* 0x000e620000002100 */
[----:B------:R-:W-:Y:S01]  /*106e0*/  IMAD.MOV.U32 R10, RZ, RZ, 0x40 ;  /* 0x00000040ff0a7424 */ /* 0x000fe200078e00ff */
[----:B------:R-:W4:Y:S01]  /*106f0*/  S2R R18, SR_TID.X ;  /* 0x0000000000127919 */ /* 0x000f220000002100 */
[----:B-1----:R-:W-:-:S04]  /*10700*/  LOP3.LUT P0, RZ, R8, 0x4, RZ, 0xc0, !PT ;  /* 0x0000000408ff7812 */ /* 0x002fc8000780c0ff */
[----:B------:R-:W-:Y:S02]  /*10710*/  SEL R10, R10, 0xffffffc0, !P0 ;  /* 0xffffffc00a0a7807 */ /* 0x000fe40004000000 */
[----:B----4-:R-:W-:Y:S01]  /*10720*/  LOP3.LUT P0, RZ, R18, 0x4, RZ, 0xc0, !PT ;  /* 0x0000000412ff7812 */ /* 0x010fe2000780c0ff */
[----:B--2---:R-:W-:-:S05]  /*10730*/  IMAD.SHL.U32 R0, R0, 0x4000, RZ ;  /* 0x0000400000007824 */ /* 0x004fca00078e00ff */
[C---:B---3--:R-:W-:Y:S02]  /*10740*/  LOP3.LUT R2, R0.reuse, R2, RZ, 0xfc, !PT ;  /* 0x0000000200027212 */ /* 0x048fe400078efcff */
[----:B-----5:R-:W-:-:S03]  /*10750*/  IADD3 R0, R0, UR40, R12 ;  /* 0x0000002800007c10 */ /* 0x020fc6000fffe00c */
[----:B------:R-:W1:Y:S01]  /*10760*/  LDSM.16.MT88.4 R4, [R2+UR40+0x10000] ;  /* 0x010000280204783b */ /* 0x000e620008004200 */
[----:B------:R-:W-:-:S04]  /*10770*/  VIADD R3, R2, UR40 ;  /* 0x0000002802037c36 */ /* 0x000fc80008000000 */
[----:B------:R-:W-:Y:S01]  /*10780*/  IMAD.IADD R3, R10, 0x1, R3 ;  /* 0x000000010a037824 */ /* 0x000fe200078e0203 */
[C-C-:B-1----:R-:W-:Y:S02]  /*10790*/  PRMT R8, R4.reuse, 0x6420, R5.reuse ;  /* 0x0000642004087816 */ /* 0x142fe40000000005 */
[----:B------:R-:W-:Y:S02]  /*107a0*/  PRMT R9, R4, 0x7531, R5 ;  /* 0x0000753104097816 */ /* 0x000fe40000000005 */
[C-C-:B------:R-:W-:Y:S02]  /*107b0*/  PRMT R10, R6.reuse, 0x6420, R7.reuse ;  /* 0x00006420060a7816 */ /* 0x140fe40000000007 */
[----:B------:R-:W-:Y:S02]  /*107c0*/  PRMT R11, R6, 0x7531, R7 ;  /* 0x00007531060b7816 */ /* 0x000fe40000000007 */
[----:B------:R-:W1:Y:S04]  /*107d0*/  LDSM.16.MT88.4 R4, [R3+0x10000] ;  /* 0x010000000304783b */ /* 0x000e680000004200 */
[----:B------:R1:W-:Y:S02]  /*107e0*/  STSM.16.M88.4 [R0+0x8000], R8 ;  /* 0x0080000800007844 */ /* 0x0003e40000000200 */
        /* <DEDUP_REMOVED lines=11> */
[----:B------:R2:W-:Y:S02]  /*108a0*/  STSM.16.M88.4 [R0+0xa000], R12 ;  /* 0x00a0000c00007844 */ /* 0x0005e40000000200 */
[----:B--2---:R-:W-:-:S05]  /*108b0*/  IMAD.MOV.U32 R15, RZ, RZ, 0x20 ;  /* 0x00000020ff0f7424 */ /* 0x004fca00078e00ff */
[----:B------:R-:W-:Y:S02]  /*108c0*/  SEL R15, R15, 0xffffffe0, !P0 ;  /* 0xffffffe00f0f7807 */ /* 0x000fe40004000000 */
[C-C-:B-1----:R-:W-:Y:S02]  /*108d0*/  PRMT R8, R4.reuse, 0x6420, R5.reuse ;  /* 0x0000642004087816 */ /* 0x142fe40000000005 */
[----:B------:R-:W-:Y:S02]  /*108e0*/  PRMT R9, R4, 0x7531, R5 ;  /* 0x0000753104097816 */ /* 0x000fe40000000005 */
[C-C-:B------:R-:W-:Y:S02]  /*108f0*/  PRMT R10, R6.reuse, 0x6420, R7.reuse ;  /* 0x00006420060a7816 */ /* 0x140fe40000000007 */
[----:B------:R-:W-:-:S05]  /*10900*/  PRMT R11, R6, 0x7531, R7 ;  /* 0x00007531060b7816 */ /* 0x000fca0000000007 */
[----:B------:R1:W-:Y:S04]  /*10910*/  STSM.16.M88.4 [R0+0xb000], R8 ;  /* 0x00b0000800007844 */ /* 0x0003e80000000200 */
[----:B------:R-:W2:Y:S01]  /*10920*/  LDSM.16.MT88.4 R4, [R2+UR40+0x11000] ;  /* 0x011000280204783b */ /* 0x000ea20008004200 */
[----:B-1----:R-:W-:Y:S02]  /*10930*/  IADD3 R0, R15, 0x8000, R0 ;  /* 0x000080000f007810 */ /* 0x002fe40007ffe000 */
[C-C-:B--2---:R-:W-:Y:S02]  /*10940*/  PRMT R16, R4.reuse, 0x6420, R5.reuse ;  /* 0x0000642004107816 */ /* 0x144fe40000000005 */
[----:B------:R-:W-:Y:S02]  /*10950*/  PRMT R17, R4, 0x7531, R5 ;  /* 0x0000753104117816 */ /* 0x000fe40000000005 */
[----:B------:R-:W-:-:S02]  /*10960*/  PRMT R18, R6, 0x6420, R7 ;  /* 0x0000642006127816 */ /* 0x000fc40000000007 */
[----:B------:R-:W-:Y:S02]  /*10970*/  PRMT R19, R6, 0x7531, R7 ;  /* 0x0000753106137816 */ /* 0x000fe40000000007 */
[----:B------:R-:W1:Y:S04]  /*10980*/  LDSM.16.MT88.4 R4, [R3+0x11000] ;  /* 0x011000000304783b */ /* 0x000e680000004200 */
[----:B------:R-:W-:Y:S01]  /*10990*/  STSM.16.M88.4 [R0], R16 ;  /* 0x0000001000007844 */ /* 0x000fe20000000200 */
[C-C-:B-1----:R-:W-:Y:S02]  /*109a0*/  PRMT R8, R4.reuse, 0x6420, R5.reuse ;  /* 0x0000642004087816 */ /* 0x142fe40000000005 */
[----:B------:R-:W-:Y:S02]  /*109b0*/  PRMT R9, R4, 0x7531, R5 ;  /* 0x0000753104097816 */ /* 0x000fe40000000005 */
[----:B------:R-:W-:-:S02]  /*109c0*/  PRMT R10, R6, 0x6420, R7 ;  /* 0x00006420060a7816 */ /* 0x000fc40000000007 */
        /* <DEDUP_REMOVED lines=22> */
.L_x_919:
[----:B------:R-:W3:Y:S01]  /*10b30*/  LDL.LU R2, [R1+0x8] ;  /* 0x0000080001027983 */ /* 0x000ee20000300800 */
[----:B-1----:R-:W-:Y:S03]  /*10b40*/  SYNCS.ARRIVE.TRANS64.A1T0 RZ, [R20+URZ+0x28450], RZ ;  /* 0x028450ff14ff79a7 */ /* 0x002fe6000810003f */
[----:B------:R-:W4:Y:S01]  /*10b50*/  LDL.LU R3, [R1+0xc] ;  /* 0x00000c0001037983 */ /* 0x000f220000300800 */
[----:B--2---:R-:W-:-:S05]  /*10b60*/  @!P2 VIADD R0, R20, 0x28480 ;  /* 0x000284801400a836 */ /* 0x004fca0000000000 */
[----:B------:R-:W-:Y:S01]  /*10b70*/  @!P2 PRMT R0, RZ, 0x654, R0 ;  /* 0x00000654ff00a816 */ /* 0x000fe20000000000 */
[----:B------:R-:W-:Y:S06]  /*10b80*/  BAR.SYNC.DEFER_BLOCKING 0x2, 0x80 ;  /* 0x0082000000007b1d */ /* 0x000fec0000010000 */
[----:B------:R3:W-:Y:S02]  /*10b90*/  @!P2 SYNCS.ARRIVE.TRANS64.RED.A1T0 RZ, [R0+URZ], RZ ;  /* 0x000000ff00ffa9a7 */ /* 0x0007e4000810043f */
[----:B---3--:R-:W-:-:S05]  /*10ba0*/  VIADD R0, R2, 0x1 ;  /* 0x0000000102007836 */ /* 0x008fca0000000000 */
[----:B------:R-:W-:-:S04]  /*10bb0*/  ISETP.NE.AND P0, PT, R0, 0x2, PT ;  /* 0x000000020000780c */ /* 0x000fc80003f05270 */
[----:B------:R-:W-:Y:S02]  /*10bc0*/  SEL R2, RZ, 0x1, P0 ;  /* 0x00000001ff027807 */ /* 0x000fe40000000000 */
[----:B------:R-:W-:Y:S02]  /*10bd0*/  SEL R0, R0, RZ, P0 ;  /* 0x000000ff00007207 */ /* 0x000fe40000000000 */
[----:B----4-:R-:W-:-:S03]  /*10be0*/  LOP3.LUT R3, R3, R2, RZ, 0x3c, !PT ;  /* 0x0000000203037212 */ /* 0x010fc600078e3cff */
[----:B------:R1:W-:Y:S04]  /*10bf0*/  STL [R1+0x8], R0 ;  /* 0x0000080001007387 */ /* 0x0003e80000100800 */
[----:B------:R1:W-:Y:S02]  /*10c00*/  STL [R1+0xc], R3 ;  /* 0x00000c0301007387 */ /* 0x0003e40000100800 */
.L_x_873:
[----:B------:R-:W-:Y:S05]  /*10c10*/  BSYNC B6 ;  /* 0x0000000000067941 */ /* 0x000fea0003800000 */
.L_x_871:
[----:B-12---:R-:W2:Y:S04]  /*10c20*/  LDL R0, [R1+0x24] ;  /* 0x0000240001007983 */ /* 0x006ea80000100800 */
[----:B------:R1:W5:Y:S01]  /*10c30*/  LDL R2, [R1+0x20] ;  /* 0x0000200001027983 */ /* 0x0003620000100800 */
[----:B--2---:R-:W-:-:S13]  /*10c40*/  LOP3.LUT P0, RZ, R0, 0x2, RZ, 0xc0, !PT ;  /* 0x0000000200ff7812 */ /* 0x004fda000780c0ff */
[----:B-1----:R-:W-:Y:S05]  /*10c50*/  @!P0 BRA `(.L_x_920) ;  /* 0x0000000000208947 */ /* 0x002fea0003800000 */
[----:B------:R-:W1:Y:S08]  /*10c60*/  S2UR UR5, SR_CgaCtaId ;  /* 0x00000000000579c3 */ /* 0x000e700000008800 */
[----:B------:R-:W-:Y:S06]  /*10c70*/  BAR.SYNC.DEFER_BLOCKING 0x5, 0x180 ;  /* 0x0146000000007b1d */ /* 0x000fec0000010000 */
[----:B------:R-:W-:-:S02]  /*10c80*/  UMOV UR4, 0x400 ;  /* 0x0000040000047882 */ /* 0x000fc40000000000 */
[----:B-1----:R-:W-:-:S09]  /*10c90*/  ULEA UR4, UR5, UR4, 0x18 ;  /* 0x0000000405047291 */ /* 0x002fd2000f8ec03f */
[----:B-----5:R-:W1:Y:S04]  /*10ca0*/  LDS R2, [UR4+0x284d0] ;  /* 0x0284d004ff027984 */ /* 0x020e680008000800 */
[----:B-1----:R1:W-:Y:S01]  /*10cb0*/  STL [R1+0x20], R2 ;  /* 0x0000200201007387 */ /* 0x0023e20000100800 */
[----:B------:R-:W-:Y:S06]  /*10cc0*/  BAR.ARV 0x4, 0x180 ;  /* 0x0106000000007b1d */ /* 0x000fec0000002000 */
[----:B------:R-:W-:Y:S05]  /*10cd0*/  BRA `(.L_x_921) ;  /* 0x00000000002c7947 */ /* 0x000fea0003800000 */
.L_x_920:
[----:B------:R-:W1:Y:S01]  /*10ce0*/  S2R R0, SR_TID.X ;  /* 0x0000000000007919 */ /* 0x000e620000002100 */
[----:B------:R-:W-:Y:S01]  /*10cf0*/  BAR.SYNC.DEFER_BLOCKING 0x4, 0x180 ;  /* 0x0106000000007b1d */ /* 0x000fe20000010000 */
[----:B-1----:R-:W-:-:S04]  /*10d00*/  LOP3.LUT R0, R0, 0x7f, RZ, 0xc0, !PT ;  /* 0x0000007f00007812 */ /* 0x002fc800078ec0ff */
[----:B------:R-:W-:-:S13]  /*10d10*/  ISETP.NE.AND P0, PT, R0, RZ, PT ;  /* 0x000000ff0000720c */ /* 0x000fda0003f05270 */
[----:B------:R-:W1:Y:S01]  /*10d20*/  @!P0 S2R R3, SR_CgaCtaId ;  /* 0x0000000000038919 */ /* 0x000e620000008800 */
[----:B------:R-:W-:-:S04]  /*10d30*/  @!P0 MOV R0, 0x400 ;  /* 0x0000040000008802 */ /* 0x000fc80000000f00 */
[----:B-1----:R-:W-:Y:S02]  /*10d40*/  @!P0 LEA R3, R3, R0, 0x18 ;  /* 0x0000000003038211 */ /* 0x002fe400078ec0ff */
[----:B-----5:R-:W1:Y:S04]  /*10d50*/  SHFL.IDX PT, R0, R2, RZ, 0x1f ;  /* 0x00001fff02007589 */ /* 0x020e6800000e0000 */
[----:B------:R2:W-:Y:S04]  /*10d60*/  @!P0 STS [R3+0x284d0], R2 ;  /* 0x0284d00203008388 */ /* 0x0005e80000000800 */
[----:B-1----:R2:W-:Y:S01]  /*10d70*/  STL [R1+0x20], R0 ;  /* 0x0000200001007387 */ /* 0x0025e20000100800 */
[----:B------:R-:W-:Y:S06]  /*10d80*/  BAR.ARV 0x5, 0x180 ;  /* 0x0146000000007b1d */ /* 0x000fec0000002000 */
.L_x_921:
[----:B--2---:R-:W2:Y:S01]  /*10d90*/  LDL R0, [R1+0x20] ;  /* 0x0000200001007983 */ /* 0x004ea20000100800 */
[----:B------:R-:W-:Y:S02]  /*10da0*/  ULDC UR4, c[0x0][0xda8] ;  /* 0x00036a0000047ab9 */ /* 0x000fe40000000800 */
[----:B--2---:R-:W-:-:S13]  /*10db0*/  ISETP.GE.AND P0, PT, R0, UR4, PT ;  /* 0x0000000400007c0c */ /* 0x004fda000bf06270 */
[----:B------:R-:W-:Y:S05]  /*10dc0*/  @!P0 BRA `(.L_x_922) ;  /* 0xffffffcc00888947 */ /* 0x000fea000383ffff */
.L_x_862:
[----:B-1----:R-:W2:Y:S01]  /*10dd0*/  LDL.LU R0, [R1+0x28] ;  /* 0x0000280001007983 */ /* 0x002ea20000300800 */
[----:B------:R-:W-:Y:S01]  /*10de0*/  BSSY B0, `(.L_x_923) ;  /* 0x000000b000007945 */ /* 0x000fe20003800000 */
[----:B------:R-:W1:Y:S01]  /*10df0*/  S2R R5, SR_CgaCtaId ;  /* 0x0000000000057919 */ /* 0x000e620000008800 */
[----:B--2---:R-:W-:-:S05]  /*10e00*/  VIADD R0, R0, 0x1 ;  /* 0x0000000100007836 */ /* 0x004fca0000000000 */
[----:B------:R-:W-:-:S04]  /*10e10*/  LEA.HI R2, R0, R0, RZ, 0x1 ;  /* 0x0000000000027211 */ /* 0x000fc800078f08ff */
[----:B------:R-:W-:-:S05]  /*10e20*/  LOP3.LUT R3, R2, 0xfffffffe, RZ, 0xc0, !PT ;  /* 0xfffffffe02037812 */ /* 0x000fca00078ec0ff */
[----:B------:R-:W-:Y:S01]  /*10e30*/  IMAD.IADD R3, R0, 0x1, -R3 ;  /* 0x0000000100037824 */ /* 0x000fe200078e0a03 */
[----:B------:R-:W-:-:S04]  /*10e40*/  MOV R0, 0x400 ;  /* 0x0000040000007802 */ /* 0x000fc80000000f00 */
[----:B-1----:R-:W-:Y:S02]  /*10e50*/  LEA R0, R5, R0, 0x18 ;  /* 0x0000000005007211 */ /* 0x002fe400078ec0ff */
[----:B------:R-:W-:-:S04]  /*10e60*/  SHF.L.U32 R3, R3, 0x1f, RZ ;  /* 0x0000001f03037819 */ /* 0x000fc800000006ff */
[----:B------:R-:W1:Y:S02]  /*10e70*/  SYNCS.PHASECHK.TRANS64.TRYWAIT P0, [R0+URZ+0x28420], R3 ;  /* 0x02842003000075a7 */ /* 0x000e64000800017f */
[----:B-1----:R-:W-:Y:S05]  /*10e80*/  @!P0 BRA `(.L_x_924) ;  /* 0x0000000800b48947 */ /* 0x002fea0003800000 */
.L_x_954:
[----:B------:R-:W-:Y:S05]  /*10e90*/  BSYNC B0 ;  /* 0x0000000000007941 */ /* 0x000fea0003800000 */
.L_x_923:
[----:B------:R-:W-:-:S03]  /*10ea0*/  UMOV UR4, 0xffffffff ;  /* 0xffffffff00047882 */ /* 0x000fc60000000000 */
[----:B------:R-:W-:Y:S05]  /*10eb0*/  BRA.DIV UR4, `(.L_x_925) ;  /* 0x0000000a04bc7947 */ /* 0x000fea000b800000 */
[----:B------:R-:W2:Y:S02]  /*10ec0*/  S2R R2, SR_TID.X ;  /* 0x0000000000027919 */ /* 0x000ea40000002100 */
[----:B--2---:R-:W-:-:S04]  /*10ed0*/  SHF.R.U32.HI R2, RZ, 0x5, R2 ;  /* 0x00000005ff027819 */ /* 0x004fc80000011602 */
[----:B------:R-:W-:-:S05]  /*10ee0*/  LOP3.LUT R2, R2, 0x3, RZ, 0xc0, !PT ;  /* 0x0000000302027812 */ /* 0x000fca00078ec0ff */
[----:B------:R2:W3:Y:S02]  /*10ef0*/  SHFL.IDX PT, R14, R2, RZ, 0x1f ;  /* 0x00001fff020e7589 */ /* 0x0004e400000e0000 */
.L_x_957:
[----:B---3--:R-:W-:Y:S01]  /*10f00*/  ISETP.NE.AND P0, PT, R14, RZ, PT ;  /* 0x000000ff0e00720c */ /* 0x008fe20003f05270 */
[----:B------:R-:W-:-:S12]  /*10f10*/  BSSY B0, `(.L_x_926) ;  /* 0x000002e000007945 */ /* 0x000fd80003800000 */
[----:B------:R-:W-:Y:S05]  /*10f20*/  @P0 BRA `(.L_x_927) ;  /* 0x0000000000b00947 */ /* 0x000fea0003800000 */
[----:B------:R-:W-:-:S03]  /*10f30*/  UMOV UR4, 0xffffffff ;  /* 0xffffffff00047882 */ /* 0x000fc60000000000 */
[----:B------:R-:W-:Y:S05]  /*10f40*/  BRA.DIV UR4, `(.L_x_928) ;  /* 0x0000000a04cc7947 */ /* 0x000fea000b800000 */
[----:B------:R-:W-:-:S13]  /*10f50*/  ELECT P6, URZ, PT ;  /* 0x00000000003f782f */ /* 0x000fda00038c0000 */
.L_x_960:
[----:B------:R-:W-:Y:S05]  /*10f60*/  @!P6 BRA `(.L_x_927) ;  /* 0x0000000000a0e947 */ /* 0x000fea0003800000 */
[----:B------:R-:W-:-:S06]  /*10f70*/  ULOP3.LUT UR4, UR61, 0x2, URZ, 0xfc, !UPT ;  /* 0x000000023d047892 */ /* 0x000fcc000f8efc3f */
[----:B--2---:R-:W-:-:S05]  /*10f80*/  IMAD.U32 R2, RZ, RZ, UR4 ;  /* 0x00000004ff027e24 */ /* 0x004fca000f8e00ff */
[----:B------:R-:W-:-:S13]  /*10f90*/  ISETP.NE.AND P0, PT, R2, 0x3, PT ;  /* 0x000000030200780c */ /* 0x000fda0003f05270 */
[----:B------:R-:W-:Y:S05]  /*10fa0*/  @!P0 BRA `(.L_x_929) ;  /* 0x0000000000048947 */ /* 0x000fea0003800000 */
[----:B------:R-:W-:Y:S01]  /*10fb0*/  BPT.TRAP 0x1 ;  /* 0x000000040000795c */ /* 0x000fe20000300000 */
.L_x_929:
[----:B-1----:R-:W2:Y:S04]  /*10fc0*/  LDL R3, [R1+0x8] ;  /* 0x0000080001037983 */ /* 0x002ea80000100800 */
[----:B------:R-:W3:Y:S01]  /*10fd0*/  LDL.LU R7, [R1+0xc] ;  /* 0x00000c0001077983 */ /* 0x000ee20000300800 */
[----:B------:R-:W-:-:S04]  /*10fe0*/  VIADD R2, R0, 0x28440 ;  /* 0x0002844000027836 */ /* 0x000fc80000000000 */
[C---:B--2---:R-:W-:Y:S02]  /*10ff0*/  IMAD R6, R3.reuse, 0x8, R2 ;  /* 0x0000000803067824 */ /* 0x044fe400078e0202 */
[----:B------:R-:W-:Y:S01]  /*11000*/  VIADD R3, R3, 0x1 ;  /* 0x0000000103037836 */ /* 0x000fe20000000000 */
[----:B---3--:R-:W-:-:S04]  /*11010*/  SHF.L.U32 R5, R7, 0x1f, RZ ;  /* 0x0000001f07057819 */ /* 0x008fc800000006ff */
[C---:B------:R-:W-:Y:S01]  /*11020*/  ISETP.NE.AND P2, PT, R3.reuse, 0x2, PT ;  /* 0x000000020300780c */ /* 0x040fe20003f45270 */
[----:B------:R-:W1:Y:S03]  /*11030*/  SYNCS.PHASECHK.TRANS64.TRYWAIT P1, [R6+URZ], R5 ;  /* 0x00000005060075a7 */ /* 0x000e66000802017f */
[----:B------:R-:W-:Y:S02]  /*11040*/  SEL R4, RZ, 0x1, P2 ;  /* 0x00000001ff047807 */ /* 0x000fe40001000000 */
[----:B------:R-:W-:Y:S02]  /*11050*/  SEL R3, R3, RZ, P2 ;  /* 0x000000ff03037207 */ /* 0x000fe40001000000 */
[----:B------:R-:W-:-:S03]  /*11060*/  LOP3.LUT R4, R7, R4, RZ, 0x3c, !PT ;  /* 0x0000000407047212 */ /* 0x000fc600078e3cff */
[----:B------:R-:W-:Y:S01]  /*11070*/  IMAD R7, R3, 0x8, R2 ;  /* 0x0000000803077824 */ /* 0x000fe200078e0202 */
[----:B------:R-:W-:Y:S01]  /*11080*/  SHF.L.U32 R2, R4, 0x1f, RZ ;  /* 0x0000001f04027819 */ /* 0x000fe200000006ff */
[----:B-1----:R-:W-:Y:S06]  /*11090*/  @!P1 BRA `(.L_x_930) ;  /* 0x0000000800989947 */ /* 0x002fec0003800000 */
.L_x_961:
[----:B------:R-:W2:Y:S02]  /*110a0*/  SYNCS.PHASECHK.TRANS64.TRYWAIT P1, [R7+URZ], R2 ;  /* 0x00000002070075a7 */ /* 0x000ea4000802017f */
[----:B--2---:R-:W-:Y:S05]  /*110b0*/  @!P1 BRA `(.L_x_931) ;  /* 0x0000000800a49947 */ /* 0x004fea0003800000 */
.L_x_962:
[----:B------:R-:W-:Y:S05]  /*110c0*/  @!P0 BRA `(.L_x_932) ;  /* 0x0000000000048947 */ /* 0x000fea0003800000 */
[----:B------:R-:W-:Y:S01]  /*110d0*/  BPT.TRAP 0x1 ;  /* 0x000000040000795c */ /* 0x000fe20000300000 */
.L_x_932:
[----:B------:R-:W3:Y:S02]  /*110e0*/  LDL.LU R4, [R1+0x8] ;  /* 0x0000080001047983 */ /* 0x000ee40000300800 */
[----:B---3--:R-:W-:-:S04]  /*110f0*/  IMAD R4, R4, 0x8, R0 ;  /* 0x0000000804047824 */ /* 0x008fc800078e0200 */
[----:B------:R-:W3:Y:S02]  /*11100*/  SYNCS.PHASECHK.TRANS64.TRYWAIT P1, [R4+URZ+0x28460], R5 ;  /* 0x02846005040075a7 */ /* 0x000ee4000802017f */
[----:B---3--:R-:W-:Y:S05]  /*11110*/  @!P1 BRA `(.L_x_933) ;  /* 0x0000000800a09947 */ /* 0x008fea0003800000 */
.L_x_963:
[----:B------:R-:W-:Y:S05]  /*11120*/  @!P0 BRA `(.L_x_934) ;  /* 0x0000000000048947 */ /* 0x000fea0003800000 */
[----:B------:R-:W-:Y:S01]  /*11130*/  BPT.TRAP 0x1 ;  /* 0x000000040000795c */ /* 0x000fe20000300000 */
.L_x_934:
[----:B------:R-:W-:-:S04]  /*11140*/  IMAD R3, R3, 0x8, R0 ;  /* 0x0000000803037824 */ /* 0x000fc800078e0200 */
[----:B------:R-:W4:Y:S02]  /*11150*/  SYNCS.PHASECHK.TRANS64.TRYWAIT P1, [R3+URZ+0x28460], R2 ;  /* 0x02846002030075a7 */ /* 0x000f24000802017f */
[----:B----4-:R-:W-:Y:S05]  /*11160*/  @!P1 BRA `(.L_x_935) ;  /* 0x0000000800a09947 */ /* 0x010fea0003800000 */
.L_x_964:
[----:B------:R-:W-:Y:S05]  /*11170*/  @!P0 BRA `(.L_x_936) ;  /* 0x0000000000048947 */ /* 0x000fea0003800000 */
[----:B------:R-:W-:Y:S01]  /*11180*/  BPT.TRAP 0x1 ;  /* 0x000000040000795c */ /* 0x000fe20000300000 */
.L_x_936:
[----:B------:R-:W5:Y:S02]  /*11190*/  SYNCS.PHASECHK.TRANS64.TRYWAIT P0, [R4+URZ+0x28480], R5 ;  /* 0x02848005040075a7 */ /* 0x000f64000800017f */
[----:B-----5:R-:W-:Y:S05]  /*111a0*/  @!P0 BRA `(.L_x_937) ;  /* 0x0000000800a48947 */ /* 0x020fea0003800000 */
.L_x_938:
[----:B------:R1:W1:Y:S02]  /*111b0*/  SYNCS.PHASECHK.TRANS64.TRYWAIT P0, [R3+URZ+0x28480], R2 ;  /* 0x02848002030075a7 */ /* 0x000264000800017f */
[----:B-1----:R-:W-:Y:S05]  /*111c0*/  @!P0 NANOSLEEP.SYNCS 0x989680 ;  /* 0x009896800000895d */ /* 0x002fea0003900000 */
[----:B------:R-:W1:Y:S02]  /*111d0*/  @!P0 SYNCS.PHASECHK.TRANS64 P0, [R3+URZ+0x28480], R2 ;  /* 0x02848002030085a7 */ /* 0x000e64000800007f */
[----:B-1----:R-:W-:Y:S05]  /*111e0*/  @!P0 BRA `(.L_x_938) ;  /* 0xfffffffc00f08947 */ /* 0x002fea000383ffff */
.L_x_927:
[----:B------:R-:W-:Y:S05]  /*111f0*/  BSYNC B0 ;  /* 0x0000000000007941 */ /* 0x000fea0003800000 */
.L_x_926:
[----:B------:R-:W-:Y:S05]  /*11200*/  EXIT ;  /* 0x000000000000794d */ /* 0x000fea0003800000 */
.L_x_775:
[----:B-1----:R-:W-:-:S04]  /*11210*/  IMAD.U32 R3, RZ, RZ, UR37 ;  /* 0x00000025ff037e24 */ /* 0x002fc8000f8e00ff */
[----:B------:R1:W2:Y:S03]  /*11220*/  SYNCS.PHASECHK.TRANS64.TRYWAIT P1, [R3+URZ+0x28400], R0 ;  /* 0x02840000030075a7 */ /* 0x0002a6000802017f */
[----:B--2---:R-:W-:Y:S05]  /*11230*/  @!P1 NANOSLEEP.SYNCS 0x989680 ;  /* 0x009896800000995d */ /* 0x004fea0003900000 */
[----:B------:R-:W2:Y:S02]  /*11240*/  @!P1 SYNCS.PHASECHK.TRANS64 P1, [R3+URZ+0x28400], R0 ;  /* 0x02840000030095a7 */ /* 0x000ea4000802007f */
[----:B--2---:R-:W-:Y:S05]  /*11250*/  @!P1 BRA `(.L_x_775) ;  /* 0xfffffffc00ec9947 */ /* 0x004fea000383ffff */
[----:B------:R-:W-:Y:S05]  /*11260*/  BRA `(.L_x_939) ;  /* 0xffffff0c00287947 */ /* 0x000fea000383ffff */
.L_x_779:
[----:B--2---:R2:W3:Y:S02]  /*11270*/  SYNCS.PHASECHK.TRANS64.TRYWAIT P2, [R5+URZ+0x28430], R0 ;  /* 0x02843000050075a7 */ /* 0x0044e4000804017f */
[----:B---3--:R-:W-:Y:S05]  /*11280*/  @!P2 NANOSLEEP.SYNCS 0x989680 ;  /* 0x009896800000a95d */ /* 0x008fea0003900000 */
[----:B------:R-:W3:Y:S02]  /*11290*/  @!P2 SYNCS.PHASECHK.TRANS64 P2, [R5+URZ+0x28430], R0 ;  /* 0x028430000500a5a7 */ /* 0x000ee4000804007f */
[----:B---3--:R-:W-:Y:S05]  /*112a0*/  @!P2 BRA `(.L_x_779) ;  /* 0xfffffffc00f0a947 */ /* 0x008fea000383ffff */
[----:B------:R-:W-:Y:S05]  /*112b0*/  BRA `(.L_x_778) ;  /* 0xffffff0c004c7947 */ /* 0x000fea000383ffff */
.L_x_795:
[----:B--2---:R-:W-:-:S04]  /*112c0*/  IMAD.U32 R10, RZ, RZ, UR10 ;  /* 0x0000000aff0a7e24 */ /* 0x004fc8000f8e00ff */
[----:B------:R2:W3:Y:S03]  /*112d0*/  SYNCS.PHASECHK.TRANS64.TRYWAIT P2, [R10+URZ+0x28430], R9 ;  /* 0x028430090a0075a7 */ /* 0x0004e6000804017f */
[----:B---3--:R-:W-:Y:S05]  /*112e0*/  @!P2 NANOSLEEP.SYNCS 0x989680 ;  /* 0x009896800000a95d */ /* 0x008fea0003900000 */
[----:B------:R-:W3:Y:S02]  /*112f0*/  @!P2 SYNCS.PHASECHK.TRANS64 P2, [R10+URZ+0x28430], R9 ;  /* 0x028430090a00a5a7 */ /* 0x000ee4000804007f */
[----:B---3--:R-:W-:Y:S05]  /*11300*/  @!P2 BRA `(.L_x_795) ;  /* 0xfffffffc00eca947 */ /* 0x008fea000383ffff */
[----:B------:R-:W-:Y:S05]  /*11310*/  BRA `(.L_x_792) ;  /* 0xffffff2c00c47947 */ /* 0x000fea000383ffff */
.L_x_799:
[----:B--2---:R-:W-:-:S04]  /*11320*/  IMAD.U32 R10, RZ, RZ, UR10 ;  /* 0x0000000aff0a7e24 */ /* 0x004fc8000f8e00ff */
[----:B------:R2:W3:Y:S03]  /*11330*/  SYNCS.PHASECHK.TRANS64.TRYWAIT P2, [R10+URZ+0x28450], R9 ;  /* 0x028450090a0075a7 */ /* 0x0004e6000804017f */
[----:B---3--:R-:W-:Y:S05]  /*11340*/  @!P2 NANOSLEEP.SYNCS 0x989680 ;  /* 0x009896800000a95d */ /* 0x008fea0003900000 */
[----:B------:R-:W3:Y:S02]  /*11350*/  @!P2 SYNCS.PHASECHK.TRANS64 P2, [R10+URZ+0x28450], R9 ;  /* 0x028450090a00a5a7 */ /* 0x000ee4000804007f */
[----:B---3--:R-:W-:Y:S05]  /*11360*/  @!P2 BRA `(.L_x_799) ;  /* 0xfffffffc00eca947 */ /* 0x008fea000383ffff */
[----:B------:R-:W-:Y:S05]  /*11370*/  BRA `(.L_x_796) ;  /* 0xffffff3000907947 */ /* 0x000fea000383ffff */
.L_x_817:
[----:B--2---:R-:W-:-:S04]  /*11380*/  IMAD.U32 R6, RZ, RZ, UR6 ;  /* 0x00000006ff067e24 */ /* 0x004fc8000f8e00ff */
[----:B------:R2:W3:Y:S03]  /*11390*/  SYNCS.PHASECHK.TRANS64.TRYWAIT P2, [R6+URZ+0x28430], R5 ;  /* 0x02843005060075a7 */ /* 0x0004e6000804017f */
[----:B---3--:R-:W-:Y:S05]  /*113a0*/  @!P2 NANOSLEEP.SYNCS 0x989680 ;  /* 0x009896800000a95d */ /* 0x008fea0003900000 */
[----:B------:R-:W3:Y:S02]  /*113b0*/  @!P2 SYNCS.PHASECHK.TRANS64 P2, [R6+URZ+0x28430], R5 ;  /* 0x028430050600a5a7 */ /* 0x000ee4000804007f */
[----:B---3--:R-:W-:Y:S05]  /*113c0*/  @!P2 BRA `(.L_x_817) ;  /* 0xfffffffc00eca947 */ /* 0x008fea000383ffff */
[----:B------:R-:W-:Y:S05]  /*113d0*/  BRA `(.L_x_814) ;  /* 0xffffff5400047947 */ /* 0x000fea000383ffff */
.L_x_821:
[----:B--2---:R-:W-:-:S04]  /*113e0*/  IMAD.U32 R6, RZ, RZ, UR10 ;  /* 0x0000000aff067e24 */ /* 0x004fc8000f8e00ff */
[----:B------:R2:W3:Y:S03]  /*113f0*/  SYNCS.PHASECHK.TRANS64.TRYWAIT P2, [R6+URZ+0x28450], R5 ;  /* 0x02845005060075a7 */ /* 0x0004e6000804017f */
[----:B---3--:R-:W-:Y:S05]  /*11400*/  @!P2 NANOSLEEP.SYNCS 0x989680 ;  /* 0x009896800000a95d */ /* 0x008fea0003900000 */
[----:B------:R-:W3:Y:S02]  /*11410*/  @!P2 SYNCS.PHASECHK.TRANS64 P2, [R6+URZ+0x28450], R5 ;  /* 0x028450050600a5a7 */ /* 0x000ee4000804007f */
[----:B---3--:R-:W-:Y:S05]  /*11420*/  @!P2 BRA `(.L_x_821) ;  /* 0xfffffffc00eca947 */ /* 0x008fea000383ffff */
[----:B------:R-:W-:Y:S05]  /*11430*/  BRA `(.L_x_818) ;  /* 0xffffff5400dc7947 */ /* 0x000fea000383ffff */
.L_x_828:
[----:B--2---:R-:W-:-:S04]  /*11440*/  IMAD.U32 R6, RZ, RZ, UR6 ;  /* 0x00000006ff067e24 */ /* 0x004fc8000f8e00ff */
[----:B------:R2:W3:Y:S03]  /*11450*/  SYNCS.PHASECHK.TRANS64.TRYWAIT P2, [R6+URZ+0x28430], R5 ;  /* 0x02843005060075a7 */ /* 0x0004e6000804017f */
[----:B---3--:R-:W-:Y:S05]  /*11460*/  @!P2 NANOSLEEP.SYNCS 0x989680 ;  /* 0x009896800000a95d */ /* 0x008fea0003900000 */
[----:B------:R-:W3:Y:S02]  /*11470*/  @!P2 SYNCS.PHASECHK.TRANS64 P2, [R6+URZ+0x28430], R5 ;  /* 0x028430050600a5a7 */ /* 0x000ee4000804007f */
[----:B---3--:R-:W-:Y:S05]  /*11480*/  @!P2 BRA `(.L_x_828) ;  /* 0xfffffffc00eca947 */ /* 0x008fea000383ffff */
[----:B------:R-:W-:Y:S05]  /*11490*/  BRA `(.L_x_825) ;  /* 0xffffff6c00587947 */ /* 0x000fea000383ffff */
.L_x_832:
[----:B--2---:R-:W-:-:S04]  /*114a0*/  IMAD.U32 R6, RZ, RZ, UR10 ;  /* 0x0000000aff067e24 */ /* 0x004fc8000f8e00ff */
[----:B------:R2:W3:Y:S03]  /*114b0*/  SYNCS.PHASECHK.TRANS64.TRYWAIT P2, [R6+URZ+0x28450], R5 ;  /* 0x02845005060075a7 */ /* 0x0004e6000804017f */
[----:B---3--:R-:W-:Y:S05]  /*114c0*/  @!P2 NANOSLEEP.SYNCS 0x989680 ;  /* 0x009896800000a95d */ /* 0x008fea0003900000 */
[----:B------:R-:W3:Y:S02]  /*114d0*/  @!P2 SYNCS.PHASECHK.TRANS64 P2, [R6+URZ+0x28450], R5 ;  /* 0x028450050600a5a7 */ /* 0x000ee4000804007f */
[----:B---3--:R-:W-:Y:S05]  /*114e0*/  @!P2 BRA `(.L_x_832) ;  /* 0xfffffffc00eca947 */ /* 0x008fea000383ffff */
[----:B------:R-:W-:Y:S05]  /*114f0*/  BRA `(.L_x_829) ;  /* 0xffffff7000307947 */ /* 0x000fea000383ffff */
.L_x_846:
[----:B--2---:R-:W-:-:S04]  /*11500*/  IMAD.U32 R7, RZ, RZ, UR14 ;  /* 0x0000000eff077e24 */ /* 0x004fc8000f8e00ff */
[----:B------:R2:W3:Y:S03]  /*11510*/  SYNCS.PHASECHK.TRANS64.TRYWAIT P1, [R7+URZ+0x28450], R0 ;  /* 0x02845000070075a7 */ /* 0x0004e6000802017f */
[----:B---3--:R-:W-:Y:S05]  /*11520*/  @!P1 NANOSLEEP.SYNCS 0x989680 ;  /* 0x009896800000995d */ /* 0x008fea0003900000 */
[----:B------:R-:W3:Y:S02]  /*11530*/  @!P1 SYNCS.PHASECHK.TRANS64 P1, [R7+URZ+0x28450], R0 ;  /* 0x02845000070095a7 */ /* 0x000ee4000802007f */
[----:B---3--:R-:W-:Y:S05]  /*11540*/  @!P1 BRA `(.L_x_846) ;  /* 0xfffffffc00ec9947 */ /* 0x008fea000383ffff */
[----:B------:R-:W-:Y:S05]  /*11550*/  BRA `(.L_x_845) ;  /* 0xffffff8c00ec7947 */ /* 0x000fea000383ffff */
.L_x_878:
[----:B------:R-:W-:Y:S02]  /*11560*/  IMAD.MOV.U32 R13, RZ, RZ, R17 ;  /* 0x000000ffff0d7224 */ /* 0x000fe400078e0011 */
[----:B------:R-:W-:Y:S02]  /*11570*/  IMAD.MOV.U32 R12, RZ, RZ, RZ ;  /* 0x000000ffff0c7224 */ /* 0x000fe400078e00ff */
[----:B------:R-:W-:Y:S02]  /*11580*/  IMAD.MOV.U32 R11, RZ, RZ, 0x1f ;  /* 0x0000001fff0b7424 */ /* 0x000fe400078e00ff */
[----:B------:R-:W-:-:S07]  /*11590*/  IMAD.MOV.U32 R15, RZ, RZ, -0x1 ;  /* 0xffffffffff0f7424 */ /* 0x000fce00078e00ff */
[----:B-1----:R-:W-:Y:S05]  /*115a0*/  WARPSYNC.COLLECTIVE R15, `(.L_x_940) ;  /* 0x000000000f087348 */ /* 0x002fea0003c00000 */
[----:B------:R2:W3:Y:S02]  /*115b0*/  SHFL.IDX P6, R14, R13, R12, R11 ;  /* 0x0000000c0d0e7389 */ /* 0x0004e400000c000b */
[----:B-123--:R-:W-:Y:S01]  /*115c0*/  ENDCOLLECTIVE ;  /* 0x000000000000791b */ /* 0x00efe20003800000 */
.L_x_940:
[----:B------:R-:W-:Y:S05]  /*115d0*/  BRA `(.L_x_941) ;  /* 0xffffffd400987947 */ /* 0x000fea000383ffff */
.L_x_880:
[----:B------:R-:W-:Y:S01]  /*115e0*/  BSSY B0, `(.L_x_942) ;  /* 0x0000006000007945 */ /* 0x000fe20003800000 */
[----:B------:R-:W-:-:S07]  /*115f0*/  IMAD.MOV.U32 R15, RZ, RZ, -0x1 ;  /* 0xffffffffff0f7424 */ /* 0x000fce00078e00ff */
[----:B--2---:R-:W-:Y:S05]  /*11600*/  WARPSYNC.COLLECTIVE R15, `(.L_x_943) ;  /* 0x000000000f0c7348 */ /* 0x004fea0003c00000 */
[----:B------:R-:W-:Y:S02]  /*11610*/  ELECT P6, UR62, PT ;  /* 0x00000000003e782f */ /* 0x000fe400038c0000 */
[----:B------:R-:W-:Y:S01]  /*11620*/  MOV R14, UR62 ;  /* 0x0000003e000e7c02 */ /* 0x000fe20008000f00 */
[----:B--2---:R-:W-:Y:S10]  /*11630*/  ENDCOLLECTIVE ;  /* 0x000000000000791b */ /* 0x004ff40003800000 */
.L_x_943:
[----:B------:R-:W-:Y:S05]  /*11640*/  BSYNC B0 ;  /* 0x0000000000007941 */ /* 0x000fea0003800000 */
.L_x_942:
[----:B------:R-:W-:Y:S05]  /*11650*/  BRA `(.L_x_944) ;  /* 0xffffffd400987947 */ /* 0x000fea000383ffff */
.L_x_883:
[----:B-1----:R1:W3:Y:S02]  /*11660*/  SYNCS.PHASECHK.TRANS64.TRYWAIT P3, [R3+URZ+0x28480], R2 ;  /* 0x02848002030075a7 */ /* 0x0022e4000806017f */
[----:B---3--:R-:W-:Y:S05]  /*11670*/  @!P3 NANOSLEEP.SYNCS 0x989680 ;  /* 0x009896800000b95d */ /* 0x008fea0003900000 */
[----:B------:R-:W3:Y:S02]  /*11680*/  @!P3 SYNCS.PHASECHK.TRANS64 P3, [R3+URZ+0x28480], R2 ;  /* 0x028480020300b5a7 */ /* 0x000ee4000806007f */
[----:B---3--:R-:W-:Y:S05]  /*11690*/  @!P3 BRA `(.L_x_883) ;  /* 0xfffffffc00f0b947 */ /* 0x008fea000383ffff */
[----:B------:R-:W-:Y:S05]  /*116a0*/  BRA `(.L_x_945) ;  /* 0xffffffd400f07947 */ /* 0x000fea000383ffff */
.L_x_885:
[----:B---3--:R3:W4:Y:S02]  /*116b0*/  SYNCS.PHASECHK.TRANS64.TRYWAIT P3, [R3+URZ+0x28440], R2 ;  /* 0x02844002030075a7 */ /* 0x008724000806017f */
[----:B----4-:R-:W-:Y:S05]  /*116c0*/  @!P3 NANOSLEEP.SYNCS 0x989680 ;  /* 0x009896800000b95d */ /* 0x010fea0003900000 */
[----:B------:R-:W4:Y:S02]  /*116d0*/  @!P3 SYNCS.PHASECHK.TRANS64 P3, [R3+URZ+0x28440], R2 ;  /* 0x028440020300b5a7 */ /* 0x000f24000806007f */
[----:B----4-:R-:W-:Y:S05]  /*116e0*/  @!P3 BRA `(.L_x_885) ;  /* 0xfffffffc00f0b947 */ /* 0x010fea000383ffff */
[----:B------:R-:W-:Y:S05]  /*116f0*/  BRA `(.L_x_946) ;  /* 0xffffffd8005c7947 */ /* 0x000fea000383ffff */
.L_x_888:
[----:B---3--:R-:W-:-:S04]  /*11700*/  IMAD.U32 R3, RZ, RZ, UR40 ;  /* 0x00000028ff037e24 */ /* 0x008fc8000f8e00ff */
[----:B------:R3:W4:Y:S03]  /*11710*/  SYNCS.PHASECHK.TRANS64.TRYWAIT P0, [R3+URZ+0x28420], R2 ;  /* 0x02842002030075a7 */ /* 0x000726000800017f */
[----:B----4-:R-:W-:Y:S05]  /*11720*/  @!P0 NANOSLEEP.SYNCS 0x989680 ;  /* 0x009896800000895d */ /* 0x010fea0003900000 */
[----:B------:R-:W4:Y:S02]  /*11730*/  @!P0 SYNCS.PHASECHK.TRANS64 P0, [R3+URZ+0x28420], R2 ;  /* 0x02842002030085a7 */ /* 0x000f24000800007f */
[----:B----4-:R-:W-:Y:S05]  /*11740*/  @!P0 BRA `(.L_x_888) ;  /* 0xfffffffc00ec8947 */ /* 0x010fea000383ffff */
[----:B------:R-:W-:Y:S05]  /*11750*/  BRA `(.L_x_947) ;  /* 0xffffffdc003c7947 */ /* 0x000fea000383ffff */
.L_x_894:
[----:B-1----:R1:W4:Y:S02]  /*11760*/  SYNCS.PHASECHK.TRANS64.TRYWAIT P0, [R6+URZ+0x28480], R5 ;  /* 0x02848005060075a7 */ /* 0x002324000800017f */
[----:B----4-:R-:W-:Y:S05]  /*11770*/  @!P0 NANOSLEEP.SYNCS 0x989680 ;  /* 0x009896800000895d */ /* 0x010fea0003900000 */
[----:B------:R-:W4:Y:S02]  /*11780*/  @!P0 SYNCS.PHASECHK.TRANS64 P0, [R6+URZ+0x28480], R5 ;  /* 0x02848005060085a7 */ /* 0x000f24000800007f */
[----:B----4-:R-:W-:Y:S05]  /*11790*/  @!P0 BRA `(.L_x_894) ;  /* 0xfffffffc00f08947 */ /* 0x010fea000383ffff */
[----:B------:R-:W-:Y:S05]  /*117a0*/  BRA `(.L_x_948) ;  /* 0xffffffdc00e87947 */ /* 0x000fea000383ffff */
.L_x_900:
[----:B--2---:R2:W3:Y:S02]  /*117b0*/  SYNCS.PHASECHK.TRANS64.TRYWAIT P0, [R6+URZ+0x28440], R5 ;  /* 0x02844005060075a7 */ /* 0x0044e4000800017f */
[----:B---3--:R-:W-:Y:S05]  /*117c0*/  @!P0 NANOSLEEP.SYNCS 0x989680 ;  /* 0x009896800000895d */ /* 0x008fea0003900000 */
[----:B------:R-:W3:Y:S02]  /*117d0*/  @!P0 SYNCS.PHASECHK.TRANS64 P0, [R6+URZ+0x28440], R5 ;  /* 0x02844005060085a7 */ /* 0x000ee4000800007f */
[----:B---3--:R-:W-:Y:S05]  /*117e0*/  @!P0 BRA `(.L_x_900) ;  /* 0xfffffffc00f08947 */ /* 0x008fea000383ffff */
[----:B------:R-:W-:Y:S05]  /*117f0*/  BRA `(.L_x_949) ;  /* 0xffffffe000ac7947 */ /* 0x000fea000383ffff */
.L_x_907:
[----:B----4-:R-:W4:Y:S02]  /*11800*/  LDL R5, [R1] ;  /* 0x0000000001057983 */ /* 0x010f240000100800 */
[----:B----4-:R4:W1:Y:S02]  /*11810*/  SYNCS.PHASECHK.TRANS64.TRYWAIT P3, [R5+URZ+0x28470], R4 ;  /* 0x02847004050075a7 */ /* 0x010864000806017f */
[----:B-1----:R-:W-:Y:S05]  /*11820*/  @!P3 NANOSLEEP.SYNCS 0x989680 ;  /* 0x009896800000b95d */ /* 0x002fea0003900000 */
[----:B------:R-:W1:Y:S02]  /*11830*/  @!P3 SYNCS.PHASECHK.TRANS64 P3, [R5+URZ+0x28470], R4 ;  /* 0x028470040500b5a7 */ /* 0x000e64000806007f */
[----:B-1----:R-:W-:Y:S05]  /*11840*/  @!P3 BRA `(.L_x_907) ;  /* 0xfffffffc00ecb947 */ /* 0x002fea000383ffff */
[----:B------:R-:W-:Y:S05]  /*11850*/  BRA `(.L_x_950) ;  /* 0xffffffe4008c7947 */ /* 0x000fea000383ffff */
.L_x_909:
[----:B----4-:R-:W4:Y:S02]  /*11860*/  LDL R5, [R1] ;  /* 0x0000000001057983 */ /* 0x010f240000100800 */
[----:B----4-:R4:W1:Y:S02]  /*11870*/  SYNCS.PHASECHK.TRANS64.TRYWAIT P3, [R5+URZ+0x28460], R4 ;  /* 0x02846004050075a7 */ /* 0x010864000806017f */
[----:B-1----:R-:W-:Y:S05]  /*11880*/  @!P3 NANOSLEEP.SYNCS 0x989680 ;  /* 0x009896800000b95d */ /* 0x002fea0003900000 */
[----:B------:R-:W1:Y:S02]  /*11890*/  @!P3 SYNCS.PHASECHK.TRANS64 P3, [R5+URZ+0x28460], R4 ;  /* 0x028460040500b5a7 */ /* 0x000e64000806007f */
[----:B-1----:R-:W-:Y:S05]  /*118a0*/  @!P3 BRA `(.L_x_909) ;  /* 0xfffffffc00ecb947 */ /* 0x002fea000383ffff */
[----:B------:R-:W-:Y:S05]  /*118b0*/  BRA `(.L_x_951) ;  /* 0xffffffe400947947 */ /* 0x000fea000383ffff */
.L_x_916:
[----:B-1----:R1:W2:Y:S02]  /*118c0*/  SYNCS.PHASECHK.TRANS64.TRYWAIT P0, [R20+URZ+0x28470], R3 ;  /* 0x02847003140075a7 */ /* 0x0022a4000800017f */
[----:B--2---:R-:W-:Y:S05]  /*118d0*/  @!P0 NANOSLEEP.SYNCS 0x989680 ;  /* 0x009896800000895d */ /* 0x004fea0003900000 */
[----:B------:R-:W2:Y:S02]  /*118e0*/  @!P0 SYNCS.PHASECHK.TRANS64 P0, [R20+URZ+0x28470], R3 ;  /* 0x02847003140085a7 */ /* 0x000ea4000800007f */
[----:B--2---:R-:W-:Y:S05]  /*118f0*/  @!P0 BRA `(.L_x_916) ;  /* 0xfffffffc00f08947 */ /* 0x004fea000383ffff */
[----:B------:R-:W-:Y:S05]  /*11900*/  BRA `(.L_x_952) ;  /* 0xffffffec00447947 */ /* 0x000fea000383ffff */
.L_x_918:
[----:B-1----:R1:W2:Y:S02]  /*11910*/  SYNCS.PHASECHK.TRANS64.TRYWAIT P0, [R20+URZ+0x28460], R3 ;  /* 0x02846003140075a7 */ /* 0x0022a4000800017f */
[----:B--2---:R-:W-:Y:S05]  /*11920*/  @!P0 NANOSLEEP.SYNCS 0x989680 ;  /* 0x009896800000895d */ /* 0x004fea0003900000 */
[----:B------:R-:W2:Y:S02]  /*11930*/  @!P0 SYNCS.PHASECHK.TRANS64 P0, [R20+URZ+0x28460], R3 ;  /* 0x02846003140085a7 */ /* 0x000ea4000800007f */
[----:B--2---:R-:W-:Y:S05]  /*11940*/  @!P0 BRA `(.L_x_918) ;  /* 0xfffffffc00f08947 */ /* 0x004fea000383ffff */
[----:B------:R-:W-:Y:S05]  /*11950*/  BRA `(.L_x_953) ;  /* 0xffffffec004c7947 */ /* 0x000fea000383ffff */
.L_x_924:
[----:B-1----:R1:W2:Y:S02]  /*11960*/  SYNCS.PHASECHK.TRANS64.TRYWAIT P0, [R0+URZ+0x28420], R3 ;  /* 0x02842003000075a7 */ /* 0x0022a4000800017f */
[----:B--2---:R-:W-:Y:S05]  /*11970*/  @!P0 NANOSLEEP.SYNCS 0x989680 ;  /* 0x009896800000895d */ /* 0x004fea0003900000 */
[----:B------:R-:W2:Y:S02]  /*11980*/  @!P0 SYNCS.PHASECHK.TRANS64 P0, [R0+URZ+0x28420], R3 ;  /* 0x02842003000085a7 */ /* 0x000ea4000800007f */
[----:B--2---:R-:W-:Y:S05]  /*11990*/  @!P0 BRA `(.L_x_924) ;  /* 0xfffffffc00f08947 */ /* 0x004fea000383ffff */
[----:B------:R-:W-:Y:S05]  /*119a0*/  BRA `(.L_x_954) ;  /* 0xfffffff400387947 */ /* 0x000fea000383ffff */
.L_x_925:
[----:B------:R-:W2:Y:S01]  /*119b0*/  S2R R2, SR_TID.X ;  /* 0x0000000000027919 */ /* 0x000ea20000002100 */
[----:B------:R-:W-:Y:S01]  /*119c0*/  BSSY B0, `(.L_x_955) ;  /* 0x000000a000007945 */ /* 0x000fe20003800000 */
[----:B------:R-:W-:Y:S02]  /*119d0*/  IMAD.MOV.U32 R12, RZ, RZ, RZ ;  /* 0x000000ffff0c7224 */ /* 0x000fe400078e00ff */
[----:B------:R-:W-:Y:S02]  /*119e0*/  IMAD.MOV.U32 R11, RZ, RZ, 0x1f ;  /* 0x0000001fff0b7424 */ /* 0x000fe400078e00ff */
[----:B------:R-:W-:Y:S01]  /*119f0*/  IMAD.MOV.U32 R15, RZ, RZ, -0x1 ;  /* 0xffffffffff0f7424 */ /* 0x000fe200078e00ff */
[----:B--2---:R-:W-:-:S04]  /*11a00*/  SHF.R.U32.HI R2, RZ, 0x5, R2 ;  /* 0x00000005ff027819 */ /* 0x004fc80000011602 */
[----:B------:R-:W-:-:S05]  /*11a10*/  LOP3.LUT R2, R2, 0x3, RZ, 0xc0, !PT ;  /* 0x0000000302027812 */ /* 0x000fca00078ec0ff */
[----:B------:R-:W-:-:S07]  /*11a20*/  IMAD.MOV.U32 R13, RZ, RZ, R2 ;  /* 0x000000ffff0d7224 */ /* 0x000fce00078e0002 */
[----:B-1----:R-:W-:Y:S05]  /*11a30*/  WARPSYNC.COLLECTIVE R15, `(.L_x_956) ;  /* 0x000000000f087348 */ /* 0x002fea0003c00000 */
[----:B------:R2:W3:Y:S02]  /*11a40*/  SHFL.IDX P6, R14, R13, R12, R11 ;  /* 0x0000000c0d0e7389 */ /* 0x0004e400000c000b */
[----:B-123--:R-:W-:Y:S01]  /*11a50*/  ENDCOLLECTIVE ;  /* 0x000000000000791b */ /* 0x00efe20003800000 */
.L_x_956:
[----:B------:R-:W-:Y:S05]  /*11a60*/  BSYNC B0 ;  /* 0x0000000000007941 */ /* 0x000fea0003800000 */
.L_x_955:
[----:B------:R-:W-:Y:S05]  /*11a70*/  BRA `(.L_x_957) ;  /* 0xfffffff400207947 */ /* 0x000fea000383ffff */
.L_x_928:
[----:B------:R-:W-:Y:S01]  /*11a80*/  BSSY B1, `(.L_x_958) ;  /* 0x0000006000017945 */ /* 0x000fe20003800000 */
[----:B------:R-:W-:-:S07]  /*11a90*/  IMAD.MOV.U32 R15, RZ, RZ, -0x1 ;  /* 0xffffffffff0f7424 */ /* 0x000fce00078e00ff */
[----:B-12---:R-:W-:Y:S05]  /*11aa0*/  WARPSYNC.COLLECTIVE R15, `(.L_x_959) ;  /* 0x000000000f0c7348 */ /* 0x006fea0003c00000 */
[----:B------:R-:W-:Y:S02]  /*11ab0*/  ELECT P6, UR62, PT ;  /* 0x00000000003e782f */ /* 0x000fe400038c0000 */
[----:B------:R-:W-:Y:S01]  /*11ac0*/  MOV R14, UR62 ;  /* 0x0000003e000e7c02 */ /* 0x000fe20008000f00 */
[----:B-12---:R-:W-:Y:S10]  /*11ad0*/  ENDCOLLECTIVE ;  /* 0x000000000000791b */ /* 0x006ff40003800000 */
.L_x_959:
[----:B------:R-:W-:Y:S05]  /*11ae0*/  BSYNC B1 ;  /* 0x0000000000017941 */ /* 0x000fea0003800000 */
.L_x_958:
[----:B------:R-:W-:Y:S05]  /*11af0*/  BRA `(.L_x_960) ;  /* 0xfffffff400187947 */ /* 0x000fea000383ffff */
.L_x_930:
[----:B-1----:R1:W2:Y:S02]  /*11b00*/  SYNCS.PHASECHK.TRANS64.TRYWAIT P1, [R6+URZ], R5 ;  /* 0x00000005060075a7 */ /* 0x0022a4000802017f */
[----:B--2---:R-:W-:Y:S05]  /*11b10*/  @!P1 NANOSLEEP.SYNCS 0x989680 ;  /* 0x009896800000995d */ /* 0x004fea0003900000 */
[----:B------:R-:W2:Y:S02]  /*11b20*/  @!P1 SYNCS.PHASECHK.TRANS64 P1, [R6+URZ], R5 ;  /* 0x00000005060095a7 */ /* 0x000ea4000802007f */
[----:B--2---:R-:W-:Y:S05]  /*11b30*/  @!P1 BRA `(.L_x_930) ;  /* 0xfffffffc00f09947 */ /* 0x004fea000383ffff */
[----:B------:R-:W-:Y:S05]  /*11b40*/  BRA `(.L_x_961) ;  /* 0xfffffff400547947 */ /* 0x000fea000383ffff */
.L_x_931:
[----:B--2---:R2:W3:Y:S02]  /*11b50*/  SYNCS.PHASECHK.TRANS64.TRYWAIT P1, [R7+URZ], R2 ;  /* 0x00000002070075a7 */ /* 0x0044e4000802017f */
[----:B---3--:R-:W-:Y:S05]  /*11b60*/  @!P1 NANOSLEEP.SYNCS 0x989680 ;  /* 0x009896800000995d */ /* 0x008fea0003900000 */
[----:B------:R-:W3:Y:S02]  /*11b70*/  @!P1 SYNCS.PHASECHK.TRANS64 P1, [R7+URZ], R2 ;  /* 0x00000002070095a7 */ /* 0x000ee4000802007f */
[----:B---3--:R-:W-:Y:S05]  /*11b80*/  @!P1 BRA `(.L_x_931) ;  /* 0xfffffffc00f09947 */ /* 0x008fea000383ffff */
[----:B------:R-:W-:Y:S05]  /*11b90*/  BRA `(.L_x_962) ;  /* 0xfffffff400487947 */ /* 0x000fea000383ffff */
.L_x_933:
[----:B---3--:R3:W4:Y:S02]  /*11ba0*/  SYNCS.PHASECHK.TRANS64.TRYWAIT P1, [R4+URZ+0x28460], R5 ;  /* 0x02846005040075a7 */ /* 0x008724000802017f */
[----:B----4-:R-:W-:Y:S05]  /*11bb0*/  @!P1 NANOSLEEP.SYNCS 0x989680 ;  /* 0x009896800000995d */ /* 0x010fea0003900000 */
[----:B------:R-:W4:Y:S02]  /*11bc0*/  @!P1 SYNCS.PHASECHK.TRANS64 P1, [R4+URZ+0x28460], R5 ;  /* 0x02846005040095a7 */ /* 0x000f24000802007f */
[----:B----4-:R-:W-:Y:S05]  /*11bd0*/  @!P1 BRA `(.L_x_933) ;  /* 0xfffffffc00f09947 */ /* 0x010fea000383ffff */
[----:B------:R-:W-:Y:S05]  /*11be0*/  BRA `(.L_x_963) ;  /* 0xfffffff4004c7947 */ /* 0x000fea000383ffff */
.L_x_935:
[----:B----4-:R4:W1:Y:S02]  /*11bf0*/  SYNCS.PHASECHK.TRANS64.TRYWAIT P1, [R3+URZ+0x28460], R2 ;  /* 0x02846002030075a7 */ /* 0x010864000802017f */
[----:B-1----:R-:W-:Y:S05]  /*11c00*/  @!P1 NANOSLEEP.SYNCS 0x989680 ;  /* 0x009896800000995d */ /* 0x002fea0003900000 */
[----:B------:R-:W1:Y:S02]  /*11c10*/  @!P1 SYNCS.PHASECHK.TRANS64 P1, [R3+URZ+0x28460], R2 ;  /* 0x02846002030095a7 */ /* 0x000e64000802007f */
[----:B-1----:R-:W-:Y:S05]  /*11c20*/  @!P1 BRA `(.L_x_935) ;  /* 0xfffffffc00f09947 */ /* 0x002fea000383ffff */
[----:B------:R-:W-:Y:S05]  /*11c30*/  BRA `(.L_x_964) ;  /* 0xfffffff4004c7947 */ /* 0x000fea000383ffff */
.L_x_937:
[----:B------:R1:W1:Y:S02]  /*11c40*/  SYNCS.PHASECHK.TRANS64.TRYWAIT P0, [R4+URZ+0x28480], R5 ;  /* 0x02848005040075a7 */ /* 0x000264000800017f */
[----:B-1----:R-:W-:Y:S05]  /*11c50*/  @!P0 NANOSLEEP.SYNCS 0x989680 ;  /* 0x009896800000895d */ /* 0x002fea0003900000 */
[----:B------:R-:W1:Y:S02]  /*11c60*/  @!P0 SYNCS.PHASECHK.TRANS64 P0, [R4+URZ+0x28480], R5 ;  /* 0x02848005040085a7 */ /* 0x000e64000800007f */
[----:B-1----:R-:W-:Y:S05]  /*11c70*/  @!P0 BRA `(.L_x_937) ;  /* 0xfffffffc00f08947 */ /* 0x002fea000383ffff */
[----:B------:R-:W-:Y:S05]  /*11c80*/  BRA `(.L_x_938) ;  /* 0xfffffff400487947 */ /* 0x000fea000383ffff */
.L_x_965:
        /* <DEDUP_REMOVED lines=15> */
.L_x_2767:


//--------------------- .text._ZN7cutlass13device_kernelIN5flash11enable_sm90INS1_16FlashAttnFwdSm90INS1_25CollectiveMainloopFwdSm90ILi2EN4cute5tupleIJNS5_1CILi1EEES8_S8_EEENS6_IJNS7_ILi128EEENS7_ILi64EEENS7_ILi256EEEEEELi256ENS_12float_e4m3_tEfNS_4arch4Sm90ELb0ELb1ELb0ELb1ELb0ELb0ELb0ELb1ELb1ELb0ELb0ELb0EEENS1_21CollectiveEpilogueFwdINS6_IJSA_SC_SB_EEES9_NS_10bfloat16_tESG_Li256ELb1ELb0ELb0ELb1EEENS1_36VarlenDynamicPersistentTileSchedulerILi128ELi64ELi256ELi128ELb0ELb0ELb1ELb1ELb0ELb1EEEEEEEEEvNT_6ParamsE --------------------------
	.section	.text._ZN7cutlass13device_kernelIN5flash11enable_sm90INS1_16FlashAttnFwdSm90INS1_25CollectiveMainloopFwdSm90ILi2EN4cute5tupleIJNS5_1CILi1EEES8_S8_EEENS6_IJNS7_ILi128EEENS7_ILi64EEENS7_ILi256EEEEEELi256ENS_12float_e4m3_tEfNS_4arch4Sm90ELb0ELb1ELb0ELb1ELb0ELb0ELb0ELb1ELb1ELb0ELb0ELb0EEENS1_21CollectiveEpilogueFwdINS6_IJSA_SC_SB_EEES9_NS_10bfloat16_tESG_Li256ELb1ELb0ELb0ELb1EEENS1_36VarlenDynamicPersistentTileSchedulerILi128ELi64ELi256ELi128ELb0ELb0ELb1ELb1ELb0ELb1EEEEEEEEEvNT_6ParamsE,"ax",@progbits
	.align	128
.text._ZN7cutlass13device_kernelIN5flash11enable_sm90INS1_16FlashAttnFwdSm90INS1_25CollectiveMainloopFwdSm90ILi2EN4cute5tupleIJNS5_1CILi1EEES8_S8_EEENS6_IJNS7_ILi128EEENS7_ILi64EEENS7_ILi256EEEEEELi256ENS_12float_e4m3_tEfNS_4arch4Sm90ELb0ELb1ELb0ELb1ELb0ELb0ELb0ELb1ELb1ELb0ELb0ELb0EEENS1_21CollectiveEpilogueFwdINS6_IJSA_SC_SB_EEES9_NS_10bfloat16_tESG_Li256ELb1ELb0ELb0ELb1EEENS1_36VarlenDynamicPersistentTileSchedulerILi128ELi64ELi256ELi128ELb0ELb0ELb1ELb1ELb0ELb1EEEEEEEEEvNT_6ParamsE:
        .type           _ZN7cutlass13device_kernelIN5flash11enable_sm90INS1_16FlashAttnFwdSm90INS1_25CollectiveMainloopFwdSm90ILi2EN4cute5tupleIJNS5_1CILi1EEES8_S8_EEENS6_IJNS7_ILi128EEENS7_ILi64EEENS7_ILi256EEEEEELi256ENS_12float_e4m3_tEfNS_4arch4Sm90ELb0ELb1ELb0ELb1ELb0ELb0ELb0ELb1ELb1ELb0ELb0ELb0EEENS1_21CollectiveEpilogueFwdINS6_IJSA_SC_SB_EEES9_NS_10bfloat16_tESG_Li256ELb1ELb0ELb0ELb1EEENS1_36VarlenDynamicPersistentTileSchedulerILi128ELi64ELi256ELi128ELb0ELb0ELb1ELb1ELb0ELb1EEEEEEEEEvNT_6ParamsE,@function
        .size           _ZN7cutlass13device_kernelIN5flash11enable_sm90INS1_16FlashAttnFwdSm90INS1_25CollectiveMainloopFwdSm90ILi2EN4cute5tupleIJNS5_1CILi1EEES8_S8_EEENS6_IJNS7_ILi128EEENS7_ILi64EEENS7_ILi256EEEEEELi256ENS_12float_e4m3_tEfNS_4arch4Sm90ELb0ELb1ELb0ELb1ELb0ELb0ELb0ELb1ELb1ELb0ELb0ELb0EEENS1_21CollectiveEpilogueFwdINS6_IJSA_SC_SB_EEES9_NS_10bfloat16_tESG_Li256ELb1ELb0ELb0ELb1EEENS1_36VarlenDynamicPersistentTileSchedulerILi128ELi64ELi256ELi128ELb0ELb0ELb1ELb1ELb0ELb1EEEEEEEEEvNT_6ParamsE,(.L_x_2768 - _ZN7cutlass13device_kernelIN5flash11enable_sm90INS1_16FlashAttnFwdSm90INS1_25CollectiveMainloopFwdSm90ILi2EN4cute5tupleIJNS5_1CILi1EEES8_S8_EEENS6_IJNS7_ILi128EEENS7_ILi64EEENS7_ILi256EEEEEELi256ENS_12float_e4m3_tEfNS_4arch4Sm90ELb0ELb1ELb0ELb1ELb0ELb0ELb0ELb1ELb1ELb0ELb0ELb0EEENS1_21CollectiveEpilogueFwdINS6_IJSA_SC_SB_EEES9_NS_10bfloat16_tESG_Li256ELb1ELb0ELb0ELb1EEENS1_36VarlenDynamicPersistentTileSchedulerILi128ELi64ELi256ELi128ELb0ELb0ELb1ELb1ELb0ELb1EEEEEEEEEvNT_6ParamsE)
        .other          _ZN7cutlass13device_kernelIN5flash11enable_sm90INS1_16FlashAttnFwdSm90INS1_25CollectiveMainloopFwdSm90ILi2EN4cute5tupleIJNS5_1CILi1EEES8_S8_EEENS6_IJNS7_ILi128EEENS7_ILi64EEENS7_ILi256EEEEEELi256ENS_12float_e4m3_tEfNS_4arch4Sm90ELb0ELb1ELb0ELb1ELb0ELb0ELb0ELb1ELb1ELb0ELb0ELb0EEENS1_21CollectiveEpilogueFwdINS6_IJSA_SC_SB_EEES9_NS_10bfloat16_tESG_Li256ELb1ELb0ELb0ELb1EEENS1_36VarlenDynamicPersistentTileSchedulerILi128ELi64ELi256ELi128ELb0ELb0ELb1ELb1ELb0ELb1EEEEEEEEEvNT_6ParamsE,@"STO_CUDA_ENTRY STV_DEFAULT"
_ZN7cutlass13device_kernelIN5flash11enable_sm90INS1_16FlashAttnFwdSm90INS1_25CollectiveMainloopFwdSm90ILi2EN4cute5tupleIJNS5_1CILi1EEES8_S8_EEENS6_IJNS7_ILi128EEENS7_ILi64EEENS7_ILi256EEEEEELi256ENS_12float_e4m3_tEfNS_4arch4Sm90ELb0ELb1ELb0ELb1ELb0ELb0ELb0ELb1ELb1ELb0ELb0ELb0EEENS1_21CollectiveEpilogueFwdINS6_IJSA_SC_SB_EEES9_NS_10bfloat16_tESG_Li256ELb1ELb0ELb0ELb1EEENS1_36VarlenDynamicPersistentTileSchedulerILi128ELi64ELi256ELi128ELb0ELb0ELb1ELb1ELb0ELb1EEEEEEEEEvNT_6ParamsE:
        /* <DEDUP_REMOVED lines=21> */
.L_x_967:
[----:B------:R-:W-:Y:S05]  /*0150*/  BSYNC B0 ;  /* 0x0000000000007941 */ /* 0x000fea0003800000 */
.L_x_966:
        /* <DEDUP_REMOVED lines=41> */
.L_x_968:
        /* <DEDUP_REMOVED lines=22> */
.L_x_969:
        /* <DEDUP_REMOVED lines=18> */
.L_x_970:
        /* <DEDUP_REMOVED lines=22> */
.L_x_971:
        /* <DEDUP_REMOVED lines=22> */
.L_x_972:
[----:B------:R-:W-:Y:S01]  /*0930*/  PLOP3.LUT P0, PT, PT, PT, UP0, 0x80, 0x0 ;  /* 0x000000000000781c */ /* 0x000fe20003f0f008 */
[----:B------:R-:W-:Y:S01]  /*0940*/  UMOV UR40, 0x1 ;  /* 0x0000000100287882 */ /* 0x000fe20000000000 */
[----:B------:R-:W-:Y:S01]  /*0950*/  NOP ;  /* 0x0000000000007918 */ /* 0x000fe20000000000 */
[----:B------:R-:W-:Y:S01]  /*0960*/  USEL UR40, UR40, 0x2, !UP0 ;  /* 0x0000000228287887 */ /* 0x000fe2000c000000 */
[----:B------:R-:W-:Y:S01]  /*0970*/  ULDC.64 UR50, c[0x0][0x208] ;  /* 0x0000820000327ab9 */ /* 0x000fe20000000a00 */
[----:B012-4-:R-:W-:Y:S08]  /*0980*/  BAR.SYNC.DEFER_BLOCKING 0x0 ;  /* 0x0000000000007b1d */ /* 0x017ff00000010000 */
[----:B------:R-:W-:Y:S05]  /*0990*/  @!P0 BRA `(.L_x_973) ;  /* 0x000000e000208947 */ /* 0x000fea0003800000 */
.L_x_974:
        /* <DEDUP_REMOVED lines=21> */
[----:B------:R-:W-:Y:S01]  /*0af0*/  R2UR UR48, R63 ;  /* 0x000000003f3072ca */ /* 0x000fe200000e0000 */
[----:B------:R-:W-:Y:S01]  /*0b00*/  UMOV UR46, URZ ;  /* 0x0000003f002e7c82 */ /* 0x000fe20008000000 */
[----:B------:R-:W-:Y:S01]  /*0b10*/  SHF.R.S32.HI R3, RZ, 0x1f, R196 ;  /* 0x0000001fff037819 */ /* 0x000fe200000114c4 */
[----:B------:R-:W-:Y:S01]  /*0b20*/  UMOV UR45, URZ ;  /* 0x0000003f002d7c82 */ /* 0x000fe20008000000 */
[----:B------:R-:W-:Y:S02]  /*0b30*/  UMOV UR52, URZ ;  /* 0x0000003f00347c82 */ /* 0x000fe40008000000 */
[CC--:B------:R-:W-:Y:S02]  /*0b40*/  LEA.HI R5, R3.reuse, R196.reuse, RZ, 0x7 ;  /* 0x000000c403057211 */ /* 0x0c0fe400078f38ff */
[----:B------:R-:W-:-:S02]  /*0b50*/  LEA.HI R0, R3, R196, RZ, 0x4 ;  /* 0x000000c403007211 */ /* 0x000fc400078f20ff */
[----:B------:R-:W-:Y:S02]  /*0b60*/  LOP3.LUT R7, R5, 0xffffff80, RZ, 0xc0, !PT ;  /* 0xffffff8005077812 */ /* 0x000fe400078ec0ff */
[CC--:B------:R-:W-:Y:S02]  /*0b70*/  LEA.HI R2, R3.reuse, R196.reuse, RZ, 0x5 ;  /* 0x000000c403027211 */ /* 0x0c0fe400078f28ff */
[----:B------:R-:W-:Y:S01]  /*0b80*/  SHF.R.S32.HI R9, RZ, 0x4, R0 ;  /* 0x00000004ff097819 */ /* 0x000fe20000011400 */
[----:B------:R-:W-:Y:S01]  /*0b90*/  IMAD.IADD R192, R196, 0x1, -R7 ;  /* 0x00000001c4c07824 */ /* 0x000fe200078e0a07 */
[----:B------:R-:W-:Y:S01]  /*0ba0*/  SHF.R.S32.HI R194, RZ, 0x7, R5 ;  /* 0x00000007ffc27819 */ /* 0x000fe20000011405 */
[----:B------:R-:W-:Y:S01]  /*0bb0*/  IMAD.SHL.U32 R2, R2, 0x20, RZ ;  /* 0x0000002002027824 */ /* 0x000fe200078e00ff */
[----:B------:R-:W-:Y:S02]  /*0bc0*/  LEA.HI R3, R3, R196, RZ, 0x3 ;  /* 0x000000c403037211 */ /* 0x000fe400078f18ff */
[----:B------:R-:W-:-:S02]  /*0bd0*/  SHF.R.S32.HI R11, RZ, 0x1f, R192 ;  /* 0x0000001fff0b7819 */ /* 0x000fc400000114c0 */
[----:B------:R-:W-:Y:S02]  /*0be0*/  LEA.HI R5, R5, R194, RZ, 0x1 ;  /* 0x000000c205057211 */ /* 0x000fe400078f08ff */
[----:B------:R-:W-:Y:S02]  /*0bf0*/  LEA.HI R4, R11, R192, RZ, 0x2 ;  /* 0x000000c00b047211 */ /* 0x000fe400078f10ff */
[----:B------:R-:W-:Y:S02]  /*0c00*/  LOP3.LUT R2, R2, 0xfffffc00, RZ, 0xc0, !PT ;  /* 0xfffffc0002027812 */ /* 0x000fe400078ec0ff */
[--C-:B------:R-:W-:Y:S02]  /*0c10*/  SHF.R.S32.HI R6, RZ, 0x2, R4.reuse ;  /* 0x00000002ff067819 */ /* 0x100fe40000011404 */
[----:B------:R-:W-:Y:S02]  /*0c20*/  SHF.R.S32.HI R7, RZ, 0x1f, R4 ;  /* 0x0000001fff077819 */ /* 0x000fe40000011404 */
[----:B------:R-:W-:-:S02]  /*0c30*/  LOP3.LUT R5, R5, 0x3fffffe, RZ, 0xc0, !PT ;  /* 0x03fffffe05057812 */ /* 0x000fc400078ec0ff */
[----:B------:R-:W-:Y:S02]  /*0c40*/  LEA.HI R7, R7, R6, RZ, 0x3 ;  /* 0x0000000607077211 */ /* 0x000fe400078f18ff */
[----:B------:R-:W-:Y:S01]  /*0c50*/  LEA.HI R11, R11, R192, RZ, 0x5 ;  /* 0x000000c00b0b7211 */ /* 0x000fe200078f28ff */
[----:B------:R-:W-:Y:S01]  /*0c60*/  IMAD.IADD R193, R194, 0x1, -R5 ;  /* 0x00000001c2c17824 */ /* 0x000fe200078e0a05 */
[----:B------:R-:W-:Y:S02]  /*0c70*/  LOP3.LUT R7, R7, 0xfffffff8, RZ, 0xc0, !PT ;  /* 0xfffffff807077812 */ /* 0x000fe400078ec0ff */
[----:B------:R-:W-:Y:S02]  /*0c80*/  SHF.R.S32.HI R11, RZ, 0x5, R11 ;  /* 0x00000005ff0b7819 */ /* 0x000fe4000001140b */
[----:B------:R-:W-:Y:S01]  /*0c90*/  LOP3.LUT R5, R3, 0x1ffffff8, RZ, 0xc0, !PT ;  /* 0x1ffffff803057812 */ /* 0x000fe200078ec0ff */
[----:B------:R-:W-:Y:S01]  /*0ca0*/  IMAD.IADD R6, R6, 0x1, -R7 ;  /* 0x0000000106067824 */ /* 0x000fe200078e0a07 */
[----:B------:R-:W-:-:S02]  /*0cb0*/  LOP3.LUT R7, R0, 0x3fffff0, RZ, 0xc0, !PT ;  /* 0x03fffff000077812 */ /* 0x000fc400078ec0ff */
[----:B------:R-:W-:Y:S01]  /*0cc0*/  LEA.HI R0, R0, R9, RZ, 0x1 ;  /* 0x0000000900007211 */ /* 0x000fe200078f08ff */
[----:B------:R-:W-:Y:S01]  /*0cd0*/  IMAD R6, R11, 0x10, R6 ;  /* 0x000000100b067824 */ /* 0x000fe200078e0206 */
[----:B------:R-:W-:Y:S01]  /*0ce0*/  SHF.R.S32.HI R22, RZ, 0x3, R3 ;  /* 0x00000003ff167819 */ /* 0x000fe20000011403 */
[----:B------:R-:W-:Y:S01]  /*0cf0*/  IMAD.IADD R7, R196, 0x1, -R7 ;  /* 0x00000001c4077824 */ /* 0x000fe200078e0a07 */
[----:B------:R-:W-:Y:S01]  /*0d00*/  LOP3.LUT R0, R0, 0x1ffffffe, RZ, 0xc0, !PT ;  /* 0x1ffffffe00007812 */ /* 0x000fe200078ec0ff */
[----:B------:R-:W-:Y:S02]  /*0d10*/  IMAD.IADD R5, R196, 0x1, -R5 ;  /* 0x00000001c4057824 */ /* 0x000fe400078e0a05 */
[----:B------:R-:W-:Y:S02]  /*0d20*/  IMAD R7, R7, 0x40, R2 ;  /* 0x0000004007077824 */ /* 0x000fe400078e0202 */
[----:B------:R-:W-:Y:S02]  /*0d30*/  IMAD.IADD R0, R9, 0x1, -R0 ;  /* 0x0000000109007824 */ /* 0x000fe400078e0a00 */
[----:B------:R-:W-:-:S02]  /*0d40*/  IMAD R193, R193, 0x40, R6 ;  /* 0x00000040c1c17824 */ /* 0x000fc400078e0206 */
[----:B------:R-:W-:Y:S01]  /*0d50*/  IMAD R195, R0, 0x8, R7 ;  /* 0x0000000800c37824 */ /* 0x000fe200078e0207 */
[----:B------:R-:W-:Y:S01]  /*0d60*/  LOP3.LUT R7, R4, 0x7ffffffc, RZ, 0xc0, !PT ;  /* 0x7ffffffc04077812 */ /* 0x000fe200078ec0ff */
[----:B------:R-:W-:-:S04]  /*0d70*/  IMAD.SHL.U32 R18, R5, 0x8, RZ ;  /* 0x0000000805127824 */ /* 0x000fc800078e00ff */
[----:B------:R-:W-:-:S07]  /*0d80*/  IMAD.IADD R2, R192, 0x1, -R7 ;  /* 0x00000001c0027824 */ /* 0x000fce00078e0a07 */
.L_x_1078:
[----:B------:R-:W-:Y:S01]  /*0d90*/  ULDC.64 UR4, c[0x0][0xa28] ;  /* 0x00028a0000047ab9 */ /* 0x000fe20000000a00 */
[----:B0-----:R-:W0:Y:S01]  /*0da0*/  LDC R17, c[0x0][0x288] ;  /* 0x0000a200ff117b82 */ /* 0x001e220000000800 */
[----:B------:R-:W-:Y:S01]  /*0db0*/  UISETP.NE.U32.AND UP0, UPT, UR4, URZ, UPT ;  /* 0x0000003f0400728c */ /* 0x000fe2000bf05070 */
[----:B------:R-:W-:-:S03]  /*0dc0*/  IMAD.MOV.U32 R3, RZ, RZ, RZ ;  /* 0x000000ffff037224 */ /* 0x000fc600078e00ff */
[----:B------:R-:W-:-:S03]  /*0dd0*/  UISETP.NE.AND.EX UP0, UPT, UR5, URZ, UPT, UP0 ;  /* 0x0000003f0500728c */ /* 0x000fc6000bf05300 */
[----:B------:R-:W-:Y:S01]  /*0de0*/  ULDC.64 UR4, c[0x0][0xa18] ;  /* 0x0002860000047ab9 */ /* 0x000fe20000000a00 */
[----:B-1--45:R-:W1:Y:S01]  /*0df0*/  LDC.64 R8, c[0x0][0x3f8] ;  /* 0x0000fe00ff087b82 */ /* 0x032e620000000a00 */
[----:B------:R-:W-:Y:S01]  /*0e00*/  UISETP.NE.U32.AND UP1, UPT, UR4, URZ, UPT ;  /* 0x0000003f0400728c */ /* 0x000fe2000bf25070 */
[----:B------:R-:W-:-:S03]  /*0e10*/  PLOP3.LUT P0, PT, PT, PT, UP0, 0x80, 0x0 ;  /* 0x000000000000781c */ /* 0x000fc60003f0f008 */
[----:B------:R-:W-:-:S03]  /*0e20*/  UISETP.NE.AND.EX UP1, UPT, UR5, URZ, UPT, UP1 ;  /* 0x0000003f0500728c */ /* 0x000fc6000bf25310 */
[----:B------:R-:W-:Y:S01]  /*0e30*/  @UP0 ULDC.64 UR4, c[0x0][0xa28] ;  /* 0x00028a0000040ab9 */ /* 0x000fe20000000a00 */
[----:B--2---:R-:W2:Y:S01]  /*0e40*/  LDC R0, c[0x0][0x404] ;  /* 0x00010100ff007b82 */ /* 0x004ea20000000800 */
[----:B------:R-:W-:Y:S01]  /*0e50*/  @UP0 UIMAD.WIDE UR4, UR48, 0x4, UR4 ;  /* 0x00000004300408a5 */ /* 0x000fe2000f8e0204 */
[----:B------:R-:W-:-:S05]  /*0e60*/  PLOP3.LUT P2, PT, PT, PT, UP1, 0x80, 0x0 ;  /* 0x000000000000781c */ /* 0x000fca0003f4f018 */
[----:B------:R-:W-:Y:S01]  /*0e70*/  @UP1 ULDC.64 UR6, c[0x0][0xa18] ;  /* 0x0002860000061ab9 */ /* 0x000fe20000000a00 */
[----:B------:R-:W-:Y:S01]  /*0e80*/  IMAD.U32 R4, RZ, RZ, UR4 ;  /* 0x00000004ff047e24 */ /* 0x000fe2000f8e00ff */
[----:B---3--:R-:W3:Y:S01]  /*0e90*/  LDC R11, c[0x0][0x2e0] ;  /* 0x0000b800ff0b7b82 */ /* 0x008ee20000000800 */
[----:B------:R-:W-:Y:S01]  /*0ea0*/  IMAD.U32 R5, RZ, RZ, UR5 ;  /* 0x00000005ff057e24 */ /* 0x000fe2000f8e00ff */
[----:B------:R-:W-:-:S04]  /*0eb0*/  @UP1 UIMAD.WIDE UR4, UR48, 0x4, UR6 ;  /* 0x00000004300418a5 */ /* 0x000fc8000f8e0206 */
[----:B------:R4:W5:Y:S02]  /*0ec0*/  @P0 LDG.E R3, desc[UR50][R4.64] ;  /* 0x0000003204030981 */ /* 0x000964000c1e1900 */
[----:B------:R-:W-:Y:S02]  /*0ed0*/  IMAD.U32 R6, RZ, RZ, UR4 ;  /* 0x00000004ff067e24 */ /* 0x000fe4000f8e00ff */
[----:B------:R-:W-:Y:S01]  /*0ee0*/  IMAD.U32 R7, RZ, RZ, UR5 ;  /* 0x00000005ff077e24 */ /* 0x000fe2000f8e00ff */
[----:B------:R-:W-:-:S04]  /*0ef0*/  ULDC.64 UR4, c[0x0][0xa20] ;  /* 0x0002880000047ab9 */ /* 0x000fc80000000a00 */
[----:B0-----:R4:W5:Y:S01]  /*0f00*/  @P2 LDG.E R17, desc[UR50][R6.64] ;  /* 0x0000003206112981 */ /* 0x001962000c1e1900 */
[----:B-1----:R-:W-:Y:S02]  /*0f10*/  ISETP.NE.U32.AND P0, PT, R8, RZ, PT ;  /* 0x000000ff0800720c */ /* 0x002fe40003f05070 */
[----:B------:R-:W-:Y:S02]  /*0f20*/  ISETP.NE.U32.AND P1, PT, RZ, UR4, PT ;  /* 0x00000004ff007c0c */ /* 0x000fe4000bf25070 */
[----:B------:R-:W-:Y:S02]  /*0f30*/  ISETP.NE.AND.EX P0, PT, R9, RZ, PT, P0 ;  /* 0x000000ff0900720c */ /* 0x000fe40003f05300 */
[----:B------:R-:W-:Y:S02]  /*0f40*/  ISETP.NE.AND.EX P1, PT, RZ, UR5, PT, P1 ;  /* 0x00000005ff007c0c */ /* 0x000fe4000bf25310 */
[----:B--2---:R-:W-:Y:S01]  /*0f50*/  SEL R0, R0, 0x1, P0 ;  /* 0x0000000100007807 */ /* 0x004fe20000000000 */
[----:B----4-:R-:W-:Y:S10]  /*0f60*/  @P2 BRA `(.L_x_975) ;  /* 0x00000000002c2947 */ /* 0x010ff40003800000 */
        /* <DEDUP_REMOVED lines=8> */
[----:B-----5:R-:W2:Y:S04]  /*0ff0*/  LDG.E R17, desc[UR50][R4.64] ;  /* 0x0000003204117981 */ /* 0x020ea8000c1e1900 */
[----:B------:R-:W2:Y:S02]  /*1000*/  LDG.E R6, desc[UR50][R4.64+0x4] ;  /* 0x0000043204067981 */ /* 0x000ea4000c1e1900 */
[----:B--2---:R-:W-:-:S07]  /*1010*/  IMAD.IADD R17, R6, 0x1, -R17 ;  /* 0x0000000106117824 */ /* 0x004fce00078e0a11 */
.L_x_975:
[----:B------:R-:W-:Y:S01]  /*1020*/  UMOV UR42, UR44 ;  /* 0x0000002c002a7c82 */ /* 0x000fe20008000000 */
[----:B------:R-:W-:Y:S01]  /*1030*/  UMOV UR36, UR48 ;  /* 0x0000003000247c82 */ /* 0x000fe20008000000 */
[----:B---3--:R-:W-:Y:S02]  /*1040*/  IMAD R16, R0, R11, RZ ;  /* 0x0000000b00107224 */ /* 0x008fe400078e02ff */
[----:B------:R-:W-:Y:S01]  /*1050*/  IMAD.MOV.U32 R19, RZ, RZ, R61 ;  /* 0x000000ffff137224 */ /* 0x000fe200078e003d */
[----:B------:R-:W-:Y:S06]  /*1060*/  @!P1 BRA `(.L_x_976) ;  /* 0x0000000000189947 */ /* 0x000fec0003800000 */
[----:B------:R-:W-:Y:S02]  /*1070*/  ULDC.64 UR4, c[0x0][0xa20] ;  /* 0x0002880000047ab9 */ /* 0x000fe40000000a00 */
[----:B------:R-:W-:-:S06]  /*1080*/  UIMAD.WIDE UR4, UR48, 0x4, UR4 ;  /* 0x00000004300478a5 */ /* 0x000fcc000f8e0204 */
[----:B------:R-:W-:Y:S02]  /*1090*/  IMAD.U32 R4, RZ, RZ, UR4 ;  /* 0x00000004ff047e24 */ /* 0x000fe4000f8e00ff */
[----:B------:R-:W-:-:S05]  /*10a0*/  IMAD.U32 R5, RZ, RZ, UR5 ;  /* 0x00000005ff057e24 */ /* 0x000fca000f8e00ff */
[----:B------:R0:W5:Y:S01]  /*10b0*/  LDG.E R16, desc[UR50][R4.64] ;  /* 0x0000003204107981 */ /* 0x000162000c1e1900 */
[----:B------:R-:W-:Y:S05]  /*10c0*/  BRA `(.L_x_977) ;  /* 0x00000000002c7947 */ /* 0x000fea0003800000 */
.L_x_976:
        /* <DEDUP_REMOVED lines=9> */
[----:B------:R-:W2:Y:S02]  /*1160*/  LDG.E R7, desc[UR50][R4.64+0x4] ;  /* 0x0000043204077981 */ /* 0x000ea4000c1e1900 */
[----:B--2---:R-:W-:-:S07]  /*1170*/  IMAD.IADD R16, R7, 0x1, -R16 ;  /* 0x0000000107107824 */ /* 0x004fce00078e0a10 */
.L_x_977:
[----:B------:R-:W-:Y:S01]  /*1180*/  ULDC.64 UR6, c[0x0][0x990] ;  /* 0x0002640000067ab9 */ /* 0x000fe20000000a00 */
[----:B------:R-:W-:Y:S01]  /*1190*/  ULDC.64 UR4, c[0x0][0x998] ;  /* 0x0002660000047ab9 */ /* 0x000fe20000000a00 */
[----:B------:R-:W-:Y:S01]  /*11a0*/  UISETP.NE.U32.AND UP0, UPT, UR6, URZ, UPT ;  /* 0x0000003f0600728c */ /* 0x000fe2000bf05070 */
[----:B------:R-:W-:Y:S01]  /*11b0*/  IMAD.MOV.U32 R9, RZ, RZ, 0x3f800000 ;  /* 0x3f800000ff097424 */ /* 0x000fe200078e00ff */
[----:B------:R-:W-:Y:S01]  /*11c0*/  UISETP.NE.U32.AND UP1, UPT, UR4, URZ, UPT ;  /* 0x0000003f0400728c */ /* 0x000fe2000bf25070 */
[----:B------:R-:W-:Y:S01]  /*11d0*/  IMAD.MOV.U32 R0, RZ, RZ, 0x3f800000 ;  /* 0x3f800000ff007424 */ /* 0x000fe200078e00ff */
[----:B------:R-:W-:Y:S01]  /*11e0*/  UISETP.NE.AND.EX UP0, UPT, UR7, URZ, UPT, UP0 ;  /* 0x0000003f0700728c */ /* 0x000fe2000bf05300 */
[----:B------:R-:W1:Y:S01]  /*11f0*/  LDC.64 R10, c[0x0][0x9e0] ;  /* 0x00027800ff0a7b82 */ /* 0x000e620000000a00 */
[----:B------:R-:W-:Y:S01]  /*1200*/  UISETP.NE.AND.EX UP1, UPT, UR5, URZ, UPT, UP1 ;  /* 0x0000003f0500728c */ /* 0x000fe2000bf25310 */
[----:B------:R-:W-:Y:S02]  /*1210*/  ULDC UR8, c[0x0][0x428] ;  /* 0x00010a0000087ab9 */ /* 0x000fe40000000800 */
[----:B------:R-:W-:Y:S01]  /*1220*/  UISETP.NE.AND UP2, UPT, UR8, 0x1, UPT ;  /* 0x000000010800788c */ /* 0x000fe2000bf45270 */
[----:B------:R-:W-:-:S02]  /*1230*/  PLOP3.LUT P0, PT, PT, PT, UP0, 0x80, 0x0 ;  /* 0x000000000000781c */ /* 0x000fc40003f0f008 */
[----:B------:R-:W-:-:S03]  /*1240*/  PLOP3.LUT P1, PT, PT, PT, UP1, 0x80, 0x0 ;  /* 0x000000000000781c */ /* 0x000fc60003f2f018 */
[----:B------:R-:W-:Y:S01]  /*1250*/  @UP0 USHF.R.S32.HI UR8, URZ, 0x1f, UR48 ;  /* 0x0000001f3f080899 */ /* 0x000fe20008011430 */
[----:B------:R-:W-:Y:S01]  /*1260*/  @UP0 ULDC.64 UR14, c[0x0][0x9a8] ;  /* 0x00026a00000e0ab9 */ /* 0x000fe20000000a00 */
[----:B------:R-:W-:Y:S02]  /*1270*/  @UP1 ULDC.64 UR16, c[0x0][0x9b8] ;  /* 0x00026e0000101ab9 */ /* 0x000fe40000000a00 */
[----:B------:R-:W-:Y:S02]  /*1280*/  @UP0 UIMAD UR10, UR8, UR14, URZ ;  /* 0x0000000e080a02a4 */ /* 0x000fe4000f8e023f */
[----:B------:R-:W-:Y:S02]  /*1290*/  @UP0 UIMAD.WIDE.U32 UR8, UR48, UR14, URZ ;  /* 0x0000000e300802a5 */ /* 0x000fe4000f8e003f */
[----:B------:R-:W-:Y:S01]  /*12a0*/  @UP1 USHF.R.S32.HI UR14, URZ, 0x1f, UR48 ;  /* 0x0000001f3f0e1899 */ /* 0x000fe20008011430 */
[----:B------:R-:W-:Y:S01]  /*12b0*/  @UP2 ULDC UR12, c[0x0][0x42c] ;  /* 0x00010b00000c2ab9 */ /* 0x000fe20000000800 */
[----:B------:R-:W-:-:S02]  /*12c0*/  @UP0 UIMAD UR15, UR48, UR15, UR10 ;  /* 0x0000000f300f02a4 */ /* 0x000fc4000f8e020a */
[----:B------:R-:W-:Y:S02]  /*12d0*/  @UP1 UIMAD UR14, UR14, UR16, URZ ;  /* 0x000000100e0e12a4 */ /* 0x000fe4000f8e023f */
[----:B------:R-:W-:Y:S02]  /*12e0*/  UIMAD.WIDE.U32 UR12, UR44, UR12, URZ ;  /* 0x0000000c2c0c72a5 */ /* 0x000fe4000f8e003f */
[----:B------:R-:W-:Y:S02]  /*12f0*/  @UP1 UIMAD.WIDE.U32 UR10, UR48, UR16, URZ ;  /* 0x00000010300a12a5 */ /* 0x000fe4000f8e003f */
[----:B------:R-:W-:Y:S01]  /*1300*/  @UP1 UIMAD UR16, UR48, UR17, UR14 ;  /* 0x00000011301012a4 */ /* 0x000fe2000f8e020e */
[----:B------:R-:W-:Y:S02]  /*1310*/  @UP0 ULDC.64 UR18, c[0x0][0x9b0] ;  /* 0x00026c0000120ab9 */ /* 0x000fe40000000a00 */
[----:B------:R-:W-:Y:S01]  /*1320*/  @UP2 ULDC UR17, c[0x0][0x430] ;  /* 0x00010c0000112ab9 */ /* 0x000fe20000000800 */
[----:B------:R-:W-:Y:S01]  /*1330*/  UMOV UR14, UR44 ;  /* 0x0000002c000e7c82 */ /* 0x000fe20008000000 */
[----:B------:R-:W-:Y:S01]  /*1340*/  @UP2 USHF.R.U32.HI UR14, URZ, UR17, UR13 ;  /* 0x000000113f0e2299 */ /* 0x000fe2000801160d */
[----:B------:R-:W-:Y:S01]  /*1350*/  @UP1 ULDC.64 UR20, c[0x0][0x9c0] ;  /* 0x0002700000141ab9 */ /* 0x000fe20000000a00 */
[----:B------:R-:W-:-:S02]  /*1360*/  @UP0 UIADD3 UR9, UR9, UR15, URZ ;  /* 0x0000000f09090290 */ /* 0x000fc4000fffe03f */
[----:B------:R-:W-:Y:S02]  /*1370*/  @UP0 USHF.R.S32.HI UR12, URZ, 0x1f, UR14 ;  /* 0x0000001f3f0c0899 */ /* 0x000fe4000801140e */
[----:B------:R-:W-:Y:S02]  /*1380*/  @UP1 USHF.R.S32.HI UR13, URZ, 0x1f, UR14 ;  /* 0x0000001f3f0d1899 */ /* 0x000fe4000801140e */
[----:B------:R-:W-:Y:S02]  /*1390*/  @UP0 UIMAD UR12, UR12, UR18, URZ ;  /* 0x000000120c0c02a4 */ /* 0x000fe4000f8e023f */
[----:B------:R-:W-:Y:S02]  /*13a0*/  @UP1 UIADD3 UR11, UR11, UR16, URZ ;  /* 0x000000100b0b1290 */ /* 0x000fe4000fffe03f */
[----:B------:R-:W-:Y:S02]  /*13b0*/  @UP1 UIMAD UR13, UR13, UR20, URZ ;  /* 0x000000140d0d12a4 */ /* 0x000fe4000f8e023f */
[----:B------:R-:W-:-:S02]  /*13c0*/  @UP0 UIMAD.WIDE.U32 UR8, UR14, UR18, UR8 ;  /* 0x000000120e0802a5 */ /* 0x000fc4000f8e0008 */
[----:B------:R-:W-:Y:S02]  /*13d0*/  @UP0 UIMAD UR12, UR14, UR19, UR12 ;  /* 0x000000130e0c02a4 */ /* 0x000fe4000f8e020c */
[----:B------:R-:W-:Y:S02]  /*13e0*/  @UP1 UIMAD.WIDE.U32 UR10, UR14, UR20, UR10 ;  /* 0x000000140e0a12a5 */ /* 0x000fe4000f8e000a */
[----:B------:R-:W-:Y:S02]  /*13f0*/  @UP1 UIMAD UR13, UR14, UR21, UR13 ;  /* 0x000000150e0d12a4 */ /* 0x000fe4000f8e020d */
[----:B------:R-:W-:Y:S02]  /*1400*/  @UP0 UIADD3 UR12, UR9, UR12, URZ ;  /* 0x0000000c090c0290 */ /* 0x000fe4000fffe03f */
[----:B------:R-:W-:Y:S02]  /*1410*/  @UP0 ULEA UR6, UP3, UR8, UR6, 0x2 ;  /* 0x0000000608060291 */ /* 0x000fe4000f86103f */
[----:B------:R-:W-:-:S02]  /*1420*/  @UP1 UIADD3 UR9, UR11, UR13, URZ ;  /* 0x0000000d0b091290 */ /* 0x000fc4000fffe03f */
[----:B------:R-:W-:Y:S02]  /*1430*/  @UP1 ULEA UR4, UP4, UR10, UR4, 0x2 ;  /* 0x000000040a041291 */ /* 0x000fe4000f88103f */
[----:B------:R-:W-:Y:S01]  /*1440*/  @UP0 ULEA.HI.X UR7, UR8, UR7, UR12, 0x2, UP3 ;  /* 0x0000000708070291 */ /* 0x000fe200098f140c */
[----:B0-----:R-:W-:Y:S01]  /*1450*/  IMAD.U32 R4, RZ, RZ, UR6 ;  /* 0x00000006ff047e24 */ /* 0x001fe2000f8e00ff */
[----:B------:R-:W-:Y:S02]  /*1460*/  @UP1 ULEA.HI.X UR5, UR10, UR5, UR9, 0x2, UP4 ;  /* 0x000000050a051291 */ /* 0x000fe4000a0f1409 */
[----:B------:R-:W-:Y:S01]  /*1470*/  IMAD.U32 R6, RZ, RZ, UR4 ;  /* 0x00000004ff067e24 */ /* 0x000fe2000f8e00ff */
[----:B------:R-:W-:Y:S01]  /*1480*/  ULDC UR4, c[0x0][0x988] ;  /* 0x0002620000047ab9 */ /* 0x000fe20000000800 */
[----:B------:R-:W-:Y:S01]  /*1490*/  IMAD.U32 R5, RZ, RZ, UR7 ;  /* 0x00000007ff057e24 */ /* 0x000fe2000f8e00ff */
[----:B------:R-:W-:Y:S01]  /*14a0*/  @UP2 ULDC UR6, c[0x0][0x430] ;  /* 0x00010c0000062ab9 */ /* 0x000fe20000000800 */
[----:B------:R-:W-:-:S03]  /*14b0*/  IMAD.U32 R7, RZ, RZ, UR5 ;  /* 0x00000005ff077e24 */ /* 0x000fc6000f8e00ff */
[----:B------:R-:W2:Y:S04]  /*14c0*/  @P0 LDG.E R9, desc[UR50][R4.64] ;  /* 0x0000003204090981 */ /* 0x000ea8000c1e1900 */
[----:B------:R-:W2:Y:S01]  /*14d0*/  @P1 LDG.E R0, desc[UR50][R6.64] ;  /* 0x0000003206001981 */ /* 0x000ea2000c1e1900 */
[----:B-1----:R-:W-:Y:S01]  /*14e0*/  ISETP.GE.AND P1, PT, R11, 0x1, PT ;  /* 0x000000010b00780c */ /* 0x002fe20003f26270 */
[----:B-----5:R-:W-:Y:S02]  /*14f0*/  IMAD.IADD R16, R16, 0x1, -R3 ;  /* 0x0000000110107824 */ /* 0x020fe400078e0a03 */
[----:B--2---:R-:W-:-:S04]  /*1500*/  FMUL.FTZ R0, R9, R0 ;  /* 0x0000000009007220 */ /* 0x004fc80000410000 */
[----:B------:R-:W-:Y:S01]  /*1510*/  FMUL.FTZ R0, R0, UR4 ;  /* 0x0000000400007c20 */ /* 0x000fe20008410000 */
[----:B------:R-:W-:Y:S02]  /*1520*/  @UP2 ULDC UR4, c[0x0][0x42c] ;  /* 0x00010b0000042ab9 */ /* 0x000fe40000000800 */
[----:B------:R-:W-:Y:S02]  /*1530*/  UIMAD.WIDE.U32 UR4, UR44, UR4, URZ ;  /* 0x000000042c0472a5 */ /* 0x000fe4000f8e003f */
[----:B------:R-:W-:Y:S02]  /*1540*/  R2UR UR37, R0 ;  /* 0x00000000002572ca */ /* 0x000fe400000e0000 */
[----:B------:R-:W-:Y:S01]  /*1550*/  IADD3 R0, R16, 0x80, -R17 ;  /* 0x0000008010007810 */ /* 0x000fe20007ffe811 */
[----:B------:R-:W-:-:S04]  /*1560*/  @UP2 USHF.R.U32.HI UR44, URZ, UR6, UR5 ;  /* 0x000000063f2c2299 */ /* 0x000fc80008011605 */
[----:B------:R-:W-:-:S04]  /*1570*/  IMAD R197, R61, 0x80, R0 ;  /* 0x000000803dc57824 */ /* 0x000fc800078e0200 */
[----:B------:R-:W-:Y:S01]  /*1580*/  IMAD.IADD R0, R197, 0x1, R10 ;  /* 0x00000001c5007824 */ /* 0x000fe200078e020a */
[----:B------:R-:W-:Y:S06]  /*1590*/  @!P1 BRA `(.L_x_978) ;  /* 0x0000000000409947 */ /* 0x000fec0003800000 */
[C---:B------:R-:W-:Y:S01]  /*15a0*/  ISETP.GT.AND P0, PT, R197.reuse, RZ, PT ;  /* 0x000000ffc500720c */ /* 0x040fe20003f04270 */
[----:B------:R-:W-:-:S12]  /*15b0*/  VIADD R3, R197, 0xffffffff ;  /* 0xffffffffc5037836 */ /* 0x000fd80000000000 */
[----:B------:R-:W-:Y:S05]  /*15c0*/  @P0 BRA `(.L_x_979) ;  /* 0x00000000001c0947 */ /* 0x000fea0003800000 */
[----:B------:R-:W-:Y:S01]  /*15d0*/  ISETP.NE.AND P0, PT, R11, 0x1, PT ;  /* 0x000000010b00780c */ /* 0x000fe20003f05270 */
[----:B------:R-:W-:-:S12]  /*15e0*/  IMAD.MOV R3, RZ, RZ, -R197 ;  /* 0x000000ffff037224 */ /* 0x000fd800078e0ac5 */
[----:B------:R-:W0:Y:S02]  /*15f0*/  @P0 LDC.64 R4, c[0x0][0x9e8] ;  /* 0x00027a00ff040b82 */ /* 0x000e240000000a00 */
[----:B0-----:R-:W-:-:S05]  /*1600*/  @P0 IMAD.HI.U32 R4, R3, R4, RZ ;  /* 0x0000000403040227 */ /* 0x001fca00078e00ff */
[----:B------:R-:W-:-:S04]  /*1610*/  @P0 SHF.R.U32.HI R3, RZ, R5, R4 ;  /* 0x00000005ff030219 */ /* 0x000fc80000011604 */
[----:B------:R-:W-:Y:S01]  /*1620*/  LOP3.LUT R3, RZ, R3, RZ, 0x33, !PT ;  /* 0x00000003ff037212 */ /* 0x000fe200078e33ff */
[----:B------:R-:W-:Y:S06]  /*1630*/  BRA `(.L_x_980) ;  /* 0x0000000000107947 */ /* 0x000fec0003800000 */
.L_x_979:
[----:B------:R-:W-:-:S13]  /*1640*/  ISETP.NE.AND P0, PT, R11, 0x1, PT ;  /* 0x000000010b00780c */ /* 0x000fda0003f05270 */
[----:B------:R-:W0:Y:S02]  /*1650*/  @P0 LDC.64 R4, c[0x0][0x9e8] ;  /* 0x00027a00ff040b82 */ /* 0x000e240000000a00 */
[----:B0-----:R-:W-:-:S05]  /*1660*/  @P0 IMAD.HI.U32 R4, R3, R4, RZ ;  /* 0x0000000403040227 */ /* 0x001fca00078e00ff */
[----:B------:R-:W-:-:S07]  /*1670*/  @P0 SHF.R.U32.HI R3, RZ, R5, R4 ;  /* 0x00000005ff030219 */ /* 0x000fce0000011604 */
.L_x_980:
[----:B------:R-:W-:-:S05]  /*1680*/  IMAD R3, R3, R11, R11 ;  /* 0x0000000b03037224 */ /* 0x000fca00078e020b */
[----:B------:R-:W-:-:S07]  /*1690*/  VIMNMX R0, R0, R3, PT ;  /* 0x0000000300007248 */ /* 0x000fce0003fe0100 */
.L_x_978:
[----:B------:R-:W-:Y:S01]  /*16a0*/  VIADD R4, R0, 0x3f ;  /* 0x0000003f00047836 */ /* 0x000fe20000000000 */
[----:B------:R-:W-:Y:S01]  /*16b0*/  ULDC UR4, c[0x0][0x9dc] ;  /* 0x0002770000047ab9 */ /* 0x000fe20000000800 */
[C---:B------:R-:W-:Y:S02]  /*16c0*/  VIADD R0, R16.reuse, 0x3f ;  /* 0x0000003f10007836 */ /* 0x040fe40000000000 */
[----:B------:R-:W-:Y:S01]  /*16d0*/  IMAD.IADD R6, R16, 0x1, -R17 ;  /* 0x0000000110067824 */ /* 0x000fe200078e0a11 */
[----:B------:R-:W-:Y:S02]  /*16e0*/  SHF.R.S32.HI R5, RZ, 0x1f, R4 ;  /* 0x0000001fff057819 */ /* 0x000fe40000011404 */
[----:B------:R-:W-:Y:S01]  /*16f0*/  SHF.R.S32.HI R3, RZ, 0x1f, R0 ;  /* 0x0000001fff037819 */ /* 0x000fe20000011400 */
[----:B------:R-:W-:Y:S01]  /*1700*/  IMAD R59, R61, 0x80, R6 ;  /* 0x000000803d3b7824 */ /* 0x000fe200078e0206 */
        /* <DEDUP_REMOVED lines=12> */
[----:B------:R-:W0:Y:S02]  /*17d0*/  @P0 LDC.64 R4, c[0x0][0x9e8] ;  /* 0x00027a00ff040b82 */ /* 0x000e240000000a00 */
[----:B0-----:R-:W-:-:S05]  /*17e0*/  @P0 IMAD.HI.U32 R0, R3, R4, RZ ;  /* 0x0000000403000227 */ /* 0x001fca00078e00ff */
[----:B------:R-:W-:-:S04]  /*17f0*/  @P0 SHF.R.U32.HI R3, RZ, R5, R0 ;  /* 0x00000005ff030219 */ /* 0x000fc80000011600 */
[----:B------:R-:W-:Y:S01]  /*1800*/  LOP3.LUT R0, RZ, R3, RZ, 0x33, !PT ;  /* 0x00000003ff007212 */ /* 0x000fe200078e33ff */
[----:B------:R-:W-:Y:S06]  /*1810*/  BRA `(.L_x_983) ;  /* 0x0000000000147947 */ /* 0x000fec0003800000 */
.L_x_982:
[----:B------:R-:W-:Y:S01]  /*1820*/  ISETP.NE.AND P0, PT, R11, 0x1, PT ;  /* 0x000000010b00780c */ /* 0x000fe20003f05270 */
[----:B------:R-:W-:-:S12]  /*1830*/  IMAD.MOV.U32 R0, RZ, RZ, R59 ;  /* 0x000000ffff007224 */ /* 0x000fd800078e003b */
[----:B------:R-:W0:Y:S02]  /*1840*/  @P0 LDC.64 R4, c[0x0][0x9e8] ;  /* 0x00027a00ff040b82 */ /* 0x000e240000000a00 */
[----:B0-----:R-:W-:-:S05]  /*1850*/  @P0 IMAD.HI.U32 R4, R59, R4, RZ ;  /* 0x000000043b040227 */ /* 0x001fca00078e00ff */
[----:B------:R-:W-:-:S07]  /*1860*/  @P0 SHF.R.U32.HI R0, RZ, R5, R4 ;  /* 0x00000005ff000219 */ /* 0x000fce0000011604 */
.L_x_983:
[----:B------:R-:W-:-:S05]  /*1870*/  IMAD R0, R0, R11, RZ ;  /* 0x0000000b00007224 */ /* 0x000fca00078e02ff */
[----:B------:R-:W-:-:S13]  /*1880*/  R2UR UR5, R0 ;  /* 0x00000000000572ca */ /* 0x000fda00000e0000 */
[----:B------:R-:W-:-:S04]  /*1890*/  UISETP.LT.AND UP0, UPT, UR4, UR5, UPT ;  /* 0x000000050400728c */ /* 0x000fc8000bf01270 */
[----:B------:R-:W-:-:S12]  /*18a0*/  USEL UR4, UR4, UR5, !UP0 ;  /* 0x0000000504047287 */ /* 0x000fd8000c000000 */
.L_x_981:
[----:B------:R-:W-:Y:S01]  /*18b0*/  USHF.R.S32.HI UR5, URZ, 0x1f, UR4 ;  /* 0x0000001f3f057899 */ /* 0x000fe20008011404 */
[----:B------:R-:W-:Y:S01]  /*18c0*/  PLOP3.LUT P0, PT, PT, PT, PT, 0x80, 0x0 ;  /* 0x000000000000781c */ /* 0x000fe20003f0f070 */
[----:B------:R-:W-:Y:S01]  /*18d0*/  IMAD.MOV.U32 R0, RZ, RZ, RZ ;  /* 0x000000ffff007224 */ /* 0x000fe200078e00ff */
[----:B------:R-:W-:Y:S01]  /*18e0*/  CS2R R150, SRZ ;  /* 0x0000000000967805 */ /* 0x000fe2000001ff00 */
[----:B------:R-:W-:Y:S01]  /*18f0*/  ULEA.HI UR5, UR5, UR4, URZ, 0x6 ;  /* 0x0000000405057291 */ /* 0x000fe2000f8f303f */
[----:B------:R-:W-:Y:S01]  /*1900*/  IMAD.MOV.U32 R3, RZ, RZ, RZ ;  /* 0x000000ffff037224 */ /* 0x000fe200078e00ff */
[----:B------:R-:W-:Y:S02]  /*1910*/  CS2R R26, SRZ ;  /* 0x00000000001a7805 */ /* 0x000fe4000001ff00 */
[----:B------:R-:W-:Y:S01]  /*1920*/  CS2R R108, SRZ ;  /* 0x00000000006c7805 */ /* 0x000fe2000001ff00 */
[----:B------:R-:W-:Y:S01]  /*1930*/  USHF.R.S32.HI UR5, URZ, 0x6, UR5 ;  /* 0x000000063f057899 */ /* 0x000fe20008011405 */
[----:B------:R-:W-:-:S02]  /*1940*/  CS2R R144, SRZ ;  /* 0x0000000000907805 */ /* 0x000fc4000001ff00 */
[----:B------:R-:W-:Y:S02]  /*1950*/  CS2R R100, SRZ ;  /* 0x0000000000647805 */ /* 0x000fe4000001ff00 */
[----:B------:R-:W-:Y:S01]  /*1960*/  CS2R R142, SRZ ;  /* 0x00000000008e7805 */ /* 0x000fe2000001ff00 */
[----:B------:R-:W-:Y:S01]  /*1970*/  UISETP.LT.AND UP0, UPT, URZ, UR5, UPT ;  /* 0x000000053f00728c */ /* 0x000fe2000bf01270 */
[----:B------:R-:W-:Y:S02]  /*1980*/  CS2R R30, SRZ ;  /* 0x00000000001e7805 */ /* 0x000fe4000001ff00 */
[----:B------:R-:W-:Y:S02]  /*1990*/  CS2R R136, SRZ ;  /* 0x0000000000887805 */ /* 0x000fe4000001ff00 */
[----:B------:R-:W-:Y:S01]  /*19a0*/  CS2R R92, SRZ ;  /* 0x00000000005c7805 */ /* 0x000fe2000001ff00 */
[----:B------:R-:W-:Y:S01]  /*19b0*/  USEL UR38, URZ, UR5, !UP0 ;  /* 0x000000053f267287 */ /* 0x000fe2000c000000 */
[----:B------:R-:W-:-:S02]  /*19c0*/  CS2R R134, SRZ ;  /* 0x0000000000867805 */ /* 0x000fc4000001ff00 */
[----:B------:R-:W-:Y:S02]  /*19d0*/  CS2R R34, SRZ ;  /* 0x0000000000227805 */ /* 0x000fe4000001ff00 */
[----:B------:R-:W-:Y:S02]  /*19e0*/  CS2R R128, SRZ ;  /* 0x0000000000807805 */ /* 0x000fe4000001ff00 */
[----:B------:R-:W-:Y:S02]  /*19f0*/  CS2R R84, SRZ ;  /* 0x0000000000547805 */ /* 0x000fe4000001ff00 */
[----:B------:R-:W-:Y:S02]  /*1a00*/  CS2R R126, SRZ ;  /* 0x00000000007e7805 */ /* 0x000fe4000001ff00 */
[----:B------:R-:W-:Y:S02]  /*1a10*/  ISETP.GT.AND P1, PT, R58, UR38, PT ;  /* 0x000000263a007c0c */ /* 0x000fe4000bf24270 */
        /* <DEDUP_REMOVED lines=49> */
[----:B------:R-:W-:-:S02]  /*1d30*/  IMAD.MOV.U32 R164, RZ, RZ, RZ ;  /* 0x000000ffffa47224 */ /* 0x000fc400078e00ff */
[----:B------:R-:W-:Y:S01]  /*1d40*/  IMAD.MOV.U32 R5, RZ, RZ, RZ ;  /* 0x000000ffff057224 */ /* 0x000fe200078e00ff */
[----:B------:R-:W-:Y:S06]  /*1d50*/  @!P1 BRA `(.L_x_984) ;  /* 0x0000009400589947 */ /* 0x000fec0003800000 */
[----:B------:R-:W0:Y:S01]  /*1d60*/  SHFL.IDX PT, R0, R194, RZ, 0x1f ;  /* 0x00001fffc2007589 */ /* 0x000e2200000e0000 */
[----:B------:R-:W1:Y:S01]  /*1d70*/  S2UR UR39, SR_CgaCtaId ;  /* 0x00000000002779c3 */ /* 0x000e620000008800 */
[----:B------:R-:W-:Y:S01]  /*1d80*/  UMOV UR41, 0x400 ;  /* 0x0000040000297882 */ /* 0x000fe20000000000 */
        /* <DEDUP_REMOVED lines=28> */
.L_x_985:
[----:B------:R-:W-:Y:S01]  /*1f50*/  ULEA.HI UR4, UR46, UR46, URZ, 0x1 ;  /* 0x0000002e2e047291 */ /* 0x000fe2000f8f083f */
[----:B------:R-:W-:-:S03]  /*1f60*/  IMAD.U32 R3, RZ, RZ, UR47 ;  /* 0x0000002fff037e24 */ /* 0x000fc6000f8e00ff */
[----:B------:R-:W-:Y:S02]  /*1f70*/  ULOP3.LUT UR4, UR4, 0xfffffffe, URZ, 0xc0, !UPT ;  /* 0xfffffffe04047892 */ /* 0x000fe4000f8ec03f */
[----:B------:R-:W-:Y:S02]  /*1f80*/  ISETP.NE.AND P0, PT, R3, 0x3, PT ;  /* 0x000000030300780c */ /* 0x000fe40003f05270 */
[----:B------:R-:W-:-:S06]  /*1f90*/  UIADD3 UR4, UR46, -UR4, URZ ;  /* 0x800000042e047290 */ /* 0x000fcc000fffe03f */
[----:B------:R-:W-:-:S05]  /*1fa0*/  IMAD.U32 R0, RZ, RZ, UR4 ;  /* 0x00000004ff007e24 */ /* 0x000fca000f8e00ff */
[----:B------:R-:W-:-:S04]  /*1fb0*/  SHF.L.U32 R0, R0, 0x1f, RZ ;  /* 0x0000001f00007819 */ /* 0x000fc800000006ff */
[----:B------:R-:W0:Y:S02]  /*1fc0*/  SYNCS.PHASECHK.TRANS64.TRYWAIT P1, [UR41+0x28400], R0 ;  /* 0x02840000ff0075a7 */ /* 0x000e240008020169 */
[----:B0-----:R-:W-:Y:S05]  /*1fd0*/  @!P1 BRA `(.L_x_986) ;  /* 0x0000011800f49947 */ /* 0x001fea0003800000 */
.L_x_1173:
[----:B------:R-:W-:Y:S05]  /*1fe0*/  @!P0 BRA `(.L_x_987) ;  /* 0x0000000000048947 */ /* 0x000fea0003800000 */
[----:B------:R-:W-:Y:S01]  /*1ff0*/  BPT.TRAP 0x1 ;  /* 0x000000040000795c */ /* 0x000fe20000300000 */
.L_x_987:
[----:B------:R-:W-:Y:S02]  /*2000*/  IMAD.U32 R5, RZ, RZ, UR52 ;  /* 0x00000034ff057e24 */ /* 0x000fe4000f8e00ff */
[----:B0-----:R-:W-:-:S03]  /*2010*/  IMAD.U32 R0, RZ, RZ, UR45 ;  /* 0x0000002dff007e24 */ /* 0x001fc6000f8e00ff */
[----:B------:R-:W-:Y:S02]  /*2020*/  LEA R5, R5, UR41, 0x3 ;  /* 0x0000002905057c11 */ /* 0x000fe4000f8e18ff */
[----:B------:R-:W-:-:S04]  /*2030*/  SHF.L.U32 R0, R0, 0x1f, RZ ;  /* 0x0000001f00007819 */ /* 0x000fc800000006ff */
[----:B------:R0:W1:Y:S01]  /*2040*/  SYNCS.PHASECHK.TRANS64.TRYWAIT P2, [R5+URZ+0x28430], R0 ;  /* 0x02843000050075a7 */ /* 0x000062000804017f */
[----:B------:R-:W-:Y:S05]  /*2050*/  @!P0 BRA `(.L_x_988) ;  /* 0x0000000000048947 */ /* 0x000fea0003800000 */
[----:B------:R-:W-:Y:S01]  /*2060*/  BPT.TRAP 0x1 ;  /* 0x000000040000795c */ /* 0x000fe20000300000 */
.L_x_988:
[----:B------:R-:W2:Y:S02]  /*2070*/  S2R R3, SR_TID.X ;  /* 0x0000000000037919 */ /* 0x000ea40000002100 */
[----:B--2---:R-:W-:Y:S01]  /*2080*/  LOP3.LUT P1, RZ, R3, 0x7f, RZ, 0xc0, !PT ;  /* 0x0000007f03ff7812 */ /* 0x004fe2000782c0ff */
[----:B-1----:R-:W-:-:S12]  /*2090*/  @P2 BRA `(.L_x_989) ;  /* 0x0000000000082947 */ /* 0x002fd80003800000 */
[----:B------:R-:W1:Y:S02]  /*20a0*/  SYNCS.PHASECHK.TRANS64.TRYWAIT P2, [R5+URZ+0x28430], R0 ;  /* 0x02843000050075a7 */ /* 0x000e64000804017f */
[----:B-1----:R-:W-:Y:S05]  /*20b0*/  @!P2 BRA `(.L_x_990) ;  /* 0x0000011800d4a947 */ /* 0x002fea0003800000 */
.L_x_989:
[----:B------:R-:W-:Y:S05]  /*20c0*/  WARPSYNC.ALL ;  /* 0x0000000000007948 */ /* 0x000fea0003800000 */
[----:B------:R-:W-:Y:S01]  /*20d0*/  UIADD3 UR4, UR41, 0x20000, URZ ;  /* 0x0002000029047890 */ /* 0x000fe2000fffe03f */
[----:B------:R-:W-:Y:S01]  /*20e0*/  WARPGROUP.ARRIVE ;  /* 0x00000000000079c5 */ /* 0x000fe20000000000 */
[----:B------:R-:W-:Y:S01]  /*20f0*/  ULOP3.LUT UR32, UR53, 0x10000, URZ, 0xfc, !UPT ;  /* 0x0001000035207892 */ /* 0x000fe2000f8efc3f */
[----:B------:R-:W-:Y:S01]  /*2100*/  IMAD.MOV.U32 R3, RZ, RZ, -0x40 ;  /* 0xffffffc0ff037424 */ /* 0x000fe200078e00ff */
[----:B------:R-:W-:Y:S01]  /*2110*/  USHF.R.U32.HI UR4, URZ, 0x4, UR4 ;  /* 0x000000043f047899 */ /* 0x000fe20008011604 */
[----:B01----:R-:W-:Y:S01]  /*2120*/  @!P1 VIADD R0, R5, 0x28440 ;  /* 0x0002844005009836 */ /* 0x003fe20000000000 */
[----:B------:R-:W-:Y:S01]  /*2130*/  UMOV UR33, 0x40000040 ;  /* 0x4000004000217882 */ /* 0x000fe20000000000 */
[----:B------:R-:W-:Y:S01]  /*2140*/  UMOV UR35, 0x40000040 ;  /* 0x4000004000237882 */ /* 0x000fe20000000000 */
[----:B------:R-:W-:Y:S01]  /*2150*/  ULOP3.LUT UR4, UR4, 0x3fff, URZ, 0xc0, !UPT ;  /* 0x00003fff04047892 */ /* 0x000fe2000f8ec03f */
[----:B------:R-:W-:Y:S01]  /*2160*/  IMAD R9, R58, R3, 0x40 ;  /* 0x000000403a097424 */ /* 0x000fe200078e0203 */
[----:B------:R-:W-:Y:S01]  /*2170*/  UMOV UR5, 0x40000040 ;  /* 0x4000004000057882 */ /* 0x000fe20000000000 */
[----:B------:R-:W-:Y:S01]  /*2180*/  UMOV UR7, 0x40000040 ;  /* 0x4000004000077882 */ /* 0x000fe20000000000 */
[----:B------:R-:W-:Y:S01]  /*2190*/  ULOP3.LUT UR49, UR4, 0x10000, URZ, 0xfc, !UPT ;  /* 0x0001000004317892 */ /* 0x000fe2000f8efc3f */
[----:B------:R-:W-:Y:S01]  /*21a0*/  IMAD.IADD R3, R16, 0x1, R9 ;  /* 0x0000000110037824 */ /* 0x000fe200078e0209 */
[----:B------:R-:W-:Y:S01]  /*21b0*/  UIADD3 UR4, UR32, 0x2, URZ ;  /* 0x0000000220047890 */ /* 0x000fe2000fffe03f */
[----:B------:R-:W-:Y:S01]  /*21c0*/  @!P1 PRMT R0, RZ, 0x654, R0 ;  /* 0x00000654ff009816 */ /* 0x000fe20000000000 */
[----:B------:R-:W-:Y:S01]  /*21d0*/  ULEA UR34, UR52, UR49, 0xa ;  /* 0x0000003134227291 */ /* 0x000fe2000f8e503f */
[--C-:B------:R-:W-:Y:S01]  /*21e0*/  IMAD R6, R2, -0x2, R3.reuse ;  /* 0xfffffffe02067824 */ /* 0x100fe200078e0203 */
[----:B------:R-:W-:Y:S01]  /*21f0*/  UIADD3 UR8, UR32, 0x4, URZ ;  /* 0x0000000420087890 */ /* 0x000fe2000fffe03f */
[----:B------:R-:W-:Y:S01]  /*2200*/  IADD3 R5, -R17, 0x1, R3 ;  /* 0x0000000111057810 */ /* 0x000fe20007ffe103 */
[----:B------:R-:W-:Y:S01]  /*2210*/  UIADD3 UR6, UR34, 0x2, URZ ;  /* 0x0000000222067890 */ /* 0x000fe2000fffe03f */
[----:B------:R-:W-:Y:S01]  /*2220*/  LEA R7, R58, 0xffffffc0, 0x6 ;  /* 0xffffffc03a077811 */ /* 0x000fe200078e30ff */
[----:B------:R-:W-:Y:S01]  /*2230*/  UIADD3 UR10, UR34, 0x4, URZ ;  /* 0x00000004220a7890 */ /* 0x000fe2000fffe03f */
[----:B------:R-:W-:-:S02]  /*2240*/  UMOV UR9, 0x40000040 ;  /* 0x4000004000097882 */ /* 0x000fc40000000000 */
[----:B------:R-:W-:Y:S01]  /*2250*/  QGMMA.64x64x32.F32.E4M3.E4M3 R24, gdesc[UR32], RZ, !UPT, gsb0 ;  /* 0x00e00000201879f3 */ /* 0x000fe2000c0008ff */
[----:B------:R-:W-:Y:S01]  /*2260*/  UMOV UR11, 0x40000040 ;  /* 0x40000040000b7882 */ /* 0x000fe20000000000 */
[----:B------:R-:W-:Y:S01]  /*2270*/  UIADD3 UR12, UR32, 0x6, URZ ;  /* 0x00000006200c7890 */ /* 0x000fe2000fffe03f */
[----:B------:R-:W-:Y:S01]  /*2280*/  IMAD R5, R2, -0x2, R5 ;  /* 0xfffffffe02057824 */ /* 0x000fe200078e0205 */
        /* <DEDUP_REMOVED lines=19> */
[----:B------:R-:W-:Y:S01]  /*23c0*/  ULDC UR54, c[0x0][0x9dc] ;  /* 0x0002770000367ab9 */ /* 0x000fe20000000800 */
[----:B------:R-:W-:-:S02]  /*23d0*/  WARPGROUP.DEPBAR.LE gsb0, 0x0 ;  /* 0x00008000000079c5 */ /* 0x000fc40000010000 */
[----:B------:R-:W-:-:S06]  /*23e0*/  WARPGROUP.ARRIVE ;  /* 0x00000000000079c5 */ /* 0x000fcc0000000000 */
[----:B------:R-:W-:Y:S01]  /*23f0*/  QGMMA.64x64x32.F32.E4M3.E4M3 R24, gdesc[UR4], R24, gsb0 ;  /* 0x00e00000041879f3 */ /* 0x000fe20008000818 */
[----:B------:R-:W-:Y:S02]  /*2400*/  ULDC.64 UR6, c[0x0][0x9e0] ;  /* 0x0002780000067ab9 */ /* 0x000fe40000000a00 */
[----:B------:R-:W-:Y:S01]  /*2410*/  UISETP.GE.AND UP0, UPT, UR7, 0x1, UPT ;  /* 0x000000010700788c */ /* 0x000fe2000bf06270 */
[----:B------:R-:W-:-:S05]  /*2420*/  VIADD R11, R5, UR6 ;  /* 0x00000006050b7c36 */ /* 0x000fca0008000000 */
[----:B------:R-:W-:Y:S01]  /*2430*/  PLOP3.LUT P2, PT, PT, PT, UP0, 0x40, 0x0 ;  /* 0x000000000000781c */ /* 0x000fe20003f4e808 */
[----:B------:R-:W-:Y:S02]  /*2440*/  WARPGROUP.DEPBAR.LE gsb0, 0x0 ;  /* 0x00008000000079c5 */ /* 0x000fe40000010000 */
[----:B------:R-:W-:-:S06]  /*2450*/  WARPGROUP.ARRIVE ;  /* 0x00000000000079c5 */ /* 0x000fcc0000000000 */
[----:B------:R-:W-:Y:S01]  /*2460*/  QGMMA.64x64x32.F32.E4M3.E4M3 R24, gdesc[UR8], R24, gsb0 ;  /* 0x00e00000081879f3 */ /* 0x000fe20008000818 */
[----:B------:R-:W-:-:S06]  /*2470*/  ULOP3.LUT UR10, URZ, UR54, URZ, 0x33, !UPT ;  /* 0x000000363f0a7292 */ /* 0x000fcc000f8e333f */
[----:B------:R-:W-:Y:S01]  /*2480*/  VIADD R13, R5, UR10 ;  /* 0x0000000a050d7c36 */ /* 0x000fe20008000000 */
        /* <DEDUP_REMOVED lines=17> */
[----:B0-----:R-:W-:-:S04]  /*25a0*/  IMAD R0, R61, 0x80, R193 ;  /* 0x000000803d007824 */ /* 0x001fc800078e02c1 */
[----:B------:R-:W-:Y:S01]  /*25b0*/  IMAD.IADD R4, R13, 0x1, R0 ;  /* 0x000000010d047824 */ /* 0x000fe200078e0200 */
[----:B------:R-:W-:Y:S01]  /*25c0*/  VIADDMNMX R3, R0, R11, R6, PT ;  /* 0x0000000b00037246 */ /* 0x000fe20003800106 */
[----:B------:R-:W-:Y:S06]  /*25d0*/  @P2 BRA `(.L_x_991) ;  /* 0x0000000000582947 */ /* 0x000fec0003800000 */
[----:B------:R-:W-:Y:S01]  /*25e0*/  IADD3 R5, -R17, R16, R0 ;  /* 0x0000001011057210 */ /* 0x000fe20007ffe100 */
[----:B------:R-:W-:Y:S03]  /*25f0*/  BSSY B0, `(.L_x_992) ;  /* 0x0000010000007945 */ /* 0x000fe60003800000 */
        /* <DEDUP_REMOVED lines=10> */
.L_x_993:
[----:B------:R-:W-:-:S06]  /*26a0*/  UISETP.NE.AND UP1, UPT, UR7, 0x1, UPT ;  /* 0x000000010700788c */ /* 0x000fcc000bf25270 */
[----:B------:R-:W-:-:S05]  /*26b0*/  PLOP3.LUT P2, PT, PT, PT, UP1, 0x80, 0x0 ;  /* 0x000000000000781c */ /* 0x000fca0003f4f018 */
[----:B------:R-:W-:-:S08]  /*26c0*/  @UP1 ULDC.64 UR10, c[0x0][0x9e8] ;  /* 0x00027a00000a1ab9 */ /* 0x000fd00000000a00 */
[----:B------:R-:W-:-:S05]  /*26d0*/  @P2 IMAD.HI.U32 R8, R5, UR10, RZ ;  /* 0x0000000a05082c27 */ /* 0x000fca000f8e00ff */
[----:B------:R-:W-:-:S07]  /*26e0*/  @P2 SHF.R.U32.HI R5, RZ, UR11, R8 ;  /* 0x0000000bff052c19 */ /* 0x000fce0008011608 */
.L_x_994:
[----:B------:R-:W-:Y:S05]  /*26f0*/  BSYNC B0 ;  /* 0x0000000000007941 */ /* 0x000fea0003800000 */
.L_x_992:
[----:B------:R-:W-:-:S04]  /*2700*/  IMAD R5, R5, UR7, -R7 ;  /* 0x0000000705057c24 */ /* 0x000fc8000f8e0a07 */
[----:B------:R-:W-:-:S05]  /*2710*/  IMAD R5, R2, -0x2, R5 ;  /* 0xfffffffe02057824 */ /* 0x000fca00078e0205 */
[----:B------:R-:W-:Y:S02]  /*2720*/  VIMNMX R4, R4, R5, !PT ;  /* 0x0000000504047248 */ /* 0x000fe40007fe0100 */
[----:B------:R-:W-:-:S07]  /*2730*/  VIADDMNMX R3, R5, UR7, R3, PT ;  /* 0x0000000705037c46 */ /* 0x000fce000b800103 */
.L_x_991:
        /* <DEDUP_REMOVED lines=12> */
[C---:B------:R-:W-:Y:S02]  /*2800*/  ISETP.LT.OR P5, PT, R3.reuse, 0x9, P5 ;  /* 0x000000090300780c */ /* 0x040fe40002fa1670 */
[----:B------:R-:W-:Y:S02]  /*2810*/  ISETP.GT.AND P4, PT, R4, 0x10, !P6 ;  /* 0x000000100400780c */ /* 0x000fe40007784270 */
[----:B------:R-:W-:Y:S02]  /*2820*/  FSEL R21, R28, -INF , !P5 ;  /* 0xff8000001c157808 */ /* 0x000fe40006800000 */
[----:B------:R-:W-:Y:S02]  /*2830*/  ISETP.LT.OR P4, PT, R3, 0x11, P4 ;  /* 0x000000110300780c */ /* 0x000fe40002781670 */
[----:B------:R-:W-:Y:S02]  /*2840*/  ISETP.GE.AND P5, PT, R9, 0x12, PT ;  /* 0x000000120900780c */ /* 0x000fe40003fa6270 */
[----:B------:R-:W-:-:S02]  /*2850*/  FSEL R57, R32, -INF , !P4 ;  /* 0xff80000020397808 */ /* 0x000fc40006000000 */
[C---:B------:R-:W-:Y:S02]  /*2860*/  ISETP.GT.AND P4, PT, R4.reuse, 0x11, !P5 ;  /* 0x000000110400780c */ /* 0x040fe40006f84270 */
        /* <DEDUP_REMOVED lines=54> */
[----:B------:R-:W-:Y:S02]  /*2bd0*/  ISETP.GT.AND P6, PT, R4, 0x39, !P6 ;  /* 0x000000390400780c */ /* 0x000fe400077c4270 */
[----:B------:R-:W-:Y:S02]  /*2be0*/  IADD3 R4, R13, 0x8, R0 ;  /* 0x000000080d047810 */ /* 0x000fe40007ffe000 */
[----:B------:R-:W-:Y:S01]  /*2bf0*/  ISETP.LT.OR P6, PT, R3, 0x3a, P6 ;  /* 0x0000003a0300780c */ /* 0x000fe200037c1670 */
[----:B------:R-:W-:-:S03]  /*2c00*/  VIADD R3, R0, 0x8 ;  /* 0x0000000800037836 */ /* 0x000fc60000000000 */
[----:B------:R-:W-:Y:S02]  /*2c10*/  FSEL R53, R53, -INF , !P6 ;  /* 0xff80000035357808 */ /* 0x000fe40007000000 */
[----:B------:R-:W-:Y:S02]  /*2c20*/  PLOP3.LUT P6, PT, PT, PT, UP0, 0x40, 0x0 ;  /* 0x000000000000781c */ /* 0x000fe40003fce808 */
[----:B------:R-:W-:-:S11]  /*2c30*/  VIADDMNMX R3, R3, R11, R6, PT ;  /* 0x0000000b03037246 */ /* 0x000fd60003800106 */
[----:B------:R-:W-:Y:S05]  /*2c40*/  @P6 BRA `(.L_x_995) ;  /* 0x0000000000646947 */ /* 0x000fea0003800000 */
[----:B------:R-:W-:Y:S01]  /*2c50*/  IADD3 R6, R16, 0x8, R0 ;  /* 0x0000000810067810 */ /* 0x000fe20007ffe000 */
[----:B------:R-:W-:Y:S04]  /*2c60*/  BSSY B0, `(.L_x_996) ;  /* 0x0000013000007945 */ /* 0x000fe80003800000 */
        /* <DEDUP_REMOVED lines=12> */
.L_x_997:
[----:B------:R-:W-:-:S06]  /*2d30*/  UISETP.NE.AND UP1, UPT, UR7, 0x1, UPT ;  /* 0x000000010700788c */ /* 0x000fcc000bf25270 */
[----:B------:R-:W-:-:S05]  /*2d40*/  PLOP3.LUT P6, PT, PT, PT, UP1, 0x80, 0x0 ;  /* 0x000000000000781c */ /* 0x000fca0003fcf018 */
[----:B------:R-:W-:-:S08]  /*2d50*/  @UP1 ULDC.64 UR10, c[0x0][0x9e8] ;  /* 0x00027a00000a1ab9 */ /* 0x000fd00000000a00 */
[----:B------:R-:W-:Y:S01]  /*2d60*/  @P6 IMAD.HI.U32 R5, R6, UR10, RZ ;  /* 0x0000000a06056c27 */ /* 0x000fe2000f8e00ff */
[----:B------:R-:W-:-:S13]  /*2d70*/  PLOP3.LUT P6, PT, PT, PT, UP1, 0x80, 0x0 ;  /* 0x000000000000781c */ /* 0x000fda0003fcf018 */
[----:B------:R-:W-:-:S07]  /*2d80*/  @P6 SHF.R.U32.HI R6, RZ, UR11, R5 ;  /* 0x0000000bff066c19 */ /* 0x000fce0008011605 */
.L_x_998:
[----:B------:R-:W-:Y:S05]  /*2d90*/  BSYNC B0 ;  /* 0x0000000000007941 */ /* 0x000fea0003800000 */
.L_x_996:
[----:B------:R-:W-:-:S04]  /*2da0*/  IMAD R5, R6, UR7, -R7 ;  /* 0x0000000706057c24 */ /* 0x000fc8000f8e0a07 */
[----:B------:R-:W-:-:S05]  /*2db0*/  IMAD R5, R2, -0x2, R5 ;  /* 0xfffffffe02057824 */ /* 0x000fca00078e0205 */
[----:B------:R-:W-:Y:S02]  /*2dc0*/  VIMNMX R4, R4, R5, !PT ;  /* 0x0000000504047248 */ /* 0x000fe40007fe0100 */
[----:B------:R-:W-:-:S07]  /*2dd0*/  VIADDMNMX R3, R5, UR7, R3, PT ;  /* 0x0000000705037c46 */ /* 0x000fce000b800103 */
.L_x_995:
        /* <DEDUP_REMOVED lines=20> */
[----:B------:R-:W-:Y:S02]  /*2f20*/  FMNMX.FTZ R5, R41, R5, !PT ;  /* 0x0000000529057209 */ /* 0x000fe40007810000 */
[----:B------:R-:W-:Y:S02]  /*2f30*/  ISETP.GT.AND P2, PT, R4, 0x11, !P2 ;  /* 0x000000110400780c */ /* 0x000fe40005744270 */
[----:B------:R-:W-:Y:S02]  /*2f40*/  FMNMX.FTZ R5, R65, R5, !PT ;  /* 0x0000000541057209 */ /* 0x000fe40007810000 */
[----:B------:R-:W-:-:S02]  /*2f50*/  ISETP.LT.OR P2, PT, R3, 0x12, P2 ;  /* 0x000000120300780c */ /* 0x000fc40001741670 */
[----:B------:R-:W-:Y:S02]  /*2f60*/  FMNMX.FTZ R5, R45, R5, !PT ;  /* 0x000000052d057209 */ /* 0x000fe40007810000 */
[----:B------:R-:W-:Y:S02]  /*2f70*/  FSEL R35, R35, -INF , !P2 ;  /* 0xff80000023237808 */ /* 0x000fe40005000000 */
[----:B------:R-:W-:Y:S02]  /*2f80*/  ISETP.NE.AND P2, PT, R20, RZ, PT ;  /* 0x000000ff1400720c */ /* 0x000fe40003f45270 */
[----:B------:R-:W-:Y:S02]  /*2f90*/  FMNMX.FTZ R5, R67, R5, !PT ;  /* 0x0000000543057209 */ /* 0x000fe40007810000 */
[----:B------:R-:W-:Y:S02]  /*2fa0*/  ISETP.GT.AND P2, PT, R4, 0x18, !P2 ;  /* 0x000000180400780c */ /* 0x000fe40005744270 */
[----:B------:R-:W-:-:S02]  /*2fb0*/  FMNMX.FTZ R5, R49, R5, !PT ;  /* 0x0000000531057209 */ /* 0x000fc40007810000 */
[----:B------:R-:W-:Y:S02]  /*2fc0*/  ISETP.LT.OR P2, PT, R3, 0x19, P2 ;  /* 0x000000190300780c */ /* 0x000fe40001741670 */
[----:B------:R-:W-:Y:S02]  /*2fd0*/  FMNMX.FTZ R5, R69, R5, !PT ;  /* 0x0000000545057209 */ /* 0x000fe40007810000 */
[----:B------:R-:W-:Y:S02]  /*2fe0*/  FSEL R38, R38, -INF , !P2 ;  /* 0xff80000026267808 */ /* 0x000fe40005000000 */
[----:B------:R-:W-:Y:S02]  /*2ff0*/  ISETP.NE.AND P2, PT, R28, RZ, PT ;  /* 0x000000ff1c00720c */ /* 0x000fe40003f45270 */
[----:B------:R-:W-:Y:S02]  /*3000*/  ISETP.NE.AND P6, PT, R8, RZ, PT ;  /* 0x000000ff0800720c */ /* 0x000fe40003fc5270 */
[----:B------:R-:W-:-:S02]  /*3010*/  ISETP.GT.AND P2, PT, R4, 0x19, !P2 ;  /* 0x000000190400780c */ /* 0x000fc40005744270 */
[----:B------:R-:W-:Y:S02]  /*3020*/  ISETP.GT.AND P3, PT, R4, 0x8, !P3 ;  /* 0x000000080400780c */ /* 0x000fe40005f64270 */
[----:B------:R-:W-:Y:S02]  /*3030*/  ISETP.LT.OR P2, PT, R3, 0x1a, P2 ;  /* 0x0000001a0300780c */ /* 0x000fe40001741670 */
[----:B------:R-:W-:Y:S02]  /*3040*/  FMNMX.FTZ R8, R53, R5, !PT ;  /* 0x0000000535087209 */ /* 0x000fe40007810000 */
[----:B------:R-:W-:Y:S02]  /*3050*/  FSEL R39, R39, -INF , !P2 ;  /* 0xff80000027277808 */ /* 0x000fe40005000000 */
[----:B------:R-:W-:Y:S01]  /*3060*/  ISETP.NE.AND P2, PT, R32, RZ, PT ;  /* 0x000000ff2000720c */ /* 0x000fe20003f45270 */
[----:B------:R-:W0:Y:S01]  /*3070*/  SHFL.BFLY PT, R5, R8, 0x2, 0x1f ;  /* 0x0c401f0008057f89 */ /* 0x000e2200000e0000 */
[----:B------:R-:W-:-:S02]  /*3080*/  ISETP.LT.OR P3, PT, R3, 0x9, P3 ;  /* 0x000000090300780c */ /* 0x000fc40001f61670 */
[----:B------:R-:W-:Y:S02]  /*3090*/  ISETP.GT.AND P2, PT, R4, 0x20, !P2 ;  /* 0x000000200400780c */ /* 0x000fe40005744270 */
[----:B------:R-:W-:Y:S02]  /*30a0*/  FSEL R30, R30, -INF , !P3 ;  /* 0xff8000001e1e7808 */ /* 0x000fe40005800000 */
[----:B------:R-:W-:Y:S02]  /*30b0*/  ISETP.LT.OR P2, PT, R3, 0x21, P2 ;  /* 0x000000210300780c */ /* 0x000fe40001741670 */
[----:B------:R-:W-:Y:S02]  /*30c0*/  ISETP.NE.AND P3, PT, R40, RZ, PT ;  /* 0x000000ff2800720c */ /* 0x000fe40003f65270 */
[----:B------:R-:W-:Y:S02]  /*30d0*/  FSEL R42, R42, -INF , !P2 ;  /* 0xff8000002a2a7808 */ /* 0x000fe40005000000 */
[----:B------:R-:W-:-:S02]  /*30e0*/  ISETP.NE.AND P2, PT, R36, RZ, PT ;  /* 0x000000ff2400720c */ /* 0x000fc40003f45270 */
[C---:B------:R-:W-:Y:S02]  /*30f0*/  ISETP.GT.AND P4, PT, R4.reuse, 0x31, !P4 ;  /* 0x000000310400780c */ /* 0x040fe40006784270 */
[C---:B------:R-:W-:Y:S02]  /*3100*/  ISETP.GT.AND P2, PT, R4.reuse, 0x21, !P2 ;  /* 0x000000210400780c */ /* 0x040fe40005744270 */
[----:B------:R-:W-:Y:S02]  /*3110*/  ISETP.GT.AND P5, PT, R4, 0x38, !P5 ;  /* 0x000000380400780c */ /* 0x000fe40006fa4270 */
        /* <DEDUP_REMOVED lines=10> */
[----:B------:R-:W-:Y:S02]  /*31c0*/  ISETP.LT.OR P2, PT, R3, 0x1, P2 ;  /* 0x000000010300780c */ /* 0x000fe40001741670 */
[----:B0-----:R-:W-:Y:S02]  /*31d0*/  FMNMX.FTZ R9, R8, R5, !PT ;  /* 0x0000000508097209 */ /* 0x001fe40007810000 */
[----:B------:R-:W-:Y:S02]  /*31e0*/  FSEL R26, R26, -INF , !P2 ;  /* 0xff8000001a1a7808 */ /* 0x000fe40005000000 */
[----:B------:R-:W-:Y:S01]  /*31f0*/  ISETP.NE.AND P2, PT, R44, RZ, PT ;  /* 0x000000ff2c00720c */ /* 0x000fe20003f45270 */
[----:B------:R-:W0:Y:S01]  /*3200*/  SHFL.BFLY PT, R10, R9, 0x1, 0x1f ;  /* 0x0c201f00090a7f89 */ /* 0x000e2200000e0000 */
[----:B------:R-:W-:-:S02]  /*3210*/  FMNMX.FTZ R5, R26, R27, !PT ;  /* 0x0000001b1a057209 */ /* 0x000fc40007810000 */
[----:B------:R-:W-:Y:S02]  /*3220*/  ISETP.GT.AND P2, PT, R4, 0x29, !P2 ;  /* 0x000000290400780c */ /* 0x000fe40005744270 */
[----:B------:R-:W-:Y:S02]  /*3230*/  FMNMX.FTZ R6, R30, R5, !PT ;  /* 0x000000051e067209 */ /* 0x000fe40007810000 */
[----:B------:R-:W-:Y:S02]  /*3240*/  ISETP.LT.OR P2, PT, R3, 0x2a, P2 ;  /* 0x0000002a0300780c */ /* 0x000fe40001741670 */
[----:B------:R-:W-:Y:S02]  /*3250*/  FMNMX.FTZ R5, R31, R6, !PT ;  /* 0x000000061f057209 */ /* 0x000fe40007810000 */
[----:B------:R-:W-:Y:S02]  /*3260*/  FSEL R47, R47, -INF , !P2 ;  /* 0xff8000002f2f7808 */ /* 0x000fe40005000000 */
[----:B------:R-:W-:-:S02]  /*3270*/  FMNMX.FTZ R6, R34, R5, !PT ;  /* 0x0000000522067209 */ /* 0x000fc40007810000 */
[----:B------:R-:W-:Y:S02]  /*3280*/  ISETP.LT.OR P3, PT, R3, 0x31, P3 ;  /* 0x000000310300780c */ /* 0x000fe40001f61670 */
[----:B------:R-:W-:Y:S02]  /*3290*/  FMNMX.FTZ R7, R35, R6, !PT ;  /* 0x0000000623077209 */ /* 0x000fe40007810000 */
[----:B------:R-:W-:Y:S02]  /*32a0*/  FSEL R50, R50, -INF , !P3 ;  /* 0xff80000032327808 */ /* 0x000fe40005800000 */
[----:B------:R-:W-:Y:S02]  /*32b0*/  FMNMX.FTZ R6, R38, R7, !PT ;  /* 0x0000000726067209 */ /* 0x000fe40007810000 */
[----:B------:R-:W-:Y:S02]  /*32c0*/  ISETP.LT.OR P5, PT, R3, 0x39, P5 ;  /* 0x000000390300780c */ /* 0x000fe40002fa1670 */
[----:B0-----:R-:W-:Y:S01]  /*32d0*/  FMNMX.FTZ R5, R9, R10, !PT ;  /* 0x0000000a09057209 */ /* 0x001fe20007810000 */
[----:B------:R-:W-:Y:S01]  /*32e0*/  IMAD.U32 R10, RZ, RZ, UR37 ;  /* 0x00000025ff0a7e24 */ /* 0x000fe2000f8e00ff */
[----:B------:R-:W-:-:S02]  /*32f0*/  FMNMX.FTZ R7, R39, R6, !PT ;  /* 0x0000000627077209 */ /* 0x000fc40007810000 */
[C---:B------:R-:W-:Y:S01]  /*3300*/  FSETP.NEU.FTZ.AND P2, PT, R5.reuse, -INF , PT ;  /* 0xff8000000500780b */ /* 0x040fe20003f5d000 */
[----:B------:R-:W-:-:S01]  /*3310*/  FFMA.FTZ R8, R5, R10, -8 ;  /* 0xc100000005087423 */ /* 0x000fc2000001000a */
[----:B------:R-:W-:Y:S02]  /*3320*/  FMNMX.FTZ R6, R42, R7, !PT ;  /* 0x000000072a067209 */ /* 0x000fe40007810000 */
[----:B------:R-:W-:Y:S02]  /*3330*/  FSEL R51, R51, -INF , !P4 ;  /* 0xff80000033337808 */ /* 0x000fe40006000000 */
[----:B------:R-:W-:Y:S02]  /*3340*/  FMNMX.FTZ R7, R43, R6, !PT ;  /* 0x000000062b077209 */ /* 0x000fe40007810000 */
[----:B------:R-:W-:Y:S02]  /*3350*/  FSEL R8, R8, RZ, P2 ;  /* 0x000000ff08087208 */ /* 0x000fe40001000000 */
[----:B------:R-:W-:-:S02]  /*3360*/  ISETP.GT.AND P2, PT, R4, 0x39, !P6 ;  /* 0x000000390400780c */ /* 0x000fc40007744270 */
[----:B------:R-:W-:Y:S01]  /*3370*/  FMNMX.FTZ R4, R46, R7, !PT ;  /* 0x000000072e047209 */ /* 0x000fe20007810000 */
[--C-:B------:R-:W-:Y:S01]  /*3380*/  FFMA.FTZ R6, R15, UR37, -R8.reuse ;  /* 0x000000250f067c23 */ /* 0x100fe20008010808 */
[----:B------:R-:W-:Y:S01]  /*3390*/  ISETP.LT.OR P2, PT, R3, 0x3a, P2 ;  /* 0x0000003a0300780c */ /* 0x000fe20001741670 */
[--C-:B------:R-:W-:Y:S01]  /*33a0*/  FFMA.FTZ R11, R29, UR37, -R8.reuse ;  /* 0x000000251d0b7c23 */ /* 0x100fe20008010808 */
[----:B------:R-:W-:Y:S01]  /*33b0*/  FMNMX.FTZ R7, R47, R4, !PT ;  /* 0x000000042f077209 */ /* 0x000fe20007810000 */
[----:B------:R0:W-:Y:S01]  /*33c0*/  MUFU.EX2 R9, R6 ;  /* 0x0000000600097308 */ /* 0x0001e20000000800 */
[----:B------:R-:W-:Y:S01]  /*33d0*/  FSEL R54, R54, -INF , !P5 ;  /* 0xff80000036367808 */ /* 0x000fe20006800000 */
[----:B------:R-:W-:Y:S01]  /*33e0*/  IMAD.U32 R29, RZ, RZ, UR37 ;  /* 0x00000025ff1d7e24 */ /* 0x000fe2000f8e00ff */
[----:B------:R-:W-:Y:S01]  /*33f0*/  FMNMX.FTZ R4, R50, R7, !PT ;  /* 0x0000000732047209 */ /* 0x000fe20007810000 */
[--C-:B------:R-:W-:Y:S01]  /*3400*/  FFMA.FTZ R10, R25, UR37, -R8.reuse ;  /* 0x00000025190a7c23 */ /* 0x100fe20008010808 */
[----:B------:R-:W-:Y:S01]  /*3410*/  FSEL R55, R55, -INF , !P2 ;  /* 0xff80000037377808 */ /* 0x000fe20005000000 */
[--C-:B------:R-:W-:Y:S01]  /*3420*/  FFMA.FTZ R13, R57, UR37, -R8.reuse ;  /* 0x00000025390d7c23 */ /* 0x100fe20008010808 */
[----:B------:R-:W-:Y:S01]  /*3430*/  FMNMX.FTZ R3, R51, R4, !PT ;  /* 0x0000000433037209 */ /* 0x000fe20007810000 */
[----:B------:R1:W-:Y:S01]  /*3440*/  MUFU.EX2 R12, R11 ;  /* 0x0000000b000c7308 */ /* 0x0003e20000000800 */
[----:B0-----:R-:W-:-:S01]  /*3450*/  FFMA.FTZ R6, R21, UR37, -R8 ;  /* 0x0000002515067c23 */ /* 0x001fc20008010808 */
[--C-:B------:R-:W-:Y:S01]  /*3460*/  FFMA.FTZ R14, R33, UR37, -R8.reuse ;  /* 0x00000025210e7c23 */ /* 0x100fe20008010808 */
[----:B------:R-:W-:Y:S01]  /*3470*/  FMNMX.FTZ R4, R54, R3, !PT ;  /* 0x0000000336047209 */ /* 0x000fe20007810000 */
[--C-:B------:R-:W-:Y:S01]  /*3480*/  FFMA.FTZ R15, R61, UR37, -R8.reuse ;  /* 0x000000253d0f7c23 */ /* 0x100fe20008010808 */
[----:B------:R-:W-:-:S01]  /*3490*/  FFMA.FTZ R20, R37, UR37, -R8 ;  /* 0x0000002525147c23 */ /* 0x000fc20008010808 */
[--C-:B------:R-:W-:Y:S01]  /*34a0*/  FFMA.FTZ R24, R45, UR37, -R8.reuse ;  /* 0x000000252d187c23 */ /* 0x100fe20008010808 */
[----:B------:R-:W-:Y:S01]  /*34b0*/  FMNMX.FTZ R4, R55, R4, !PT ;  /* 0x0000000437047209 */ /* 0x000fe20007810000 */
[----:B------:R-:W-:Y:S01]  /*34c0*/  MUFU.EX2 R7, R6 ;  /* 0x0000000600077308 */ /* 0x000fe20000000800 */
[----:B-1----:R-:W-:-:S01]  /*34d0*/  FFMA.FTZ R11, R65, UR37, -R8 ;  /* 0x00000025410b7c23 */ /* 0x002fc20008010808 */
[--C-:B------:R-:W-:Y:S01]  /*34e0*/  FFMA.FTZ R21, R63, UR37, -R8.reuse ;  /* 0x000000253f157c23 */ /* 0x100fe20008010808 */
[----:B------:R-:W-:-:S01]  /*34f0*/  FFMA.FTZ R25, R67, UR37, -R8 ;  /* 0x0000002543197c23 */ /* 0x000fc20008010808 */
[----:B------:R-:W0:Y:S01]  /*3500*/  SHFL.BFLY PT, R3, R4, 0x2, 0x1f ;  /* 0x0c401f0004037f89 */ /* 0x000e2200000e0000 */
[----:B------:R-:W-:-:S01]  /*3510*/  FFMA.FTZ R28, R49, UR37, -R8 ;  /* 0x00000025311c7c23 */ /* 0x000fc20008010808 */
[----:B------:R-:W-:-:S02]  /*3520*/  R2UR UR10, R59 ;  /* 0x000000003b0a72ca */ /* 0x000fc400000e0000 */
[----:B------:R-:W1:Y:S08]  /*3530*/  MUFU.EX2 R10, R10 ;  /* 0x0000000a000a7308 */ /* 0x000e700000000800 */
[----:B------:R-:W-:Y:S03]  /*3540*/  MUFU.EX2 R13, R13 ;  /* 0x0000000d000d7308 */ /* 0x000fe60000000800 */
[----:B------:R-:W-:-:S05]  /*3550*/  UIADD3 UR6, UR10, UR6, URZ ;  /* 0x000000060a067290 */ /* 0x000fca000fffe03f */
[----:B------:R-:W-:Y:S01]  /*3560*/  MUFU.EX2 R14, R14 ;  /* 0x0000000e000e7308 */ /* 0x000fe20000000800 */
[----:B-1----:R-:W-:-:S01]  /*3570*/  FADD.FTZ R32, R9, R10 ;  /* 0x0000000a09207221 */ /* 0x002fc20000010000 */
[----:B0-----:R-:W-:-:S03]  /*3580*/  FMNMX.FTZ R3, R4, R3, !PT ;  /* 0x0000000304037209 */ /* 0x001fc60007810000 */
[----:B------:R-:W-:Y:S01]  /*3590*/  FADD.FTZ R37, R7, R32 ;  /* 0x0000002007257221 */ /* 0x000fe20000010000 */
[----:B------:R-:W-:-:S02]  /*35a0*/  FFMA.FTZ R4, R41, UR37, -R8 ;  /* 0x0000002529047c23 */ /* 0x000fc40008010808 */
[----:B------:R-:W-:Y:S01]  /*35b0*/  MUFU.EX2 R15, R15 ;  /* 0x0000000f000f7308 */ /* 0x000fe20000000800 */
[----:B------:R-:W0:Y:S01]  /*35c0*/  SHFL.BFLY PT, R6, R3, 0x1, 0x1f ;  /* 0x0c201f0003067f89 */ /* 0x000e2200000e0000 */
[----:B------:R-:W-:-:S06]  /*35d0*/  FADD.FTZ R36, R12, R37 ;  /* 0x000000250c247221 */ /* 0x000fcc0000010000 */
[----:B------:R-:W-:Y:S08]  /*35e0*/  MUFU.EX2 R20, R20 ;  /* 0x0000001400147308 */ /* 0x000ff00000000800 */
[----:B------:R-:W-:Y:S08]  /*35f0*/  MUFU.EX2 R11, R11 ;  /* 0x0000000b000b7308 */ /* 0x000ff00000000800 */
[----:B------:R-:W-:Y:S01]  /*3600*/  MUFU.EX2 R24, R24 ;  /* 0x0000001800187308 */ /* 0x000fe20000000800 */
[----:B0-----:R-:W-:Y:S01]  /*3610*/  FMNMX.FTZ R6, R3, R6, !PT ;  /* 0x0000000603067209 */ /* 0x001fe20007810000 */
        /* <DEDUP_REMOVED lines=24> */
[----:B------:R-:W-:-:S05]  /*37a0*/  FFMA.FTZ R29, R55, UR37, -R29 ;  /* 0x00000025371d7c23 */ /* 0x000fca000801081d */
[----:B------:R-:W1:Y:S08]  /*37b0*/  MUFU.EX2 R30, R30 ;  /* 0x0000001e001e7308 */ /* 0x000e700000000800 */
[----:B------:R-:W2:Y:S01]  /*37c0*/  MUFU.EX2 R31, R31 ;  /* 0x0000001f001f7308 */ /* 0x000ea20000000800 */
[----:B0-----:R-:W-:-:S07]  /*37d0*/  FADD.FTZ R33, R26, R27 ;  /* 0x0000001b1a217221 */ /* 0x001fce0000010000 */
[----:B------:R-:W0:Y:S01]  /*37e0*/  MUFU.EX2 R34, R34 ;  /* 0x0000002200227308 */ /* 0x000e220000000800 */
[----:B-1----:R-:W-:-:S07]  /*37f0*/  FADD.FTZ R32, R30, R33 ;  /* 0x000000211e207221 */ /* 0x002fce0000010000 */
[----:B------:R-:W1:Y:S01]  /*3800*/  MUFU.EX2 R35, R35 ;  /* 0x0000002300237308 */ /* 0x000e620000000800 */
[----:B--2---:R-:W-:-:S01]  /*3810*/  FADD.FTZ R33, R31, R32 ;  /* 0x000000201f217221 */ /* 0x004fc20000010000 */
[----:B------:R-:W-:Y:S01]  /*3820*/  F2FP.SATFINITE.E4M3.F32.PACK_AB_MERGE_C R32, R12, R7, RZ ;  /* 0x000000070c20723e */ /* 0x000fe200048070ff */
[----:B------:R-:W-:-:S01]  /*3830*/  FADD.FTZ R7, R13, R36 ;  /* 0x000000240d077221 */ /* 0x000fc20000010000 */
[----:B------:R-:W-:Y:S02]  /*3840*/  F2FP.SATFINITE.E4M3.F32.PACK_AB_MERGE_C R30, R31, R30, RZ ;  /* 0x0000001e1f1e723e */ /* 0x000fe400048070ff */
[----:B------:R-:W-:Y:S01]  /*3850*/  F2FP.SATFINITE.E4M3.F32.PACK_AB_MERGE_C R188, R10, R9, R32 ;  /* 0x000000090abc723e */ /* 0x000fe20004807020 */
[----:B------:R-:W-:Y:S01]  /*3860*/  FADD.FTZ R10, R14, R7 ;  /* 0x000000070e0a7221 */ /* 0x000fe20000010000 */
[----:B------:R-:W2:Y:S01]  /*3870*/  MUFU.EX2 R38, R38 ;  /* 0x0000002600267308 */ /* 0x000ea20000000800 */
[----:B0-----:R-:W-:-:S01]  /*3880*/  FADD.FTZ R12, R34, R33 ;  /* 0x00000021220c7221 */ /* 0x001fc20000010000 */
[----:B------:R-:W-:Y:S01]  /*3890*/  F2FP.SATFINITE.E4M3.F32.PACK_AB_MERGE_C R9, R20, R15, RZ ;  /* 0x0000000f1409723e */ /* 0x000fe200048070ff */
[----:B------:R-:W-:-:S01]  /*38a0*/  FADD.FTZ R15, R15, R10 ;  /* 0x0000000a0f0f7221 */ /* 0x000fc20000010000 */
[----:B------:R-:W-:-:S02]  /*38b0*/  F2FP.SATFINITE.E4M3.F32.PACK_AB_MERGE_C R189, R27, R26, R30 ;  /* 0x0000001a1bbd723e */ /* 0x000fc4000480701e */
[----:B------:R-:W-:Y:S01]  /*38c0*/  F2FP.SATFINITE.E4M3.F32.PACK_AB_MERGE_C R190, R14, R13, R9 ;  /* 0x0000000d0ebe723e */ /* 0x000fe20004807009 */
[----:B------:R-:W-:Y:S01]  /*38d0*/  FADD.FTZ R20, R20, R15 ;  /* 0x0000000f14147221 */ /* 0x000fe20000010000 */
[----:B------:R-:W0:Y:S01]  /*38e0*/  MUFU.EX2 R39, R39 ;  /* 0x0000002700277308 */ /* 0x000e220000000800 */
[----:B-1----:R-:W-:-:S01]  /*38f0*/  FADD.FTZ R7, R35, R12 ;  /* 0x0000000c23077221 */ /* 0x002fc20000010000 */
[----:B------:R-:W-:Y:S01]  /*3900*/  F2FP.SATFINITE.E4M3.F32.PACK_AB_MERGE_C R12, R24, R11, RZ ;  /* 0x0000000b180c723e */ /* 0x000fe200048070ff */
[----:B------:R-:W-:-:S05]  /*3910*/  FADD.FTZ R9, R21, R20 ;  /* 0x0000001415097221 */ /* 0x000fca0000010000 */
[----:B------:R-:W1:Y:S01]  /*3920*/  MUFU.EX2 R42, R42 ;  /* 0x0000002a002a7308 */ /* 0x000e620000000800 */
[----:B--2---:R-:W-:-:S07]  /*3930*/  FADD.FTZ R10, R38, R7 ;  /* 0x00000007260a7221 */ /* 0x004fce0000010000 */
[----:B------:R-:W2:Y:S01]  /*3940*/  MUFU.EX2 R4, R4 ;  /* 0x0000000400047308 */ /* 0x000ea20000000800 */
[----:B0-----:R-:W-:-:S01]  /*3950*/  FADD.FTZ R7, R39, R10 ;  /* 0x0000000a27077221 */ /* 0x001fc20000010000 */
[----:B------:R-:W-:-:S04]  /*3960*/  F2FP.SATFINITE.E4M3.F32.PACK_AB_MERGE_C R38, R39, R38, RZ ;  /* 0x000000262726723e */ /* 0x000fc800048070ff */
[----:B------:R-:W-:Y:S02]  /*3970*/  F2FP.SATFINITE.E4M3.F32.PACK_AB_MERGE_C R191, R35, R34, R38 ;  /* 0x0000002223bf723e */ /* 0x000fe40004807026 */
[----:B------:R-:W0:Y:S01]  /*3980*/  MUFU.EX2 R43, R43 ;  /* 0x0000002b002b7308 */ /* 0x000e220000000800 */
[----:B-1----:R-:W-:-:S07]  /*3990*/  FADD.FTZ R10, R42, R7 ;  /* 0x000000072a0a7221 */ /* 0x002fce0000010000 */
[----:B------:R-:W1:Y:S01]  /*39a0*/  MUFU.EX2 R46, R46 ;  /* 0x0000002e002e7308 */ /* 0x000e620000000800 */
[C---:B--2---:R-:W-:Y:S01]  /*39b0*/  F2FP.SATFINITE.E4M3.F32.PACK_AB_MERGE_C R184, R4.reuse, R21, R12 ;  /* 0x0000001504b8723e */ /* 0x044fe2000480700c */
[----:B------:R-:W-:-:S04]  /*39c0*/  FADD.FTZ R4, R4, R9 ;  /* 0x0000000904047221 */ /* 0x000fc80000010000 */
[----:B------:R-:W-:Y:S02]  /*39d0*/  FADD.FTZ R11, R11, R4 ;  /* 0x000000040b0b7221 */ /* 0x000fe40000010000 */
[----:B------:R-:W-:Y:S01]  /*39e0*/  MUFU.EX2 R3, R3 ;  /* 0x0000000300037308 */ /* 0x000fe20000000800 */
[----:B0-----:R-:W-:-:S01]  /*39f0*/  FADD.FTZ R7, R43, R10 ;  /* 0x0000000a2b077221 */ /* 0x001fc20000010000 */
[----:B------:R-:W-:-:S06]  /*3a00*/  FADD.FTZ R24, R24, R11 ;  /* 0x0000000b18187221 */ /* 0x000fcc0000010000 */
[----:B------:R-:W0:Y:S01]  /*3a10*/  MUFU.EX2 R8, R8 ;  /* 0x0000000800087308 */ /* 0x000e220000000800 */
[----:B-1----:R-:W-:-:S07]  /*3a20*/  FADD.FTZ R4, R46, R7 ;  /* 0x000000072e047221 */ /* 0x002fce0000010000 */
[----:B------:R-:W1:Y:S08]  /*3a30*/  MUFU.EX2 R47, R47 ;  /* 0x0000002f002f7308 */ /* 0x000e700000000800 */
[----:B------:R-:W-:Y:S01]  /*3a40*/  MUFU.EX2 R25, R25 ;  /* 0x0000001900197308 */ /* 0x000fe20000000800 */
[----:B0-----:R-:W-:-:S07]  /*3a50*/  F2FP.SATFINITE.E4M3.F32.PACK_AB_MERGE_C R9, R8, R3, RZ ;  /* 0x000000030809723e */ /* 0x001fce00048070ff */
[----:B------:R-:W0:Y:S01]  /*3a60*/  MUFU.EX2 R28, R28 ;  /* 0x0000001c001c7308 */ /* 0x000e220000000800 */
[----:B-1----:R-:W-:-:S01]  /*3a70*/  FADD.FTZ R7, R47, R4 ;  /* 0x000000042f077221 */ /* 0x002fc20000010000 */
[----:B------:R-:W-:-:S04]  /*3a80*/  F2FP.SATFINITE.E4M3.F32.PACK_AB_MERGE_C R46, R47, R46, RZ ;  /* 0x0000002e2f2e723e */ /* 0x000fc800048070ff */
[----:B------:R-:W-:Y:S02]  /*3a90*/  F2FP.SATFINITE.E4M3.F32.PACK_AB_MERGE_C R185, R43, R42, R46 ;  /* 0x0000002a2bb9723e */ /* 0x000fe4000480702e */
[----:B------:R-:W1:Y:S08]  /*3aa0*/  MUFU.EX2 R50, R50 ;  /* 0x0000003200327308 */ /* 0x000e700000000800 */
[----:B------:R-:W2:Y:S01]  /*3ab0*/  MUFU.EX2 R51, R51 ;  /* 0x0000003300337308 */ /* 0x000ea20000000800 */
[----:B0-----:R-:W-:Y:S01]  /*3ac0*/  F2FP.SATFINITE.E4M3.F32.PACK_AB_MERGE_C R186, R28, R25, R9 ;  /* 0x000000191cba723e */ /* 0x001fe20004807009 */
[----:B------:R-:W-:-:S04]  /*3ad0*/  FADD.FTZ R25, R25, R24 ;  /* 0x0000001819197221 */ /* 0x000fc80000010000 */
[----:B------:R-:W-:Y:S02]  /*3ae0*/  FADD.FTZ R28, R28, R25 ;  /* 0x000000191c1c7221 */ /* 0x000fe40000010000 */
[----:B------:R-:W0:Y:S01]  /*3af0*/  MUFU.EX2 R54, R54 ;  /* 0x0000003600367308 */ /* 0x000e220000000800 */
[----:B-1----:R-:W-:-:S01]  /*3b00*/  FADD.FTZ R4, R50, R7 ;  /* 0x0000000732047221 */ /* 0x002fc20000010000 */
[----:B------:R-:W-:-:S04]  /*3b10*/  FADD.FTZ R3, R3, R28 ;  /* 0x0000001c03037221 */ /* 0x000fc80000010000 */
[----:B------:R-:W-:Y:S02]  /*3b20*/  FADD.FTZ R3, R8, R3 ;  /* 0x0000000308037221 */ /* 0x000fe40000010000 */
[----:B------:R-:W1:Y:S01]  /*3b30*/  MUFU.EX2 R29, R29 ;  /* 0x0000001d001d7308 */ /* 0x000e620000000800 */
[----:B--2---:R-:W-:-:S04]  /*3b40*/  FADD.FTZ R7, R51, R4 ;  /* 0x0000000433077221 */ /* 0x004fc80000010000 */
[----:B0-----:R-:W-:Y:S01]  /*3b50*/  FADD.FTZ R4, R54, R7 ;  /* 0x0000000736047221 */ /* 0x001fe20000010000 */
[----:B------:R-:W-:Y:S01]  /*3b60*/  VIADD R7, R58, 0xfffffffe ;  /* 0xfffffffe3a077836 */ /* 0x000fe20000000000 */
[C---:B-1----:R-:W-:Y:S02]  /*3b70*/  F2FP.SATFINITE.E4M3.F32.PACK_AB_MERGE_C R9, R29.reuse, R54, RZ ;  /* 0x000000361d09723e */ /* 0x042fe400048070ff */
        /* <DEDUP_REMOVED lines=14> */
.L_x_1000:
[----:B------:R-:W-:-:S11]  /*3c60*/  UISETP.NE.AND UP1, UPT, UR7, 0x1, UPT ;  /* 0x000000010700788c */ /* 0x000fd6000bf25270 */
[----:B------:R-:W-:Y:S02]  /*3c70*/  @UP1 ULDC.64 UR10, c[0x0][0x9e8] ;  /* 0x00027a00000a1ab9 */ /* 0x000fe40000000a00 */
[----:B------:R-:W-:-:S04]  /*3c80*/  UIMAD.WIDE.U32 UR14, UR18, UR10, URZ ;  /* 0x0000000a120e72a5 */ /* 0x000fc8000f8e003f */
[----:B------:R-:W-:-:S12]  /*3c90*/  @UP1 USHF.R.U32.HI UR18, URZ, UR11, UR15 ;  /* 0x0000000b3f121299 */ /* 0x000fd8000801160f */
.L_x_1001:
[----:B------:R-:W-:-:S04]  /*3ca0*/  UIMAD UR7, UR18, UR7, UR7 ;  /* 0x00000007120772a4 */ /* 0x000fc8000f8e0207 */
[----:B------:R-:W-:-:S04]  /*3cb0*/  UISETP.LT.AND UP1, UPT, UR6, UR7, UPT ;  /* 0x000000070600728c */ /* 0x000fc8000bf21270 */
[----:B------:R-:W-:-:S12]  /*3cc0*/  USEL UR6, UR6, UR7, UP1 ;  /* 0x0000000706067287 */ /* 0x000fd80008800000 */
.L_x_999:
        /* <DEDUP_REMOVED lines=71> */
[----:B------:R-:W-:Y:S01]  /*4140*/  IMAD.IADD R15, R16, 0x1, -R17 ;  /* 0x00000001100f7824 */ /* 0x000fe200078e0a11 */
[----:B------:R-:W-:Y:S01]  /*4150*/  ULDC UR53, c[0x0][0x9e4] ;  /* 0x0002790000357ab9 */ /* 0x000fe20000000800 */
[----:B------:R-:W-:Y:S01]  /*4160*/  IMAD.MOV.U32 R151, RZ, RZ, RZ ;  /* 0x000000ffff977224 */ /* 0x000fe200078e00ff */
[----:B------:R-:W-:Y:S01]  /*4170*/  ULDC UR54, c[0x0][0x9dc] ;  /* 0x0002770000367ab9 */ /* 0x000fe20000000800 */
[----:B------:R-:W-:Y:S01]  /*4180*/  IMAD.IADD R13, R0, 0x1, R15 ;  /* 0x00000001000d7824 */ /* 0x000fe200078e020f */
[----:B------:R-:W-:-:S03]  /*4190*/  ULDC UR55, c[0x0][0x9e0] ;  /* 0x0002780000377ab9 */ /* 0x000fc60000000800 */
[----:B------:R-:W-:-:S05]  /*41a0*/  VIADD R11, R13, 0x8 ;  /* 0x000000080d0b7836 */ /* 0x000fca0000000000 */
[----:B------:R-:W-:-:S07]  /*41b0*/  LOP3.LUT R9, RZ, R11, RZ, 0x33, !PT ;  /* 0x0000000bff097212 */ /* 0x000fce00078e33ff */
.L_x_1020:
        /* <DEDUP_REMOVED lines=9> */
.L_x_1004:
[----:B------:R-:W-:Y:S01]  /*4250*/  ULEA UR6, UR57, UR41, 0x3 ;  /* 0x0000002939067291 */ /* 0x000fe2000f8e183f */
[----:B------:R-:W-:-:S05]  /*4260*/  IMAD.U32 R8, RZ, RZ, UR56 ;  /* 0x00000038ff087e24 */ /* 0x000fca000f8e00ff */
[----:B------:R-:W-:-:S04]  /*4270*/  SHF.L.U32 R8, R8, 0x1f, RZ ;  /* 0x0000001f08087819 */ /* 0x000fc800000006ff */
[----:B------:R0:W1:Y:S01]  /*4280*/  SYNCS.PHASECHK.TRANS64.TRYWAIT P2, [UR6+0x28430], R8 ;  /* 0x02843008ff0075a7 */ /* 0x0000620008040146 */
[----:B------:R-:W-:Y:S05]  /*4290*/  @!P0 BRA `(.L_x_1005) ;  /* 0x0000000000048947 */ /* 0x000fea0003800000 */
[----:B------:R-:W-:Y:S01]  /*42a0*/  BPT.TRAP 0x1 ;  /* 0x000000040000795c */ /* 0x000fe20000300000 */
.L_x_1005:
[----:B-1----:R-:W-:Y:S05]  /*42b0*/  @P2 BRA `(.L_x_1003) ;  /* 0x0000000000082947 */ /* 0x002fea0003800000 */
[----:B------:R-:W1:Y:S02]  /*42c0*/  SYNCS.PHASECHK.TRANS64.TRYWAIT P2, [UR6+0x28430], R8 ;  /* 0x02843008ff0075a7 */ /* 0x000e640008040146 */
[----:B-1----:R-:W-:Y:S05]  /*42d0*/  @!P2 BRA `(.L_x_1006) ;  /* 0x000000f80060a947 */ /* 0x002fea0003800000 */
.L_x_1003:
[----:B------:R-:W2:Y:S01]  /*42e0*/  S2R R10, SR_TID.X ;  /* 0x00000000000a7919 */ /* 0x000ea20000002100 */
[----:B------:R-:W-:Y:S01]  /*42f0*/  ULEA UR34, UR57, UR49, 0xa ;  /* 0x0000003139227291 */ /* 0x000fe2000f8e503f */
[----:B------:R-:W-:Y:S01]  /*4300*/  UMOV UR35, 0x40000040 ;  /* 0x4000004000237882 */ /* 0x000fe20000000000 */
[----:B------:R-:W-:Y:S02]  /*4310*/  UMOV UR7, 0x40000040 ;  /* 0x4000004000077882 */ /* 0x000fe40000000000 */
[----:B------:R-:W-:Y:S02]  /*4320*/  UIADD3 UR6, UR34, 0x2, URZ ;  /* 0x0000000222067890 */ /* 0x000fe4000fffe03f */
        /* <DEDUP_REMOVED lines=13> */
[----:B01----:R-:W-:-:S05]  /*4400*/  VIADD R8, R10, 0x8 ;  /* 0x000000080a087836 */ /* 0x003fca0000000000 */
        /* <DEDUP_REMOVED lines=25> */
[----:B0-----:R-:W-:Y:S05]  /*45a0*/  @P3 BRA `(.L_x_1007) ;  /* 0x00000000002c3947 */ /* 0x001fea0003800000 */
[----:B------:R-:W-:Y:S05]  /*45b0*/  @!P0 BRA `(.L_x_1008) ;  /* 0x0000000000048947 */ /* 0x000fea0003800000 */
[----:B------:R-:W-:Y:S01]  /*45c0*/  BPT.TRAP 0x1 ;  /* 0x000000040000795c */ /* 0x000fe20000300000 */
.L_x_1008:
[----:B------:R-:W-:Y:S01]  /*45d0*/  ULEA UR6, UR52, UR41, 0x3 ;  /* 0x0000002934067291 */ /* 0x000fe2000f8e183f */
[----:B------:R-:W-:-:S05]  /*45e0*/  IMAD.U32 R8, RZ, RZ, UR45 ;  /* 0x0000002dff087e24 */ /* 0x000fca000f8e00ff */
[----:B------:R-:W-:-:S04]  /*45f0*/  SHF.L.U32 R8, R8, 0x1f, RZ ;  /* 0x0000001f08087819 */ /* 0x000fc800000006ff */
[----:B------:R0:W1:Y:S01]  /*4600*/  SYNCS.PHASECHK.TRANS64.TRYWAIT P2, [UR6+0x28450], R8 ;  /* 0x02845008ff0075a7 */ /* 0x0000620008040146 */
[----:B------:R-:W-:Y:S05]  /*4610*/  @!P0 BRA `(.L_x_1009) ;  /* 0x0000000000048947 */ /* 0x000fea0003800000 */
[----:B------:R-:W-:Y:S01]  /*4620*/  BPT.TRAP 0x1 ;  /* 0x000000040000795c */ /* 0x000fe20000300000 */
.L_x_1009:
[----:B-1----:R-:W-:Y:S05]  /*4630*/  @P2 BRA `(.L_x_1007) ;  /* 0x0000000000082947 */ /* 0x002fea0003800000 */
[----:B------:R-:W1:Y:S02]  /*4640*/  SYNCS.PHASECHK.TRANS64.TRYWAIT P2, [UR6+0x28450], R8 ;  /* 0x02845008ff0075a7 */ /* 0x000e640008040146 */
[----:B-1----:R-:W-:Y:S05]  /*4650*/  @!P2 BRA `(.L_x_1010) ;  /* 0x000000f40098a947 */ /* 0x002fea0003800000 */
.L_x_1007:
[----:B------:R-:W-:Y:S01]  /*4660*/  UIADD3 UR6, UR41, 0x8000, URZ ;  /* 0x0000800029067890 */ /* 0x000fe2000fffe03f */
[----:B------:R-:W-:Y:S01]  /*4670*/  WARPGROUP.ARRIVE ;  /* 0x00000000000079c5 */ /* 0x000fe20000000000 */
[----:B------:R-:W-:-:S05]  /*4680*/  UMOV UR7, 0x80000020 ;  /* 0x8000002000077882 */ /* 0x000fca0000000000 */
[----:B------:R-:W2:Y:S01]  /*4690*/  S2R R12, SR_TID.X ;  /* 0x00000000000c7919 */ /* 0x000ea20000002100 */
[----:B------:R-:W-:Y:S01]  /*46a0*/  USHF.R.U32.HI UR6, URZ, 0x4, UR6 ;  /* 0x000000043f067899 */ /* 0x000fe20008011606 */
[----:B------:R-:W-:Y:S01]  /*46b0*/  IMAD.U32 R10, RZ, RZ, UR57 ;  /* 0x00000039ff0a7e24 */ /* 0x000fe2000f8e00ff */
[----:B------:R-:W-:Y:S02]  /*46c0*/  PLOP3.LUT P2, PT, PT, PT, UP0, 0x40, 0x0 ;  /* 0x000000000000781c */ /* 0x000fe40003f4e808 */
[----:B------:R-:W-:Y:S02]  /*46d0*/  ULOP3.LUT UR6, UR6, 0x3fff, URZ, 0xc0, !UPT ;  /* 0x00003fff06067892 */ /* 0x000fe4000f8ec03f */
[----:B------:R-:W-:Y:S02]  /*46e0*/  @!P1 LEA R10, R10, UR41, 0x3 ;  /* 0x000000290a0a9c11 */ /* 0x000fe4000f8e18ff */
[----:B------:R-:W-:-:S03]  /*46f0*/  ULOP3.LUT UR6, UR6, 0x10000, URZ, 0xfc, !UPT ;  /* 0x0001000006067892 */ /* 0x000fc6000f8efc3f */
[----:B------:R-:W-:Y:S01]  /*4700*/  @!P1 VIADD R10, R10, 0x28440 ;  /* 0x000284400a0a9836 */ /* 0x000fe20000000000 */
[----:B------:R-:W-:-:S04]  /*4710*/  ULEA UR6, UR52, UR6, 0xa ;  /* 0x0000000634067291 */ /* 0x000fc8000f8e503f */
[----:B------:R-:W-:-:S05]  /*4720*/  @!P1 PRMT R10, RZ, 0x654, R10 ;  /* 0x00000654ff0a9816 */ /* 0x000fca000000000a */
[----:B------:R-:W-:Y:S01]  /*4730*/  QGMMA.64x256x32.F32.E4M3.E4M3 R24, R188, gdesc[UR4], R24, gsb0 ;  /* 0x03e00004bc187df3 */ /* 0x000fe20008000818 */
[----:B------:R-:W-:Y:S01]  /*4740*/  UIADD3 UR6, UR6, 0x2, URZ ;  /* 0x0000000206067890 */ /* 0x000fe2000fffe03f */
[----:B------:R-:W-:Y:S01]  /*4750*/  UMOV UR7, 0x80000020 ;  /* 0x8000002000077882 */ /* 0x000fe20000000000 */
[----:B--2---:R-:W-:-:S04]  /*4760*/  SHF.R.U32.HI R12, RZ, 0x7, R12 ;  /* 0x00000007ff0c7819 */ /* 0x004fc8000001160c */
[----:B01----:R-:W-:Y:S01]  /*4770*/  IADD3 R8, -R12, 0xb, RZ ;  /* 0x0000000b0c087810 */ /* 0x003fe20007ffe1ff */
[----:B------:R-:W-:Y:S02]  /*4780*/  WARPGROUP.DEPBAR.LE gsb0, 0x0 ;  /* 0x00008000000079c5 */ /* 0x000fe40000010000 */
[----:B------:R-:W-:-:S15]  /*4790*/  WARPGROUP.ARRIVE ;  /* 0x00000000000079c5 */ /* 0x000fde0000000000 */
[----:B------:R-:W-:-:S03]  /*47a0*/  NOP ;  /* 0x0000000000007918 */ /* 0x000fc60000000000 */
[----:B------:R-:W-:Y:S01]  /*47b0*/  QGMMA.64x256x32.F32.E4M3.E4M3 R24, R184, gdesc[UR4], R24, gsb0 ;  /* 0x03e00004b8187df3 */ /* 0x000fe20008000818 */
[----:B------:R-:W-:Y:S02]  /*47c0*/  ULOP3.LUT UR6, URZ, UR54, URZ, 0x33, !UPT ;  /* 0x000000363f067292 */ /* 0x000fe4000f8e333f */
[----:B------:R-:W-:Y:S02]  /*47d0*/  WARPGROUP.DEPBAR.LE gsb0, 0x0 ;  /* 0x00008000000079c5 */ /* 0x000fe40000010000 */
[----:B------:R-:W-:Y:S01]  /*47e0*/  IMAD.SHL.U32 R185, R7, 0x40, RZ ;  /* 0x0000004007b97824 */ /* 0x000fe200078e00ff */
[----:B------:R0:W-:Y:S06]  /*47f0*/  BAR.ARV R8, 0x100 ;  /* 0x000400080000751d */ /* 0x0001ec0000002000 */
[----:B------:R-:W-:Y:S01]  /*4800*/  IADD3 R12, R16, 0x1, -R185 ;  /* 0x00000001100c7810 */ /* 0x000fe20007ffe8b9 */
[----:B------:R1:W-:Y:S04]  /*4810*/  @!P1 SYNCS.ARRIVE.TRANS64.RED.A1T0 RZ, [R10+URZ], RZ ;  /* 0x000000ff0aff99a7 */ /* 0x0003e8000810043f */
[----:B------:R-:W-:-:S04]  /*4820*/  IMAD.IADD R21, R12, 0x1, -R17 ;  /* 0x000000010c157824 */ /* 0x000fc800078e0a11 */
[----:B------:R-:W-:-:S04]  /*4830*/  IMAD R21, R2, -0x2, R21 ;  /* 0xfffffffe02157824 */ /* 0x000fc800078e0215 */
[C---:B------:R-:W-:Y:S02]  /*4840*/  VIADD R187, R21.reuse, UR55 ;  /* 0x0000003715bb7c36 */ /* 0x040fe40008000000 */
[----:B------:R-:W-:Y:S02]  /*4850*/  VIADD R189, R21, UR6 ;  /* 0x0000000615bd7c36 */ /* 0x000fe40008000000 */
[C---:B-1----:R-:W-:Y:S02]  /*4860*/  IMAD.IADD R10, R0.reuse, 0x1, R187 ;  /* 0x00000001000a7824 */ /* 0x042fe400078e02bb */
[----:B------:R-:W-:Y:S01]  /*4870*/  IMAD.IADD R12, R0, 0x1, R189 ;  /* 0x00000001000c7824 */ /* 0x000fe200078e02bd */
[----:B0-----:R-:W-:Y:S06]  /*4880*/  @P2 BRA `(.L_x_1011) ;  /* 0x00000000005c2947 */ /* 0x001fec0003800000 */
[----:B------:R-:W-:Y:S01]  /*4890*/  ISETP.GT.AND P2, PT, R13, -0x1, PT ;  /* 0xffffffff0d00780c */ /* 0x000fe20003f44270 */
[----:B------:R-:W-:-:S12]  /*48a0*/  BSSY B0, `(.L_x_1012) ;  /* 0x0000011000007945 */ /* 0x000fd80003800000 */
[----:B------:R-:W-:Y:S05]  /*48b0*/  @P2 BRA `(.L_x_1013) ;  /* 0x0000000000242947 */ /* 0x000fea0003800000 */
[----:B------:R-:W-:Y:S02]  /*48c0*/  IMAD.U32 R20, RZ, RZ, UR53 ;  /* 0x00000035ff147e24 */ /* 0x000fe4000f8e00ff */
[----:B------:R-:W-:-:S03]  /*48d0*/  IMAD.IADD R21, R0, 0x1, R15 ;  /* 0x0000000100157824 */ /* 0x000fc600078e020f */
[----:B------:R-:W-:Y:S02]  /*48e0*/  ISETP.NE.AND P2, PT, R20, 0x1, PT ;  /* 0x000000011400780c */ /* 0x000fe40003f45270 */
[----:B------:R-:W-:-:S11]  /*48f0*/  LOP3.LUT R21, RZ, R21, RZ, 0x33, !PT ;  /* 0x00000015ff157212 */ /* 0x000fd600078e33ff */
[----:B------:R-:W0:Y:S02]  /*4900*/  @P2 LDC.64 R190, c[0x0][0x9e8] ;  /* 0x00027a00ffbe2b82 */ /* 0x000e240000000a00 */
[----:B0-----:R-:W-:-:S05]  /*4910*/  @P2 IMAD.HI.U32 R8, R21, R190, RZ ;  /* 0x000000be15082227 */ /* 0x001fca00078e00ff */
[----:B------:R-:W-:-:S04]  /*4920*/  @P2 SHF.R.U32.HI R21, RZ, R191, R8 ;  /* 0x000000bfff152219 */ /* 0x000fc80000011608 */
[----:B------:R-:W-:Y:S01]  /*4930*/  LOP3.LUT R8, RZ, R21, RZ, 0x33, !PT ;  /* 0x00000015ff087212 */ /* 0x000fe200078e33ff */
[----:B------:R-:W-:Y:S06]  /*4940*/  BRA `(.L_x_1014) ;  /* 0x0000000000187947 */ /* 0x000fec0003800000 */
.L_x_1013:
[----:B------:R-:W-:Y:S02]  /*4950*/  IMAD.U32 R20, RZ, RZ, UR53 ;  /* 0x00000035ff147e24 */ /* 0x000fe4000f8e00ff */
[----:B------:R-:W-:-:S03]  /*4960*/  IMAD.MOV.U32 R8, RZ, RZ, R13 ;  /* 0x000000ffff087224 */ /* 0x000fc600078e000d */
[----:B------:R-:W-:-:S13]  /*4970*/  ISETP.NE.AND P2, PT, R20, 0x1, PT ;  /* 0x000000011400780c */ /* 0x000fda0003f45270 */
[----:B------:R-:W0:Y:S02]  /*4980*/  @P2 LDC.64 R190, c[0x0][0x9e8] ;  /* 0x00027a00ffbe2b82 */ /* 0x000e240000000a00 */
[----:B0-----:R-:W-:-:S05]  /*4990*/  @P2 IMAD.HI.U32 R14, R13, R190, RZ ;  /* 0x000000be0d0e2227 */ /* 0x001fca00078e00ff */
[----:B------:R-:W-:-:S07]  /*49a0*/  @P2 SHF.R.U32.HI R8, RZ, R191, R14 ;  /* 0x000000bfff082219 */ /* 0x000fce000001160e */
.L_x_1014:
[----:B------:R-:W-:Y:S05]  /*49b0*/  BSYNC B0 ;  /* 0x0000000000007941 */ /* 0x000fea0003800000 */
.L_x_1012:
[----:B------:R-:W-:-:S04]  /*49c0*/  IMAD R21, R8, R20, -R185 ;  /* 0x0000001408157224 */ /* 0x000fc800078e0ab9 */
[----:B------:R-:W-:-:S05]  /*49d0*/  IMAD R21, R2, -0x2, R21 ;  /* 0xfffffffe02157824 */ /* 0x000fca00078e0215 */
[----:B------:R-:W-:Y:S02]  /*49e0*/  VIADDMNMX R10, R21, R20, R10, PT ;  /* 0x00000014150a7246 */ /* 0x000fe4000380010a */
[----:B------:R-:W-:-:S07]  /*49f0*/  VIMNMX R12, R12, R21, !PT ;  /* 0x000000150c0c7248 */ /* 0x000fce0007fe0100 */
.L_x_1011:
[----:B------:R-:W-:-:S04]  /*4a00*/  ISETP.GT.AND P2, PT, R7, -0x1, PT ;  /* 0xffffffff0700780c */ /* 0x000fc80003f44270 */
[C---:B------:R-:W-:Y:S02]  /*4a10*/  ISETP.GT.AND P5, PT, R12.reuse, RZ, P2 ;  /* 0x000000ff0c00720c */ /* 0x040fe400017a4270 */
[----:B------:R-:W-:Y:S02]  /*4a20*/  ISETP.GT.AND P4, PT, R12, 0x1, P2 ;  /* 0x000000010c00780c */ /* 0x000fe40001784270 */
[----:B------:R-:W-:Y:S02]  /*4a30*/  ISETP.LT.OR P5, PT, R10, 0x1, P5 ;  /* 0x000000010a00780c */ /* 0x000fe40002fa1670 */
[----:B------:R-:W-:Y:S02]  /*4a40*/  ISETP.GT.AND P6, PT, R12, 0x8, P2 ;  /* 0x000000080c00780c */ /* 0x000fe400017c4270 */
[----:B------:R-:W-:Y:S02]  /*4a50*/  FSEL R152, R152, -INF , !P5 ;  /* 0xff80000098987808 */ /* 0x000fe40006800000 */
[----:B------:R-:W-:-:S02]  /*4a60*/  ISETP.GT.AND P5, PT, R12, 0x10, P2 ;  /* 0x000000100c00780c */ /* 0x000fc400017a4270 */
[----:B------:R-:W-:Y:S02]  /*4a70*/  ISETP.GT.AND P3, PT, R12, 0x9, P2 ;  /* 0x000000090c00780c */ /* 0x000fe40001764270 */
[C---:B------:R-:W-:Y:S02]  /*4a80*/  ISETP.LT.OR P5, PT, R10.reuse, 0x11, P5 ;  /* 0x000000110a00780c */ /* 0x040fe40002fa1670 */
[----:B------:R-:W-:Y:S02]  /*4a90*/  ISETP.LT.OR P4, PT, R10, 0x2, P4 ;  /* 0x000000020a00780c */ /* 0x000fe40002781670 */
        /* <DEDUP_REMOVED lines=36> */
[----:B------:R-:W-:Y:S02]  /*4ce0*/  ISETP.LT.OR P3, PT, R10, 0x3a, P3 ;  /* 0x0000003a0a00780c */ /* 0x000fe40001f61670 */
[--C-:B------:R-:W-:Y:S02]  /*4cf0*/  IADD3 R10, R187, 0x8, R0.reuse ;  /* 0x00000008bb0a7810 */ /* 0x100fe40007ffe000 */
[----:B------:R-:W-:-:S02]  /*4d00*/  IADD3 R12, R189, 0x8, R0 ;  /* 0x00000008bd0c7810 */ /* 0x000fc40007ffe000 */
[----:B------:R-:W-:Y:S02]  /*4d10*/  FSEL R177, R177, -INF , !P4 ;  /* 0xff800000b1b17808 */ /* 0x000fe40006000000 */
[----:B------:R-:W-:Y:S02]  /*4d20*/  FSEL R180, R180, -INF , !P6 ;  /* 0xff800000b4b47808 */ /* 0x000fe40007000000 */
[----:B------:R-:W-:Y:S01]  /*4d30*/  FSEL R181, R181, -INF , !P3 ;  /* 0xff800000b5b57808 */ /* 0x000fe20005800000 */
[----:B------:R-:W-:Y:S06]  /*4d40*/  @P5 BRA `(.L_x_1015) ;  /* 0x0000000000585947 */ /* 0x000fec0003800000 */
[----:B------:R-:W-:Y:S01]  /*4d50*/  ISETP.GT.AND P3, PT, R11, -0x1, PT ;  /* 0xffffffff0b00780c */ /* 0x000fe20003f64270 */
[----:B------:R-:W-:-:S12]  /*4d60*/  BSSY B0, `(.L_x_1016) ;  /* 0x0000010000007945 */ /* 0x000fd80003800000 */
[----:B------:R-:W-:Y:S05]  /*4d70*/  @P3 BRA `(.L_x_1017) ;  /* 0x0000000000203947 */ /* 0x000fea0003800000 */
[----:B------:R-:W-:Y:S02]  /*4d80*/  IMAD.U32 R14, RZ, RZ, UR53 ;  /* 0x00000035ff0e7e24 */ /* 0x000fe4000f8e00ff */
[----:B------:R-:W-:-:S03]  /*4d90*/  IMAD.MOV.U32 R8, RZ, RZ, R9 ;  /* 0x000000ffff087224 */ /* 0x000fc600078e0009 */
[----:B------:R-:W-:-:S13]  /*4da0*/  ISETP.NE.AND P3, PT, R14, 0x1, PT ;  /* 0x000000010e00780c */ /* 0x000fda0003f65270 */
[----:B------:R-:W0:Y:S02]  /*4db0*/  @P3 LDC.64 R20, c[0x0][0x9e8] ;  /* 0x00027a00ff143b82 */ /* 0x000e240000000a00 */
[----:B0-----:R-:W-:-:S05]  /*4dc0*/  @P3 IMAD.HI.U32 R20, R9, R20, RZ ;  /* 0x0000001409143227 */ /* 0x001fca00078e00ff */
[----:B------:R-:W-:-:S04]  /*4dd0*/  @P3 SHF.R.U32.HI R8, RZ, R21, R20 ;  /* 0x00000015ff083219 */ /* 0x000fc80000011614 */
[----:B------:R-:W-:Y:S01]  /*4de0*/  LOP3.LUT R8, RZ, R8, RZ, 0x33, !PT ;  /* 0x00000008ff087212 */ /* 0x000fe200078e33ff */
[----:B------:R-:W-:Y:S06]  /*4df0*/  BRA `(.L_x_1018) ;  /* 0x0000000000187947 */ /* 0x000fec0003800000 */
.L_x_1017:
[----:B------:R-:W-:Y:S02]  /*4e00*/  IMAD.U32 R14, RZ, RZ, UR53 ;  /* 0x00000035ff0e7e24 */ /* 0x000fe4000f8e00ff */
[----:B------:R-:W-:-:S03]  /*4e10*/  IMAD.MOV.U32 R8, RZ, RZ, R11 ;  /* 0x000000ffff087224 */ /* 0x000fc600078e000b */
[----:B------:R-:W-:-:S13]  /*4e20*/  ISETP.NE.AND P3, PT, R14, 0x1, PT ;  /* 0x000000010e00780c */ /* 0x000fda0003f65270 */
[----:B------:R-:W0:Y:S02]  /*4e30*/  @P3 LDC.64 R20, c[0x0][0x9e8] ;  /* 0x00027a00ff143b82 */ /* 0x000e240000000a00 */
[----:B0-----:R-:W-:-:S05]  /*4e40*/  @P3 IMAD.HI.U32 R20, R11, R20, RZ ;  /* 0x000000140b143227 */ /* 0x001fca00078e00ff */
[----:B------:R-:W-:-:S07]  /*4e50*/  @P3 SHF.R.U32.HI R8, RZ, R21, R20 ;  /* 0x00000015ff083219 */ /* 0x000fce0000011614 */
.L_x_1018:
[----:B------:R-:W-:Y:S05]  /*4e60*/  BSYNC B0 ;  /* 0x0000000000007941 */ /* 0x000fea0003800000 */
.L_x_1016:
[----:B------:R-:W-:-:S04]  /*4e70*/  IMAD R21, R8, R14, -R185 ;  /* 0x0000000e08157224 */ /* 0x000fc800078e0ab9 */
[----:B------:R-:W-:-:S05]  /*4e80*/  IMAD R21, R2, -0x2, R21 ;  /* 0xfffffffe02157824 */ /* 0x000fca00078e0215 */
[----:B------:R-:W-:Y:S02]  /*4e90*/  VIADDMNMX R10, R21, R14, R10, PT ;  /* 0x0000000e150a7246 */ /* 0x000fe4000380010a */
[----:B------:R-:W-:-:S07]  /*4ea0*/  VIMNMX R12, R12, R21, !PT ;  /* 0x000000150c0c7248 */ /* 0x000fce0007fe0100 */
.L_x_1015:
[----:B------:R-:W-:Y:S01]  /*4eb0*/  FMNMX.FTZ R8, R152, R5, !PT ;  /* 0x0000000598087209 */ /* 0x000fe20007810000 */
[----:B------:R-:W-:Y:S01]  /*4ec0*/  IMAD.U32 R187, RZ, RZ, UR37 ;  /* 0x00000025ffbb7e24 */ /* 0x000fe2000f8e00ff */
        /* <DEDUP_REMOVED lines=31> */
[----:B------:R-:W-:Y:S01]  /*50c0*/  ISETP.LT.OR P5, PT, R10, 0x12, P5 ;  /* 0x000000120a00780c */ /* 0x000fe20002fa1670 */
[----:B------:R-:W0:Y:S01]  /*50d0*/  SHFL.BFLY PT, R21, R14, 0x2, 0x1f ;  /* 0x0c401f000e157f89 */ /* 0x000e2200000e0000 */
[----:B------:R-:W-:Y:S02]  /*50e0*/  ISETP.GT.AND P4, PT, R12, 0x19, P2 ;  /* 0x000000190c00780c */ /* 0x000fe40001784270 */
[----:B------:R-:W-:Y:S02]  /*50f0*/  ISETP.LT.OR P6, PT, R10, 0x19, P6 ;  /* 0x000000190a00780c */ /* 0x000fe400037c1670 */
[----:B------:R-:W-:-:S02]  /*5100*/  FSEL R163, R163, -INF , !P5 ;  /* 0xff800000a3a37808 */ /* 0x000fc40006800000 */
[----:B------:R-:W-:Y:S02]  /*5110*/  ISETP.LT.OR P4, PT, R10, 0x1a, P4 ;  /* 0x0000001a0a00780c */ /* 0x000fe40002781670 */
[----:B------:R-:W-:Y:S02]  /*5120*/  FSEL R166, R166, -INF , !P6 ;  /* 0xff800000a6a67808 */ /* 0x000fe40007000000 */
[----:B------:R-:W-:Y:S02]  /*5130*/  FSEL R167, R167, -INF , !P4 ;  /* 0xff800000a7a77808 */ /* 0x000fe40006000000 */
[C---:B------:R-:W-:Y:S02]  /*5140*/  ISETP.GT.AND P5, PT, R12.reuse, 0x21, P2 ;  /* 0x000000210c00780c */ /* 0x040fe400017a4270 */
[----:B------:R-:W-:Y:S02]  /*5150*/  ISETP.GT.AND P6, PT, R12, 0x28, P2 ;  /* 0x000000280c00780c */ /* 0x000fe400017c4270 */
[----:B------:R-:W-:-:S02]  /*5160*/  ISETP.LT.OR P5, PT, R10, 0x22, P5 ;  /* 0x000000220a00780c */ /* 0x000fc40002fa1670 */
[----:B------:R-:W-:Y:S02]  /*5170*/  ISETP.LT.OR P6, PT, R10, 0x29, P6 ;  /* 0x000000290a00780c */ /* 0x000fe400037c1670 */
[----:B------:R-:W-:Y:S02]  /*5180*/  FSEL R171, R171, -INF , !P5 ;  /* 0xff800000abab7808 */ /* 0x000fe40006800000 */
[----:B------:R-:W-:Y:S02]  /*5190*/  ISETP.GT.AND P5, PT, R12, 0x30, P2 ;  /* 0x000000300c00780c */ /* 0x000fe400017a4270 */
[----:B0-----:R-:W-:Y:S02]  /*51a0*/  FMNMX.FTZ R21, R14, R21, !PT ;  /* 0x000000150e157209 */ /* 0x001fe40007810000 */
[----:B------:R-:W-:Y:S02]  /*51b0*/  FSEL R174, R174, -INF , !P6 ;  /* 0xff800000aeae7808 */ /* 0x000fe40007000000 */
[----:B------:R-:W-:Y:S01]  /*51c0*/  ISETP.GT.AND P6, PT, R12, 0x31, P2 ;  /* 0x000000310c00780c */ /* 0x000fe200017c4270 */
[----:B------:R-:W0:Y:S01]  /*51d0*/  SHFL.BFLY PT, R8, R21, 0x1, 0x1f ;  /* 0x0c201f0015087f89 */ /* 0x000e2200000e0000 */
[----:B------:R-:W-:-:S02]  /*51e0*/  ISETP.LT.OR P5, PT, R10, 0x31, P5 ;  /* 0x000000310a00780c */ /* 0x000fc40002fa1670 */
[----:B------:R-:W-:Y:S02]  /*51f0*/  ISETP.LT.OR P6, PT, R10, 0x32, P6 ;  /* 0x000000320a00780c */ /* 0x000fe400037c1670 */
[----:B------:R-:W-:Y:S02]  /*5200*/  FSEL R178, R178, -INF , !P5 ;  /* 0xff800000b2b27808 */ /* 0x000fe40006800000 */
[----:B------:R-:W-:Y:S02]  /*5210*/  FSEL R179, R179, -INF , !P6 ;  /* 0xff800000b3b37808 */ /* 0x000fe40007000000 */
[----:B0-----:R-:W-:Y:S02]  /*5220*/  FMNMX.FTZ R8, R21, R8, !PT ;  /* 0x0000000815087209 */ /* 0x001fe40007810000 */
[----:B------:R-:W-:Y:S02]  /*5230*/  FSEL R21, R154, -INF , !P3 ;  /* 0xff8000009a157808 */ /* 0x000fe40005800000 */
[----:B------:R-:W-:Y:S01]  /*5240*/  ISETP.GT.AND P3, PT, R12, 0x20, P2 ;  /* 0x000000200c00780c */ /* 0x000fe20001764270 */
[----:B------:R-:W-:-:S01]  /*5250*/  FFMA.FTZ R20, R8, R187, -8 ;  /* 0xc100000008147423 */ /* 0x000fc200000100bb */
[----:B------:R-:W-:-:S02]  /*5260*/  FMNMX.FTZ R14, R21, R6, !PT ;  /* 0x00000006150e7209 */ /* 0x000fc40007810000 */
[----:B------:R-:W-:Y:S02]  /*5270*/  FSETP.NEU.FTZ.AND P4, PT, R8, -INF , PT ;  /* 0xff8000000800780b */ /* 0x000fe40003f9d000 */
[----:B------:R-:W-:Y:S02]  /*5280*/  FMNMX.FTZ R185, R155, R14, !PT ;  /* 0x0000000e9bb97209 */ /* 0x000fe40007810000 */
[----:B------:R-:W-:Y:S02]  /*5290*/  ISETP.LT.OR P3, PT, R10, 0x21, P3 ;  /* 0x000000210a00780c */ /* 0x000fe40001f61670 */
[----:B------:R-:W-:Y:S02]  /*52a0*/  FMNMX.FTZ R14, R158, R185, !PT ;  /* 0x000000b99e0e7209 */ /* 0x000fe40007810000 */
[----:B------:R-:W-:Y:S02]  /*52b0*/  FSEL R20, R20, RZ, P4 ;  /* 0x000000ff14147208 */ /* 0x000fe40002000000 */
[----:B------:R-:W-:-:S02]  /*52c0*/  FMNMX.FTZ R185, R159, R14, !PT ;  /* 0x0000000e9fb97209 */ /* 0x000fc40007810000 */
[----:B------:R-:W-:Y:S01]  /*52d0*/  FSEL R170, R170, -INF , !P3 ;  /* 0xff800000aaaa7808 */ /* 0x000fe20005800000 */
[--C-:B------:R-:W-:Y:S01]  /*52e0*/  FFMA.FTZ R154, R152, UR37, -R20.reuse ;  /* 0x00000025989a7c23 */ /* 0x100fe20008010814 */
[----:B------:R-:W-:Y:S01]  /*52f0*/  FMNMX.FTZ R14, R162, R185, !PT ;  /* 0x000000b9a20e7209 */ /* 0x000fe20007810000 */
[--C-:B------:R-:W-:Y:S01]  /*5300*/  FFMA.FTZ R160, R160, UR37, -R20.reuse ;  /* 0x00000025a0a07c23 */ /* 0x100fe20008010814 */
[----:B------:R-:W-:Y:S01]  /*5310*/  ISETP.GT.AND P3, PT, R12, 0x29, P2 ;  /* 0x000000290c00780c */ /* 0x000fe20001764270 */
[--C-:B------:R-:W-:Y:S01]  /*5320*/  FFMA.FTZ R153, R153, UR37, -R20.reuse ;  /* 0x0000002599997c23 */ /* 0x100fe20008010814 */
[----:B------:R-:W-:Y:S01]  /*5330*/  FMNMX.FTZ R185, R163, R14, !PT ;  /* 0x0000000ea3b97209 */ /* 0x000fe20007810000 */
[--C-:B------:R-:W-:Y:S01]  /*5340*/  FFMA.FTZ R157, R157, UR37, -R20.reuse ;  /* 0x000000259d9d7c23 */ /* 0x100fe20008010814 */
[----:B------:R-:W-:Y:S01]  /*5350*/  ISETP.LT.OR P3, PT, R10, 0x2a, P3 ;  /* 0x0000002a0a00780c */ /* 0x000fe20001f61670 */
[--C-:B------:R-:W-:Y:S01]  /*5360*/  FFMA.FTZ R161, R161, UR37, -R20.reuse ;  /* 0x00000025a1a17c23 */ /* 0x100fe20008010814 */
[----:B------:R-:W-:Y:S01]  /*5370*/  FMNMX.FTZ R14, R166, R185, !PT ;  /* 0x000000b9a60e7209 */ /* 0x000fe20007810000 */
[--C-:B------:R-:W-:Y:S01]  /*5380*/  FFMA.FTZ R165, R165, UR37, -R20.reuse ;  /* 0x00000025a5a57c23 */ /* 0x100fe20008010814 */
[----:B------:R-:W-:Y:S01]  /*5390*/  FSEL R175, R175, -INF , !P3 ;  /* 0xff800000afaf7808 */ /* 0x000fe20005800000 */
[--C-:B------:R-:W-:Y:S01]  /*53a0*/  FFMA.FTZ R169, R169, UR37, -R20.reuse ;  /* 0x00000025a9a97c23 */ /* 0x100fe20008010814 */
[----:B------:R-:W-:Y:S01]  /*53b0*/  FMNMX.FTZ R185, R167, R14, !PT ;  /* 0x0000000ea7b97209 */ /* 0x000fe20007810000 */
[--C-:B------:R-:W-:Y:S01]  /*53c0*/  FFMA.FTZ R173, R173, UR37, -R20.reuse ;  /* 0x00000025adad7c23 */ /* 0x100fe20008010814 */
[----:B------:R-:W-:Y:S01]  /*53d0*/  ISETP.GT.AND P3, PT, R12, 0x38, P2 ;  /* 0x000000380c00780c */ /* 0x000fe20001764270 */
[----:B------:R0:W-:Y:S01]  /*53e0*/  MUFU.EX2 R14, R154 ;  /* 0x0000009a000e7308 */ /* 0x0001e20000000800 */
[----:B------:R-:W-:Y:S01]  /*53f0*/  FMNMX.FTZ R152, R170, R185, !PT ;  /* 0x000000b9aa987209 */ /* 0x000fe20007810000 */
[----:B------:R-:W-:Y:S01]  /*5400*/  FFMA.FTZ R177, R177, UR37, -R20 ;  /* 0x00000025b1b17c23 */ /* 0x000fe20008010814 */
[----:B------:R-:W-:-:S02]  /*5410*/  ISETP.GT.AND P2, PT, R12, 0x39, P2 ;  /* 0x000000390c00780c */ /* 0x000fc40001744270 */
[----:B------:R-:W-:Y:S02]  /*5420*/  FMNMX.FTZ R185, R171, R152, !PT ;  /* 0x00000098abb97209 */ /* 0x000fe40007810000 */
[----:B------:R-:W-:Y:S01]  /*5430*/  ISETP.LT.OR P3, PT, R10, 0x39, P3 ;  /* 0x000000390a00780c */ /* 0x000fe20001f61670 */
[----:B------:R-:W-:Y:S01]  /*5440*/  MUFU.EX2 R153, R153 ;  /* 0x0000009900997308 */ /* 0x000fe20000000800 */
[----:B------:R-:W-:Y:S01]  /*5450*/  FMNMX.FTZ R12, R174, R185, !PT ;  /* 0x000000b9ae0c7209 */ /* 0x000fe20007810000 */
[----:B0-----:R-:W-:Y:S01]  /*5460*/  FFMA.FTZ R154, R156, UR37, -R20 ;  /* 0x000000259c9a7c23 */ /* 0x001fe20008010814 */
[----:B------:R-:W-:Y:S02]  /*5470*/  ISETP.LT.OR P2, PT, R10, 0x3a, P2 ;  /* 0x0000003a0a00780c */ /* 0x000fe40001741670 */
[----:B------:R-:W-:Y:S02]  /*5480*/  FMNMX.FTZ R185, R175, R12, !PT ;  /* 0x0000000cafb97209 */ /* 0x000fe40007810000 */
[----:B------:R-:W-:Y:S01]  /*5490*/  FSEL R182, R182, -INF , !P3 ;  /* 0xff800000b6b67808 */ /* 0x000fe20005800000 */
[----:B------:R0:W-:Y:S01]  /*54a0*/  MUFU.EX2 R12, R154 ;  /* 0x0000009a000c7308 */ /* 0x0001e20000000800 */
[----:B------:R-:W-:-:S02]  /*54b0*/  FMNMX.FTZ R152, R178, R185, !PT ;  /* 0x000000b9b2987209 */ /* 0x000fc40007810000 */
[----:B------:R-:W-:Y:S02]  /*54c0*/  FSEL R183, R183, -INF , !P2 ;  /* 0xff800000b7b77808 */ /* 0x000fe40005000000 */
[----:B------:R-:W-:Y:S01]  /*54d0*/  FMNMX.FTZ R185, R179, R152, !PT ;  /* 0x00000098b3b97209 */ /* 0x000fe20007810000 */
[--C-:B------:R-:W-:Y:S01]  /*54e0*/  FFMA.FTZ R152, R164, UR37, -R20.reuse ;  /* 0x00000025a4987c23 */ /* 0x100fe20008010814 */
[----:B------:R-:W-:-:S01]  /*54f0*/  FFMA.FTZ R164, R180, UR37, -R20 ;  /* 0x00000025b4a47c23 */ /* 0x000fc20008010814 */
[----:B------:R-:W-:Y:S01]  /*5500*/  MUFU.EX2 R157, R157 ;  /* 0x0000009d009d7308 */ /* 0x000fe20000000800 */
[----:B------:R-:W-:Y:S01]  /*5510*/  FMNMX.FTZ R10, R182, R185, !PT ;  /* 0x000000b9b60a7209 */ /* 0x000fe20007810000 */
[----:B0-----:R-:W-:-:S03]  /*5520*/  FFMA.FTZ R154, R168, UR37, -R20 ;  /* 0x00000025a89a7c23 */ /* 0x001fc60008010814 */
[----:B------:R-:W-:-:S03]  /*5530*/  FMNMX.FTZ R156, R183, R10, !PT ;  /* 0x0000000ab79c7209 */ /* 0x000fc60007810000 */
[----:B------:R0:W-:Y:S02]  /*5540*/  MUFU.EX2 R10, R160 ;  /* 0x000000a0000a7308 */ /* 0x0001e40000000800 */
[----:B------:R-:W1:Y:S06]  /*5550*/  SHFL.BFLY PT, R185, R156, 0x2, 0x1f ;  /* 0x0c401f009cb97f89 */ /* 0x000e6c00000e0000 */
[----:B------:R-:W-:Y:S01]  /*5560*/  MUFU.EX2 R161, R161 ;  /* 0x000000a100a17308 */ /* 0x000fe20000000800 */
[----:B0-----:R-:W-:-:S01]  /*5570*/  FFMA.FTZ R160, R176, UR37, -R20 ;  /* 0x00000025b0a07c23 */ /* 0x001fc20008010814 */
[----:B------:R-:W-:Y:S01]  /*5580*/  FFMA.FTZ R176, R181, UR37, -R20 ;  /* 0x00000025b5b07c23 */ /* 0x000fe20008010814 */
[----:B------:R-:W-:-:S05]  /*5590*/  IMAD.U32 R181, RZ, RZ, UR37 ;  /* 0x00000025ffb57e24 */ /* 0x000fca000f8e00ff */
[----:B------:R-:W-:Y:S08]  /*55a0*/  MUFU.EX2 R152, R152 ;  /* 0x0000009800987308 */ /* 0x000ff00000000800 */
[----:B------:R-:W-:Y:S01]  /*55b0*/  MUFU.EX2 R165, R165 ;  /* 0x000000a500a57308 */ /* 0x000fe20000000800 */
[----:B-1----:R-:W-:Y:S01]  /*55c0*/  FMNMX.FTZ R185, R156, R185, !PT ;  /* 0x000000b99cb97209 */ /* 0x002fe20007810000 */
[----:B------:R-:W-:Y:S01]  /*55d0*/  FFMA.FTZ R156, R172, UR37, -R20 ;  /* 0x00000025ac9c7c23 */ /* 0x000fe20008010814 */
[----:B------:R-:W-:-:S03]  /*55e0*/  FSEL R172, R8, RZ, P4 ;  /* 0x000000ff08ac7208 */ /* 0x000fc60002000000 */
[----:B------:R-:W0:Y:S02]  /*55f0*/  SHFL.BFLY PT, R168, R185, 0x1, 0x1f ;  /* 0x0c201f00b9a87f89 */ /* 0x000e2400000e0000 */
[----:B------:R-:W-:Y:S01]  /*5600*/  MUFU.EX2 R154, R154 ;  /* 0x0000009a009a7308 */ /* 0x000fe20000000800 */
[----:B------:R-:W-:-:S07]  /*5610*/  FADD.FTZ R172, -R172, R5 ;  /* 0x00000005acac7221 */ /* 0x000fce0000010100 */
[----:B------:R1:W-:Y:S08]  /*5620*/  MUFU.EX2 R5, R176 ;  /* 0x000000b000057308 */ /* 0x0003f00000000800 */
[----:B------:R-:W-:Y:S01]  /*5630*/  MUFU.EX2 R169, R169 ;  /* 0x000000a900a97308 */ /* 0x000fe20000000800 */
[----:B0-----:R-:W-:-:S07]  /*5640*/  FMNMX.FTZ R20, R185, R168, !PT ;  /* 0x000000a8b9147209 */ /* 0x001fce0007810000 */
[----:B------:R-:W-:Y:S01]  /*5650*/  MUFU.EX2 R156, R156 ;  /* 0x0000009c009c7308 */ /* 0x000fe20000000800 */
[C---:B------:R-:W-:Y:S01]  /*5660*/  FSETP.NEU.FTZ.AND P2, PT, R20.reuse, -INF , PT ;  /* 0xff8000001400780b */ /* 0x040fe20003f5d000 */
[----:B------:R-:W-:Y:S01]  /*5670*/  FFMA.FTZ R168, R20, R181, -8 ;  /* 0xc100000014a87423 */ /* 0x000fe200000100b5 */
[----:B------:R-:W-:-:S05]  /*5680*/  FMUL.FTZ R181, R172, UR37 ;  /* 0x00000025acb57c20 */ /* 0x000fca0008410000 */
[----:B------:R-:W-:Y:S01]  /*5690*/  MUFU.EX2 R173, R173 ;  /* 0x000000ad00ad7308 */ /* 0x000fe20000000800 */
[----:B------:R-:W-:-:S05]  /*56a0*/  FSEL R172, R168, RZ, P2 ;  /* 0x000000ffa8ac7208 */ /* 0x000fca0001000000 */
[--C-:B------:R-:W-:Y:S01]  /*56b0*/  FFMA.FTZ R168, R155, UR37, -R172.reuse ;  /* 0x000000259ba87c23 */ /* 0x100fe200080108ac */
[----:B------:R-:W-:-:S01]  /*56c0*/  FFMA.FTZ R155, R158, UR37, -R172 ;  /* 0x000000259e9b7c23 */ /* 0x000fc200080108ac */
[--C-:B------:R-:W-:Y:S01]  /*56d0*/  FFMA.FTZ R158, R159, UR37, -R172.reuse ;  /* 0x000000259f9e7c23 */ /* 0x100fe200080108ac */
[----:B------:R-:W-:-:S01]  /*56e0*/  FFMA.FTZ R159, R162, UR37, -R172 ;  /* 0x00000025a29f7c23 */ /* 0x000fc200080108ac */
[--C-:B------:R-:W-:Y:S01]  /*56f0*/  FFMA.FTZ R162, R163, UR37, -R172.reuse ;  /* 0x00000025a3a27c23 */ /* 0x100fe200080108ac */
[----:B------:R-:W-:Y:S01]  /*5700*/  FSEL R163, R20, RZ, P2 ;  /* 0x000000ff14a37208 */ /* 0x000fe20001000000 */
[--C-:B------:R-:W-:Y:S01]  /*5710*/  FFMA.FTZ R21, R21, UR37, -R172.reuse ;  /* 0x0000002515157c23 */ /* 0x100fe200080108ac */
[----:B------:R-:W0:Y:S01]  /*5720*/  MUFU.EX2 R181, R181 ;  /* 0x000000b500b57308 */ /* 0x000e220000000800 */
[----:B-1----:R-:W-:-:S01]  /*5730*/  FFMA.FTZ R176, R166, UR37, -R172 ;  /* 0x00000025a6b07c23 */ /* 0x002fc200080108ac */
        /* <DEDUP_REMOVED lines=12> */
[----:B------:R-:W1:Y:S01]  /*5800*/  MUFU.EX2 R6, R6 ;  /* 0x0000000600067308 */ /* 0x000e620000000800 */
[----:B0-----:R-:W-:-:S04]  /*5810*/  FFMA.FTZ R170, R181, R3, R14 ;  /* 0x00000003b5aa7223 */ /* 0x001fc8000001000e */
[----:B------:R-:W-:-:S03]  /*5820*/  FADD.FTZ R171, R153, R170 ;  /* 0x000000aa99ab7221 */ /* 0x000fc60000010000 */
[----:B------:R-:W0:Y:S01]  /*5830*/  MUFU.EX2 R168, R168 ;  /* 0x000000a800a87308 */ /* 0x000e220000000800 */
[----:B------:R-:W-:-:S07]  /*5840*/  FADD.FTZ R170, R12, R171 ;  /* 0x000000ab0caa7221 */ /* 0x000fce0000010000 */
[----:B------:R-:W2:Y:S01]  /*5850*/  MUFU.EX2 R155, R155 ;  /* 0x0000009b009b7308 */ /* 0x000ea20000000800 */
[----:B-1----:R-:W-:-:S07]  /*5860*/  FFMA.FTZ R3, R6, R4, R21 ;  /* 0x0000000406037223 */ /* 0x002fce0000010015 */
        /* <DEDUP_REMOVED lines=8> */
[----:B------:R0:W3:Y:S01]  /*58f0*/  MUFU.EX2 R180, R167 ;  /* 0x000000a700b47308 */ /* 0x0000e20000000800 */
[----:B--2---:R-:W-:-:S07]  /*5900*/  FADD.FTZ R3, R162, R3 ;  /* 0x00000003a2037221 */ /* 0x004fce0000010000 */
[----:B------:R-:W2:Y:S01]  /*5910*/  MUFU.EX2 R163, R163 ;  /* 0x000000a300a37308 */ /* 0x000ea20000000800 */
[----:B0-----:R-:W-:-:S01]  /*5920*/  FADD.FTZ R167, R157, R170 ;  /* 0x000000aa9da77221 */ /* 0x001fc20000010000 */
[----:B-1----:R-:W-:-:S03]  /*5930*/  FADD.FTZ R3, R176, R3 ;  /* 0x00000003b0037221 */ /* 0x002fc60000010000 */
[----:B------:R-:W-:-:S03]  /*5940*/  FADD.FTZ R170, R10, R167 ;  /* 0x000000a70aaa7221 */ /* 0x000fc60000010000 */
[----:B------:R-:W0:Y:S01]  /*5950*/  MUFU.EX2 R166, R166 ;  /* 0x000000a600a67308 */ /* 0x000e220000000800 */
[----:B------:R-:W-:-:S04]  /*5960*/  FADD.FTZ R167, R161, R170 ;  /* 0x000000aaa1a77221 */ /* 0x000fc80000010000 */
[----:B------:R-:W-:-:S03]  /*5970*/  FADD.FTZ R4, R152, R167 ;  /* 0x000000a798047221 */ /* 0x000fc60000010000 */
[----:B------:R-:W1:Y:S01]  /*5980*/  MUFU.EX2 R174, R174 ;  /* 0x000000ae00ae7308 */ /* 0x000e620000000800 */
[----:B------:R-:W-:-:S01]  /*5990*/  FADD.FTZ R167, R165, R4 ;  /* 0x00000004a5a77221 */ /* 0x000fc20000010000 */
[----:B---3--:R-:W-:-:S03]  /*59a0*/  FADD.FTZ R4, R180, R3 ;  /* 0x00000003b4047221 */ /* 0x008fc60000010000 */
[----:B------:R-:W-:Y:S01]  /*59b0*/  FADD.FTZ R170, R154, R167 ;  /* 0x000000a79aaa7221 */ /* 0x000fe20000010000 */
[----:B--2---:R-:W-:-:S02]  /*59c0*/  FADD.FTZ R3, R163, R4 ;  /* 0x00000004a3037221 */ /* 0x004fc40000010000 */
[----:B------:R-:W2:Y:S01]  /*59d0*/  MUFU.EX2 R175, R175 ;  /* 0x000000af00af7308 */ /* 0x000ea20000000800 */
[----:B------:R-:W-:-:S01]  /*59e0*/  FADD.FTZ R167, R169, R170 ;  /* 0x000000aaa9a77221 */ /* 0x000fc20000010000 */
[----:B0-----:R-:W-:-:S03]  /*59f0*/  FADD.FTZ R3, R166, R3 ;  /* 0x00000003a6037221 */ /* 0x001fc60000010000 */
[----:B------:R-:W-:-:S03]  /*5a00*/  FADD.FTZ R4, R156, R167 ;  /* 0x000000a79c047221 */ /* 0x000fc60000010000 */
[----:B------:R-:W0:Y:S01]  /*5a10*/  MUFU.EX2 R160, R160 ;  /* 0x000000a000a07308 */ /* 0x000e220000000800 */
[----:B-1----:R-:W-:-:S01]  /*5a20*/  FADD.FTZ R3, R174, R3 ;  /* 0x00000003ae037221 */ /* 0x002fc20000010000 */
[----:B------:R-:W-:-:S06]  /*5a30*/  FADD.FTZ R167, R173, R4 ;  /* 0x00000004ada77221 */ /* 0x000fcc0000010000 */
[----:B------:R-:W1:Y:S01]  /*5a40*/  MUFU.EX2 R178, R178 ;  /* 0x000000b200b27308 */ /* 0x000e620000000800 */
[----:B--2---:R-:W-:-:S07]  /*5a50*/  FADD.FTZ R3, R175, R3 ;  /* 0x00000003af037221 */ /* 0x004fce0000010000 */
[----:B------:R-:W2:Y:S01]  /*5a60*/  MUFU.EX2 R177, R177 ;  /* 0x000000b100b17308 */ /* 0x000ea20000000800 */
[----:B0-----:R-:W-:-:S07]  /*5a70*/  FADD.FTZ R4, R160, R167 ;  /* 0x000000a7a0047221 */ /* 0x001fce0000010000 */
[----:B------:R-:W0:Y:S01]  /*5a80*/  MUFU.EX2 R179, R179 ;  /* 0x000000b300b37308 */ /* 0x000e220000000800 */
[----:B-1----:R-:W-:-:S07]  /*5a90*/  FADD.FTZ R3, R178, R3 ;  /* 0x00000003b2037221 */ /* 0x002fce0000010000 */
[----:B------:R-:W1:Y:S01]  /*5aa0*/  MUFU.EX2 R164, R164 ;  /* 0x000000a400a47308 */ /* 0x000e620000000800 */
[----:B--2---:R-:W-:-:S07]  /*5ab0*/  FADD.FTZ R167, R177, R4 ;  /* 0x00000004b1a77221 */ /* 0x004fce0000010000 */
[----:B------:R-:W2:Y:S01]  /*5ac0*/  MUFU.EX2 R182, R182 ;  /* 0x000000b600b67308 */ /* 0x000ea20000000800 */
[----:B0-----:R-:W-:-:S07]  /*5ad0*/  FADD.FTZ R3, R179, R3 ;  /* 0x00000003b3037221 */ /* 0x001fce0000010000 */
[----:B------:R-:W0:Y:S01]  /*5ae0*/  MUFU.EX2 R172, R172 ;  /* 0x000000ac00ac7308 */ /* 0x000e220000000800 */
[----:B-1----:R-:W-:-:S01]  /*5af0*/  FADD.FTZ R4, R164, R167 ;  /* 0x000000a7a4047221 */ /* 0x002fc20000010000 */
[----:B--2---:R-:W-:-:S03]  /*5b00*/  FADD.FTZ R167, R182, R3 ;  /* 0x00000003b6a77221 */ /* 0x004fc60000010000 */
[----:B------:R-:W-:Y:S01]  /*5b10*/  FADD.FTZ R3, R5, R4 ;  /* 0x0000000405037221 */ /* 0x000fe20000010000 */
[----:B0-----:R-:W-:-:S01]  /*5b20*/  FADD.FTZ R4, R172, R167 ;  /* 0x000000a7ac047221 */ /* 0x001fc20000010000 */
[----:B------:R-:W-:Y:S06]  /*5b30*/  @!P0 BRA `(.L_x_1019) ;  /* 0x0000000000048947 */ /* 0x000fec0003800000 */
[----:B------:R-:W-:Y:S01]  /*5b40*/  BPT.TRAP 0x1 ;  /* 0x000000040000795c */ /* 0x000fe20000300000 */
.L_x_1019:
        /* <DEDUP_REMOVED lines=159> */
.L_x_1002:
[----:B------:R-:W0:Y:S01]  /*6540*/  LDC R10, c[0x0][0x9e4] ;  /* 0x00027900ff0a7b82 */ /* 0x000e220000000800 */
[----:B------:R-:W-:-:S05]  /*6550*/  VIADD R8, R197, -UR54 ;  /* 0x80000036c5087c36 */ /* 0x000fca0008000000 */
[----:B------:R-:W-:Y:S02]  /*6560*/  R2UR UR6, R8 ;  /* 0x00000000080672ca */ /* 0x000fe400000e0000 */
[----:B0-----:R-:W-:-:S13]  /*6570*/  ISETP.GE.AND P6, PT, R10, 0x1, PT ;  /* 0x000000010a00780c */ /* 0x001fda0003fc6270 */
[----:B------:R-:W-:Y:S05]  /*6580*/  @!P6 BRA `(.L_x_1021) ;  /* 0x000000000044e947 */ /* 0x000fea0003800000 */
        /* <DEDUP_REMOVED lines=9> */
.L_x_1022:
[----:B------:R-:W-:-:S13]  /*6620*/  ISETP.NE.AND P2, PT, R10, 0x1, PT ;  /* 0x000000010a00780c */ /* 0x000fda0003f45270 */
[----:B------:R-:W0:Y:S02]  /*6630*/  @P2 LDC.64 R8, c[0x0][0x9e8] ;  /* 0x00027a00ff082b82 */ /* 0x000e240000000a00 */
[----:B0-----:R-:W-:-:S05]  /*6640*/  @P2 IMAD.HI.U32 R8, R197, R8, RZ ;  /* 0x00000008c5082227 */ /* 0x001fca00078e00ff */
[----:B------:R-:W-:-:S07]  /*6650*/  @P2 SHF.R.U32.HI R197, RZ, R9, R8 ;  /* 0x00000009ffc52219 */ /* 0x000fce0000011608 */
.L_x_1023:
[----:B------:R-:W-:-:S05]  /*6660*/  IMAD R197, R197, R10, RZ ;  /* 0x0000000ac5c57224 */ /* 0x000fca00078e02ff */
[----:B------:R-:W-:-:S13]  /*6670*/  R2UR UR7, R197 ;  /* 0x00000000c50772ca */ /* 0x000fda00000e0000 */
[----:B------:R-:W-:-:S04]  /*6680*/  UISETP.LT.AND UP0, UPT, UR6, UR7, UPT ;  /* 0x000000070600728c */ /* 0x000fc8000bf01270 */
[----:B------:R-:W-:-:S12]  /*6690*/  USEL UR6, UR6, UR7, !UP0 ;  /* 0x0000000706067287 */ /* 0x000fd8000c000000 */
.L_x_1021:
        /* <DEDUP_REMOVED lines=10> */
[----:B------:R-:W-:Y:S01]  /*6740*/  IMAD.MOV.U32 R8, RZ, RZ, R5 ;  /* 0x000000ffff087224 */ /* 0x000fe200078e0005 */
[----:B------:R-:W-:-:S06]  /*6750*/  UMOV UR54, UR52 ;  /* 0x0000003400367c82 */ /* 0x000fcc0008000000 */
.L_x_1034:
[----:B------:R-:W-:Y:S01]  /*6760*/  ISETP.NE.AND P3, PT, RZ, UR43, PT ;  /* 0x0000002bff007c0c */ /* 0x000fe2000bf65270 */
[----:B------:R-:W-:-:S04]  /*6770*/  UISETP.NE.AND UP0, UPT, UR54, 0x1, UPT ;  /* 0x000000013600788c */ /* 0x000fc8000bf05270 */
[----:B------:R-:W-:-:S04]  /*6780*/  USEL UR45, URZ, 0x1, UP0 ;  /* 0x000000013f2d7887 */ /* 0x000fc80008000000 */
[----:B------:R-:W-:-:S04]  /*6790*/  ULOP3.LUT UR45, UR55, UR45, URZ, 0x3c, !UPT ;  /* 0x0000002d372d7292 */ /* 0x000fc8000f8e3c3f */
[----:B------:R-:W-:Y:S08]  /*67a0*/  @P3 BRA `(.L_x_1025) ;  /* 0x0000000000383947 */ /* 0x000ff00003800000 */
[----:B------:R-:W-:Y:S05]  /*67b0*/  @!P0 BRA `(.L_x_1026) ;  /* 0x0000000000048947 */ /* 0x000fea0003800000 */
[----:B------:R-:W-:Y:S01]  /*67c0*/  BPT.TRAP 0x1 ;  /* 0x000000040000795c */ /* 0x000fe20000300000 */
.L_x_1026:
[----:B------:R-:W-:Y:S01]  /*67d0*/  UIADD3 UR6, UR54, 0x1, URZ ;  /* 0x0000000136067890 */ /* 0x000fe2000fffe03f */
[----:B------:R-:W-:-:S03]  /*67e0*/  IMAD.U32 R5, RZ, RZ, UR45 ;  /* 0x0000002dff057e24 */ /* 0x000fc6000f8e00ff */
[----:B------:R-:W-:Y:S02]  /*67f0*/  UISETP.NE.AND UP0, UPT, UR6, 0x2, UPT ;  /* 0x000000020600788c */ /* 0x000fe4000bf05270 */
[----:B------:R-:W-:Y:S02]  /*6800*/  SHF.L.U32 R5, R5, 0x1f, RZ ;  /* 0x0000001f05057819 */ /* 0x000fe400000006ff */
[----:B------:R-:W-:-:S04]  /*6810*/  USEL UR6, UR6, URZ, UP0 ;  /* 0x0000003f06067287 */ /* 0x000fc80008000000 */
[----:B------:R-:W-:-:S09]  /*6820*/  ULEA UR6, UR6, UR41, 0x3 ;  /* 0x0000002906067291 */ /* 0x000fd2000f8e183f */
[----:B------:R0:W1:Y:S01]  /*6830*/  SYNCS.PHASECHK.TRANS64.TRYWAIT P2, [UR6+0x28430], R5 ;  /* 0x02843005ff0075a7 */ /* 0x0000620008040146 */
[----:B------:R-:W-:Y:S05]  /*6840*/  @!P0 BRA `(.L_x_1027) ;  /* 0x0000000000048947 */ /* 0x000fea0003800000 */
[----:B------:R-:W-:Y:S01]  /*6850*/  BPT.TRAP 0x1 ;  /* 0x000000040000795c */ /* 0x000fe20000300000 */
.L_x_1027:
[----:B-1----:R-:W-:Y:S05]  /*6860*/  @P2 BRA `(.L_x_1025) ;  /* 0x0000000000082947 */ /* 0x002fea0003800000 */
[----:B------:R-:W1:Y:S02]  /*6870*/  SYNCS.PHASECHK.TRANS64.TRYWAIT P2, [UR6+0x28430], R5 ;  /* 0x02843005ff0075a7 */ /* 0x000e640008040146 */
[----:B-1----:R-:W-:Y:S05]  /*6880*/  @!P2 BRA `(.L_x_1028) ;  /* 0x000000d40024a947 */ /* 0x002fea0003800000 */
.L_x_1025:
[----:B-1----:R-:W1:Y:S01]  /*6890*/  S2R R6, SR_TID.X ;  /* 0x0000000000067919 */ /* 0x002e620000002100 */
        /* <DEDUP_REMOVED lines=14> */
[----:B------:R-:W-:Y:S02]  /*6980*/  UIADD3 UR14, UR34, 0x6, URZ ;  /* 0x00000006220e7890 */ /* 0x000fe4000fffe03f */
[----:B------:R-:W-:-:S02]  /*6990*/  UIADD3 UR18, UR34, 0x200, URZ ;  /* 0x0000020022127890 */ /* 0x000fc4000fffe03f */
[----:B------:R-:W-:Y:S02]  /*69a0*/  UIADD3 UR22, UR34, 0x202, URZ ;  /* 0x0000020222167890 */ /* 0x000fe4000fffe03f */
[----:B------:R-:W-:Y:S02]  /*69b0*/  UIADD3 UR26, UR34, 0x204, URZ ;  /* 0x00000204221a7890 */ /* 0x000fe4000fffe03f */
[----:B------:R-:W-:Y:S01]  /*69c0*/  UIADD3 UR30, UR34, 0x206, URZ ;  /* 0x00000206221e7890 */ /* 0x000fe2000fffe03f */
[----:B-1----:R-:W-:-:S05]  /*69d0*/  SHF.R.U32.HI R6, RZ, 0x7, R6 ;  /* 0x00000007ff067819 */ /* 0x002fca0000011606 */
[----:B0-----:R-:W-:-:S05]  /*69e0*/  VIADD R5, R6, 0x8 ;  /* 0x0000000806057836 */ /* 0x001fca0000000000 */
        /* <DEDUP_REMOVED lines=28> */
.L_x_1030:
[----:B------:R-:W-:Y:S01]  /*6bb0*/  ULEA UR6, UR54, UR41, 0x3 ;  /* 0x0000002936067291 */ /* 0x000fe2000f8e183f */
[----:B------:R-:W-:-:S05]  /*6bc0*/  IMAD.U32 R5, RZ, RZ, UR55 ;  /* 0x00000037ff057e24 */ /* 0x000fca000f8e00ff */
[----:B------:R-:W-:-:S04]  /*6bd0*/  SHF.L.U32 R5, R5, 0x1f, RZ ;  /* 0x0000001f05057819 */ /* 0x000fc800000006ff */
[----:B------:R0:W1:Y:S01]  /*6be0*/  SYNCS.PHASECHK.TRANS64.TRYWAIT P2, [UR6+0x28450], R5 ;  /* 0x02845005ff0075a7 */ /* 0x0000620008040146 */
[----:B------:R-:W-:Y:S05]  /*6bf0*/  @!P0 BRA `(.L_x_1031) ;  /* 0x0000000000048947 */ /* 0x000fea0003800000 */
[----:B------:R-:W-:Y:S01]  /*6c00*/  BPT.TRAP 0x1 ;  /* 0x000000040000795c */ /* 0x000fe20000300000 */
.L_x_1031:
[----:B-1----:R-:W-:Y:S05]  /*6c10*/  @P2 BRA `(.L_x_1029) ;  /* 0x0000000000082947 */ /* 0x002fea0003800000 */
[----:B------:R-:W1:Y:S02]  /*6c20*/  SYNCS.PHASECHK.TRANS64.TRYWAIT P2, [UR6+0x28450], R5 ;  /* 0x02845005ff0075a7 */ /* 0x000e640008040146 */
[----:B-1----:R-:W-:Y:S05]  /*6c30*/  @!P2 BRA `(.L_x_1032) ;  /* 0x000000d00050a947 */ /* 0x002fea0003800000 */
.L_x_1029:
[----:B------:R-:W-:Y:S01]  /*6c40*/  UIADD3 UR6, UR41, 0x8000, URZ ;  /* 0x0000800029067890 */ /* 0x000fe2000fffe03f */
[----:B------:R-:W-:Y:S01]  /*6c50*/  WARPGROUP.ARRIVE ;  /* 0x00000000000079c5 */ /* 0x000fe20000000000 */
[----:B------:R-:W-:Y:S01]  /*6c60*/  UMOV UR7, 0x80000020 ;  /* 0x8000002000077882 */ /* 0x000fe20000000000 */
[----:B-1----:R-:W-:Y:S01]  /*6c70*/  FMNMX.FTZ R6, R152, R8, !PT ;  /* 0x0000000898067209 */ /* 0x002fe20007810000 */
[----:B------:R-:W-:Y:S01]  /*6c80*/  USHF.R.U32.HI UR6, URZ, 0x4, UR6 ;  /* 0x000000043f067899 */ /* 0x000fe20008011606 */
[----:B------:R-:W-:Y:S02]  /*6c90*/  FMNMX.FTZ R10, R154, R9, !PT ;  /* 0x000000099a0a7209 */ /* 0x000fe40007810000 */
[----:B------:R-:W1:Y:S01]  /*6ca0*/  S2R R197, SR_TID.X ;  /* 0x0000000000c57919 */ /* 0x000e620000002100 */
[----:B0-----:R-:W-:Y:S01]  /*6cb0*/  FMNMX.FTZ R5, R153, R6, !PT ;  /* 0x0000000699057209 */ /* 0x001fe20007810000 */
        /* <DEDUP_REMOVED lines=12> */
[----:B------:R-:W-:Y:S01]  /*6d80*/  FMNMX.FTZ R11, R163, R10, !PT ;  /* 0x0000000aa30b7209 */ /* 0x000fe20007810000 */
        /* <DEDUP_REMOVED lines=22> */
[----:B-1----:R-:W-:Y:S01]  /*6ef0*/  SHF.R.U32.HI R197, RZ, 0x7, R197 ;  /* 0x00000007ffc57819 */ /* 0x002fe200000116c5 */
[----:B------:R-:W0:Y:S04]  /*6f00*/  SHFL.BFLY PT, R6, R11, 0x2, 0x1f ;  /* 0x0c401f000b067f89 */ /* 0x000e2800000e0000 */
[----:B------:R-:W1:Y:S01]  /*6f10*/  SHFL.BFLY PT, R5, R10, 0x2, 0x1f ;  /* 0x0c401f000a057f89 */ /* 0x000e6200000e0000 */
[----:B0-----:R-:W-:-:S02]  /*6f20*/  FMNMX.FTZ R12, R11, R6, !PT ;  /* 0x000000060b0c7209 */ /* 0x001fc40007810000 */
[----:B-1----:R-:W-:-:S03]  /*6f30*/  FMNMX.FTZ R13, R10, R5, !PT ;  /* 0x000000050a0d7209 */ /* 0x002fc60007810000 */
[----:B------:R-:W0:Y:S04]  /*6f40*/  SHFL.BFLY PT, R5, R12, 0x1, 0x1f ;  /* 0x0c201f000c057f89 */ /* 0x000e2800000e0000 */
[----:B------:R-:W1:Y:S01]  /*6f50*/  SHFL.BFLY PT, R6, R13, 0x1, 0x1f ;  /* 0x0c201f000d067f89 */ /* 0x000e6200000e0000 */
[----:B0-----:R-:W-:Y:S02]  /*6f60*/  FMNMX.FTZ R5, R12, R5, !PT ;  /* 0x000000050c057209 */ /* 0x001fe40007810000 */
[----:B-1----:R-:W-:-:S03]  /*6f70*/  FMNMX.FTZ R6, R13, R6, !PT ;  /* 0x000000060d067209 */ /* 0x002fc60007810000 */
        /* <DEDUP_REMOVED lines=18> */
[--C-:B------:R-:W-:Y:S01]  /*70a0*/  FFMA.FTZ R152, R168, UR37, -R188.reuse ;  /* 0x00000025a8987c23 */ /* 0x100fe200080108bc */
[----:B------:R-:W-:Y:S01]  /*70b0*/  MUFU.EX2 R10, R10 ;  /* 0x0000000a000a7308 */ /* 0x000fe20000000800 */
[----:B------:R-:W-:-:S01]  /*70c0*/  FFMA.FTZ R13, R157, UR37, -R188 ;  /* 0x000000259d0d7c23 */ /* 0x000fc200080108bc */
[--C-:B------:R-:W-:Y:S01]  /*70d0*/  FFMA.FTZ R154, R154, UR37, -R172.reuse ;  /* 0x000000259a9a7c23 */ /* 0x100fe200080108ac */
[----:B------:R-:W-:-:S01]  /*70e0*/  FFMA.FTZ R155, R155, UR37, -R172 ;  /* 0x000000259b9b7c23 */ /* 0x000fc200080108ac */
[--C-:B------:R-:W-:Y:S01]  /*70f0*/  FFMA.FTZ R168, R158, UR37, -R172.reuse ;  /* 0x000000259ea87c23 */ /* 0x100fe200080108ac */
[----:B------:R-:W-:-:S01]  /*7100*/  FFMA.FTZ R169, R159, UR37, -R172 ;  /* 0x000000259fa97c23 */ /* 0x000fc200080108ac */
[----:B------:R-:W-:Y:S01]  /*7110*/  FFMA.FTZ R14, R160, UR37, -R188 ;  /* 0x00000025a00e7c23 */ /* 0x000fe200080108bc */
[----:B------:R-:W-:-:S01]  /*7120*/  FFMA.FTZ R158, R162, UR37, -R172 ;  /* 0x00000025a29e7c23 */ /* 0x000fc200080108ac */
[----:B------:R-:W0:Y:S01]  /*7130*/  MUFU.EX2 R11, R11 ;  /* 0x0000000b000b7308 */ /* 0x000e220000000800 */
[----:B------:R-:W-:-:S01]  /*7140*/  FFMA.FTZ R15, R161, UR37, -R188 ;  /* 0x00000025a10f7c23 */ /* 0x000fc200080108bc */
[----:B------:R-:W-:Y:S01]  /*7150*/  FFMA.FTZ R159, R163, UR37, -R172 ;  /* 0x00000025a39f7c23 */ /* 0x000fe200080108ac */
[----:B------:R-:W-:-:S01]  /*7160*/  FFMA.FTZ R20, R164, UR37, -R188 ;  /* 0x00000025a4147c23 */ /* 0x000fc200080108bc */
[--C-:B------:R-:W-:Y:S01]  /*7170*/  FFMA.FTZ R166, R166, UR37, -R172.reuse ;  /* 0x00000025a6a67c23 */ /* 0x100fe200080108ac */
[----:B------:R-:W-:-:S01]  /*7180*/  FFMA.FTZ R163, R171, UR37, -R172 ;  /* 0x00000025aba37c23 */ /* 0x000fc200080108ac */
[----:B------:R-:W-:Y:S01]  /*7190*/  FFMA.FTZ R21, R165, UR37, -R188 ;  /* 0x00000025a5157c23 */ /* 0x000fe200080108bc */
        /* <DEDUP_REMOVED lines=10> */
[----:B0-----:R-:W-:-:S01]  /*7240*/  FFMA.FTZ R3, R8, R3, R11 ;  /* 0x0000000308037223 */ /* 0x001fc2000001000b */
[----:B------:R-:W-:Y:S01]  /*7250*/  FFMA.FTZ R179, R179, UR37, -R172 ;  /* 0x00000025b3b37c23 */ /* 0x000fe200080108ac */
[----:B------:R-:W-:-:S01]  /*7260*/  FFMA.FTZ R164, R180, UR37, -R188 ;  /* 0x00000025b4a47c23 */ /* 0x000fc200080108bc */
[----:B------:R-:W-:Y:S01]  /*7270*/  FFMA.FTZ R182, R182, UR37, -R172 ;  /* 0x00000025b6b67c23 */ /* 0x000fe200080108ac */
[----:B------:R-:W-:-:S01]  /*7280*/  FADD.FTZ R3, R10, R3 ;  /* 0x000000030a037221 */ /* 0x000fc20000010000 */
[----:B------:R-:W-:Y:S01]  /*7290*/  FFMA.FTZ R165, R181, UR37, -R188 ;  /* 0x00000025b5a57c23 */ /* 0x000fe200080108bc */
[----:B------:R-:W-:-:S01]  /*72a0*/  FFMA.FTZ R172, R183, UR37, -R172 ;  /* 0x00000025b7ac7c23 */ /* 0x000fc200080108ac */
[----:B------:R-:W0:Y:S01]  /*72b0*/  MUFU.EX2 R12, R12 ;  /* 0x0000000c000c7308 */ /* 0x000e220000000800 */
[----:B-1----:R-:W-:-:S07]  /*72c0*/  FFMA.FTZ R4, R9, R4, R154 ;  /* 0x0000000409047223 */ /* 0x002fce000001009a */
[----:B------:R-:W1:Y:S01]  /*72d0*/  MUFU.EX2 R168, R168 ;  /* 0x000000a800a87308 */ /* 0x000e620000000800 */
[----:B--2---:R-:W-:-:S07]  /*72e0*/  FADD.FTZ R171, R155, R4 ;  /* 0x000000049bab7221 */ /* 0x004fce0000010000 */
[----:B------:R-:W2:Y:S01]  /*72f0*/  MUFU.EX2 R13, R13 ;  /* 0x0000000d000d7308 */ /* 0x000ea20000000800 */
[----:B0-----:R-:W-:-:S07]  /*7300*/  FADD.FTZ R4, R12, R3 ;  /* 0x000000030c047221 */ /* 0x001fce0000010000 */
[----:B------:R-:W-:Y:S01]  /*7310*/  MUFU.EX2 R169, R169 ;  /* 0x000000a900a97308 */ /* 0x000fe20000000800 */
[----:B-1----:R-:W-:-:S01]  /*7320*/  FADD.FTZ R170, R168, R171 ;  /* 0x000000aba8aa7221 */ /* 0x002fc20000010000 */
[----:B------:R-:W-:-:S06]  /*7330*/  IADD3 R171, -R197, 0xb, RZ ;  /* 0x0000000bc5ab7810 */ /* 0x000fcc0007ffe1ff */
[----:B------:R-:W0:Y:S01]  /*7340*/  MUFU.EX2 R14, R14 ;  /* 0x0000000e000e7308 */ /* 0x000e220000000800 */
[----:B--2---:R-:W-:-:S07]  /*7350*/  FADD.FTZ R3, R13, R4 ;  /* 0x000000040d037221 */ /* 0x004fce0000010000 */
[----:B------:R-:W-:Y:S08]  /*7360*/  MUFU.EX2 R158, R158 ;  /* 0x0000009e009e7308 */ /* 0x000ff00000000800 */
[----:B------:R-:W1:Y:S01]  /*7370*/  MUFU.EX2 R15, R15 ;  /* 0x0000000f000f7308 */ /* 0x000e620000000800 */
[----:B0-----:R-:W-:-:S07]  /*7380*/  FADD.FTZ R4, R14, R3 ;  /* 0x000000030e047221 */ /* 0x001fce0000010000 */
[----:B------:R-:W-:Y:S08]  /*7390*/  MUFU.EX2 R159, R159 ;  /* 0x0000009f009f7308 */ /* 0x000ff00000000800 */
[----:B------:R-:W0:Y:S01]  /*73a0*/  MUFU.EX2 R20, R20 ;  /* 0x0000001400147308 */ /* 0x000e220000000800 */
[----:B-1----:R-:W-:-:S07]  /*73b0*/  FADD.FTZ R3, R15, R4 ;  /* 0x000000040f037221 */ /* 0x002fce0000010000 */
[----:B------:R-:W-:Y:S08]  /*73c0*/  MUFU.EX2 R166, R166 ;  /* 0x000000a600a67308 */ /* 0x000ff00000000800 */
[----:B------:R-:W1:Y:S01]  /*73d0*/  MUFU.EX2 R21, R21 ;  /* 0x0000001500157308 */ /* 0x000e620000000800 */
[----:B0-----:R-:W-:-:S07]  /*73e0*/  FADD.FTZ R4, R20, R3 ;  /* 0x0000000314047221 */ /* 0x001fce0000010000 */
[----:B------:R0:W2:Y:S08]  /*73f0*/  MUFU.EX2 R173, R167 ;  /* 0x000000a700ad7308 */ /* 0x0000b00000000800 */
[----:B------:R-:W3:Y:S01]  /*7400*/  MUFU.EX2 R152, R152 ;  /* 0x0000009800987308 */ /* 0x000ee20000000800 */
[----:B0-----:R-:W-:-:S01]  /*7410*/  FADD.FTZ R167, R169, R170 ;  /* 0x000000aaa9a77221 */ /* 0x001fc20000010000 */
[----:B-1----:R-:W-:-:S03]  /*7420*/  FADD.FTZ R3, R21, R4 ;  /* 0x0000000415037221 */ /* 0x002fc60000010000 */
[----:B------:R-:W-:-:S03]  /*7430*/  FADD.FTZ R170, R158, R167 ;  /* 0x000000a79eaa7221 */ /* 0x000fc60000010000 */
[----:B------:R-:W0:Y:S01]  /*7440*/  MUFU.EX2 R162, R162 ;  /* 0x000000a200a27308 */ /* 0x000e220000000800 */
[----:B------:R-:W-:-:S04]  /*7450*/  FADD.FTZ R167, R159, R170 ;  /* 0x000000aa9fa77221 */ /* 0x000fc80000010000 */
[----:B------:R-:W-:-:S03]  /*7460*/  FADD.FTZ R167, R166, R167 ;  /* 0x000000a7a6a77221 */ /* 0x000fc60000010000 */
[----:B------:R-:W1:Y:S01]  /*7470*/  MUFU.EX2 R153, R153 ;  /* 0x0000009900997308 */ /* 0x000e620000000800 */
[----:B--2---:R-:W-:-:S01]  /*7480*/  FADD.FTZ R167, R173, R167 ;  /* 0x000000a7ada77221 */ /* 0x004fc20000010000 */
[----:B---3--:R-:W-:-:S06]  /*7490*/  FADD.FTZ R4, R152, R3 ;  /* 0x0000000398047221 */ /* 0x008fcc0000010000 */
[----:B------:R-:W2:Y:S01]  /*74a0*/  MUFU.EX2 R163, R163 ;  /* 0x000000a300a37308 */ /* 0x000ea20000000800 */
[----:B0-----:R-:W-:-:S07]  /*74b0*/  FADD.FTZ R170, R162, R167 ;  /* 0x000000a7a2aa7221 */ /* 0x001fce0000010000 */
[----:B------:R-:W0:Y:S01]  /*74c0*/  MUFU.EX2 R156, R156 ;  /* 0x0000009c009c7308 */ /* 0x000e220000000800 */
[----:B-1----:R-:W-:-:S07]  /*74d0*/  FADD.FTZ R167, R153, R4 ;  /* 0x0000000499a77221 */ /* 0x002fce0000010000 */
[----:B------:R1:W3:Y:S01]  /*74e0*/  MUFU.EX2 R177, R174 ;  /* 0x000000ae00b17308 */ /* 0x0002e20000000800 */
[----:B--2---:R-:W-:-:S07]  /*74f0*/  FADD.FTZ R170, R163, R170 ;  /* 0x000000aaa3aa7221 */ /* 0x004fce0000010000 */
[----:B------:R-:W-:Y:S01]  /*7500*/  MUFU.EX2 R157, R157 ;  /* 0x0000009d009d7308 */ /* 0x000fe20000000800 */
[----:B-1----:R-:W-:Y:S02]  /*7510*/  IMAD.U32 R174, RZ, RZ, UR52 ;  /* 0x00000034ffae7e24 */ /* 0x002fe4000f8e00ff */
[----:B0-----:R-:W-:-:S03]  /*7520*/  FADD.FTZ R4, R156, R167 ;  /* 0x000000a79c047221 */ /* 0x001fc60000010000 */
[----:B------:R-:W-:Y:S02]  /*7530*/  @!P1 LEA R174, R174, UR41, 0x3 ;  /* 0x00000029aeae9c11 */ /* 0x000fe4000f8e18ff */
[----:B------:R-:W0:Y:S01]  /*7540*/  MUFU.EX2 R175, R175 ;  /* 0x000000af00af7308 */ /* 0x000e220000000800 */
[----:B---3--:R-:W-:-:S02]  /*7550*/  FADD.FTZ R170, R177, R170 ;  /* 0x000000aab1aa7221 */ /* 0x008fc40000010000 */
[----:B------:R-:W-:-:S05]  /*7560*/  @!P1 VIADD R3, R174, 0x28440 ;  /* 0x00028440ae039836 */ /* 0x000fca0000000000 */
[----:B------:R-:W-:Y:S01]  /*7570*/  MUFU.EX2 R160, R160 ;  /* 0x000000a000a07308 */ /* 0x000fe20000000800 */
[----:B------:R-:W-:-:S07]  /*7580*/  @!P1 PRMT R3, RZ, 0x654, R3 ;  /* 0x00000654ff039816 */ /* 0x000fce0000000003 */
[----:B------:R-:W1:Y:S01]  /*7590*/  MUFU.EX2 R178, R178 ;  /* 0x000000b200b27308 */ /* 0x000e620000000800 */
[----:B0-----:R-:W-:-:S07]  /*75a0*/  FADD.FTZ R170, R175, R170 ;  /* 0x000000aaafaa7221 */ /* 0x001fce0000010000 */
[----:B------:R-:W-:Y:S08]  /*75b0*/  MUFU.EX2 R161, R161 ;  /* 0x000000a100a17308 */ /* 0x000ff00000000800 */
[----:B------:R-:W0:Y:S01]  /*75c0*/  MUFU.EX2 R179, R179 ;  /* 0x000000b300b37308 */ /* 0x000e220000000800 */
[----:B-1----:R-:W-:-:S07]  /*75d0*/  FADD.FTZ R170, R178, R170 ;  /* 0x000000aab2aa7221 */ /* 0x002fce0000010000 */
[----:B------:R-:W-:Y:S08]  /*75e0*/  MUFU.EX2 R164, R164 ;  /* 0x000000a400a47308 */ /* 0x000ff00000000800 */
[----:B------:R-:W-:Y:S01]  /*75f0*/  MUFU.EX2 R165, R165 ;  /* 0x000000a500a57308 */ /* 0x000fe20000000800 */
[----:B0-----:R-:W-:-:S07]  /*7600*/  FADD.FTZ R170, R179, R170 ;  /* 0x000000aab3aa7221 */ /* 0x001fce0000010000 */
[----:B------:R-:W-:Y:S01]  /*7610*/  MUFU.EX2 R172, R172 ;  /* 0x000000ac00ac7308 */ /* 0x000fe20000000800 */
[----:B------:R-:W-:Y:S02]  /*7620*/  WARPGROUP.DEPBAR.LE gsb0, 0x0 ;  /* 0x00008000000079c5 */ /* 0x000fe40000010000 */
[----:B------:R0:W-:Y:S06]  /*7630*/  BAR.ARV R171, 0x100 ;  /* 0x000400ab0000751d */ /* 0x0001ec0000002000 */
[----:B------:R1:W-:Y:S01]  /*7640*/  @!P1 SYNCS.ARRIVE.TRANS64.RED.A1T0 RZ, [R3+URZ], RZ ;  /* 0x000000ff03ff99a7 */ /* 0x0003e2000810043f */
[----:B0-----:R-:W0:Y:S01]  /*7650*/  MUFU.EX2 R171, R182 ;  /* 0x000000b600ab7308 */ /* 0x001e220000000800 */
[----:B-1----:R-:W-:-:S04]  /*7660*/  FADD.FTZ R3, R157, R4 ;  /* 0x000000049d037221 */ /* 0x002fc80000010000 */
[----:B------:R-:W-:-:S04]  /*7670*/  FADD.FTZ R4, R160, R3 ;  /* 0x00000003a0047221 */ /* 0x000fc80000010000 */
[----:B------:R-:W-:Y:S01]  /*7680*/  FADD.FTZ R3, R161, R4 ;  /* 0x00000004a1037221 */ /* 0x000fe20000010000 */
[----:B0-----:R-:W-:-:S03]  /*7690*/  FADD.FTZ R170, R171, R170 ;  /* 0x000000aaabaa7221 */ /* 0x001fc60000010000 */
[----:B------:R-:W-:-:S04]  /*76a0*/  FADD.FTZ R4, R164, R3 ;  /* 0x00000003a4047221 */ /* 0x000fc80000010000 */
[----:B------:R-:W-:Y:S01]  /*76b0*/  FADD.FTZ R3, R165, R4 ;  /* 0x00000004a5037221 */ /* 0x000fe20000010000 */
[----:B------:R-:W-:-:S01]  /*76c0*/  FADD.FTZ R4, R172, R170 ;  /* 0x000000aaac047221 */ /* 0x000fc20000010000 */
[----:B------:R-:W-:Y:S06]  /*76d0*/  @!P0 BRA `(.L_x_1033) ;  /* 0x0000000000048947 */ /* 0x000fec0003800000 */
[----:B------:R-:W-:Y:S01]  /*76e0*/  BPT.TRAP 0x1 ;  /* 0x000000040000795c */ /* 0x000fe20000300000 */
.L_x_1033:
        /* <DEDUP_REMOVED lines=155> */
.L_x_1024:
[----:B------:R-:W-:-:S13]  /*80a0*/  ISETP.GE.AND P2, PT, R7, UR38, PT ;  /* 0x0000002607007c0c */ /* 0x000fda000bf46270 */
[----:B------:R-:W-:Y:S05]  /*80b0*/  @!P2 BRA `(.L_x_1035) ;  /* 0x000000240008a947 */ /* 0x000fea0003800000 */
[----:B------:R-:W-:Y:S01]  /*80c0*/  IMAD.IADD R11, R16, 0x1, -R17 ;  /* 0x00000001100b7824 */ /* 0x000fe200078e0a11 */
[----:B------:R-:W-:Y:S01]  /*80d0*/  UMOV UR56, UR52 ;  /* 0x0000003400387c82 */ /* 0x000fe20008000000 */
[----:B------:R-:W-:Y:S01]  /*80e0*/  IMAD.MOV.U32 R10, RZ, RZ, R6 ;  /* 0x000000ffff0a7224 */ /* 0x000fe200078e0006 */
[----:B------:R-:W-:Y:S01]  /*80f0*/  UMOV UR57, UR45 ;  /* 0x0000002d00397c82 */ /* 0x000fe20008000000 */
[----:B------:R-:W-:Y:S01]  /*8100*/  IMAD.MOV.U32 R8, RZ, RZ, R5 ;  /* 0x000000ffff087224 */ /* 0x000fe200078e0005 */
[C-C-:B------:R-:W-:Y:S01]  /*8110*/  IADD3 R13, R11.reuse, 0x8, R0.reuse ;  /* 0x000000080b0d7810 */ /* 0x140fe20007ffe000 */
[----:B------:R-:W-:Y:S01]  /*8120*/  IMAD.IADD R11, R11, 0x1, R0 ;  /* 0x000000010b0b7824 */ /* 0x000fe200078e0200 */
[----:B------:R-:W-:Y:S01]  /*8130*/  ULDC UR52, c[0x0][0x9e4] ;  /* 0x0002790000347ab9 */ /* 0x000fe20000000800 */
[----:B------:R-:W-:Y:S01]  /*8140*/  ULDC UR54, c[0x0][0x9dc] ;  /* 0x0002770000367ab9 */ /* 0x000fe20000000800 */
[----:B------:R-:W-:Y:S01]  /*8150*/  LOP3.LUT R9, RZ, R13, RZ, 0x33, !PT ;  /* 0x0000000dff097212 */ /* 0x000fe200078e33ff */
[----:B------:R-:W-:-:S06]  /*8160*/  ULDC UR53, c[0x0][0x9e0] ;  /* 0x0002780000357ab9 */ /* 0x000fcc0000000800 */
.L_x_1053:
[----:B------:R-:W-:Y:S01]  /*8170*/  ISETP.NE.AND P3, PT, RZ, UR43, PT ;  /* 0x0000002bff007c0c */ /* 0x000fe2000bf65270 */
[----:B------:R-:W-:-:S04]  /*8180*/  UISETP.NE.AND UP0, UPT, UR56, 0x1, UPT ;  /* 0x000000013800788c */ /* 0x000fc8000bf05270 */
[----:B------:R-:W-:-:S04]  /*8190*/  USEL UR45, URZ, 0x1, UP0 ;  /* 0x000000013f2d7887 */ /* 0x000fc80008000000 */
[----:B------:R-:W-:-:S04]  /*81a0*/  ULOP3.LUT UR45, UR57, UR45, URZ, 0x3c, !UPT ;  /* 0x0000002d392d7292 */ /* 0x000fc8000f8e3c3f */
[----:B------:R-:W-:Y:S08]  /*81b0*/  @P3 BRA `(.L_x_1036) ;  /* 0x0000000000383947 */ /* 0x000ff00003800000 */
[----:B------:R-:W-:Y:S05]  /*81c0*/  @!P0 BRA `(.L_x_1037) ;  /* 0x0000000000048947 */ /* 0x000fea0003800000 */
[----:B------:R-:W-:Y:S01]  /*81d0*/  BPT.TRAP 0x1 ;  /* 0x000000040000795c */ /* 0x000fe20000300000 */
.L_x_1037:
        /* <DEDUP_REMOVED lines=9> */
.L_x_1038:
[----:B-1----:R-:W-:Y:S05]  /*8270*/  @P2 BRA `(.L_x_1036) ;  /* 0x0000000000082947 */ /* 0x002fea0003800000 */
[----:B------:R-:W1:Y:S02]  /*8280*/  SYNCS.PHASECHK.TRANS64.TRYWAIT P2, [UR6+0x28430], R5 ;  /* 0x02843005ff0075a7 */ /* 0x000e640008040146 */
[----:B-1----:R-:W-:Y:S05]  /*8290*/  @!P2 BRA `(.L_x_1039) ;  /* 0x000000b800d0a947 */ /* 0x002fea0003800000 */
.L_x_1036:
        /* <DEDUP_REMOVED lines=50> */
.L_x_1041:
[----:B------:R-:W-:Y:S01]  /*85c0*/  ULEA UR6, UR56, UR41, 0x3 ;  /* 0x0000002938067291 */ /* 0x000fe2000f8e183f */
[----:B------:R-:W-:-:S05]  /*85d0*/  IMAD.U32 R5, RZ, RZ, UR57 ;  /* 0x00000039ff057e24 */ /* 0x000fca000f8e00ff */
[----:B------:R-:W-:-:S04]  /*85e0*/  SHF.L.U32 R5, R5, 0x1f, RZ ;  /* 0x0000001f05057819 */ /* 0x000fc800000006ff */
[----:B------:R0:W1:Y:S01]  /*85f0*/  SYNCS.PHASECHK.TRANS64.TRYWAIT P2, [UR6+0x28450], R5 ;  /* 0x02845005ff0075a7 */ /* 0x0000620008040146 */
[----:B------:R-:W-:Y:S05]  /*8600*/  @!P0 BRA `(.L_x_1042) ;  /* 0x0000000000048947 */ /* 0x000fea0003800000 */
[----:B------:R-:W-:Y:S01]  /*8610*/  BPT.TRAP 0x1 ;  /* 0x000000040000795c */ /* 0x000fe20000300000 */
.L_x_1042:
[----:B-1----:R-:W-:Y:S05]  /*8620*/  @P2 BRA `(.L_x_1040) ;  /* 0x0000000000082947 */ /* 0x002fea0003800000 */
[----:B------:R-:W1:Y:S02]  /*8630*/  SYNCS.PHASECHK.TRANS64.TRYWAIT P2, [UR6+0x28450], R5 ;  /* 0x02845005ff0075a7 */ /* 0x000e640008040146 */
[----:B-1----:R-:W-:Y:S05]  /*8640*/  @!P2 BRA `(.L_x_1043) ;  /* 0x000000b400fca947 */ /* 0x002fea0003800000 */
.L_x_1040:
[----:B------:R-:W-:Y:S01]  /*8650*/  UIADD3 UR6, UR41, 0x8000, URZ ;  /* 0x0000800029067890 */ /* 0x000fe2000fffe03f */
[----:B------:R-:W-:Y:S01]  /*8660*/  WARPGROUP.ARRIVE ;  /* 0x00000000000079c5 */ /* 0x000fe20000000000 */
[----:B------:R-:W-:-:S05]  /*8670*/  UMOV UR7, 0x80000020 ;  /* 0x8000002000077882 */ /* 0x000fca0000000000 */
[----:B-1----:R-:W1:Y:S01]  /*8680*/  S2R R6, SR_TID.X ;  /* 0x0000000000067919 */ /* 0x002e620000002100 */
[----:B------:R-:W-:Y:S01]  /*8690*/  USHF.R.U32.HI UR6, URZ, 0x4, UR6 ;  /* 0x000000043f067899 */ /* 0x000fe20008011606 */
[----:B0-----:R-:W-:Y:S02]  /*86a0*/  IMAD.U32 R5, RZ, RZ, UR55 ;  /* 0x00000037ff057e24 */ /* 0x001fe4000f8e00ff */
[----:B------:R-:W-:Y:S01]  /*86b0*/  IMAD.SHL.U32 R21, R7, 0x40, RZ ;  /* 0x0000004007157824 */ /* 0x000fe200078e00ff */
        /* <DEDUP_REMOVED lines=9> */
[----:B-1----:R-:W-:-:S04]  /*8750*/  SHF.R.U32.HI R6, RZ, 0x7, R6 ;  /* 0x00000007ff067819 */ /* 0x002fc80000011606 */
[----:B------:R-:W-:Y:S02]  /*8760*/  IADD3 R12, -R6, 0xb, RZ ;  /* 0x0000000b060c7810 */ /* 0x000fe40007ffe1ff */
[----:B------:R-:W-:Y:S01]  /*8770*/  IADD3 R6, R16, 0x1, -R21 ;  /* 0x0000000110067810 */ /* 0x000fe20007ffe815 */
[----:B------:R-:W-:Y:S02]  /*8780*/  WARPGROUP.DEPBAR.LE gsb0, 0x0 ;  /* 0x00008000000079c5 */ /* 0x000fe40000010000 */
[----:B------:R-:W-:-:S15]  /*8790*/  WARPGROUP.ARRIVE ;  /* 0x00000000000079c5 */ /* 0x000fde0000000000 */
[----:B------:R-:W-:-:S01]  /*87a0*/  NOP ;  /* 0x0000000000007918 */ /* 0x000fc20000000000 */
[----:B------:R-:W-:Y:S01]  /*87b0*/  QGMMA.64x256x32.F32.E4M3.E4M3 R24, R184, gdesc[UR4], R24, gsb0 ;  /* 0x03e00004b8187df3 */ /* 0x000fe20008000818 */
[----:B------:R-:W-:Y:S02]  /*87c0*/  ULOP3.LUT UR6, URZ, UR54, URZ, 0x33, !UPT ;  /* 0x000000363f067292 */ /* 0x000fe4000f8e333f */
[----:B------:R-:W-:Y:S02]  /*87d0*/  WARPGROUP.DEPBAR.LE gsb0, 0x0 ;  /* 0x00008000000079c5 */ /* 0x000fe40000010000 */
[----:B------:R0:W-:Y:S06]  /*87e0*/  BAR.ARV R12, 0x100 ;  /* 0x0004000c0000751d */ /* 0x0001ec0000002000 */
[----:B------:R1:W-:Y:S02]  /*87f0*/  @!P1 SYNCS.ARRIVE.TRANS64.RED.A1T0 RZ, [R5+URZ], RZ ;  /* 0x000000ff05ff99a7 */ /* 0x0003e4000810043f */
[----:B-1----:R-:W-:-:S04]  /*8800*/  IMAD.IADD R5, R6, 0x1, -R17 ;  /* 0x0000000106057824 */ /* 0x002fc800078e0a11 */
[----:B------:R-:W-:-:S04]  /*8810*/  IMAD R5, R2, -0x2, R5 ;  /* 0xfffffffe02057824 */ /* 0x000fc800078e0205 */
[C---:B------:R-:W-:Y:S02]  /*8820*/  VIADD R185, R5.reuse, UR53 ;  /* 0x0000003505b97c36 */ /* 0x040fe40008000000 */
[----:B------:R-:W-:Y:S02]  /*8830*/  VIADD R187, R5, UR6 ;  /* 0x0000000605bb7c36 */ /* 0x000fe40008000000 */
[C---:B------:R-:W-:Y:S02]  /*8840*/  IMAD.IADD R5, R0.reuse, 0x1, R185 ;  /* 0x0000000100057824 */ /* 0x040fe400078e02b9 */
[----:B------:R-:W-:Y:S01]  /*8850*/  IMAD.IADD R6, R0, 0x1, R187 ;  /* 0x0000000100067824 */ /* 0x000fe200078e02bb */
[----:B0-----:R-:W-:Y:S06]  /*8860*/  @!P6 BRA `(.L_x_1044) ;  /* 0x00000000005ce947 */ /* 0x001fec0003800000 */
[----:B------:R-:W-:Y:S01]  /*8870*/  ISETP.GT.AND P2, PT, R11, -0x1, PT ;  /* 0xffffffff0b00780c */ /* 0x000fe20003f44270 */
[----:B------:R-:W-:-:S12]  /*8880*/  BSSY B0, `(.L_x_1045) ;  /* 0x0000011000007945 */ /* 0x000fd80003800000 */
[----:B------:R-:W-:Y:S05]  /*8890*/  @P2 BRA `(.L_x_1046) ;  /* 0x0000000000242947 */ /* 0x000fea0003800000 */
[----:B------:R-:W-:Y:S01]  /*88a0*/  IMAD.U32 R20, RZ, RZ, UR52 ;  /* 0x00000034ff147e24 */ /* 0x000fe2000f8e00ff */
[----:B------:R-:W-:-:S04]  /*88b0*/  IADD3 R12, R0, R16, -R17 ;  /* 0x00000010000c7210 */ /* 0x000fc80007ffe811 */
[----:B------:R-:W-:Y:S02]  /*88c0*/  ISETP.NE.AND P2, PT, R20, 0x1, PT ;  /* 0x000000011400780c */ /* 0x000fe40003f45270 */
[----:B------:R-:W-:-:S11]  /*88d0*/  LOP3.LUT R15, RZ, R12, RZ, 0x33, !PT ;  /* 0x0000000cff0f7212 */ /* 0x000fd600078e33ff */
[----:B------:R-:W0:Y:S02]  /*88e0*/  @P2 LDC.64 R188, c[0x0][0x9e8] ;  /* 0x00027a00ffbc2b82 */ /* 0x000e240000000a00 */
[----:B0-----:R-:W-:-:S05]  /*88f0*/  @P2 IMAD.HI.U32 R12, R15, R188, RZ ;  /* 0x000000bc0f0c2227 */ /* 0x001fca00078e00ff */
[----:B------:R-:W-:-:S04]  /*8900*/  @P2 SHF.R.U32.HI R15, RZ, R189, R12 ;  /* 0x000000bdff0f2219 */ /* 0x000fc8000001160c */
[----:B------:R-:W-:Y:S01]  /*8910*/  LOP3.LUT R12, RZ, R15, RZ, 0x33, !PT ;  /* 0x0000000fff0c7212 */ /* 0x000fe200078e33ff */
[----:B------:R-:W-:Y:S06]  /*8920*/  BRA `(.L_x_1047) ;  /* 0x0000000000187947 */ /* 0x000fec0003800000 */
.L_x_1046:
[----:B------:R-:W-:Y:S02]  /*8930*/  IMAD.U32 R20, RZ, RZ, UR52 ;  /* 0x00000034ff147e24 */ /* 0x000fe4000f8e00ff */
[----:B------:R-:W-:-:S03]  /*8940*/  IMAD.MOV.U32 R12, RZ, RZ, R11 ;  /* 0x000000ffff0c7224 */ /* 0x000fc600078e000b */
[----:B------:R-:W-:-:S13]  /*8950*/  ISETP.NE.AND P2, PT, R20, 0x1, PT ;  /* 0x000000011400780c */ /* 0x000fda0003f45270 */
[----:B------:R-:W0:Y:S02]  /*8960*/  @P2 LDC.64 R14, c[0x0][0x9e8] ;  /* 0x00027a00ff0e2b82 */ /* 0x000e240000000a00 */
[----:B0-----:R-:W-:-:S05]  /*8970*/  @P2 IMAD.HI.U32 R14, R11, R14, RZ ;  /* 0x0000000e0b0e2227 */ /* 0x001fca00078e00ff */
[----:B------:R-:W-:-:S07]  /*8980*/  @P2 SHF.R.U32.HI R12, RZ, R15, R14 ;  /* 0x0000000fff0c2219 */ /* 0x000fce000001160e */
.L_x_1047:
[----:B------:R-:W-:Y:S05]  /*8990*/  BSYNC B0 ;  /* 0x0000000000007941 */ /* 0x000fea0003800000 */
.L_x_1045:
[----:B------:R-:W-:-:S04]  /*89a0*/  IMAD R15, R12, R20, -R21 ;  /* 0x000000140c0f7224 */ /* 0x000fc800078e0a15 */
[----:B------:R-:W-:-:S05]  /*89b0*/  IMAD R15, R2, -0x2, R15 ;  /* 0xfffffffe020f7824 */ /* 0x000fca00078e020f */
[----:B------:R-:W-:Y:S02]  /*89c0*/  VIADDMNMX R5, R15, R20, R5, PT ;  /* 0x000000140f057246 */ /* 0x000fe40003800105 */
[----:B------:R-:W-:-:S07]  /*89d0*/  VIMNMX R6, R6, R15, !PT ;  /* 0x0000000f06067248 */ /* 0x000fce0007fe0100 */
.L_x_1044:
[----:B------:R-:W-:Y:S02]  /*89e0*/  ISETP.GT.AND P2, PT, R7, -0x1, PT ;  /* 0xffffffff0700780c */ /* 0x000fe40003f44270 */
[----:B------:R-:W-:Y:S02]  /*89f0*/  IADD3 R12, R187, 0x8, R0 ;  /* 0x00000008bb0c7810 */ /* 0x000fe40007ffe000 */
[C---:B------:R-:W-:Y:S02]  /*8a00*/  ISETP.GT.AND P3, PT, R6.reuse, RZ, P2 ;  /* 0x000000ff0600720c */ /* 0x040fe40001764270 */
[C---:B------:R-:W-:Y:S02]  /*8a10*/  ISETP.GT.AND P5, PT, R6.reuse, 0x1, P2 ;  /* 0x000000010600780c */ /* 0x040fe400017a4270 */
[----:B------:R-:W-:Y:S02]  /*8a20*/  ISETP.LT.OR P4, PT, R5, 0x1, P3 ;  /* 0x000000010500780c */ /* 0x000fe40001f81670 */
[----:B------:R-:W-:-:S02]  /*8a30*/  ISETP.GT.AND P3, PT, R6, 0x8, P2 ;  /* 0x000000080600780c */ /* 0x000fc40001764270 */
[----:B------:R-:W-:Y:S02]  /*8a40*/  FSEL R15, R152, -INF , !P4 ;  /* 0xff800000980f7808 */ /* 0x000fe40006000000 */
[----:B------:R-:W-:Y:S02]  /*8a50*/  ISETP.GT.AND P4, PT, R6, 0x9, P2 ;  /* 0x000000090600780c */ /* 0x000fe40001784270 */
[C---:B------:R-:W-:Y:S02]  /*8a60*/  ISETP.LT.OR P5, PT, R5.reuse, 0x2, P5 ;  /* 0x000000020500780c */ /* 0x040fe40002fa1670 */
[C---:B------:R-:W-:Y:S02]  /*8a70*/  ISETP.LT.OR P3, PT, R5.reuse, 0x9, P3 ;  /* 0x000000090500780c */ /* 0x040fe40001f61670 */
[----:B------:R-:W-:Y:S02]  /*8a80*/  ISETP.LT.OR P4, PT, R5, 0xa, P4 ;  /* 0x0000000a0500780c */ /* 0x000fe40002781670 */
[----:B------:R-:W-:-:S02]  /*8a90*/  FSEL R153, R153, -INF , !P5 ;  /* 0xff80000099997808 */ /* 0x000fc40006800000 */
[----:B------:R-:W-:Y:S02]  /*8aa0*/  FSEL R156, R156, -INF , !P3 ;  /* 0xff8000009c9c7808 */ /* 0x000fe40005800000 */
[----:B------:R-:W-:Y:S02]  /*8ab0*/  FSEL R157, R157, -INF , !P4 ;  /* 0xff8000009d9d7808 */ /* 0x000fe40006000000 */
[C---:B------:R-:W-:Y:S02]  /*8ac0*/  ISETP.GT.AND P5, PT, R6.reuse, 0x10, P2 ;  /* 0x000000100600780c */ /* 0x040fe400017a4270 */
[C---:B------:R-:W-:Y:S02]  /*8ad0*/  ISETP.GT.AND P3, PT, R6.reuse, 0x11, P2 ;  /* 0x000000110600780c */ /* 0x040fe40001764270 */
        /* <DEDUP_REMOVED lines=31> */
[----:B------:R-:W-:-:S02]  /*8cd0*/  IADD3 R6, R185, 0x8, R0 ;  /* 0x00000008b9067810 */ /* 0x000fc40007ffe000 */
[----:B------:R-:W-:Y:S02]  /*8ce0*/  FSEL R177, R177, -INF , !P5 ;  /* 0xff800000b1b17808 */ /* 0x000fe40006800000 */
[----:B------:R-:W-:Y:S02]  /*8cf0*/  FSEL R180, R180, -INF , !P3 ;  /* 0xff800000b4b47808 */ /* 0x000fe40005800000 */
[----:B------:R-:W-:Y:S01]  /*8d00*/  FSEL R181, R181, -INF , !P4 ;  /* 0xff800000b5b57808 */ /* 0x000fe20006000000 */
[----:B------:R-:W-:Y:S06]  /*8d10*/  @!P6 BRA `(.L_x_1048) ;  /* 0x000000000058e947 */ /* 0x000fec0003800000 */
        /* <DEDUP_REMOVED lines=11> */
.L_x_1050:
[----:B------:R-:W-:Y:S02]  /*8dd0*/  IMAD.U32 R20, RZ, RZ, UR52 ;  /* 0x00000034ff147e24 */ /* 0x000fe4000f8e00ff */
[----:B------:R-:W-:-:S03]  /*8de0*/  IMAD.MOV.U32 R5, RZ, RZ, R13 ;  /* 0x000000ffff057224 */ /* 0x000fc600078e000d */
[----:B------:R-:W-:-:S13]  /*8df0*/  ISETP.NE.AND P3, PT, R20, 0x1, PT ;  /* 0x000000011400780c */ /* 0x000fda0003f65270 */
[----:B------:R-:W0:Y:S02]  /*8e00*/  @P3 LDC.64 R184, c[0x0][0x9e8] ;  /* 0x00027a00ffb83b82 */ /* 0x000e240000000a00 */
[----:B0-----:R-:W-:-:S05]  /*8e10*/  @P3 IMAD.HI.U32 R14, R13, R184, RZ ;  /* 0x000000b80d0e3227 */ /* 0x001fca00078e00ff */
[----:B------:R-:W-:-:S07]  /*8e20*/  @P3 SHF.R.U32.HI R5, RZ, R185, R14 ;  /* 0x000000b9ff053219 */ /* 0x000fce000001160e */
.L_x_1051:
[----:B------:R-:W-:Y:S05]  /*8e30*/  BSYNC B0 ;  /* 0x0000000000007941 */ /* 0x000fea0003800000 */
.L_x_1049:
[----:B------:R-:W-:-:S04]  /*8e40*/  IMAD R5, R5, R20, -R21 ;  /* 0x0000001405057224 */ /* 0x000fc800078e0a15 */
[----:B------:R-:W-:-:S05]  /*8e50*/  IMAD R5, R2, -0x2, R5 ;  /* 0xfffffffe02057824 */ /* 0x000fca00078e0205 */
[----:B------:R-:W-:Y:S02]  /*8e60*/  VIADDMNMX R6, R5, R20, R6, PT ;  /* 0x0000001405067246 */ /* 0x000fe40003800106 */
[----:B------:R-:W-:-:S07]  /*8e70*/  VIMNMX R12, R12, R5, !PT ;  /* 0x000000050c0c7248 */ /* 0x000fce0007fe0100 */
.L_x_1048:
        /* <DEDUP_REMOVED lines=9> */
[C---:B------:R-:W-:Y:S02]  /*8f10*/  ISETP.GT.AND P5, PT, R12.reuse, 0x9, P2 ;  /* 0x000000090c00780c */ /* 0x040fe400017a4270 */
[----:B------:R-:W-:Y:S02]  /*8f20*/  FMNMX.FTZ R5, R161, R14, !PT ;  /* 0x0000000ea1057209 */ /* 0x000fe40007810000 */
[----:B------:R-:W-:-:S02]  /*8f30*/  ISETP.GT.AND P3, PT, R12, 0x1, P2 ;  /* 0x000000010c00780c */ /* 0x000fc40001764270 */
[----:B------:R-:W-:Y:S02]  /*8f40*/  FMNMX.FTZ R14, R164, R5, !PT ;  /* 0x00000005a40e7209 */ /* 0x000fe40007810000 */
[C---:B------:R-:W-:Y:S02]  /*8f50*/  ISETP.LT.OR P4, PT, R6.reuse, 0x1, P4 ;  /* 0x000000010600780c */ /* 0x040fe40002781670 */
[----:B------:R-:W-:Y:S02]  /*8f60*/  FMNMX.FTZ R5, R165, R14, !PT ;  /* 0x0000000ea5057209 */ /* 0x000fe40007810000 */
[----:B------:R-:W-:Y:S02]  /*8f70*/  ISETP.LT.OR P5, PT, R6, 0xa, P5 ;  /* 0x0000000a0600780c */ /* 0x000fe40002fa1670 */
[----:B------:R-:W-:Y:S02]  /*8f80*/  FMNMX.FTZ R14, R168, R5, !PT ;  /* 0x00000005a80e7209 */ /* 0x000fe40007810000 */
[----:B------:R-:W-:-:S02]  /*8f90*/  ISETP.LT.OR P3, PT, R6, 0x2, P3 ;  /* 0x000000020600780c */ /* 0x000fc40001f61670 */
[----:B------:R-:W-:Y:S02]  /*8fa0*/  FMNMX.FTZ R5, R169, R14, !PT ;  /* 0x0000000ea9057209 */ /* 0x000fe40007810000 */
[----:B------:R-:W-:Y:S02]  /*8fb0*/  FSEL R21, R154, -INF , !P4 ;  /* 0xff8000009a157808 */ /* 0x000fe40006000000 */
[----:B------:R-:W-:Y:S02]  /*8fc0*/  FMNMX.FTZ R14, R172, R5, !PT ;  /* 0x00000005ac0e7209 */ /* 0x000fe40007810000 */
[----:B------:R-:W-:Y:S02]  /*8fd0*/  FSEL R159, R159, -INF , !P5 ;  /* 0xff8000009f9f7808 */ /* 0x000fe40006800000 */
[----:B------:R-:W-:Y:S02]  /*8fe0*/  FMNMX.FTZ R5, R173, R14, !PT ;  /* 0x0000000ead057209 */ /* 0x000fe40007810000 */
[----:B------:R-:W-:-:S02]  /*8ff0*/  FSEL R155, R155, -INF , !P3 ;  /* 0xff8000009b9b7808 */ /* 0x000fc40005800000 */
[----:B------:R-:W-:Y:S02]  /*9000*/  FMNMX.FTZ R14, R176, R5, !PT ;  /* 0x00000005b00e7209 */ /* 0x000fe40007810000 */
[C---:B------:R-:W-:Y:S02]  /*9010*/  ISETP.GT.AND P5, PT, R12.reuse, 0x11, P2 ;  /* 0x000000110c00780c */ /* 0x040fe400017a4270 */
[----:B------:R-:W-:Y:S02]  /*9020*/  FMNMX.FTZ R5, R177, R14, !PT ;  /* 0x0000000eb1057209 */ /* 0x000fe40007810000 */
[----:B------:R-:W-:Y:S02]  /*9030*/  ISETP.GT.AND P3, PT, R12, 0x10, P2 ;  /* 0x000000100c00780c */ /* 0x000fe40001764270 */
[----:B------:R-:W-:Y:S02]  /*9040*/  FMNMX.FTZ R14, R180, R5, !PT ;  /* 0x00000005b40e7209 */ /* 0x000fe40007810000 */
[----:B------:R-:W-:-:S02]  /*9050*/  ISETP.LT.OR P5, PT, R6, 0x12, P5 ;  /* 0x000000120600780c */ /* 0x000fc40002fa1670 */
[----:B------:R-:W-:Y:S02]  /*9060*/  FMNMX.FTZ R14, R181, R14, !PT ;  /* 0x0000000eb50e7209 */ /* 0x000fe40007810000 */
[----:B------:R-:W-:Y:S02]  /*9070*/  ISETP.LT.OR P3, PT, R6, 0x11, P3 ;  /* 0x000000110600780c */ /* 0x000fe40001f61670 */
[----:B------:R-:W-:Y:S01]  /*9080*/  FSEL R163, R163, -INF , !P5 ;  /* 0xff800000a3a37808 */ /* 0x000fe20006800000 */
[----:B------:R-:W0:Y:S01]  /*9090*/  SHFL.BFLY PT, R5, R14, 0x2, 0x1f ;  /* 0x0c401f000e057f89 */ /* 0x000e2200000e0000 */
[----:B------:R-:W-:Y:S02]  /*90a0*/  ISETP.GT.AND P5, PT, R12, 0x20, P2 ;  /* 0x000000200c00780c */ /* 0x000fe400017a4270 */
[----:B------:R-:W-:Y:S02]  /*90b0*/  FSEL R162, R162, -INF , !P3 ;  /* 0xff800000a2a27808 */ /* 0x000fe40005800000 */
[----:B------:R-:W-:-:S02]  /*90c0*/  ISETP.GT.AND P3, PT, R12, 0x18, P2 ;  /* 0x000000180c00780c */ /* 0x000fc40001764270 */
[----:B------:R-:W-:Y:S02]  /*90d0*/  ISETP.LT.OR P5, PT, R6, 0x21, P5 ;  /* 0x000000210600780c */ /* 0x000fe40002fa1670 */
[----:B------:R-:W-:Y:S02]  /*90e0*/  ISETP.GT.AND P4, PT, R12, 0x19, P2 ;  /* 0x000000190c00780c */ /* 0x000fe40001784270 */
[----:B------:R-:W-:Y:S02]  /*90f0*/  ISETP.LT.OR P3, PT, R6, 0x19, P3 ;  /* 0x000000190600780c */ /* 0x000fe40001f61670 */
[----:B------:R-:W-:Y:S02]  /*9100*/  FSEL R170, R170, -INF , !P5 ;  /* 0xff800000aaaa7808 */ /* 0x000fe40006800000 */
[----:B------:R-:W-:Y:S02]  /*9110*/  FSEL R166, R166, -INF , !P3 ;  /* 0xff800000a6a67808 */ /* 0x000fe40005800000 */
[----:B------:R-:W-:-:S02]  /*9120*/  ISETP.LT.OR P4, PT, R6, 0x1a, P4 ;  /* 0x0000001a0600780c */ /* 0x000fc40002781670 */
[C---:B------:R-:W-:Y:S02]  /*9130*/  ISETP.GT.AND P3, PT, R12.reuse, 0x21, P2 ;  /* 0x000000210c00780c */ /* 0x040fe40001764270 */
[----:B------:R-:W-:Y:S02]  /*9140*/  FSEL R167, R167, -INF , !P4 ;  /* 0xff800000a7a77808 */ /* 0x000fe40006000000 */
[----:B------:R-:W-:Y:S02]  /*9150*/  ISETP.GT.AND P4, PT, R12, 0x28, P2 ;  /* 0x000000280c00780c */ /* 0x000fe40001784270 */
[----:B0-----:R-:W-:Y:S02]  /*9160*/  FMNMX.FTZ R5, R14, R5, !PT ;  /* 0x000000050e057209 */ /* 0x001fe40007810000 */
[----:B------:R-:W-:Y:S02]  /*9170*/  FMNMX.FTZ R14, R21, R10, !PT ;  /* 0x0000000a150e7209 */ /* 0x000fe40007810000 */
[----:B------:R-:W-:Y:S01]  /*9180*/  ISETP.LT.OR P3, PT, R6, 0x22, P3 ;  /* 0x000000220600780c */ /* 0x000fe20001f61670 */
[----:B------:R-:W0:Y:S01]  /*9190*/  SHFL.BFLY PT, R20, R5, 0x1, 0x1f ;  /* 0x0c201f0005147f89 */ /* 0x000e2200000e0000 */
        /* <DEDUP_REMOVED lines=11> */
[C---:B------:R-:W-:Y:S02]  /*9250*/  ISETP.LT.OR P3, PT, R6.reuse, 0x2a, P3 ;  /* 0x0000002a0600780c */ /* 0x040fe40001f61670 */
[----:B0-----:R-:W-:Y:S01]  /*9260*/  FMNMX.FTZ R5, R5, R20, !PT ;  /* 0x0000001405057209 */ /* 0x001fe20007810000 */
[----:B------:R-:W-:Y:S01]  /*9270*/  IMAD.U32 R20, RZ, RZ, UR37 ;  /* 0x00000025ff147e24 */ /* 0x000fe2000f8e00ff */
[----:B------:R-:W-:-:S02]  /*9280*/  ISETP.LT.OR P4, PT, R6, 0x31, P4 ;  /* 0x000000310600780c */ /* 0x000fc40002781670 */
[C---:B------:R-:W-:Y:S01]  /*9290*/  FSETP.NEU.FTZ.AND P5, PT, R5.reuse, -INF , PT ;  /* 0xff8000000500780b */ /* 0x040fe20003fbd000 */
[----:B------:R-:W-:-:S01]  /*92a0*/  FFMA.FTZ R20, R5, R20, -8 ;  /* 0xc100000005147423 */ /* 0x000fc20000010014 */
[----:B------:R-:W-:Y:S02]  /*92b0*/  FSEL R175, R175, -INF , !P3 ;  /* 0xff800000afaf7808 */ /* 0x000fe40005800000 */
[----:B------:R-:W-:Y:S02]  /*92c0*/  ISETP.GT.AND P3, PT, R12, 0x31, P2 ;  /* 0x000000310c00780c */ /* 0x000fe40001764270 */
[----:B------:R-:W-:Y:S02]  /*92d0*/  FSEL R184, R20, RZ, P5 ;  /* 0x000000ff14b87208 */ /* 0x000fe40002800000 */
[----:B------:R-:W-:Y:S02]  /*92e0*/  FSEL R178, R178, -INF , !P4 ;  /* 0xff800000b2b27808 */ /* 0x000fe40006000000 */
[----:B------:R-:W-:Y:S01]  /*92f0*/  ISETP.GT.AND P4, PT, R12, 0x38, P2 ;  /* 0x000000380c00780c */ /* 0x000fe20001784270 */
[----:B------:R-:W-:-:S01]  /*9300*/  FFMA.FTZ R152, R15, UR37, -R184 ;  /* 0x000000250f987c23 */ /* 0x000fc200080108b8 */
[----:B------:R-:W-:Y:S01]  /*9310*/  FMNMX.FTZ R15, R167, R14, !PT ;  /* 0x0000000ea70f7209 */ /* 0x000fe20007810000 */
[----:B------:R-:W-:-:S01]  /*9320*/  FFMA.FTZ R154, R168, UR37, -R184 ;  /* 0x00000025a89a7c23 */ /* 0x000fc200080108b8 */
[----:B------:R-:W-:Y:S01]  /*9330*/  ISETP.LT.OR P3, PT, R6, 0x32, P3 ;  /* 0x000000320600780c */ /* 0x000fe20001f61670 */
[----:B------:R0:W-:Y:S01]  /*9340*/  MUFU.EX2 R14, R152 ;  /* 0x00000098000e7308 */ /* 0x0001e20000000800 */
[----:B------:R-:W-:Y:S01]  /*9350*/  FMNMX.FTZ R20, R170, R15, !PT ;  /* 0x0000000faa147209 */ /* 0x000fe20007810000 */
[--C-:B------:R-:W-:Y:S01]  /*9360*/  FFMA.FTZ R15, R153, UR37, -R184.reuse ;  /* 0x00000025990f7c23 */ /* 0x100fe200080108b8 */
[----:B------:R-:W-:Y:S01]  /*9370*/  ISETP.GT.AND P2, PT, R12, 0x39, P2 ;  /* 0x000000390c00780c */ /* 0x000fe20001744270 */
[--C-:B------:R-:W-:Y:S01]  /*9380*/  FFMA.FTZ R12, R156, UR37, -R184.reuse ;  /* 0x000000259c0c7c23 */ /* 0x100fe200080108b8 */
[----:B------:R-:W-:Y:S01]  /*9390*/  FMNMX.FTZ R153, R171, R20, !PT ;  /* 0x00000014ab997209 */ /* 0x000fe20007810000 */
[--C-:B------:R-:W-:Y:S01]  /*93a0*/  FFMA.FTZ R156, R172, UR37, -R184.reuse ;  /* 0x00000025ac9c7c23 */ /* 0x100fe200080108b8 */
[----:B------:R-:W-:Y:S01]  /*93b0*/  ISETP.LT.OR P4, PT, R6, 0x39, P4 ;  /* 0x000000390600780c */ /* 0x000fe20002781670 */
[----:B------:R-:W-:Y:S01]  /*93c0*/  MUFU.EX2 R15, R15 ;  /* 0x0000000f000f7308 */ /* 0x000fe20000000800 */
[----:B------:R-:W-:Y:S01]  /*93d0*/  FMNMX.FTZ R20, R174, R153, !PT ;  /* 0x00000099ae147209 */ /* 0x000fe20007810000 */
[--C-:B0-----:R-:W-:Y:S01]  /*93e0*/  FFMA.FTZ R152, R164, UR37, -R184.reuse ;  /* 0x00000025a4987c23 */ /* 0x101fe200080108b8 */
[----:B------:R-:W-:Y:S01]  /*93f0*/  FSEL R179, R179, -INF , !P3 ;  /* 0xff800000b3b37808 */ /* 0x000fe20005800000 */
[----:B------:R-:W-:Y:S01]  /*9400*/  FFMA.FTZ R164, R180, UR37, -R184 ;  /* 0x00000025b4a47c23 */ /* 0x000fe200080108b8 */
[----:B------:R-:W-:-:S02]  /*9410*/  FMNMX.FTZ R153, R175, R20, !PT ;  /* 0x00000014af997209 */ /* 0x000fc40007810000 */
[----:B------:R-:W-:Y:S01]  /*9420*/  ISETP.LT.OR P2, PT, R6, 0x3a, P2 ;  /* 0x0000003a0600780c */ /* 0x000fe20001741670 */
[----:B------:R-:W-:Y:S01]  /*9430*/  MUFU.EX2 R12, R12 ;  /* 0x0000000c000c7308 */ /* 0x000fe20000000800 */
[----:B------:R-:W-:Y:S01]  /*9440*/  FMNMX.FTZ R20, R178, R153, !PT ;  /* 0x00000099b2147209 */ /* 0x000fe20007810000 */
[--C-:B------:R-:W-:Y:S01]  /*9450*/  FFMA.FTZ R153, R157, UR37, -R184.reuse ;  /* 0x000000259d997c23 */ /* 0x100fe200080108b8 */
[----:B------:R-:W-:Y:S02]  /*9460*/  FSEL R182, R182, -INF , !P4 ;  /* 0xff800000b6b67808 */ /* 0x000fe40006000000 */
[----:B------:R-:W-:Y:S01]  /*9470*/  FMNMX.FTZ R157, R179, R20, !PT ;  /* 0x00000014b39d7209 */ /* 0x000fe20007810000 */
[----:B------:R-:W-:-:S01]  /*9480*/  FFMA.FTZ R20, R160, UR37, -R184 ;  /* 0x00000025a0147c23 */ /* 0x000fc200080108b8 */
[----:B------:R-:W-:Y:S01]  /*9490*/  FSEL R183, R183, -INF , !P2 ;  /* 0xff800000b7b77808 */ /* 0x000fe20005000000 */
[----:B------:R-:W-:-:S01]  /*94a0*/  FFMA.FTZ R160, R176, UR37, -R184 ;  /* 0x00000025b0a07c23 */ /* 0x000fc200080108b8 */
[----:B------:R-:W-:Y:S01]  /*94b0*/  FMNMX.FTZ R6, R182, R157, !PT ;  /* 0x0000009db6067209 */ /* 0x000fe20007810000 */
[----:B------:R-:W-:-:S01]  /*94c0*/  FFMA.FTZ R157, R161, UR37, -R184 ;  /* 0x00000025a19d7c23 */ /* 0x000fc200080108b8 */
[--C-:B------:R-:W-:Y:S01]  /*94d0*/  FFMA.FTZ R161, R165, UR37, -R184.reuse ;  /* 0x00000025a5a17c23 */ /* 0x100fe200080108b8 */
[----:B------:R-:W-:-:S01]  /*94e0*/  FFMA.FTZ R165, R169, UR37, -R184 ;  /* 0x00000025a9a57c23 */ /* 0x000fc200080108b8 */
[----:B------:R-:W-:Y:S01]  /*94f0*/  FMNMX.FTZ R6, R183, R6, !PT ;  /* 0x00000006b7067209 */ /* 0x000fe20007810000 */
[----:B------:R-:W-:-:S01]  /*9500*/  FFMA.FTZ R169, R173, UR37, -R184 ;  /* 0x00000025ada97c23 */ /* 0x000fc200080108b8 */
[--C-:B------:R-:W-:Y:S01]  /*9510*/  FFMA.FTZ R173, R177, UR37, -R184.reuse ;  /* 0x00000025b1ad7c23 */ /* 0x100fe200080108b8 */
[----:B------:R-:W-:-:S01]  /*9520*/  FFMA.FTZ R184, R181, UR37, -R184 ;  /* 0x00000025b5b87c23 */ /* 0x000fc200080108b8 */
[----:B------:R-:W-:Y:S01]  /*9530*/  IMAD.U32 R181, RZ, RZ, UR37 ;  /* 0x00000025ffb57e24 */ /* 0x000fe2000f8e00ff */
[----:B------:R-:W0:Y:S01]  /*9540*/  SHFL.BFLY PT, R185, R6, 0x2, 0x1f ;  /* 0x0c401f0006b97f89 */ /* 0x000e2200000e0000 */
[----:B------:R-:W-:Y:S01]  /*9550*/  FSEL R177, R5, RZ, P5 ;  /* 0x000000ff05b17208 */ /* 0x000fe20002800000 */
[----:B------:R-:W-:Y:S04]  /*9560*/  MUFU.EX2 R153, R153 ;  /* 0x0000009900997308 */ /* 0x000fe80000000800 */
[----:B------:R-:W-:-:S04]  /*9570*/  FADD.FTZ R8, -R177, R8 ;  /* 0x00000008b1087221 */ /* 0x000fc80000010100 */
[----:B------:R-:W-:Y:S08]  /*9580*/  MUFU.EX2 R20, R20 ;  /* 0x0000001400147308 */ /* 0x000ff00000000800 */
[----:B------:R-:W-:Y:S01]  /*9590*/  MUFU.EX2 R157, R157 ;  /* 0x0000009d009d7308 */ /* 0x000fe20000000800 */
[----:B0-----:R-:W-:-:S07]  /*95a0*/  FMNMX.FTZ R185, R6, R185, !PT ;  /* 0x000000b906b97209 */ /* 0x001fce0007810000 */
[----:B------:R-:W-:Y:S01]  /*95b0*/  MUFU.EX2 R152, R152 ;  /* 0x0000009800987308 */ /* 0x000fe20000000800 */
[----:B------:R-:W0:Y:S07]  /*95c0*/  SHFL.BFLY PT, R6, R185, 0x1, 0x1f ;  /* 0x0c201f00b9067f89 */ /* 0x000e2e00000e0000 */
[----:B------:R-:W-:Y:S08]  /*95d0*/  MUFU.EX2 R161, R161 ;  /* 0x000000a100a17308 */ /* 0x000ff00000000800 */
[----:B------:R-:W-:Y:S08]  /*95e0*/  MUFU.EX2 R154, R154 ;  /* 0x0000009a009a7308 */ /* 0x000ff00000000800 */
[----:B------:R-:W-:Y:S01]  /*95f0*/  MUFU.EX2 R165, R165 ;  /* 0x000000a500a57308 */ /* 0x000fe20000000800 */
[----:B0-----:R-:W-:-:S04]  /*9600*/  FMNMX.FTZ R6, R185, R6, !PT ;  /* 0x00000006b9067209 */ /* 0x001fc80007810000 */
[C---:B------:R-:W-:Y:S01]  /*9610*/  FSETP.NEU.FTZ.AND P2, PT, R6.reuse, -INF , PT ;  /* 0xff8000000600780b */ /* 0x040fe20003f5d000 */
[----:B------:R-:W-:-:S01]  /*9620*/  FFMA.FTZ R168, R6, R181, -8 ;  /* 0xc100000006a87423 */ /* 0x000fc200000100b5 */
[----:B------:R-:W-:Y:S01]  /*9630*/  FMUL.FTZ R181, R8, UR37 ;  /* 0x0000002508b57c20 */ /* 0x000fe20008410000 */
[----:B------:R-:W-:Y:S03]  /*9640*/  MUFU.EX2 R156, R156 ;  /* 0x0000009c009c7308 */ /* 0x000fe60000000800 */
        /* <DEDUP_REMOVED lines=56> */
[----:B-1----:R-:W-:-:S07]  /*99d0*/  FADD.FTZ R3, R174, R3 ;  /* 0x00000003ae037221 */ /* 0x002fce0000010000 */
        /* <DEDUP_REMOVED lines=15> */
[----:B0-----:R-:W-:-:S01]  /*9ad0*/  FADD.FTZ R167, R182, R3 ;  /* 0x00000003b6a77221 */ /* 0x001fc20000010000 */
[----:B-1----:R-:W-:-:S03]  /*9ae0*/  FADD.FTZ R3, R177, R4 ;  /* 0x00000004b1037221 */ /* 0x002fc60000010000 */
[----:B--2---:R-:W-:Y:S01]  /*9af0*/  FADD.FTZ R4, R168, R167 ;  /* 0x000000a7a8047221 */ /* 0x004fe20000010000 */
[----:B------:R-:W-:Y:S06]  /*9b00*/  @!P0 BRA `(.L_x_1052) ;  /* 0x0000000000048947 */ /* 0x000fec0003800000 */
[----:B------:R-:W-:Y:S01]  /*9b10*/  BPT.TRAP 0x1 ;  /* 0x000000040000795c */ /* 0x000fe20000300000 */
.L_x_1052:
        /* <DEDUP_REMOVED lines=156> */
.L_x_1035:
[----:B------:R-:W-:Y:S06]  /*a4e0*/  BAR.ARV 0x8, 0x120 ;  /* 0x0204800000007b1d */ /* 0x000fec0000002000 */
[----:B------:R-:W-:Y:S05]  /*a4f0*/  @!P0 BRA `(.L_x_1054) ;  /* 0x0000000000048947 */ /* 0x000fea0003800000 */
[----:B------:R-:W-:Y:S01]  /*a500*/  BPT.TRAP 0x1 ;  /* 0x000000040000795c */ /* 0x000fe20000300000 */
.L_x_1054:
[----:B------:R-:W-:Y:S01]  /*a510*/  ULEA UR12, UR52, UR41, 0x3 ;  /* 0x00000029340c7291 */ /* 0x000fe2000f8e183f */
[----:B------:R-:W-:-:S05]  /*a520*/  IMAD.U32 R0, RZ, RZ, UR45 ;  /* 0x0000002dff007e24 */ /* 0x000fca000f8e00ff */
[----:B------:R-:W-:-:S04]  /*a530*/  SHF.L.U32 R0, R0, 0x1f, RZ ;  /* 0x0000001f00007819 */ /* 0x000fc800000006ff */
[----:B------:R0:W1:Y:S01]  /*a540*/  SYNCS.PHASECHK.TRANS64.TRYWAIT P1, [UR12+0x28450], R0 ;  /* 0x02845000ff0075a7 */ /* 0x000062000802014c */
[----:B------:R-:W-:Y:S05]  /*a550*/  @!P0 BRA `(.L_x_1055) ;  /* 0x0000000000048947 */ /* 0x000fea0003800000 */
[----:B------:R-:W-:Y:S01]  /*a560*/  BPT.TRAP 0x1 ;  /* 0x000000040000795c */ /* 0x000fe20000300000 */
.L_x_1055:
[----:B-1----:R-:W-:Y:S05]  /*a570*/  @P1 BRA `(.L_x_1056) ;  /* 0x0000000000081947 */ /* 0x002fea0003800000 */
[----:B------:R-:W1:Y:S02]  /*a580*/  SYNCS.PHASECHK.TRANS64.TRYWAIT P1, [UR12+0x28450], R0 ;  /* 0x02845000ff0075a7 */ /* 0x000e64000802014c */
[----:B-1----:R-:W-:Y:S05]  /*a590*/  @!P1 BRA `(.L_x_1057) ;  /* 0x0000009800409947 */ /* 0x002fea0003800000 */
.L_x_1056:
[----:B------:R-:W-:Y:S01]  /*a5a0*/  ULDC.64 UR4, c[0x0][0x9a0] ;  /* 0x0002680000047ab9 */ /* 0x000fe20000000a00 */
[----:B------:R-:W-:Y:S01]  /*a5b0*/  UIADD3 UR41, UR41, 0x8000, URZ ;  /* 0x0000800029297890 */ /* 0x000fe2000fffe03f */
[----:B------:R-:W-:Y:S01]  /*a5c0*/  WARPGROUP.ARRIVE ;  /* 0x00000000000079c5 */ /* 0x000fe20000000000 */
[----:B------:R-:W-:Y:S01]  /*a5d0*/  UISETP.NE.U32.AND UP0, UPT, UR4, URZ, UPT ;  /* 0x0000003f0400728c */ /* 0x000fe2000bf05070 */
[----:B-1----:R-:W-:Y:S01]  /*a5e0*/  IMAD.MOV.U32 R7, RZ, RZ, 0x3f800000 ;  /* 0x3f800000ff077424 */ /* 0x002fe200078e00ff */
[----:B------:R-:W-:Y:S02]  /*a5f0*/  USHF.R.U32.HI UR41, URZ, 0x4, UR41 ;  /* 0x000000043f297899 */ /* 0x000fe40008011629 */
[----:B------:R-:W-:Y:S02]  /*a600*/  UISETP.NE.AND.EX UP0, UPT, UR5, URZ, UPT, UP0 ;  /* 0x0000003f0500728c */ /* 0x000fe4000bf05300 */
[----:B------:R-:W-:-:S04]  /*a610*/  ULOP3.LUT UR41, UR41, 0x3fff, URZ, 0xc0, !UPT ;  /* 0x00003fff29297892 */ /* 0x000fc8000f8ec03f */
[----:B------:R-:W-:Y:S01]  /*a620*/  ULOP3.LUT UR41, UR41, 0x10000, URZ, 0xfc, !UPT ;  /* 0x0001000029297892 */ /* 0x000fe2000f8efc3f */
[----:B------:R-:W-:-:S04]  /*a630*/  PLOP3.LUT P1, PT, PT, PT, UP0, 0x80, 0x0 ;  /* 0x000000000000781c */ /* 0x000fc80003f2f008 */
[----:B------:R-:W-:Y:S01]  /*a640*/  @UP0 USHF.R.S32.HI UR8, URZ, 0x1f, UR48 ;  /* 0x0000001f3f080899 */ /* 0x000fe20008011430 */
[----:B------:R-:W-:-:S03]  /*a650*/  @UP0 ULDC.64 UR10, c[0x0][0x9c8] ;  /* 0x00027200000a0ab9 */ /* 0x000fc60000000a00 */
[----:B------:R-:W-:Y:S02]  /*a660*/  @UP0 UIMAD UR8, UR8, UR10, URZ ;  /* 0x0000000a080802a4 */ /* 0x000fe4000f8e023f */
[----:B------:R-:W-:Y:S02]  /*a670*/  @UP0 UIMAD.WIDE.U32 UR6, UR48, UR10, URZ ;  /* 0x0000000a300602a5 */ /* 0x000fe4000f8e003f */
[----:B------:R-:W-:Y:S02]  /*a680*/  @UP0 UIMAD UR9, UR48, UR11, UR8 ;  /* 0x0000000b300902a4 */ /* 0x000fe4000f8e0208 */
[----:B------:R-:W-:Y:S01]  /*a690*/  @UP0 USHF.R.S32.HI UR8, URZ, 0x1f, UR44 ;  /* 0x0000001f3f080899 */ /* 0x000fe2000801142c */
[----:B------:R-:W-:Y:S01]  /*a6a0*/  @UP0 ULDC.64 UR10, c[0x0][0x9d0] ;  /* 0x00027400000a0ab9 */ /* 0x000fe20000000a00 */
[----:B------:R-:W-:Y:S02]  /*a6b0*/  @UP0 UIADD3 UR7, UR7, UR9, URZ ;  /* 0x0000000907070290 */ /* 0x000fe4000fffe03f */
[----:B------:R-:W-:-:S02]  /*a6c0*/  @UP0 UIMAD UR9, UR8, UR10, URZ ;  /* 0x0000000a080902a4 */ /* 0x000fc4000f8e023f */
[----:B------:R-:W-:Y:S02]  /*a6d0*/  ULEA UR8, UR52, UR41, 0xa ;  /* 0x0000002934087291 */ /* 0x000fe4000f8e503f */
[----:B------:R-:W-:Y:S02]  /*a6e0*/  @UP0 UIMAD UR9, UR44, UR11, UR9 ;  /* 0x0000000b2c0902a4 */ /* 0x000fe4000f8e0209 */
[----:B------:R-:W-:Y:S01]  /*a6f0*/  @UP0 UIMAD.WIDE.U32 UR6, UR44, UR10, UR6 ;  /* 0x0000000a2c0602a5 */ /* 0x000fe2000f8e0006 */
[----:B------:R-:W-:Y:S02]  /*a700*/  UMOV UR11, 0x80000020 ;  /* 0x80000020000b7882 */ /* 0x000fe40000000000 */
[----:B------:R-:W-:Y:S01]  /*a710*/  UMOV UR10, UR8 ;  /* 0x00000008000a7c82 */ /* 0x000fe20008000000 */
[----:B------:R-:W-:-:S03]  /*a720*/  @UP0 UIADD3 UR7, UR7, UR9, URZ ;  /* 0x0000000907070290 */ /* 0x000fc6000fffe03f */
[----:B------:R-:W-:Y:S01]  /*a730*/  QGMMA.64x256x32.F32.E4M3.E4M3 R24, R188, gdesc[UR8], R24, gsb0 ;  /* 0x03e00008bc187df3 */ /* 0x000fe20008000818 */
[----:B------:R-:W-:-:S04]  /*a740*/  @UP0 ULEA UR4, UP1, UR6, UR4, 0x2 ;  /* 0x0000000406040291 */ /* 0x000fc8000f82103f */
[----:B------:R-:W-:Y:S02]  /*a750*/  @UP0 ULEA.HI.X UR5, UR6, UR5, UR7, 0x2, UP1 ;  /* 0x0000000506050291 */ /* 0x000fe400088f1407 */
[----:B------:R-:W-:-:S04]  /*a760*/  IMAD.U32 R8, RZ, RZ, UR4 ;  /* 0x00000004ff087e24 */ /* 0x000fc8000f8e00ff */
[----:B------:R-:W-:-:S05]  /*a770*/  IMAD.U32 R9, RZ, RZ, UR5 ;  /* 0x00000005ff097e24 */ /* 0x000fca000f8e00ff */
[----:B------:R1:W2:Y:S01]  /*a780*/  @P1 LDG.E R7, desc[UR50][R8.64] ;  /* 0x0000003208071981 */ /* 0x0002a2000c1e1900 */
[----:B------:R-:W-:Y:S01]  /*a790*/  UIADD3 UR8, UR8, 0x2, URZ ;  /* 0x0000000208087890 */ /* 0x000fe2000fffe03f */
[----:B------:R-:W-:-:S06]  /*a7a0*/  UMOV UR7, 0x80000020 ;  /* 0x8000002000077882 */ /* 0x000fcc0000000000 */
[----:B------:R-:W-:Y:S01]  /*a7b0*/  UMOV UR6, UR8 ;  /* 0x0000000800067c82 */ /* 0x000fe20008000000 */
[----:B0-----:R-:W0:Y:S04]  /*a7c0*/  SHFL.BFLY PT, R0, R3, 0x2, 0x1f ;  /* 0x0c401f0003007f89 */ /* 0x001e2800000e0000 */
[----:B------:R-:W3:Y:S01]  /*a7d0*/  SHFL.BFLY PT, R13, R4, 0x2, 0x1f ;  /* 0x0c401f00040d7f89 */ /* 0x000ee200000e0000 */
[----:B0-----:R-:W-:-:S01]  /*a7e0*/  FADD.FTZ R0, R0, R3 ;  /* 0x0000000300007221 */ /* 0x001fc20000010000 */
[----:B---3--:R-:W-:-:S04]  /*a7f0*/  FADD.FTZ R13, R13, R4 ;  /* 0x000000040d0d7221 */ /* 0x008fc80000010000 */
[----:B------:R-:W0:Y:S04]  /*a800*/  SHFL.BFLY PT, R11, R0, 0x1, 0x1f ;  /* 0x0c201f00000b7f89 */ /* 0x000e2800000e0000 */
[----:B------:R-:W3:Y:S01]  /*a810*/  SHFL.BFLY PT, R10, R13, 0x1, 0x1f ;  /* 0x0c201f000d0a7f89 */ /* 0x000ee200000e0000 */
[----:B-1----:R-:W-:Y:S02]  /*a820*/  IMAD.MOV.U32 R8, RZ, RZ, RZ ;  /* 0x000000ffff087224 */ /* 0x002fe400078e00ff */
[----:B0-----:R-:W-:Y:S01]  /*a830*/  FADD.FTZ R12, R0, R11 ;  /* 0x0000000b000c7221 */ /* 0x001fe20000010000 */
[----:B---3--:R-:W-:-:S04]  /*a840*/  FADD.FTZ R14, R13, R10 ;  /* 0x0000000a0d0e7221 */ /* 0x008fc80000010000 */
        /* <DEDUP_REMOVED lines=9> */
[----:B------:R-:W1:Y:S01]  /*a8e0*/  @P3 MUFU.LG2 R11, R15 ;  /* 0x0000000f000b3308 */ /* 0x000e620000000c00 */
[----:B------:R-:W-:Y:S02]  /*a8f0*/  WARPGROUP.DEPBAR.LE gsb0, 0x0 ;  /* 0x00008000000079c5 */ /* 0x000fe40000010000 */
[----:B------:R-:W-:-:S06]  /*a900*/  WARPGROUP.ARRIVE ;  /* 0x00000000000079c5 */ /* 0x000fcc0000000000 */
[----:B------:R-:W-:Y:S01]  /*a910*/  QGMMA.64x256x32.F32.E4M3.E4M3 R24, R184, gdesc[UR4], R24, gsb0 ;  /* 0x03e00004b8187df3 */ /* 0x000fe20008000818 */
[----:B------:R-:W3:Y:S01]  /*a920*/  @P1 MUFU.RCP R10, R14 ;  /* 0x0000000e000a1308 */ /* 0x000ee20000001000 */
[----:B------:R-:W-:Y:S02]  /*a930*/  IMAD.U32 R4, RZ, RZ, UR37 ;  /* 0x00000025ff047e24 */ /* 0x000fe4000f8e00ff */
[----:B------:R-:W-:Y:S02]  /*a940*/  IMAD.U32 R13, RZ, RZ, UR37 ;  /* 0x00000025ff0d7e24 */ /* 0x000fe4000f8e00ff */
[----:B0-----:R-:W-:Y:S01]  /*a950*/  @P2 FMUL.FTZ R9, R9, 0.69314718246459960938 ;  /* 0x3f31721809092820 */ /* 0x001fe20000410000 */
[----:B------:R-:W-:Y:S01]  /*a960*/  @P2 FMUL.FTZ R4, R4, 0.69314718246459960938 ;  /* 0x3f31721804042820 */ /* 0x000fe20000410000 */
[----:B-1----:R-:W-:Y:S01]  /*a970*/  @P3 FMUL.FTZ R11, R11, 0.69314718246459960938 ;  /* 0x3f3172180b0b3820 */ /* 0x002fe20000410000 */
[----:B------:R-:W-:Y:S01]  /*a980*/  @P3 FMUL.FTZ R12, R13, 0.69314718246459960938 ;  /* 0x3f3172180d0c3820 */ /* 0x000fe20000410000 */
[----:B------:R-:W-:-:S02]  /*a990*/  IMAD.MOV.U32 R3, RZ, RZ, -0x800000 ;  /* 0xff800000ff037424 */ /* 0x000fc400078e00ff */
[----:B------:R-:W-:Y:S01]  /*a9a0*/  @P2 FFMA.FTZ R3, R4, R5, R9 ;  /* 0x0000000504032223 */ /* 0x000fe20000010009 */
[----:B------:R-:W-:Y:S02]  /*a9b0*/  IMAD.MOV.U32 R0, RZ, RZ, -0x800000 ;  /* 0xff800000ff007424 */ /* 0x000fe400078e00ff */
[----:B------:R-:W-:Y:S01]  /*a9c0*/  @P3 FFMA.FTZ R0, R12, R6, R11 ;  /* 0x000000060c003223 */ /* 0x000fe2000001000b */
[-C--:B--2---:R-:W-:Y:S01]  /*a9d0*/  FMUL.FTZ R16, R8, R7.reuse ;  /* 0x0000000708107220 */ /* 0x084fe20000410000 */
[----:B---3--:R-:W-:Y:S01]  /*a9e0*/  FMUL.FTZ R4, R10, R7 ;  /* 0x000000070a047220 */ /* 0x008fe20000410000 */
[----:B------:R-:W-:Y:S02]  /*a9f0*/  WARPGROUP.DEPBAR.LE gsb0, 0x0 ;  /* 0x00008000000079c5 */ /* 0x000fe40000010000 */
[----:B------:R-:W-:Y:S05]  /*aa00*/  @!P0 BRA `(.L_x_1058) ;  /* 0x0000000000048947 */ /* 0x000fea0003800000 */
[----:B------:R-:W-:Y:S01]  /*aa10*/  BPT.TRAP 0x1 ;  /* 0x000000040000795c */ /* 0x000fe20000300000 */
.L_x_1058:
[----:B------:R-:W-:Y:S01]  /*aa20*/  UIADD3 UR4, UR12, 0x28460, URZ ;  /* 0x000284600c047890 */ /* 0x000fe2000fffe03f */
[-C--:B------:R-:W-:Y:S01]  /*aa30*/  FMUL.FTZ R5, R28, R16.reuse ;  /* 0x000000101c057220 */ /* 0x080fe20000410000 */
[----:B------:R-:W-:Y:S01]  /*aa40*/  UIADD3 UR52, UR52, 0x1, URZ ;  /* 0x0000000134347890 */ /* 0x000fe2000fffe03f */
[-C--:B------:R-:W-:Y:S01]  /*aa50*/  FMUL.FTZ R10, R45, R16.reuse ;  /* 0x000000102d0a7220 */ /* 0x080fe20000410000 */
[----:B------:R-:W-:Y:S01]  /*aa60*/  UPRMT UR4, UR39, 0x654, UR4 ;  /* 0x0000065427047896 */ /* 0x000fe20008000004 */
        /* <DEDUP_REMOVED lines=127> */
[-C--:B------:R-:W-:Y:S01]  /*b260*/  FMUL.FTZ R26, R147, R4.reuse ;  /* 0x00000004931a7220 */ /* 0x080fe20000410000 */
[-C--:B------:R-:W-:Y:S01]  /*b270*/  FMUL.FTZ R150, R150, R4.reuse ;  /* 0x0000000496967220 */ /* 0x080fe20000410000 */
[----:B------:R-:W-:Y:S01]  /*b280*/  FMUL.FTZ R151, R151, R4 ;  /* 0x0000000497977220 */ /* 0x000fe20000410000 */
[----:B------:R-:W-:-:S02]  /*b290*/  UIADD3 UR46, UR46, 0x1, URZ ;  /* 0x000000012e2e7890 */ /* 0x000fc4000fffe03f */
[----:B------:R-:W-:Y:S02]  /*b2a0*/  USEL UR52, UR52, URZ, UP0 ;  /* 0x0000003f34347287 */ /* 0x000fe40008000000 */
[----:B------:R-:W-:-:S12]  /*b2b0*/  ULOP3.LUT UR45, UR45, UR4, URZ, 0x3c, !UPT ;  /* 0x000000042d2d7292 */ /* 0x000fd8000f8e3c3f */
.L_x_984:
[----:B------:R-:W0:Y:S01]  /*b2c0*/  S2R R17, SR_CgaCtaId ;  /* 0x0000000000117919 */ /* 0x000e220000008800 */
[----:B------:R-:W-:Y:S01]  /*b2d0*/  MOV R4, 0x400 ;  /* 0x0000040000047802 */ /* 0x000fe20000000f00 */
[----:B------:R-:W-:Y:S01]  /*b2e0*/  BSSY B0, `(.L_x_1059) ;  /* 0x000036e000007945 */ /* 0x000fe20003800000 */
[----:B------:R-:W-:Y:S02]  /*b2f0*/  BAR.SYNC.DEFER_BLOCKING 0x5, 0x180 ;  /* 0x0146000000007b1d */ /* 0x000fe40000010000 */
[----:B0-----:R-:W-:-:S05]  /*b300*/  LEA R4, R17, R4, 0x18 ;  /* 0x0000000411047211 */ /* 0x001fca00078ec0ff */
[----:B------:R-:W0:Y:S02]  /*b310*/  LDS.128 R60, [R4+0x284d0] ;  /* 0x0284d000043c7984 */ /* 0x000e240000000c00 */
[----:B0-----:R-:W-:Y:S02]  /*b320*/  R2UR UR44, R62 ;  /* 0x000000003e2c72ca */ /* 0x001fe400000e0000 */
[----:B------:R-:W-:Y:S01]  /*b330*/  R2UR UR48, R63 ;  /* 0x000000003f3072ca */ /* 0x000fe200000e0000 */
        /* <DEDUP_REMOVED lines=8> */
[----:B------:R-:W-:Y:S01]  /*b3c0*/  F2FP.BF16.F32.PACK_AB R9, R9, R40 ;  /* 0x000000280909723e */ /* 0x000fe200000010ff */
[----:B------:R-:W-:-:S03]  /*b3d0*/  ULDC.64 UR4, c[0x0][0xbd8] ;  /* 0x0002f60000047ab9 */ /* 0x000fc60000000a00 */
[----:B------:R0:W2:Y:S01]  /*b3e0*/  LDG.E.CONSTANT R16, desc[UR50][R16.64] ;  /* 0x0000003210107981 */ /* 0x0000a2000c1e9900 */
[----:B------:R-:W-:Y:S01]  /*b3f0*/  F2FP.BF16.F32.PACK_AB R10, R10, R41 ;  /* 0x000000290a0a723e */ /* 0x000fe200000010ff */
[----:B------:R-:W-:Y:S01]  /*b400*/  UISETP.NE.U32.AND UP0, UPT, UR4, URZ, UPT ;  /* 0x0000003f0400728c */ /* 0x000fe2000bf05070 */
[----:B------:R-:W-:Y:S02]  /*b410*/  F2FP.BF16.F32.PACK_AB R40, R79, R70 ;  /* 0x000000464f28723e */ /* 0x000fe400000010ff */
[----:B------:R-:W-:Y:S01]  /*b420*/  F2FP.BF16.F32.PACK_AB R25, R6, R25 ;  /* 0x000000190619723e */ /* 0x000fe200000010ff */
[----:B------:R-:W-:Y:S01]  /*b430*/  UISETP.NE.AND.EX UP0, UPT, UR5, URZ, UPT, UP0 ;  /* 0x0000003f0500728c */ /* 0x000fe2000bf05300 */
[----:B------:R-:W-:Y:S02]  /*b440*/  F2FP.BF16.F32.PACK_AB R7, R7, R32 ;  /* 0x000000200707723e */ /* 0x000fe400000010ff */
[----:B------:R-:W-:Y:S01]  /*b450*/  F2FP.BF16.F32.PACK_AB R8, R8, R33 ;  /* 0x000000210808723e */ /* 0x000fe200000010ff */
[----:B------:R-:W-:Y:S01]  /*b460*/  ULDC.64 UR4, c[0x0][0xbd8] ;  /* 0x0002f60000047ab9 */ /* 0x000fe20000000a00 */
[----:B0-----:R-:W-:Y:S01]  /*b470*/  LOP3.LUT P0, R17, R58, 0x3, RZ, 0xc0, !PT ;  /* 0x000000033a117812 */ /* 0x001fe2000780c0ff */
[----:B------:R-:W-:Y:S01]  /*b480*/  UIMAD.WIDE UR4, UR36, 0x4, UR4 ;  /* 0x00000004240478a5 */ /* 0x000fe2000f8e0204 */
[----:B------:R-:W-:-:S02]  /*b490*/  F2FP.BF16.F32.PACK_AB R15, R15, R64 ;  /* 0x000000400f0f723e */ /* 0x000fc400000010ff */
[----:B------:R-:W-:Y:S02]  /*b4a0*/  ISETP.EQ.OR P0, PT, R17, 0x3, !P0 ;  /* 0x000000031100780c */ /* 0x000fe40004702670 */
[----:B------:R-:W-:Y:S02]  /*b4b0*/  F2FP.BF16.F32.PACK_AB R6, R20, R65 ;  /* 0x000000411406723e */ /* 0x000fe400000010ff */
[----:B------:R-:W-:Y:S02]  /*b4c0*/  SEL R79, R9, R10, P0 ;  /* 0x0000000a094f7207 */ /* 0x000fe40000000000 */
[----:B------:R-:W-:Y:S02]  /*b4d0*/  SEL R63, R10, R9, P0 ;  /* 0x000000090a3f7207 */ /* 0x000fe40000000000 */
[----:B------:R-:W0:Y:S01]  /*b4e0*/  S2R R9, SR_SWINHI ;  /* 0x0000000000097919 */ /* 0x000e220000002f00 */
[----:B------:R-:W-:Y:S02]  /*b4f0*/  F2FP.BF16.F32.PACK_AB R72, R21, R72 ;  /* 0x000000481548723e */ /* 0x000fe400000010ff */
[----:B------:R-:W-:-:S02]  /*b500*/  F2FP.BF16.F32.PACK_AB R32, R68, R105 ;  /* 0x000000694420723e */ /* 0x000fc400000010ff */
[----:B------:R-:W-:Y:S02]  /*b510*/  F2FP.BF16.F32.PACK_AB R120, R77, R120 ;  /* 0x000000784d78723e */ /* 0x000fe400000010ff */
[----:B------:R-:W-:Y:S02]  /*b520*/  F2FP.BF16.F32.PACK_AB R128, R85, R128 ;  /* 0x000000805580723e */ /* 0x000fe400000010ff */
[----:B------:R-:W-:Y:S02]  /*b530*/  SEL R77, R7, R8, P0 ;  /* 0x00000008074d7207 */ /* 0x000fe40000000000 */
[----:B------:R-:W-:Y:S02]  /*b540*/  SEL R68, R8, R7, P0 ;  /* 0x0000000708447207 */ /* 0x000fe40000000000 */
[----:B------:R-:W-:Y:S02]  /*b550*/  SEL R85, R15, R6, P0 ;  /* 0x000000060f557207 */ /* 0x000fe40000000000 */
[----:B------:R-:W-:-:S02]  /*b560*/  SEL R21, R6, R15, P0 ;  /* 0x0000000f06157207 */ /* 0x000fc40000000000 */
[----:B------:R-:W-:Y:S02]  /*b570*/  F2FP.BF16.F32.PACK_AB R67, R86, R67 ;  /* 0x000000435643723e */ /* 0x000fe400000010ff */
[----:B------:R-:W-:Y:S02]  /*b580*/  F2FP.BF16.F32.PACK_AB R66, R87, R66 ;  /* 0x000000425742723e */ /* 0x000fe400000010ff */
[----:B------:R-:W-:Y:S02]  /*b590*/  F2FP.BF16.F32.PACK_AB R13, R13, R56 ;  /* 0x000000380d0d723e */ /* 0x000fe400000010ff */
[----:B------:R-:W-:Y:S02]  /*b5a0*/  SEL R123, R67, R66, P0 ;  /* 0x00000042437b7207 */ /* 0x000fe40000000000 */
[----:B------:R-:W-:Y:S02]  /*b5b0*/  SEL R56, R66, R67, P0 ;  /* 0x0000004342387207 */ /* 0x000fe40000000000 */
[----:B------:R-:W-:-:S02]  /*b5c0*/  F2FP.BF16.F32.PACK_AB R29, R29, R80 ;  /* 0x000000501d1d723e */ /* 0x000fc400000010ff */
[----:B------:R-:W-:Y:S02]  /*b5d0*/  F2FP.BF16.F32.PACK_AB R36, R36, R81 ;  /* 0x000000512424723e */ /* 0x000fe400000010ff */
[----:B------:R-:W-:Y:S02]  /*b5e0*/  F2FP.BF16.F32.PACK_AB R37, R37, R88 ;  /* 0x000000582525723e */ /* 0x000fe400000010ff */
[----:B------:R-:W-:Y:S02]  /*b5f0*/  MOV R6, R4 ;  /* 0x0000000400067202 */ /* 0x000fe40000000f00 */
[----:B0-----:R-:W-:Y:S02]  /*b600*/  MOV R7, R9 ;  /* 0x0000000900077202 */ /* 0x001fe40000000f00 */
[----:B------:R-:W-:Y:S02]  /*b610*/  F2FP.BF16.F32.PACK_AB R44, R44, R89 ;  /* 0x000000592c2c723e */ /* 0x000fe400000010ff */
[----:B------:R-:W-:Y:S01]  /*b620*/  F2FP.BF16.F32.PACK_AB R93, R93, R136 ;  /* 0x000000885d5d723e */ /* 0x000fe200000010ff */
[----:B------:R-:W-:Y:S01]  /*b630*/  IMAD.WIDE R66, R195, 0x2, R6 ;  /* 0x00000002c3427825 */ /* 0x000fe200078e0206 */
        /* <DEDUP_REMOVED lines=10> */
[----:B------:R-:W-:Y:S02]  /*b6e0*/  SEL R89, R29, R36, P0 ;  /* 0x000000241d597207 */ /* 0x000fe40000000000 */
[----:B------:R-:W-:Y:S02]  /*b6f0*/  IADD3 R145, P4, R66, 0x60, RZ ;  /* 0x0000006042917810 */ /* 0x000fe40007f9e0ff */
[----:B------:R-:W-:-:S02]  /*b700*/  F2FP.BF16.F32.PACK_AB R117, R117, R124 ;  /* 0x0000007c7575723e */ /* 0x000fc400000010ff */
[----:B------:R-:W-:Y:S02]  /*b710*/  F2FP.BF16.F32.PACK_AB R116, R109, R116 ;  /* 0x000000746d74723e */ /* 0x000fe400000010ff */
[----:B------:R-:W-:Y:S02]  /*b720*/  F2FP.BF16.F32.PACK_AB R143, R143, R30 ;  /* 0x0000001e8f8f723e */ /* 0x000fe400000010ff */
[----:B------:R-:W-:Y:S02]  /*b730*/  SEL R29, R36, R29, P0 ;  /* 0x0000001d241d7207 */ /* 0x000fe40000000000 */
[----:B------:R-:W-:Y:S02]  /*b740*/  F2FP.BF16.F32.PACK_AB R71, R78, R71 ;  /* 0x000000474e47723e */ /* 0x000fe400000010ff */
[----:B------:R-:W-:Y:S02]  /*b750*/  SEL R91, R37, R44, P0 ;  /* 0x0000002c255b7207 */ /* 0x000fe40000000000 */
[----:B------:R-:W-:-:S02]  /*b760*/  SEL R30, R44, R37, P0 ;  /* 0x000000252c1e7207 */ /* 0x000fc40000000000 */
[----:B------:R-:W-:Y:S02]  /*b770*/  SEL R107, R93, R100, P0 ;  /* 0x000000645d6b7207 */ /* 0x000fe40000000000 */
[----:B------:R-:W-:Y:S02]  /*b780*/  SEL R36, R100, R93, P0 ;  /* 0x0000005d64247207 */ /* 0x000fe40000000000 */
[----:B------:R-:W-:Y:S02]  /*b790*/  F2FP.BF16.F32.PACK_AB R148, R141, R148 ;  /* 0x000000948d94723e */ /* 0x000fe400000010ff */
[----:B------:R-:W-:Y:S02]  /*b7a0*/  F2FP.BF16.F32.PACK_AB R73, R28, R73 ;  /* 0x000000491c49723e */ /* 0x000fe400000010ff */
        /* <DEDUP_REMOVED lines=9> */
[----:B------:R-:W-:Y:S02]  /*b840*/  SEL R97, R53, R32, P0 ;  /* 0x0000002035617207 */ /* 0x000fe40000000000 */
[----:B------:R-:W-:Y:S02]  /*b850*/  SEL R103, R120, R121, P0 ;  /* 0x0000007978677207 */ /* 0x000fe40000000000 */
[----:B------:R-:W-:Y:S02]  /*b860*/  SEL R34, R121, R120, P0 ;  /* 0x0000007879227207 */ /* 0x000fe40000000000 */
[----:B------:R-:W-:Y:S02]  /*b870*/  SEL R101, R5, R162, P0 ;  /* 0x000000a205657207 */ /* 0x000fe40000000000 */
[----:B------:R-:W-:-:S02]  /*b880*/  SEL R109, R162, R5, P0 ;  /* 0x00000005a26d7207 */ /* 0x000fc40000000000 */
[----:B------:R-:W-:Y:S02]  /*b890*/  IADD3 R141, P2, R66, 0x20, RZ ;  /* 0x00000020428d7810 */ /* 0x000fe40007f5e0ff */
[----:B------:R-:W-:Y:S02]  /*b8a0*/  LOP3.LUT R12, R145, 0x380, RZ, 0xc0, !PT ;  /* 0x00000380910c7812 */ /* 0x000fe400078ec0ff */
[----:B------:R-:W-:Y:S01]  /*b8b0*/  SEL R32, R32, R53, P0 ;  /* 0x0000003520207207 */ /* 0x000fe20000000000 */
[----:B------:R-:W-:Y:S01]  /*b8c0*/  IMAD.X R59, RZ, RZ, R67, P2 ;  /* 0x000000ffff3b7224 */ /* 0x000fe200010e0643 */
[----:B------:R-:W-:Y:S02]  /*b8d0*/  SEL R121, R117, R116, P0 ;  /* 0x0000007475797207 */ /* 0x000fe40000000000 */
[----:B------:R-:W-:Y:S02]  /*b8e0*/  SEL R5, R116, R117, P0 ;  /* 0x0000007574057207 */ /* 0x000fe40000000000 */
[----:B------:R-:W-:-:S02]  /*b8f0*/  SEL R117, R71, R40, P0 ;  /* 0x0000002847757207 */ /* 0x000fc40000000000 */
[----:B------:R-:W-:Y:S02]  /*b900*/  SEL R53, R40, R71, P0 ;  /* 0x0000004728357207 */ /* 0x000fe40000000000 */
        /* <DEDUP_REMOVED lines=8> */
[----:B------:R-:W-:Y:S02]  /*b990*/  LOP3.LUT R8, R141, 0x380, RZ, 0xc0, !PT ;  /* 0x000003808d087812 */ /* 0x000fe400078ec0ff */
[----:B------:R-:W-:Y:S02]  /*b9a0*/  SHF.R.U64 R12, R12, 0x3, RZ ;  /* 0x000000030c0c7819 */ /* 0x000fe400000012ff */
[----:B------:R-:W-:-:S02]  /*b9b0*/  IADD3 R143, P3, R66, 0x40, RZ ;  /* 0x00000040428f7810 */ /* 0x000fc40007f7e0ff */
[----:B------:R-:W-:Y:S02]  /*b9c0*/  IADD3 R151, P1, R66, 0x4040, RZ ;  /* 0x0000404042977810 */ /* 0x000fe40007f3e0ff */
[----:B------:R-:W-:Y:S02]  /*b9d0*/  F2FP.BF16.F32.PACK_AB R38, R127, R38 ;  /* 0x000000267f26723e */ /* 0x000fe400000010ff */
[----:B------:R-:W-:Y:S02]  /*b9e0*/  SEL R127, R51, R50, P0 ;  /* 0x00000032337f7207 */ /* 0x000fe40000000000 */
[----:B------:R-:W-:Y:S01]  /*b9f0*/  SEL R62, R50, R51, P0 ;  /* 0x00000033323e7207 */ /* 0x000fe20000000000 */
[----:B------:R-:W-:Y:S01]  /*ba00*/  IMAD.X R51, RZ, RZ, R67, P4 ;  /* 0x000000ffff337224 */ /* 0x000fe200020e0643 */
[----:B------:R-:W-:Y:S02]  /*ba10*/  IADD3 R147, P5, R66, 0x4000, RZ ;  /* 0x0000400042937810 */ /* 0x000fe40007fbe0ff */
[----:B------:R-:W-:-:S02]  /*ba20*/  SHF.R.U64 R8, R8, 0x3, RZ ;  /* 0x0000000308087819 */ /* 0x000fc400000012ff */
[----:B------:R-:W-:Y:S01]  /*ba30*/  LOP3.LUT R50, R12, R145, RZ, 0x3c, !PT ;  /* 0x000000910c327212 */ /* 0x000fe200078e3cff */
[----:B------:R-:W-:Y:S01]  /*ba40*/  IMAD.X R49, RZ, RZ, R67, P5 ;  /* 0x000000ffff317224 */ /* 0x000fe200028e0643 */
[----:B------:R-:W-:Y:S02]  /*ba50*/  F2FP.BF16.F32.PACK_AB R149, R149, R152 ;  /* 0x000000989595723e */ /* 0x000fe400000010ff */
[----:B------:R-:W-:Y:S02]  /*ba60*/  LOP3.LUT R10, R143, 0x380, RZ, 0xc0, !PT ;  /* 0x000003808f0a7812 */ /* 0x000fe400078ec0ff */
[----:B------:R-:W-:Y:S02]  /*ba70*/  LOP3.LUT R12, R151, 0x380, RZ, 0xc0, !PT ;  /* 0x00000380970c7812 */ /* 0x000fe400078ec0ff */
[----:B------:R-:W-:Y:S02]  /*ba80*/  F2FP.BF16.F32.PACK_AB R14, R14, R57 ;  /* 0x000000390e0e723e */ /* 0x000fe400000010ff */
[----:B------:R-:W-:-:S02]  /*ba90*/  F2FP.BF16.F32.PACK_AB R55, R94, R55 ;  /* 0x000000375e37723e */ /* 0x000fc400000010ff */
[----:B------:R-:W-:Y:S02]  /*baa0*/  F2FP.BF16.F32.PACK_AB R54, R95, R54 ;  /* 0x000000365f36723e */ /* 0x000fe400000010ff */
[----:B------:R-:W-:Y:S02]  /*bab0*/  LOP3.LUT R58, R8, R141, RZ, 0x3c, !PT ;  /* 0x0000008d083a7212 */ /* 0x000fe400078e3cff */
[----:B------:R-:W-:Y:S02]  /*bac0*/  SEL R115, R149, R148, P0 ;  /* 0x0000009495737207 */ /* 0x000fe40000000000 */
[----:B------:R-:W-:Y:S02]  /*bad0*/  SEL R57, R148, R149, P0 ;  /* 0x0000009594397207 */ /* 0x000fe40000000000 */
[----:B------:R-:W-:Y:S02]  /*bae0*/  SHF.R.U64 R10, R10, 0x3, RZ ;  /* 0x000000030a0a7819 */ /* 0x000fe400000012ff */
[----:B------:R-:W-:-:S02]  /*baf0*/  LOP3.LUT R8, R147, 0x380, RZ, 0xc0, !PT ;  /* 0x0000038093087812 */ /* 0x000fc400078ec0ff */
[----:B------:R-:W-:Y:S02]  /*bb00*/  SHF.R.U64 R12, R12, 0x3, RZ ;  /* 0x000000030c0c7819 */ /* 0x000fe400000012ff */
[C---:B------:R-:W-:Y:S02]  /*bb10*/  IADD3 R149, P6, R66.reuse, 0x4020, RZ ;  /* 0x0000402042957810 */ /* 0x040fe40007fde0ff */
[----:B------:R-:W-:Y:S02]  /*bb20*/  IADD3 R163, P5, R66, 0x8040, RZ ;  /* 0x0000804042a37810 */ /* 0x000fe40007fbe0ff */
[----:B------:R-:W-:Y:S02]  /*bb30*/  F2FP.BF16.F32.PACK_AB R132, R125, R132 ;  /* 0x000000847d84723e */ /* 0x000fe400000010ff */
[----:B------:R-:W-:Y:S02]  /*bb40*/  SEL R125, R55, R54, P0 ;  /* 0x00000036377d7207 */ /* 0x000fe40000000000 */
[----:B------:R-:W-:Y:S01]  /*bb50*/  SEL R60, R54, R55, P0 ;  /* 0x00000037363c7207 */ /* 0x000fe20000000000 */
[----:B------:R-:W-:Y:S01]  /*bb60*/  IMAD.X R55, RZ, RZ, R67, P3 ;  /* 0x000000ffff377224 */ /* 0x000fe200018e0643 */
[----:B------:R-:W-:-:S02]  /*bb70*/  F2FP.BF16.F32.PACK_AB R158, R157, R158 ;  /* 0x0000009e9d9e723e */ /* 0x000fc400000010ff */
[----:B------:R-:W-:Y:S02]  /*bb80*/  LOP3.LUT R54, R10, R143, RZ, 0x3c, !PT ;  /* 0x0000008f0a367212 */ /* 0x000fe400078e3cff */
[----:B------:R-:W-:Y:S02]  /*bb90*/  SHF.R.U64 R8, R8, 0x3, RZ ;  /* 0x0000000308087819 */ /* 0x000fe400000012ff */
[----:B------:R-:W-:Y:S02]  /*bba0*/  LOP3.LUT R44, R12, R151, RZ, 0x3c, !PT ;  /* 0x000000970c2c7212 */ /* 0x000fe400078e3cff */
[----:B------:R-:W-:Y:S02]  /*bbb0*/  F2FP.BF16.F32.PACK_AB R45, R45, R96 ;  /* 0x000000602d2d723e */ /* 0x000fe400000010ff */
[----:B------:R-:W-:Y:S02]  /*bbc0*/  IADD3 R157, P3, R66, 0x8000, RZ ;  /* 0x00008000429d7810 */ /* 0x000fe40007f7e0ff */
[----:B------:R-:W-:-:S02]  /*bbd0*/  LOP3.LUT R10, R149, 0x380, RZ, 0xc0, !PT ;  /* 0x00000380950a7812 */ /* 0x000fc400078ec0ff */
[----:B------:R-:W-:Y:S01]  /*bbe0*/  LOP3.LUT R12, R163, 0x380, RZ, 0xc0, !PT ;  /* 0x00000380a30c7812 */ /* 0x000fe200078ec0ff */
[----:B------:R-:W-:Y:S01]  /*bbf0*/  IMAD.X R41, RZ, RZ, R67, P3 ;  /* 0x000000ffff297224 */ /* 0x000fe200018e0643 */
[----:B------:R-:W-:Y:S02]  /*bc00*/  F2FP.BF16.F32.PACK_AB R133, R133, R140 ;  /* 0x0000008c8585723e */ /* 0x000fe400000010ff */
[----:B------:R-:W-:Y:S02]  /*bc10*/  F2FP.BF16.F32.PACK_AB R69, R69, R112 ;  /* 0x000000704545723e */ /* 0x000fe400000010ff */
[----:B------:R-:W-:Y:S02]  /*bc20*/  F2FP.BF16.F32.PACK_AB R76, R76, R113 ;  /* 0x000000714c4c723e */ /* 0x000fe400000010ff */
[----:B------:R-:W-:Y:S02]  /*bc30*/  F2FP.BF16.F32.PACK_AB R39, R126, R39 ;  /* 0x000000277e27723e */ /* 0x000fe400000010ff */
[----:B------:R-:W-:-:S02]  /*bc40*/  F2FP.BF16.F32.PACK_AB R129, R92, R129 ;  /* 0x000000815c81723e */ /* 0x000fc400000010ff */
[----:B------:R-:W-:Y:S02]  /*bc50*/  F2FP.BF16.F32.PACK_AB R47, R110, R47 ;  /* 0x0000002f6e2f723e */ /* 0x000fe400000010ff */
[----:B------:R-:W-:Y:S02]  /*bc60*/  F2FP.BF16.F32.PACK_AB R46, R111, R46 ;  /* 0x0000002e6f2e723e */ /* 0x000fe400000010ff */
[----:B------:R-:W-:Y:S02]  /*bc70*/  LOP3.LUT R48, R8, R147, RZ, 0x3c, !PT ;  /* 0x0000009308307212 */ /* 0x000fe400078e3cff */
[----:B------:R-:W-:Y:S02]  /*bc80*/  F2FP.BF16.F32.PACK_AB R42, R119, R42 ;  /* 0x0000002a772a723e */ /* 0x000fe400000010ff */
[----:B------:R-:W-:Y:S02]  /*bc90*/  SEL R95, R45, R52, P0 ;  /* 0x000000342d5f7207 */ /* 0x000fe40000000000 */
[----:B------:R-:W-:Y:S01]  /*bca0*/  SEL R31, R52, R45, P0 ;  /* 0x0000002d341f7207 */ /* 0x000fe20000000000 */
[----:B------:R-:W-:Y:S01]  /*bcb0*/  IMAD.X R45, RZ, RZ, R67, P1 ;  /* 0x000000ffff2d7224 */ /* 0x000fe200008e0643 */
[----:B------:R-:W-:-:S02]  /*bcc0*/  SHF.R.U64 R10, R10, 0x3, RZ ;  /* 0x000000030a0a7819 */ /* 0x000fc400000012ff */
[----:B------:R-:W-:Y:S02]  /*bcd0*/  LOP3.LUT R8, R157, 0x380, RZ, 0xc0, !PT ;  /* 0x000003809d087812 */ /* 0x000fe400078ec0ff */
[----:B------:R-:W-:Y:S02]  /*bce0*/  SHF.R.U64 R12, R12, 0x3, RZ ;  /* 0x000000030c0c7819 */ /* 0x000fe400000012ff */
[----:B------:R-:W-:Y:S02]  /*bcf0*/  SEL R99, R69, R76, P0 ;  /* 0x0000004c45637207 */ /* 0x000fe40000000000 */
[----:B------:R-:W-:Y:S02]  /*bd00*/  SEL R33, R76, R69, P0 ;  /* 0x000000454c217207 */ /* 0x000fe40000000000 */
[----:B------:R-:W-:Y:S02]  /*bd10*/  SEL R119, R133, R132, P0 ;  /* 0x0000008485777207 */ /* 0x000fe40000000000 */
[----:B------:R-:W-:-:S02]  /*bd20*/  SEL R52, R132, R133, P0 ;  /* 0x0000008584347207 */ /* 0x000fc40000000000 */
[----:B------:R-:W-:Y:S02]  /*bd30*/  IADD3 R161, P4, R66, 0x8020, RZ ;  /* 0x0000802042a17810 */ /* 0x000fe40007f9e0ff */
[----:B------:R-:W-:Y:S02]  /*bd40*/  SEL R105, R128, R129, P0 ;  /* 0x0000008180697207 */ /* 0x000fe40000000000 */
[----:B------:R-:W-:Y:S02]  /*bd50*/  SEL R35, R129, R128, P0 ;  /* 0x0000008081237207 */ /* 0x000fe40000000000 */
[----:B------:R-:W-:Y:S02]  /*bd60*/  SEL R133, R39, R38, P0 ;  /* 0x0000002627857207 */ /* 0x000fe40000000000 */
[----:B------:R-:W-:Y:S01]  /*bd70*/  SEL R69, R38, R39, P0 ;  /* 0x0000002726457207 */ /* 0x000fe20000000000 */
[----:B------:R-:W-:Y:S01]  /*bd80*/  IMAD.X R39, RZ, RZ, R67, P5 ;  /* 0x000000ffff277224 */ /* 0x000fe200028e0643 */
[----:B------:R-:W-:-:S02]  /*bd90*/  F2FP.BF16.F32.PACK_AB R154, R153, R154 ;  /* 0x0000009a999a723e */ /* 0x000fc400000010ff */
[----:B------:R-:W-:Y:S02]  /*bda0*/  SEL R129, R47, R46, P0 ;  /* 0x0000002e2f817207 */ /* 0x000fe40000000000 */
[----:B------:R-:W-:Y:S01]  /*bdb0*/  SEL R64, R46, R47, P0 ;  /* 0x0000002f2e407207 */ /* 0x000fe20000000000 */
[----:B------:R-:W-:Y:S01]  /*bdc0*/  IMAD.X R47, RZ, RZ, R67, P6 ;  /* 0x000000ffff2f7224 */ /* 0x000fe200030e0643 */
[----:B------:R-:W-:Y:S02]  /*bdd0*/  F2FP.BF16.F32.PACK_AB R155, R155, R156 ;  /* 0x0000009c9b9b723e */ /* 0x000fe400000010ff */
[----:B------:R-:W-:Y:S02]  /*bde0*/  F2FP.BF16.F32.PACK_AB R43, R118, R43 ;  /* 0x0000002b762b723e */ /* 0x000fe400000010ff */
[----:B------:R-:W-:Y:S02]  /*bdf0*/  IADD3 R153, P2, R66, 0x4060, RZ ;  /* 0x0000406042997810 */ /* 0x000fe40007f5e0ff */
[----:B------:R-:W-:-:S02]  /*be00*/  LOP3.LUT R46, R10, R149, RZ, 0x3c, !PT ;  /* 0x000000950a2e7212 */ /* 0x000fc400078e3cff */
[----:B------:R-:W-:Y:S02]  /*be10*/  SHF.R.U64 R8, R8, 0x3, RZ ;  /* 0x0000000308087819 */ /* 0x000fe400000012ff */
[----:B------:R-:W-:Y:S02]  /*be20*/  LOP3.LUT R38, R12, R163, RZ, 0x3c, !PT ;  /* 0x000000a30c267212 */ /* 0x000fe400078e3cff */
[----:B------:R-:W-:Y:S01]  /*be30*/  LOP3.LUT R10, R161, 0x380, RZ, 0xc0, !PT ;  /* 0x00000380a10a7812 */ /* 0x000fe200078ec0ff */
[----:B--2---:R-:W-:Y:S01]  /*be40*/  SHFL.IDX PT, R101, R101, R16, 0x1c1f ;  /* 0x001c1f1065657589 */ /* 0x004fe200000e0000 */
[----:B------:R-:W-:Y:S02]  /*be50*/  F2FP.BF16.F32.PACK_AB R27, R150, R27 ;  /* 0x0000001b961b723e */ /* 0x000fe400000010ff */
[----:B------:R-:W-:Y:S01]  /*be60*/  SEL R113, R155, R154, P0 ;  /* 0x0000009a9b717207 */ /* 0x000fe20000000000 */
[----:B------:R-:W-:Y:S01]  /*be70*/  SHFL.IDX PT, R77, R77, R16, 0x1c1f ;  /* 0x001c1f104d4d7589 */ /* 0x000fe200000e0000 */
[----:B------:R-:W-:-:S02]  /*be80*/  SEL R131, R43, R42, P0 ;  /* 0x0000002a2b837207 */ /* 0x000fc40000000000 */
[----:B------:R-:W-:Y:S01]  /*be90*/  SEL R65, R42, R43, P0 ;  /* 0x0000002b2a417207 */ /* 0x000fe20000000000 */
[----:B------:R-:W-:Y:S01]  /*bea0*/  IMAD.X R43, RZ, RZ, R67, P2 ;  /* 0x000000ffff2b7224 */ /* 0x000fe200010e0643 */
[----:B------:R-:W-:Y:S01]  /*beb0*/  LOP3.LUT R40, R8, R157, RZ, 0x3c, !PT ;  /* 0x0000009d08287212 */ /* 0x000fe200078e3cff */
[----:B------:R-:W-:Y:S01]  /*bec0*/  SHFL.IDX PT, R113, R113, R16, 0x1c1f ;  /* 0x001c1f1071717589 */ /* 0x000fe200000e0000 */
[----:B------:R-:W-:Y:S02]  /*bed0*/  MOV R92, R38 ;  /* 0x00000026005c7202 */ /* 0x000fe40000000f00 */
[----:B------:R-:W-:Y:S01]  /*bee0*/  SEL R83, R13, R14, P0 ;  /* 0x0000000e0d537207 */ /* 0x000fe20000000000 */
[----:B------:R-:W-:Y:S01]  /*bef0*/  SHFL.IDX PT, R79, R79, R16, 0x1c1f ;  /* 0x001c1f104f4f7589 */ /* 0x000fe200000e0000 */
[----:B------:R-:W-:Y:S02]  /*bf00*/  SEL R20, R14, R13, P0 ;  /* 0x0000000d0e147207 */ /* 0x000fe40000000000 */
[----:B------:R-:W-:Y:S01]  /*bf10*/  SEL R155, R154, R155, P0 ;  /* 0x0000009b9a9b7207 */ /* 0x000fe20000000000 */
[----:B------:R-:W-:Y:S01]  /*bf20*/  SHFL.IDX PT, R81, R81, R16, 0x1c1f ;  /* 0x001c1f1051517589 */ /* 0x000fe200000e0000 */
[----:B------:R-:W-:-:S02]  /*bf30*/  SHF.R.U64 R10, R10, 0x3, RZ ;  /* 0x000000030a0a7819 */ /* 0x000fc400000012ff */
[----:B------:R-:W-:Y:S01]  /*bf40*/  LOP3.LUT R38, R16, 0x2, RZ, 0x3c, !PT ;  /* 0x0000000210267812 */ /* 0x000fe200078e3cff */
[----:B------:R-:W-:Y:S01]  /*bf50*/  SHFL.IDX PT, R83, R83, R16, 0x1c1f ;  /* 0x001c1f1053537589 */ /* 0x000fe200000e0000 */
[----:B------:R-:W-:Y:S02]  /*bf60*/  IADD3 R169, P2, R66, 0xc020, RZ ;  /* 0x0000c02042a97810 */ /* 0x000fe40007f5e0ff */
[----:B------:R-:W-:Y:S01]  /*bf70*/  LOP3.LUT R14, R153, 0x380, RZ, 0xc0, !PT ;  /* 0x00000380990e7812 */ /* 0x000fe200078ec0ff */
[----:B------:R-:W-:Y:S01]  /*bf80*/  SHFL.IDX PT, R68, R68, R38, 0x1c1f ;  /* 0x001c1f2644447589 */ /* 0x000fe200000e0000 */
[----:B------:R-:W-:Y:S01]  /*bf90*/  SEL R139, R27, R26, P0 ;  /* 0x0000001a1b8b7207 */ /* 0x000fe20000000000 */
[--C-:B------:R-:W-:Y:S01]  /*bfa0*/  IMAD.X R13, RZ, RZ, R67.reuse, P2 ;  /* 0x000000ffff0d7224 */ /* 0x100fe200010e0643 */
[----:B------:R-:W-:Y:S01]  /*bfb0*/  SEL R73, R26, R27, P0 ;  /* 0x0000001b1a497207 */ /* 0x000fe20000000000 */
[----:B------:R-:W-:Y:S01]  /*bfc0*/  IMAD.X R27, RZ, RZ, R67, P4 ;  /* 0x000000ffff1b7224 */ /* 0x000fe200020e0643 */
[----:B------:R-:W-:Y:S01]  /*bfd0*/  MOV R102, R58 ;  /* 0x0000003a00667202 */ /* 0x000fe20000000f00 */
[----:B------:R-:W-:Y:S01]  /*bfe0*/  SHFL.IDX PT, R85, R85, R16, 0x1c1f ;  /* 0x001c1f1055557589 */ /* 0x000fe200000e0000 */
[----:B------:R-:W-:-:S02]  /*bff0*/  LOP3.LUT R26, R10, R161, RZ, 0x3c, !PT ;  /* 0x000000a10a1a7212 */ /* 0x000fc400078e3cff */
[----:B------:R-:W-:Y:S01]  /*c000*/  MOV R59, R40 ;  /* 0x00000028003b7202 */ /* 0x000fe20000000f00 */
[----:B------:R-:W-:Y:S01]  /*c010*/  SHFL.IDX PT, R87, R87, R16, 0x1c1f ;  /* 0x001c1f1057577589 */ /* 0x000fe200000e0000 */
[----:B------:R-:W-:Y:S02]  /*c020*/  SHF.R.U64 R14, R14, 0x3, RZ ;  /* 0x000000030e0e7819 */ /* 0x000fe400000012ff */
[----:B------:R-:W-:Y:S01]  /*c030*/  LOP3.LUT R10, R169, 0x380, RZ, 0xc0, !PT ;  /* 0x00000380a90a7812 */ /* 0x000fe200078ec0ff */
[----:B------:R-:W0:Y:S01]  /*c040*/  SHFL.IDX PT, R40, R155, R38, 0x1c1f ;  /* 0x001c1f269b287589 */ /* 0x000e2200000e0000 */
[----:B------:R-:W-:Y:S02]  /*c050*/  IADD3 R165, P6, R66, 0x8060, RZ ;  /* 0x0000806042a57810 */ /* 0x000fe40007fde0ff */
[----:B------:R-:W-:Y:S01]  /*c060*/  LOP3.LUT R42, R14, R153, RZ, 0x3c, !PT ;  /* 0x000000990e2a7212 */ /* 0x000fe200078e3cff */
[----:B------:R-:W-:Y:S01]  /*c070*/  SHFL.IDX PT, R89, R89, R16, 0x1c1f ;  /* 0x001c1f1059597589 */ /* 0x000fe200000e0000 */
[----:B------:R-:W-:-:S02]  /*c080*/  SHF.R.U64 R10, R10, 0x3, RZ ;  /* 0x000000030a0a7819 */ /* 0x000fc400000012ff */
[----:B------:R-:W-:Y:S01]  /*c090*/  LOP3.LUT R11, R66, 0x380, RZ, 0xc0, !PT ;  /* 0x00000380420b7812 */ /* 0x000fe200078ec0ff */
[----:B------:R-:W-:Y:S01]  /*c0a0*/  SHFL.IDX PT, R91, R91, R16, 0x1c1f ;  /* 0x001c1f105b5b7589 */ /* 0x000fe200000e0000 */
[----:B------:R-:W-:Y:S02]  /*c0b0*/  LOP3.LUT R14, R165, 0x380, RZ, 0xc0, !PT ;  /* 0x00000380a50e7812 */ /* 0x000fe400078ec0ff */
[----:B------:R-:W-:Y:S01]  /*c0c0*/  LOP3.LUT R12, R10, R169, RZ, 0x3c, !PT ;  /* 0x000000a90a0c7212 */ /* 0x000fe200078e3cff */
[----:B------:R-:W-:Y:S01]  /*c0d0*/  SHFL.IDX PT, R95, R95, R16, 0x1c1f ;  /* 0x001c1f105f5f7589 */ /* 0x000fe200000e0000 */
[----:B------:R-:W-:Y:S02]  /*c0e0*/  F2FP.BF16.F32.PACK_AB R159, R159, R160 ;  /* 0x000000a09f9f723e */ /* 0x000fe400000010ff */
[C---:B------:R-:W-:Y:S01]  /*c0f0*/  IADD3 R167, P1, R66.reuse, 0xc000, RZ ;  /* 0x0000c00042a77810 */ /* 0x040fe20007f3e0ff */
[----:B------:R-:W-:Y:S01]  /*c100*/  SHFL.IDX PT, R97, R97, R16, 0x1c1f ;  /* 0x001c1f1061617589 */ /* 0x000fe200000e0000 */
[----:B------:R-:W-:-:S02]  /*c110*/  IADD3 R171, P3, R66, 0xc040, RZ ;  /* 0x0000c04042ab7810 */ /* 0x000fc40007f7e0ff */
[----:B------:R-:W-:Y:S01]  /*c120*/  SHF.R.U64 R11, R11, 0x3, RZ ;  /* 0x000000030b0b7819 */ /* 0x000fe200000012ff */
[--C-:B------:R-:W-:Y:S01]  /*c130*/  IMAD.X R15, RZ, RZ, R67.reuse, P1 ;  /* 0x000000ffff0f7224 */ /* 0x100fe200008e0643 */
[----:B------:R-:W-:Y:S01]  /*c140*/  SHF.R.U64 R14, R14, 0x3, RZ ;  /* 0x000000030e0e7819 */ /* 0x000fe200000012ff */
[--C-:B------:R-:W-:Y:S01]  /*c150*/  IMAD.X R9, RZ, RZ, R67.reuse, P3 ;  /* 0x000000ffff097224 */ /* 0x100fe200018e0643 */
[----:B------:R-:W-:Y:S01]  /*c160*/  SEL R75, R24, R25, P0 ;  /* 0x00000019184b7207 */ /* 0x000fe20000000000 */
[----:B------:R-:W-:Y:S01]  /*c170*/  SHFL.IDX PT, R99, R99, R16, 0x1c1f ;  /* 0x001c1f1063637589 */ /* 0x000fe200000e0000 */
[----:B------:R-:W-:Y:S01]  /*c180*/  SEL R70, R25, R24, P0 ;  /* 0x0000001819467207 */ /* 0x000fe20000000000 */
[----:B------:R-:W-:Y:S01]  /*c190*/  IMAD.X R25, RZ, RZ, R67, P6 ;  /* 0x000000ffff197224 */ /* 0x000fe200030e0643 */
[----:B------:R-:W-:Y:S01]  /*c1a0*/  IADD3 R173, P4, R66, 0xc060, RZ ;  /* 0x0000c06042ad7810 */ /* 0x000fe20007f9e0ff */
[----:B------:R-:W-:Y:S01]  /*c1b0*/  SHFL.IDX PT, R103, R103, R16, 0x1c1f ;  /* 0x001c1f1067677589 */ /* 0x000fe200000e0000 */
[----:B------:R-:W-:-:S02]  /*c1c0*/  SEL R111, R159, R158, P0 ;  /* 0x0000009e9f6f7207 */ /* 0x000fc40000000000 */
[----:B------:R-:W-:Y:S01]  /*c1d0*/  LOP3.LUT R66, R11, R66, RZ, 0x3c, !PT ;  /* 0x000000420b427212 */ /* 0x000fe200078e3cff */
[----:B------:R-:W-:Y:S01]  /*c1e0*/  SHFL.IDX PT, R75, R75, R16, 0x1c1f ;  /* 0x001c1f104b4b7589 */ /* 0x000fe200000e0000 */
[----:B------:R-:W-:Y:S01]  /*c1f0*/  LOP3.LUT R24, R14, R165, RZ, 0x3c, !PT ;  /* 0x000000a50e187212 */ /* 0x000fe200078e3cff */
[----:B------:R-:W-:Y:S01]  /*c200*/  IMAD.X R11, RZ, RZ, R67, P4 ;  /* 0x000000ffff0b7224 */ /* 0x000fe200020e0643 */
[----:B------:R-:W-:Y:S01]  /*c210*/  LOP3.LUT R8, R167, 0x380, RZ, 0xc0, !PT ;  /* 0x00000380a7087812 */ /* 0x000fe200078ec0ff */
[----:B------:R-:W-:Y:S01]  /*c220*/  SHFL.IDX PT, R70, R70, R38, 0x1c1f ;  /* 0x001c1f2646467589 */ /* 0x000fe200000e0000 */
[----:B------:R-:W-:Y:S02]  /*c230*/  LOP3.LUT R74, R171, 0x380, RZ, 0xc0, !PT ;  /* 0x00000380ab4a7812 */ /* 0x000fe400078ec0ff */
[----:B------:R-:W-:Y:S01]  /*c240*/  MOV R88, R12 ;  /* 0x0000000c00587202 */ /* 0x000fe20000000f00 */
[----:B------:R-:W-:Y:S01]  /*c250*/  SHFL.IDX PT, R111, R111, R16, 0x1c1f ;  /* 0x001c1f106f6f7589 */ /* 0x000fe200000e0000 */
[----:B------:R-:W-:-:S02]  /*c260*/  SEL R159, R158, R159, P0 ;  /* 0x0000009f9e9f7207 */ /* 0x000fc40000000000 */
[----:B------:R-:W-:Y:S01]  /*c270*/  LOP3.LUT R76, R173, 0x380, RZ, 0xc0, !PT ;  /* 0x00000380ad4c7812 */ /* 0x000fe200078ec0ff */
[----:B------:R-:W1:Y:S01]  /*c280*/  SHFL.IDX PT, R12, R109, R38, 0x1c1f ;  /* 0x001c1f266d0c7589 */ /* 0x000e6200000e0000 */
[----:B------:R-:W-:Y:S02]  /*c290*/  SHF.R.U64 R8, R8, 0x3, RZ ;  /* 0x0000000308087819 */ /* 0x000fe400000012ff */
[----:B------:R-:W-:Y:S01]  /*c2a0*/  SHF.R.U64 R74, R74, 0x3, RZ ;  /* 0x000000034a4a7819 */ /* 0x000fe200000012ff */
[----:B------:R-:W-:Y:S01]  /*c2b0*/  SHFL.IDX PT, R105, R105, R16, 0x1c1f ;  /* 0x001c1f1069697589 */ /* 0x000fe200000e0000 */
[----:B------:R-:W-:Y:S02]  /*c2c0*/  MOV R104, R66 ;  /* 0x0000004200687202 */ /* 0x000fe40000000f00 */
[----:B------:R-:W-:Y:S01]  /*c2d0*/  MOV R67, R24 ;  /* 0x0000001800437202 */ /* 0x000fe20000000f00 */
[----:B------:R-:W-:Y:S01]  /*c2e0*/  SHFL.IDX PT, R107, R107, R16, 0x1c1f ;  /* 0x001c1f106b6b7589 */ /* 0x000fe200000e0000 */
[----:B------:R-:W-:-:S02]  /*c2f0*/  SHF.R.U64 R76, R76, 0x3, RZ ;  /* 0x000000034c4c7819 */ /* 0x000fc400000012ff */
[----:B------:R-:W-:Y:S01]  /*c300*/  MOV R94, R26 ;  /* 0x0000001a005e7202 */ /* 0x000fe20000000f00 */
[----:B------:R-:W2:Y:S01]  /*c310*/  SHFL.IDX PT, R24, R159, R38, 0x1c1f ;  /* 0x001c1f269f187589 */ /* 0x000ea200000e0000 */
[----:B------:R-:W-:Y:S02]  /*c320*/  LOP3.LUT R14, R8, R167, RZ, 0x3c, !PT ;  /* 0x000000a7080e7212 */ /* 0x000fe400078e3cff */
[----:B------:R-:W-:Y:S01]  /*c330*/  LOP3.LUT R8, R74, R171, RZ, 0x3c, !PT ;  /* 0x000000ab4a087212 */ /* 0x000fe200078e3cff */
[----:B------:R-:W3:Y:S01]  /*c340*/  SHFL.IDX PT, R26, R63, R38, 0x1c1f ;  /* 0x001c1f263f1a7589 */ /* 0x000ee200000e0000 */
[----:B------:R-:W-:Y:S02]  /*c350*/  LOP3.LUT R10, R76, R173, RZ, 0x3c, !PT ;  /* 0x000000ad4c0a7212 */ /* 0x000fe400078e3cff */
[----:B------:R-:W-:Y:S01]  /*c360*/  MOV R96, R48 ;  /* 0x0000003000607202 */ /* 0x000fe20000000f00 */
[----:B------:R-:W-:Y:S01]  /*c370*/  SHFL.IDX PT, R93, R93, R16, 0x1c1f ;  /* 0x001c1f105d5d7589 */ /* 0x000fe200000e0000 */
[----:B0-----:R-:W-:-:S02]  /*c380*/  SEL R25, R113, R40, P0 ;  /* 0x0000002871197207 */ /* 0x001fc40000000000 */
[----:B------:R-:W-:Y:S01]  /*c390*/  SEL R27, R40, R113, P0 ;  /* 0x00000071281b7207 */ /* 0x000fe20000000000 */
[----:B------:R-:W-:Y:S01]  /*c3a0*/  SHFL.IDX PT, R115, R115, R16, 0x1c1f ;  /* 0x001c1f1073737589 */ /* 0x000fe200000e0000 */
[----:B------:R-:W-:Y:S02]  /*c3b0*/  MOV R98, R50 ;  /* 0x0000003200627202 */ /* 0x000fe40000000f00 */
[----:B------:R-:W-:Y:S01]  /*c3c0*/  MOV R49, R42 ;  /* 0x0000002a00317202 */ /* 0x000fe20000000f00 */
[----:B------:R-:W-:Y:S01]  /*c3d0*/  SHFL.IDX PT, R119, R119, R16, 0x1c1f ;  /* 0x001c1f1077777589 */ /* 0x000fe200000e0000 */
[----:B------:R-:W-:Y:S02]  /*c3e0*/  MOV R51, R44 ;  /* 0x0000002c00337202 */ /* 0x000fe40000000f00 */
[----:B------:R-:W-:Y:S01]  /*c3f0*/  MOV R100, R54 ;  /* 0x0000003600647202 */ /* 0x000fe20000000f00 */
[----:B------:R-:W-:Y:S01]  /*c400*/  SHFL.IDX PT, R121, R121, R16, 0x1c1f ;  /* 0x001c1f1079797589 */ /* 0x000fe200000e0000 */
[----:B------:R-:W-:-:S02]  /*c410*/  MOV R55, R46 ;  /* 0x0000002e00377202 */ /* 0x000fc40000000f00 */
[----:B------:R-:W-:Y:S01]  /*c420*/  MOV R47, R8 ;  /* 0x00000008002f7202 */ /* 0x000fe20000000f00 */
[----:B------:R-:W-:Y:S01]  /*c430*/  SHFL.IDX PT, R117, R117, R16, 0x1c1f ;  /* 0x001c1f1075757589 */ /* 0x000fe200000e0000 */
[----:B------:R-:W-:Y:S02]  /*c440*/  MOV R45, R10 ;  /* 0x0000000a002d7202 */ /* 0x000fe40000000f00 */
[----:B------:R-:W-:Y:S01]  /*c450*/  MOV R90, R14 ;  /* 0x0000000e005a7202 */ /* 0x000fe20000000f00 */
[----:B------:R-:W-:Y:S01]  /*c460*/  SHFL.IDX PT, R123, R123, R16, 0x1c1f ;  /* 0x001c1f107b7b7589 */ /* 0x000fe200000e0000 */
[----:B-1----:R-:W-:Y:S02]  /*c470*/  SEL R9, R101, R12, P0 ;  /* 0x0000000c65097207 */ /* 0x002fe40000000000 */
        /* <DEDUP_REMOVED lines=8> */
[----:B--2---:R-:W-:Y:S02]  /*c500*/  SEL R13, R111, R24, P0 ;  /* 0x000000186f0d7207 */ /* 0x004fe40000000000 */
[----:B------:R-:W-:Y:S01]  /*c510*/  SEL R15, R24, R111, P0 ;  /* 0x0000006f180f7207 */ /* 0x000fe20000000000 */
[----:B------:R-:W-:Y:S01]  /*c520*/  SHFL.IDX PT, R131, R131, R16, 0x1c1f ;  /* 0x001c1f1083837589 */ /* 0x000fe200000e0000 */
[----:B---3--:R-:W-:-:S02]  /*c530*/  SEL R24, R79, R26, P0 ;  /* 0x0000001a4f187207 */ /* 0x008fc40000000000 */
[----:B------:R-:W-:Y:S01]  /*c540*/  SEL R26, R26, R79, P0 ;  /* 0x0000004f1a1a7207 */ /* 0x000fe20000000000 */
[----:B------:R-:W-:Y:S01]  /*c550*/  SHFL.IDX PT, R133, R133, R16, 0x1c1f ;  /* 0x001c1f1085857589 */ /* 0x000fe200000e0000 */
[----:B------:R-:W-:-:S03]  /*c560*/  PLOP3.LUT P1, PT, PT, PT, UP0, 0x80, 0x0 ;  /* 0x000000000000781c */ /* 0x000fc60003f2f008 */
[----:B------:R-:W-:Y:S04]  /*c570*/  SHFL.IDX PT, R137, R137, R16, 0x1c1f ;  /* 0x001c1f1089897589 */ /* 0x000fe800000e0000 */
[----:B------:R-:W-:Y:S04]  /*c580*/  SHFL.IDX PT, R135, R135, R16, 0x1c1f ;  /* 0x001c1f1087877589 */ /* 0x000fe800000e0000 */
[----:B------:R-:W-:Y:S04]  /*c590*/  SHFL.IDX PT, R139, R139, R16, 0x1c1f ;  /* 0x001c1f108b8b7589 */ /* 0x000fe800000e0000 */
[----:B------:R-:W0:Y:S04]  /*c5a0*/  SHFL.IDX PT, R16, R17, R38, 0x1c1f ;  /* 0x001c1f2611107589 */ /* 0x000e2800000e0000 */
[----:B------:R-:W1:Y:S04]  /*c5b0*/  SHFL.IDX PT, R74, R57, R38, 0x1c1f ;  /* 0x001c1f26394a7589 */ /* 0x000e6800000e0000 */
[----:B------:R-:W2:Y:S04]  /*c5c0*/  SHFL.IDX PT, R20, R20, R38, 0x1c1f ;  /* 0x001c1f2614147589 */ /* 0x000ea800000e0000 */
[----:B------:R-:W3:Y:S01]  /*c5d0*/  SHFL.IDX PT, R52, R52, R38, 0x1c1f ;  /* 0x001c1f2634347589 */ /* 0x000ee200000e0000 */
[----:B------:R-:W-:Y:S06]  /*c5e0*/  BAR.SYNC.DEFER_BLOCKING 0x1, 0x100 ;  /* 0x0044000000007b1d */ /* 0x000fec0000010000 */
[----:B------:R-:W-:Y:S04]  /*c5f0*/  SHFL.IDX PT, R40, R21, R38, 0x1c1f ;  /* 0x001c1f2615287589 */ /* 0x000fe800000e0000 */
[----:B------:R-:W-:Y:S04]  /*c600*/  SHFL.IDX PT, R76, R5, R38, 0x1c1f ;  /* 0x001c1f26054c7589 */ /* 0x000fe800000e0000 */
[----:B------:R0:W-:Y:S04]  /*c610*/  SHFL.IDX PT, R42, R28, R38, 0x1c1f ;  /* 0x001c1f261c2a7589 */ /* 0x0001e800000e0000 */
[----:B------:R-:W-:Y:S04]  /*c620*/  SHFL.IDX PT, R78, R53, R38, 0x1c1f ;  /* 0x001c1f26354e7589 */ /* 0x000fe800000e0000 */
[----:B------:R1:W-:Y:S01]  /*c630*/  SHFL.IDX PT, R44, R29, R38, 0x1c1f ;  /* 0x001c1f261d2c7589 */ /* 0x0003e200000e0000 */
[----:B0-----:R-:W-:-:S03]  /*c640*/  SEL R28, R81, R16, P0 ;  /* 0x00000010511c7207 */ /* 0x001fc60000000000 */
[----:B------:R-:W-:Y:S04]  /*c650*/  SHFL.IDX PT, R56, R56, R38, 0x1c1f ;  /* 0x001c1f2638387589 */ /* 0x000fe800000e0000 */
[----:B------:R0:W-:Y:S01]  /*c660*/  SHFL.IDX PT, R46, R30, R38, 0x1c1f ;  /* 0x001c1f261e2e7589 */ /* 0x0001e200000e0000 */
[----:B-1----:R-:W-:-:S03]  /*c670*/  SEL R29, R115, R74, P0 ;  /* 0x0000004a731d7207 */ /* 0x002fc60000000000 */
[----:B------:R1:W-:Y:S04]  /*c680*/  SHFL.IDX PT, R48, R31, R38, 0x1c1f ;  /* 0x001c1f261f307589 */ /* 0x0003e800000e0000 */
[----:B------:R-:W4:Y:S01]  /*c690*/  SHFL.IDX PT, R60, R60, R38, 0x1c1f ;  /* 0x001c1f263c3c7589 */ /* 0x000f2200000e0000 */
[----:B0-----:R-:W-:-:S03]  /*c6a0*/  SEL R30, R16, R81, P0 ;  /* 0x00000051101e7207 */ /* 0x001fc60000000000 */
[----:B------:R2:W-:Y:S01]  /*c6b0*/  SHFL.IDX PT, R50, R32, R38, 0x1c1f ;  /* 0x001c1f2620327589 */ /* 0x0005e200000e0000 */
[----:B-1----:R-:W-:-:S03]  /*c6c0*/  SEL R31, R74, R115, P0 ;  /* 0x000000734a1f7207 */ /* 0x002fc60000000000 */
[----:B------:R-:W0:Y:S04]  /*c6d0*/  SHFL.IDX PT, R62, R62, R38, 0x1c1f ;  /* 0x001c1f263e3e7589 */ /* 0x000e2800000e0000 */
[----:B------:R3:W1:Y:S01]  /*c6e0*/  SHFL.IDX PT, R54, R33, R38, 0x1c1f ;  /* 0x001c1f2621367589 */ /* 0x00066200000e0000 */
[----:B--2---:R-:W-:-:S03]  /*c6f0*/  SEL R32, R83, R20, P0 ;  /* 0x0000001453207207 */ /* 0x004fc60000000000 */
[----:B------:R-:W-:Y:S04]  /*c700*/  SHFL.IDX PT, R64, R64, R38, 0x1c1f ;  /* 0x001c1f2640407589 */ /* 0x000fe800000e0000 */
[----:B------:R-:W2:Y:S01]  /*c710*/  SHFL.IDX PT, R80, R65, R38, 0x1c1f ;  /* 0x001c1f2641507589 */ /* 0x000ea200000e0000 */
[----:B---3--:R-:W-:-:S03]  /*c720*/  SEL R33, R119, R52, P0 ;  /* 0x0000003477217207 */ /* 0x008fc60000000000 */
[----:B------:R3:W-:Y:S01]  /*c730*/  SHFL.IDX PT, R58, R34, R38, 0x1c1f ;  /* 0x001c1f26223a7589 */ /* 0x0007e200000e0000 */
[----:B----4-:R-:W-:-:S03]  /*c740*/  SEL R39, R60, R125, P0 ;  /* 0x0000007d3c277207 */ /* 0x010fc60000000000 */
[----:B------:R4:W-:Y:S04]  /*c750*/  SHFL.IDX PT, R66, R35, R38, 0x1c1f ;  /* 0x001c1f2623427589 */ /* 0x0009e800000e0000 */
[----:B------:R-:W2:Y:S01]  /*c760*/  SHFL.IDX PT, R82, R69, R38, 0x1c1f ;  /* 0x001c1f2645527589 */ /* 0x000ea200000e0000 */
[----:B0-----:R-:W-:Y:S02]  /*c770*/  SEL R41, R127, R62, P0 ;  /* 0x0000003e7f297207 */ /* 0x001fe40000000000 */
[----:B---3--:R-:W-:Y:S01]  /*c780*/  SEL R34, R20, R83, P0 ;  /* 0x0000005314227207 */ /* 0x008fe20000000000 */
[----:B------:R0:W-:Y:S01]  /*c790*/  SHFL.IDX PT, R68, R36, R38, 0x1c1f ;  /* 0x001c1f2624447589 */ /* 0x0001e200000e0000 */
[----:B------:R-:W-:Y:S02]  /*c7a0*/  SEL R43, R62, R127, P0 ;  /* 0x0000007f3e2b7207 */ /* 0x000fe40000000000 */
[----:B----4-:R-:W-:Y:S01]  /*c7b0*/  SEL R35, R52, R119, P0 ;  /* 0x0000007734237207 */ /* 0x010fe20000000000 */
[----:B------:R-:W3:Y:S01]  /*c7c0*/  SHFL.IDX PT, R84, R71, R38, 0x1c1f ;  /* 0x001c1f2647547589 */ /* 0x000ee200000e0000 */
[----:B-1----:R-:W-:-:S02]  /*c7d0*/  SEL R52, R99, R54, P0 ;  /* 0x0000003663347207 */ /* 0x002fc40000000000 */
[----:B------:R-:W-:Y:S01]  /*c7e0*/  SEL R54, R54, R99, P0 ;  /* 0x0000006336367207 */ /* 0x000fe20000000000 */
[----:B------:R1:W-:Y:S01]  /*c7f0*/  SHFL.IDX PT, R70, R37, R38, 0x1c1f ;  /* 0x001c1f2625467589 */ /* 0x0003e200000e0000 */
[----:B--2---:R-:W-:Y:S02]  /*c800*/  SEL R53, R131, R80, P0 ;  /* 0x0000005083357207 */ /* 0x004fe40000000000 */
[----:B0-----:R-:W-:Y:S01]  /*c810*/  SEL R36, R91, R46, P0 ;  /* 0x0000002e5b247207 */ /* 0x001fe20000000000 */
[----:B------:R-:W0:Y:S04]  /*c820*/  SHFL.IDX PT, R72, R72, R38, 0x1c1f ;  /* 0x001c1f2648487589 */ /* 0x000e2800000e0000 */
[----:B------:R2:W4:Y:S01]  /*c830*/  SHFL.IDX PT, R86, R73, R38, 0x1c1f ;  /* 0x001c1f2649567589 */ /* 0x00052200000e0000 */
[----:B-1----:R-:W-:-:S03]  /*c840*/  SEL R37, R125, R60, P0 ;  /* 0x0000003c7d257207 */ /* 0x002fc60000000000 */
[----:B------:R1:W-:Y:S01]  /*c850*/  STSM.16.M88.4 [R104], R8 ;  /* 0x0000000868007844 */ /* 0x0003e20000000200 */
[----:B------:R-:W-:-:S03]  /*c860*/  SEL R57, R133, R82, P0 ;  /* 0x0000005285397207 */ /* 0x000fc60000000000 */
[----:B------:R0:W-:Y:S01]  /*c870*/  STSM.16.M88.4 [R102], R12 ;  /* 0x0000000c66007844 */ /* 0x0001e20000000200 */
[----:B--2---:R-:W-:-:S03]  /*c880*/  SEL R38, R46, R91, P0 ;  /* 0x0000005b2e267207 */ /* 0x004fc60000000000 */
[----:B------:R2:W-:Y:S01]  /*c890*/  STSM.16.M88.4 [R100], R24 ;  /* 0x0000001864007844 */ /* 0x0005e20000000200 */
[----:B---3--:R-:W-:-:S03]  /*c8a0*/  SEL R65, R137, R84, P0 ;  /* 0x0000005489417207 */ /* 0x008fc60000000000 */
[----:B------:R-:W-:Y:S01]  /*c8b0*/  STSM.16.M88.4 [R98], R28 ;  /* 0x0000001c62007844 */ /* 0x000fe20000000200 */
[----:B-1----:R-:W-:-:S03]  /*c8c0*/  SEL R8, R85, R40, P0 ;  /* 0x0000002855087207 */ /* 0x002fc60000000000 */
[----:B------:R-:W-:Y:S01]  /*c8d0*/  STSM.16.M88.4 [R96], R32 ;  /* 0x0000002060007844 */ /* 0x000fe20000000200 */
[----:B------:R-:W-:Y:S02]  /*c8e0*/  SEL R10, R40, R85, P0 ;  /* 0x00000055280a7207 */ /* 0x000fe40000000000 */
[----:B------:R-:W-:Y:S02]  /*c8f0*/  SEL R9, R121, R76, P0 ;  /* 0x0000004c79097207 */ /* 0x000fe40000000000 */
[----:B------:R-:W-:Y:S02]  /*c900*/  SEL R11, R76, R121, P0 ;  /* 0x000000794c0b7207 */ /* 0x000fe40000000000 */
[----:B0-----:R-:W-:Y:S02]  /*c910*/  SEL R12, R87, R42, P0 ;  /* 0x0000002a570c7207 */ /* 0x001fe40000000000 */
[----:B------:R-:W-:Y:S01]  /*c920*/  SEL R14, R42, R87, P0 ;  /* 0x000000572a0e7207 */ /* 0x000fe20000000000 */
[----:B------:R0:W-:Y:S01]  /*c930*/  STSM.16.M88.4 [R55], R8 ;  /* 0x0000000837007844 */ /* 0x0001e20000000200 */
[----:B------:R-:W-:-:S02]  /*c940*/  SEL R13, R117, R78, P0 ;  /* 0x0000004e750d7207 */ /* 0x000fc40000000000 */
[----:B------:R-:W-:Y:S02]  /*c950*/  SEL R15, R78, R117, P0 ;  /* 0x000000754e0f7207 */ /* 0x000fe40000000000 */
[----:B--2---:R-:W-:Y:S02]  /*c960*/  SEL R24, R89, R44, P0 ;  /* 0x0000002c59187207 */ /* 0x004fe40000000000 */
[----:B------:R-:W-:Y:S01]  /*c970*/  SEL R26, R44, R89, P0 ;  /* 0x000000592c1a7207 */ /* 0x000fe20000000000 */
[----:B------:R1:W-:Y:S01]  /*c980*/  STSM.16.M88.4 [R51], R12 ;  /* 0x0000000c33007844 */ /* 0x0003e20000000200 */
[----:B------:R-:W-:Y:S02]  /*c990*/  SEL R25, R123, R56, P0 ;  /* 0x000000387b197207 */ /* 0x000fe40000000000 */
[----:B------:R-:W-:Y:S02]  /*c9a0*/  SEL R27, R56, R123, P0 ;  /* 0x0000007b381b7207 */ /* 0x000fe40000000000 */
[----:B------:R-:W-:-:S02]  /*c9b0*/  SEL R40, R95, R48, P0 ;  /* 0x000000305f287207 */ /* 0x000fc40000000000 */
[----:B------:R-:W-:Y:S01]  /*c9c0*/  SEL R42, R48, R95, P0 ;  /* 0x0000005f302a7207 */ /* 0x000fe20000000000 */
[----:B------:R2:W-:Y:S01]  /*c9d0*/  STSM.16.M88.4 [R49], R24 ;  /* 0x0000001831007844 */ /* 0x0005e20000000200 */
[----:B------:R-:W-:Y:S01]  /*c9e0*/  SEL R48, R97, R50, P0 ;  /* 0x0000003261307207 */ /* 0x000fe20000000000 */
[----:B0-----:R-:W-:Y:S01]  /*c9f0*/  IMAD.U32 R8, RZ, RZ, UR4 ;  /* 0x00000004ff087e24 */ /* 0x001fe2000f8e00ff */
[----:B------:R-:W-:Y:S01]  /*ca00*/  SEL R50, R50, R97, P0 ;  /* 0x0000006132327207 */ /* 0x000fe20000000000 */
[----:B------:R0:W-:Y:S01]  /*ca10*/  STSM.16.M88.4 [R59], R36 ;  /* 0x000000243b007844 */ /* 0x0001e20000000200 */
[----:B------:R-:W-:Y:S01]  /*ca20*/  SEL R55, R80, R131, P0 ;  /* 0x0000008350377207 */ /* 0x000fe20000000000 */
[----:B------:R-:W-:Y:S01]  /*ca30*/  IMAD.U32 R9, RZ, RZ, UR5 ;  /* 0x00000005ff097e24 */ /* 0x000fe2000f8e00ff */
[----:B------:R-:W-:Y:S01]  /*ca40*/  SEL R56, R103, R58, P0 ;  /* 0x0000003a67387207 */ /* 0x000fe20000000000 */
[----:B------:R-:W-:Y:S01]  /*ca50*/  STSM.16.M88.4 [R94], R40 ;  /* 0x000000285e007844 */ /* 0x000fe20000000200 */
[----:B-1----:R-:W-:Y:S01]  /*ca60*/  SEL R51, R64, R129, P0 ;  /* 0x0000008140337207 */ /* 0x002fe20000000000 */
[----:B------:R-:W-:Y:S01]  /*ca70*/  ULDC.64 UR4, c[0x0][0xbe0] ;  /* 0x0002f80000047ab9 */ /* 0x000fe20000000a00 */
[----:B------:R-:W-:-:S02]  /*ca80*/  SEL R58, R58, R103, P0 ;  /* 0x000000673a3a7207 */ /* 0x000fc40000000000 */
[----:B------:R-:W-:Y:S02]  /*ca90*/  SEL R12, R107, R68, P0 ;  /* 0x000000446b0c7207 */ /* 0x000fe40000000000 */
[----:B------:R-:W-:Y:S02]  /*caa0*/  SEL R14, R68, R107, P0 ;  /* 0x0000006b440e7207 */ /* 0x000fe40000000000 */
[----:B--2---:R-:W-:Y:S02]  /*cab0*/  SEL R49, R129, R64, P0 ;  /* 0x0000004081317207 */ /* 0x004fe40000000000 */
[----:B------:R-:W-:Y:S02]  /*cac0*/  SEL R64, R105, R66, P0 ;  /* 0x0000004269407207 */ /* 0x000fe40000000000 */
[----:B0-----:R-:W-:Y:S01]  /*cad0*/  SEL R59, R82, R133, P0 ;  /* 0x00000085523b7207 */ /* 0x001fe20000000000 */
[----:B------:R-:W-:Y:S01]  /*cae0*/  STSM.16.M88.4 [R92], R48 ;  /* 0x000000305c007844 */ /* 0x000fe20000000200 */
[----:B------:R-:W-:-:S02]  /*caf0*/  SEL R66, R66, R105, P0 ;  /* 0x0000006942427207 */ /* 0x000fc40000000000 */
[----:B------:R-:W-:Y:S01]  /*cb00*/  SEL R13, R135, R72, P0 ;  /* 0x00000048870d7207 */ /* 0x000fe20000000000 */
[----:B------:R0:W-:Y:S01]  /*cb10*/  STSM.16.M88.4 [R67], R52 ;  /* 0x0000003443007844 */ /* 0x0001e20000000200 */
[----:B------:R-:W-:Y:S02]  /*cb20*/  SEL R15, R72, R135, P0 ;  /* 0x00000087480f7207 */ /* 0x000fe40000000000 */
[----:B------:R-:W-:Y:S01]  /*cb30*/  SEL R68, R93, R70, P0 ;  /* 0x000000465d447207 */ /* 0x000fe20000000000 */
[----:B------:R1:W-:Y:S01]  /*cb40*/  STSM.16.M88.4 [R90], R56 ;  /* 0x000000385a007844 */ /* 0x0003e20000000200 */
[----:B----4-:R-:W-:Y:S02]  /*cb50*/  SEL R69, R139, R86, P0 ;  /* 0x000000568b457207 */ /* 0x010fe40000000000 */
[----:B------:R-:W-:Y:S02]  /*cb60*/  SEL R71, R86, R139, P0 ;  /* 0x0000008b56477207 */ /* 0x000fe40000000000 */
[----:B------:R-:W-:-:S02]  /*cb70*/  SEL R70, R70, R93, P0 ;  /* 0x0000005d46467207 */ /* 0x000fc40000000000 */
[----:B0-----:R-:W-:-:S05]  /*cb80*/  SEL R67, R84, R137, P0 ;  /* 0x0000008954437207 */ /* 0x001fca0000000000 */
[----:B------:R1:W-:Y:S04]  /*cb90*/  STSM.16.M88.4 [R88], R64 ;  /* 0x0000004058007844 */ /* 0x0003e80000000200 */
[----:B------:R1:W-:Y:S04]  /*cba0*/  STSM.16.M88.4 [R47], R12 ;  /* 0x0000000c2f007844 */ /* 0x0003e80000000200 */
[----:B------:R1:W-:Y:S01]  /*cbb0*/  STSM.16.M88.4 [R45], R68 ;  /* 0x000000442d007844 */ /* 0x0003e20000000200 */
[----:B------:R-:W-:Y:S01]  /*cbc0*/  UISETP.NE.U32.AND UP1, UPT, UR4, URZ, UPT ;  /* 0x0000003f0400728c */ /* 0x000fe2000bf25070 */
[----:B------:R-:W-:Y:S03]  /*cbd0*/  BAR.SYNC.DEFER_BLOCKING 0x1, 0x100 ;  /* 0x0044000000007b1d */ /* 0x000fe60000010000 */
[----:B------:R-:W-:-:S05]  /*cbe0*/  UISETP.NE.AND.EX UP1, UPT, UR5, URZ, UPT, UP1 ;  /* 0x0000003f0500728c */ /* 0x000fca000bf25310 */
[----:B------:R-:W0:Y:S01]  /*cbf0*/  LDC R20, c[0x0][0xa88] ;  /* 0x0002a200ff147b82 */ /* 0x000e220000000800 */
[----:B------:R-:W-:Y:S01]  /*cc00*/  PLOP3.LUT P2, PT, PT, PT, UP1, 0x80, 0x0 ;  /* 0x000000000000781c */ /* 0x000fe20003f4f018 */
[----:B------:R-:W-:-:S04]  /*cc10*/  IMAD R11, R22, 0x40, R18 ;  /* 0x00000040160b7824 */ /* 0x000fc800078e0212 */
[----:B------:R-:W-:Y:S02]  /*cc20*/  @UP1 ULDC.64 UR6, c[0x0][0xbe0] ;  /* 0x0002f80000061ab9 */ /* 0x000fe40000000a00 */
[----:B------:R-:W-:Y:S01]  /*cc30*/  @UP1 UIMAD.WIDE UR6, UR36, 0x4, UR6 ;  /* 0x00000004240618a5 */ /* 0x000fe2000f8e0206 */
[----:B------:R-:W-:-:S05]  /*cc40*/  IMAD.WIDE R6, R11, 0x2, R6 ;  /* 0x000000020b067825 */ /* 0x000fca00078e0206 */
[----:B------:R-:W-:Y:S02]  /*cc50*/  IMAD.U32 R10, RZ, RZ, UR6 ;  /* 0x00000006ff0a7e24 */ /* 0x000fe4000f8e00ff */
[----:B------:R-:W-:Y:S01]  /*cc60*/  IMAD.U32 R11, RZ, RZ, UR7 ;  /* 0x00000007ff0b7e24 */ /* 0x000fe2000f8e00ff */
[----:B------:R-:W2:Y:S01]  /*cc70*/  @P1 LDG.E R5, desc[UR50][R8.64] ;  /* 0x0000003208051981 */ /* 0x000ea2000c1e1900 */
[----:B------:R-:W-:Y:S01]  /*cc80*/  UMOV UR4, URZ ;  /* 0x0000003f00047c82 */ /* 0x000fe20008000000 */
[----:B------:R-:W-:Y:S02]  /*cc90*/  IADD3 R25, P0, R6, 0x1000, RZ ;  /* 0x0000100006197810 */ /* 0x000fe40007f1e0ff */
[----:B0-----:R1:W5:Y:S01]  /*cca0*/  @P2 LDG.E R20, desc[UR50][R10.64] ;  /* 0x000000320a142981 */ /* 0x001362000c1e1900 */
[----:B--2---:R-:W-:Y:S01]  /*ccb0*/  @P1 R2UR UR4, R5 ;  /* 0x00000000050412ca */ /* 0x004fe200000e0000 */
[----:B-1----:R-:W-:-:S14]  /*ccc0*/  @P2 BRA `(.L_x_1061) ;  /* 0x0000000000102947 */ /* 0x002fdc0003800000 */
[----:B------:R-:W-:Y:S05]  /*ccd0*/  @!P1 BRA `(.L_x_1061) ;  /* 0x00000000000c9947 */ /* 0x000fea0003800000 */
[----:B------:R-:W2:Y:S04]  /*cce0*/  LDG.E R5, desc[UR50][R8.64] ;  /* 0x0000003208057981 */ /* 0x000ea8000c1e1900 */
[----:B-----5:R-:W2:Y:S02]  /*ccf0*/  LDG.E R20, desc[UR50][R8.64+0x4] ;  /* 0x0000043208147981 */ /* 0x020ea4000c1e1900 */
[----:B--2---:R-:W-:-:S07]  /*cd00*/  IMAD.IADD R20, R20, 0x1, -R5 ;  /* 0x0000000114147824 */ /* 0x004fce00078e0a05 */
.L_x_1061:
[----:B------:R-:W-:Y:S01]  /*cd10*/  USHF.R.S32.HI UR9, URZ, 0x1f, UR42 ;  /* 0x0000001f3f097899 */ /* 0x000fe2000801142a */
[----:B------:R-:W-:Y:S01]  /*cd20*/  IADD3 R9, P2, R6, 0x3000, RZ ;  /* 0x0000300006097810 */ /* 0x000fe20007f5e0ff */
[----:B------:R-:W-:Y:S01]  /*cd30*/  ULDC.64 UR10, c[0x0][0xb70] ;  /* 0x0002dc00000a7ab9 */ /* 0x000fe20000000a00 */
[----:B------:R-:W-:Y:S01]  /*cd40*/  USHF.R.S32.HI UR5, URZ, 0x1f, UR4 ;  /* 0x0000001f3f057899 */ /* 0x000fe20008011404 */
[----:B------:R-:W-:Y:S01]  /*cd50*/  IMAD R11, R19, 0x80, R193 ;  /* 0x00000080130b7824 */ /* 0x000fe200078e02c1 */
[----:B------:R-:W-:Y:S01]  /*cd60*/  UIMAD UR8, UR9, UR10, URZ ;  /* 0x0000000a090872a4 */ /* 0x000fe2000f8e023f */
[----:B------:R-:W-:Y:S01]  /*cd70*/  LOP3.LUT R8, R9, 0x380, RZ, 0xc0, !PT ;  /* 0x0000038009087812 */ /* 0x000fe200078ec0ff */
[----:B------:R-:W-:Y:S01]  /*cd80*/  USHF.R.S32.HI UR13, URZ, 0x1f, UR36 ;  /* 0x0000001f3f0d7899 */ /* 0x000fe20008011424 */
[----:B------:R-:W-:Y:S01]  /*cd90*/  LOP3.LUT R24, R25, 0x380, RZ, 0xc0, !PT ;  /* 0x0000038019187812 */ /* 0x000fe200078ec0ff */
[----:B------:R-:W-:Y:S01]  /*cda0*/  UIMAD.WIDE.U32 UR6, UR42, UR10, UR4 ;  /* 0x0000000a2a0672a5 */ /* 0x000fe2000f8e0004 */
[----:B------:R-:W-:Y:S01]  /*cdb0*/  SHF.R.U64 R8, R8, 0x3, RZ ;  /* 0x0000000308087819 */ /* 0x000fe200000012ff */
[----:B------:R-:W-:Y:S01]  /*cdc0*/  UIMAD UR8, UR42, UR11, UR8 ;  /* 0x0000000b2a0872a4 */ /* 0x000fe2000f8e0208 */
[----:B------:R-:W-:Y:S01]  /*cdd0*/  IADD3 R13, P1, R6, 0x2000, RZ ;  /* 0x00002000060d7810 */ /* 0x000fe20007f3e0ff */
[----:B------:R-:W-:Y:S01]  /*cde0*/  USEL UR13, UR13, URZ, !UP0 ;  /* 0x0000003f0d0d7287 */ /* 0x000fe2000c000000 */
[----:B------:R-:W-:Y:S01]  /*cdf0*/  LOP3.LUT R8, R8, R9, RZ, 0x3c, !PT ;  /* 0x0000000908087212 */ /* 0x000fe200078e3cff */
[----:B------:R-:W-:Y:S01]  /*ce00*/  ULDC.64 UR10, c[0x0][0xb78] ;  /* 0x0002de00000a7ab9 */ /* 0x000fe20000000a00 */
[----:B------:R-:W-:Y:S01]  /*ce10*/  UIADD3 UR7, UR7, UR8, URZ ;  /* 0x0000000807077290 */ /* 0x000fe2000fffe03f */
[----:B------:R-:W-:Y:S01]  /*ce20*/  SHF.R.S32.HI R5, RZ, 0x1f, R11 ;  /* 0x0000001fff057819 */ /* 0x000fe2000001140b */
[----:B------:R-:W-:Y:S01]  /*ce30*/  USEL UR12, UR36, URZ, !UP0 ;  /* 0x0000003f240c7287 */ /* 0x000fe2000c000000 */
[----:B------:R-:W-:Y:S01]  /*ce40*/  SHF.R.U64 R24, R24, 0x3, RZ ;  /* 0x0000000318187819 */ /* 0x000fe200000012ff */
[----:B------:R-:W-:Y:S01]  /*ce50*/  UIMAD UR8, UR13, UR10, URZ ;  /* 0x0000000a0d0872a4 */ /* 0x000fe2000f8e023f */
[----:B------:R-:W-:Y:S01]  /*ce60*/  LOP3.LUT R12, R13, 0x380, RZ, 0xc0, !PT ;  /* 0x000003800d0c7812 */ /* 0x000fe200078ec0ff */
[----:B------:R-:W-:Y:S01]  /*ce70*/  UIMAD.WIDE.U32 UR6, UR12, UR10, UR6 ;  /* 0x0000000a0c0672a5 */ /* 0x000fe2000f8e0006 */
[----:B------:R-:W-:Y:S01]  /*ce80*/  LOP3.LUT R24, R24, R25, RZ, 0x3c, !PT ;  /* 0x0000001918187212 */ /* 0x000fe200078e3cff */
[----:B------:R-:W-:Y:S01]  /*ce90*/  UIMAD UR8, UR12, UR11, UR8 ;  /* 0x0000000b0c0872a4 */ /* 0x000fe2000f8e0208 */
[----:B------:R-:W-:Y:S01]  /*cea0*/  SHF.R.U64 R12, R12, 0x3, RZ ;  /* 0x000000030c0c7819 */ /* 0x000fe200000012ff */
[----:B------:R-:W-:Y:S01]  /*ceb0*/  IMAD.X R25, RZ, RZ, R7, P0 ;  /* 0x000000ffff197224 */ /* 0x000fe200000e0607 */
[----:B------:R-:W-:-:S02]  /*cec0*/  IADD3 R77, P0, R6, 0x8000, RZ ;  /* 0x00008000064d7810 */ /* 0x000fc40007f1e0ff */
[----:B------:R-:W-:Y:S01]  /*ced0*/  IADD3 R9, P3, R11, UR6, RZ ;  /* 0x000000060b097c10 */ /* 0x000fe2000ff7e0ff */
[----:B------:R-:W-:Y:S01]  /*cee0*/  IMAD.U32 R10, RZ, RZ, UR8 ;  /* 0x00000008ff0a7e24 */ /* 0x000fe2000f8e00ff */
[----:B------:R-:W-:Y:S01]  /*cef0*/  LOP3.LUT R12, R12, R13, RZ, 0x3c, !PT ;  /* 0x0000000d0c0c7212 */ /* 0x000fe200078e3cff */
[----:B------:R-:W-:Y:S01]  /*cf00*/  IMAD.X R13, RZ, RZ, R7, P1 ;  /* 0x000000ffff0d7224 */ /* 0x000fe200008e0607 */
[C---:B------:R-:W-:Y:S02]  /*cf10*/  IADD3 R69, P6, R6.reuse, 0x4000, RZ ;  /* 0x0000400006457810 */ /* 0x040fe40007fde0ff */
[----:B------:R-:W-:Y:S01]  /*cf20*/  IADD3.X R10, R5, UR7, R10, P3, !PT ;  /* 0x00000007050a7c10 */ /* 0x000fe20009ffe40a */
[----:B------:R-:W-:Y:S01]  /*cf30*/  ULDC.64 UR6, c[0x0][0xb40] ;  /* 0x0002d00000067ab9 */ /* 0x000fe20000000a00 */
[----:B------:R-:W-:Y:S01]  /*cf40*/  IADD3 R53, P5, R6, 0x5000, RZ ;  /* 0x0000500006357810 */ /* 0x000fe20007fbe0ff */
[----:B------:R-:W-:Y:S01]  /*cf50*/  VIADD R5, R11, 0x8 ;  /* 0x000000080b057836 */ /* 0x000fe20000000000 */
[----:B------:R-:W-:-:S02]  /*cf60*/  LEA R16, P3, R9, UR6, 0x2 ;  /* 0x0000000609107c11 */ /* 0x000fc4000f8610ff */
[C---:B------:R-:W-:Y:S02]  /*cf70*/  IADD3 R37, P4, R6.reuse, 0x6000, RZ ;  /* 0x0000600006257810 */ /* 0x040fe40007f9e0ff */
[----:B------:R-:W-:Y:S01]  /*cf80*/  LEA.HI.X R17, R9, UR7, R10, 0x2, P3 ;  /* 0x0000000709117c11 */ /* 0x000fe200098f140a */
[----:B------:R-:W-:Y:S01]  /*cf90*/  IMAD.X R9, RZ, RZ, R7, P2 ;  /* 0x000000ffff097224 */ /* 0x000fe200010e0607 */
[C---:B------:R-:W-:Y:S01]  /*cfa0*/  IADD3 R29, P3, R6.reuse, 0x7000, RZ ;  /* 0x00007000061d7810 */ /* 0x040fe20007f7e0ff */
[----:B------:R-:W-:Y:S01]  /*cfb0*/  ULDC.64 UR6, c[0x0][0xaa0] ;  /* 0x0002a80000067ab9 */ /* 0x000fe20000000a00 */
[C---:B------:R-:W-:Y:S02]  /*cfc0*/  IADD3 R65, P1, R6.reuse, 0x9000, RZ ;  /* 0x0000900006417810 */ /* 0x040fe40007f3e0ff */
[----:B------:R-:W-:Y:S02]  /*cfd0*/  LOP3.LUT R76, R77, 0x380, RZ, 0xc0, !PT ;  /* 0x000003804d4c7812 */ /* 0x000fe400078ec0ff */
[----:B------:R-:W-:-:S02]  /*cfe0*/  IADD3 R49, P2, R6, 0xa000, RZ ;  /* 0x0000a00006317810 */ /* 0x000fc40007f5e0ff */
[----:B------:R-:W-:Y:S02]  /*cff0*/  LOP3.LUT R68, R69, 0x380, RZ, 0xc0, !PT ;  /* 0x0000038045447812 */ /* 0x000fe400078ec0ff */
[----:B------:R-:W-:Y:S02]  /*d000*/  LOP3.LUT R52, R53, 0x380, RZ, 0xc0, !PT ;  /* 0x0000038035347812 */ /* 0x000fe400078ec0ff */
[----:B------:R-:W-:Y:S02]  /*d010*/  LOP3.LUT R36, R37, 0x380, RZ, 0xc0, !PT ;  /* 0x0000038025247812 */ /* 0x000fe400078ec0ff */
[----:B------:R-:W-:Y:S02]  /*d020*/  LOP3.LUT R28, R29, 0x380, RZ, 0xc0, !PT ;  /* 0x000003801d1c7812 */ /* 0x000fe400078ec0ff */
[----:B------:R-:W-:Y:S02]  /*d030*/  LOP3.LUT R64, R65, 0x380, RZ, 0xc0, !PT ;  /* 0x0000038041407812 */ /* 0x000fe400078ec0ff */
[----:B------:R-:W-:-:S02]  /*d040*/  SHF.R.U64 R76, R76, 0x3, RZ ;  /* 0x000000034c4c7819 */ /* 0x000fc400000012ff */
        /* <DEDUP_REMOVED lines=8> */
[----:B------:R-:W-:Y:S02]  /*d0d0*/  SHF.R.U64 R48, R48, 0x3, RZ ;  /* 0x0000000330307819 */ /* 0x000fe400000012ff */
[----:B------:R-:W-:Y:S02]  /*d0e0*/  LOP3.LUT P0, RZ, R192, 0x3, RZ, 0xc0, !PT ;  /* 0x00000003c0ff7812 */ /* 0x000fe4000780c0ff */
[----:B------:R-:W-:Y:S01]  /*d0f0*/  LOP3.LUT R68, R68, R69, RZ, 0x3c, !PT ;  /* 0x0000004544447212 */ /* 0x000fe200078e3cff */
[--C-:B------:R-:W-:Y:S01]  /*d100*/  IMAD.X R69, RZ, RZ, R7.reuse, P6 ;  /* 0x000000ffff457224 */ /* 0x100fe200030e0607 */
        /* <DEDUP_REMOVED lines=12> */
[C---:B------:R-:W-:Y:S02]  /*d1d0*/  IADD3 R73, P4, R6.reuse, 0xd000, RZ ;  /* 0x0000d00006497810 */ /* 0x040fe40007f9e0ff */
[C---:B------:R-:W-:Y:S02]  /*d1e0*/  IADD3 R57, P3, R6.reuse, 0xe000, RZ ;  /* 0x0000e00006397810 */ /* 0x040fe40007f7e0ff */
[-C--:B-----5:R-:W-:Y:S02]  /*d1f0*/  ISETP.GE.OR P1, PT, R11, R20.reuse, P0 ;  /* 0x000000140b00720c */ /* 0x0a0fe40000726670 */
[----:B------:R-:W-:Y:S02]  /*d200*/  IADD3 R10, P2, R6, 0xf000, RZ ;  /* 0x0000f000060a7810 */ /* 0x000fe40007f5e0ff */
[----:B------:R-:W-:-:S02]  /*d210*/  ISETP.GE.OR P0, PT, R5, R20, P0 ;  /* 0x000000140500720c */ /* 0x000fc40000706670 */
[----:B------:R-:W-:Y:S01]  /*d220*/  LOP3.LUT R11, R6, 0x380, RZ, 0xc0, !PT ;  /* 0x00000380060b7812 */ /* 0x000fe200078ec0ff */
[----:B------:R-:W-:Y:S01]  /*d230*/  IMAD.X R45, RZ, RZ, R7, P2 ;  /* 0x000000ffff2d7224 */ /* 0x000fe200010e0607 */
[----:B------:R-:W-:Y:S02]  /*d240*/  LOP3.LUT R40, R41, 0x380, RZ, 0xc0, !PT ;  /* 0x0000038029287812 */ /* 0x000fe400078ec0ff */
[----:B------:R-:W-:Y:S02]  /*d250*/  LOP3.LUT R80, R81, 0x380, RZ, 0xc0, !PT ;  /* 0x0000038051507812 */ /* 0x000fe400078ec0ff */
[----:B------:R-:W-:Y:S01]  /*d260*/  LOP3.LUT R72, R73, 0x380, RZ, 0xc0, !PT ;  /* 0x0000038049487812 */ /* 0x000fe200078ec0ff */
[----:B------:R0:W-:Y:S01]  /*d270*/  @!P1 STG.E desc[UR50][R16.64], R3 ;  /* 0x0000000310009986 */ /* 0x0001e2000c101932 */
[----:B------:R-:W-:Y:S02]  /*d280*/  LOP3.LUT R56, R57, 0x380, RZ, 0xc0, !PT ;  /* 0x0000038039387812 */ /* 0x000fe400078ec0ff */
[----:B------:R-:W-:Y:S01]  /*d290*/  LOP3.LUT R5, R10, 0x380, RZ, 0xc0, !PT ;  /* 0x000003800a057812 */ /* 0x000fe200078ec0ff */
[----:B------:R1:W-:Y:S01]  /*d2a0*/  @!P0 STG.E desc[UR50][R16.64+0x20], R0 ;  /* 0x0000200010008986 */ /* 0x0003e2000c101932 */
[----:B------:R-:W-:-:S02]  /*d2b0*/  SHF.R.U64 R11, R11, 0x3, RZ ;  /* 0x000000030b0b7819 */ /* 0x000fc400000012ff */
[----:B------:R-:W-:Y:S01]  /*d2c0*/  SHF.R.U64 R40, R40, 0x3, RZ ;  /* 0x0000000328287819 */ /* 0x000fe200000012ff */
[----:B------:R-:W-:Y:S01]  /*d2d0*/  UIMAD UR5, UR5, UR6, URZ ;  /* 0x00000006050572a4 */ /* 0x000fe2000f8e023f */
[----:B------:R-:W-:Y:S01]  /*d2e0*/  SHF.R.U64 R80, R80, 0x3, RZ ;  /* 0x0000000350507819 */ /* 0x000fe200000012ff */
[----:B------:R-:W5:Y:S01]  /*d2f0*/  LD.E.128 R24, desc[UR50][R24.64] ;  /* 0x0000003218187980 */ /* 0x000f62000c101d00 */
[----:B------:R-:W-:Y:S02]  /*d300*/  SHF.R.U64 R72, R72, 0x3, RZ ;  /* 0x0000000348487819 */ /* 0x000fe400000012ff */
[----:B------:R-:W-:Y:S01]  /*d310*/  SHF.R.U64 R56, R56, 0x3, RZ ;  /* 0x0000000338387819 */ /* 0x000fe200000012ff */
[----:B0-----:R-:W-:Y:S01]  /*d320*/  IMAD.U32 R3, RZ, RZ, UR6 ;  /* 0x00000006ff037e24 */ /* 0x001fe2000f8e00ff */
[----:B------:R-:W-:Y:S01]  /*d330*/  SHF.R.U64 R5, R5, 0x3, RZ ;  /* 0x0000000305057819 */ /* 0x000fe200000012ff */
[----:B------:R-:W5:Y:S01]  /*d340*/  LD.E.128 R12, desc[UR50][R12.64] ;  /* 0x000000320c0c7980 */ /* 0x000f62000c101d00 */
[----:B------:R-:W-:-:S02]  /*d350*/  LOP3.LUT R6, R11, R6, RZ, 0x3c, !PT ;  /* 0x000000060b067212 */ /* 0x000fc400078e3cff */
        /* <DEDUP_REMOVED lines=8> */
[----:B------:R-:W-:Y:S01]  /*d3e0*/  LOP3.LUT R44, R5, R10, RZ, 0x3c, !PT ;  /* 0x0000000a052c7212 */ /* 0x000fe200078e3cff */
[----:B------:R0:W5:Y:S01]  /*d3f0*/  LD.E.128 R32, desc[UR50][R6.64] ;  /* 0x0000003206207980 */ /* 0x000162000c101d00 */
[----:B------:R-:W-:-:S03]  /*d400*/  UIMAD UR5, UR4, UR7, UR5 ;  /* 0x00000007040572a4 */ /* 0x000fc6000f8e0205 */
[----:B------:R-:W5:Y:S01]  /*d410*/  LD.E.128 R8, desc[UR50][R8.64] ;  /* 0x0000003208087980 */ /* 0x000f62000c101d00 */
[----:B------:R-:W-:-:S03]  /*d420*/  ULDC.64 UR6, c[0x0][0xae0] ;  /* 0x0002b80000067ab9 */ /* 0x000fc60000000a00 */
[----:B------:R-:W5:Y:S01]  /*d430*/  LD.E.128 R68, desc[UR50][R68.64] ;  /* 0x0000003244447980 */ /* 0x000f62000c101d00 */
[--C-:B0-----:R-:W-:Y:S01]  /*d440*/  SHF.R.S32.HI R7, RZ, 0x1f, R18.reuse ;  /* 0x0000001fff077819 */ /* 0x101fe20000011412 */
[----:B------:R-:W-:Y:S02]  /*d450*/  IMAD.MOV.U32 R6, RZ, RZ, R18 ;  /* 0x000000ffff067224 */ /* 0x000fe400078e0012 */
[----:B------:R-:W5:Y:S04]  /*d460*/  LD.E.128 R52, desc[UR50][R52.64] ;  /* 0x0000003234347980 */ /* 0x000f68000c101d00 */
[----:B------:R-:W5:Y:S01]  /*d470*/  LD.E.128 R36, desc[UR50][R36.64] ;  /* 0x0000003224247980 */ /* 0x000f62000c101d00 */
[----:B------:R-:W-:-:S03]  /*d480*/  IMAD.WIDE.U32 R6, R3, UR4, R6 ;  /* 0x0000000403067c25 */ /* 0x000fc6000f8e0006 */
        /* <DEDUP_REMOVED lines=9> */
[----:B------:R-:W-:Y:S01]  /*d520*/  UIMAD UR4, UR9, UR6, URZ ;  /* 0x00000006090472a4 */ /* 0x000fe2000f8e023f */
[----:B------:R-:W-:Y:S01]  /*d530*/  @!PT LDS RZ, [RZ] ;  /* 0x00000000fffff984 */ /* 0x000fe20000000800 */
[----:B------:R-:W-:Y:S01]  /*d540*/  @!PT LDS RZ, [RZ] ;  /* 0x00000000fffff984 */ /* 0x000fe20000000800 */
[----:B------:R-:W-:Y:S01]  /*d550*/  @!PT LDS RZ, [RZ] ;  /* 0x00000000fffff984 */ /* 0x000fe20000000800 */
[----:B------:R-:W-:Y:S01]  /*d560*/  @!PT LDS RZ, [RZ] ;  /* 0x00000000fffff984 */ /* 0x000fe20000000800 */
[----:B------:R0:W-:Y:S06]  /*d570*/  MEMBAR.ALL.CTA ;  /* 0x0000000000007992 */ /* 0x0001ec0000008000 */
[----:B0-----:R-:W0:Y:S01]  /*d580*/  FENCE.VIEW.ASYNC.S ;  /* 0x00000000000073c6 */ /* 0x001e220000000000 */
[----:B------:R-:W-:-:S02]  /*d590*/  VIADD R7, R7, UR5 ;  /* 0x0000000507077c36 */ /* 0x000fc40008000000 */
[----:B-1----:R-:W-:Y:S01]  /*d5a0*/  IMAD.U32 R17, RZ, RZ, UR6 ;  /* 0x00000006ff117e24 */ /* 0x002fe2000f8e00ff */
[----:B------:R-:W-:Y:S01]  /*d5b0*/  UIMAD UR4, UR42, UR7, UR4 ;  /* 0x000000072a0472a4 */ /* 0x000fe2000f8e0204 */
[----:B------:R-:W-:Y:S02]  /*d5c0*/  IMAD R5, R19, -0x80, R20 ;  /* 0xffffff8013057824 */ /* 0x000fe400078e0214 */
[----:B------:R-:W-:Y:S01]  /*d5d0*/  IMAD.WIDE.U32 R6, R17, UR42, R6 ;  /* 0x0000002a11067c25 */ /* 0x000fe2000f8e0006 */
[----:B------:R-:W-:Y:S02]  /*d5e0*/  ULDC.64 UR6, c[0x0][0xae8] ;  /* 0x0002ba0000067ab9 */ /* 0x000fe40000000a00 */
[----:B------:R-:W-:Y:S01]  /*d5f0*/  ISETP.GE.AND P3, PT, R22, R5, PT ;  /* 0x000000051600720c */ /* 0x000fe20003f66270 */
[----:B------:R-:W-:Y:S01]  /*d600*/  VIADD R7, R7, UR4 ;  /* 0x0000000407077c36 */ /* 0x000fe20008000000 */
[----:B------:R-:W-:Y:S01]  /*d610*/  UIMAD UR4, UR13, UR6, URZ ;  /* 0x000000060d0472a4 */ /* 0x000fe2000f8e023f */
[----:B------:R-:W-:-:S02]  /*d620*/  VIADD R4, R4, 0x28420 ;  /* 0x0002842004047836 */ /* 0x000fc40000000000 */
[----:B------:R-:W-:Y:S02]  /*d630*/  VIADD R0, R22, 0x20 ;  /* 0x0000002016007836 */ /* 0x000fe40000000000 */
[----:B------:R-:W-:Y:S01]  /*d640*/  IMAD.U32 R17, RZ, RZ, UR6 ;  /* 0x00000006ff117e24 */ /* 0x000fe2000f8e00ff */
[----:B------:R-:W-:Y:S01]  /*d650*/  SHF.R.S32.HI R23, RZ, 0x1f, R22 ;  /* 0x0000001fff177819 */ /* 0x000fe20000011416 */
[----:B------:R-:W-:Y:S01]  /*d660*/  UIMAD UR4, UR12, UR7, UR4 ;  /* 0x000000070c0472a4 */ /* 0x000fe2000f8e0204 */
[----:B------:R-:W-:Y:S01]  /*d670*/  PRMT R4, RZ, 0x654, R4 ;  /* 0x00000654ff047816 */ /* 0x000fe20000000004 */
[----:B------:R-:W-:Y:S01]  /*d680*/  IMAD.WIDE.U32 R16, R17, UR12, R6 ;  /* 0x0000000c11107c25 */ /* 0x000fe2000f8e0006 */
[----:B------:R-:W-:Y:S01]  /*d690*/  ISETP.GE.AND P0, PT, R0, R5, PT ;  /* 0x000000050000720c */ /* 0x000fe20003f06270 */
[----:B------:R-:W-:Y:S01]  /*d6a0*/  BSSY B1, `(.L_x_1062) ;  /* 0x000001f000017945 */ /* 0x000fe20003800000 */
[----:B0-----:R0:W-:Y:S01]  /*d6b0*/  SYNCS.ARRIVE.TRANS64.RED.A1T0 RZ, [R4+URZ], RZ ;  /* 0x000000ff04ff79a7 */ /* 0x0011e2000810043f */
[----:B------:R-:W-:-:S02]  /*d6c0*/  VIADD R0, R22, 0x40 ;  /* 0x0000004016007836 */ /* 0x000fc40000000000 */
[----:B------:R-:W-:Y:S02]  /*d6d0*/  VIADD R3, R22, 0x60 ;  /* 0x0000006016037836 */ /* 0x000fe40000000000 */
[----:B------:R-:W-:Y:S01]  /*d6e0*/  IMAD.WIDE R6, R19, 0x80, R22 ;  /* 0x0000008013067825 */ /* 0x000fe200078e0216 */
[----:B------:R-:W-:-:S03]  /*d6f0*/  ISETP.GE.AND P1, PT, R0, R5, PT ;  /* 0x000000050000720c */ /* 0x000fc60003f26270 */
[----:B------:R-:W-:Y:S01]  /*d700*/  VIADD R19, R17, UR4 ;  /* 0x0000000411137c36 */ /* 0x000fe20008000000 */
[----:B------:R-:W-:Y:S01]  /*d710*/  ISETP.GE.AND P2, PT, R3, R5, PT ;  /* 0x000000050300720c */ /* 0x000fe20003f46270 */
[----:B0-----:R-:W-:-:S12]  /*d720*/  @P3 BRA `(.L_x_1063) ;  /* 0x0000000000583947 */ /* 0x001fd80003800000 */
        /* <DEDUP_REMOVED lines=22> */
.L_x_1063:
[----:B------:R-:W-:Y:S05]  /*d890*/  BSYNC B1 ;  /* 0x0000000000017941 */ /* 0x000fea0003800000 */
.L_x_1062:
        /* <DEDUP_REMOVED lines=14> */
[----:B0-----:R-:W-:Y:S02]  /*d980*/  VIADD R20, R18, 0xc0 ;  /* 0x000000c012147836 */ /* 0x001fe40000000000 */
[----:B------:R-:W-:-:S03]  /*d990*/  IMAD.WIDE.U32 R4, R3, UR6, R4 ;  /* 0x0000000603047c25 */ /* 0x000fc6000f8e0004 */
[----:B------:R-:W-:Y:S01]  /*d9a0*/  ISETP.GE.AND P6, PT, R20, UR4, PT ;  /* 0x0000000414007c0c */ /* 0x000fe2000bfc6270 */
[----:B------:R-:W-:Y:S01]  /*d9b0*/  IMAD R3, R3, UR7, R0 ;  /* 0x0000000703037c24 */ /* 0x000fe2000f8e0200 */
[----:B------:R-:W-:Y:S02]  /*d9c0*/  ULDC.64 UR6, c[0x0][0xa80] ;  /* 0x0002a00000067ab9 */ /* 0x000fe40000000a00 */
[----:B------:R-:W-:Y:S01]  /*d9d0*/  LEA R20, P0, R4, UR6, 0x1 ;  /* 0x0000000604147c11 */ /* 0x000fe2000f8008ff */
[----:B------:R-:W-:-:S05]  /*d9e0*/  IMAD.IADD R3, R5, 0x1, R3 ;  /* 0x0000000105037824 */ /* 0x000fca00078e0203 */
[----:B------:R-:W-:-:S05]  /*d9f0*/  LEA.HI.X R21, R4, UR7, R3, 0x1, P0 ;  /* 0x0000000704157c11 */ /* 0x000fca00080f0c03 */
[----:B-----5:R1:W-:Y:S04]  /*da00*/  @!P3 STG.E.128 desc[UR50][R20.64], R24 ;  /* 0x000000181400b986 */ /* 0x0203e8000c101d32 */
[----:B------:R1:W-:Y:S04]  /*da10*/  @!P4 STG.E.128 desc[UR50][R20.64+0x80], R52 ;  /* 0x000080341400c986 */ /* 0x0003e8000c101d32 */
[----:B------:R1:W-:Y:S04]  /*da20*/  @!P5 STG.E.128 desc[UR50][R20.64+0x100], R64 ;  /* 0x000100401400d986 */ /* 0x0003e8000c101d32 */
[----:B------:R1:W-:Y:S02]  /*da30*/  @!P6 STG.E.128 desc[UR50][R20.64+0x180], R72 ;  /* 0x000180481400e986 */ /* 0x0003e4000c101d32 */
.L_x_1065:
[----:B------:R-:W-:Y:S05]  /*da40*/  BSYNC B1 ;  /* 0x0000000000017941 */ /* 0x000fea0003800000 */
.L_x_1064:
        /* <DEDUP_REMOVED lines=14> */
[----:B01----:R-:W-:Y:S02]  /*db30*/  VIADD R20, R18, 0xc0 ;  /* 0x000000c012147836 */ /* 0x003fe40000000000 */
        /* <DEDUP_REMOVED lines=11> */
.L_x_1067:
[----:B------:R-:W-:Y:S05]  /*dbf0*/  BSYNC B1 ;  /* 0x0000000000017941 */ /* 0x000fea0003800000 */
.L_x_1066:
        /* <DEDUP_REMOVED lines=21> */
[----:B-----5:R4:W-:Y:S04]  /*dd50*/  @!P1 STG.E.128 desc[UR50][R6.64], R8 ;  /* 0x0000000806009986 */ /* 0x0209e8000c101d32 */
[----:B------:R4:W-:Y:S04]  /*dd60*/  @!P2 STG.E.128 desc[UR50][R6.64+0x80], R28 ;  /* 0x0000801c0600a986 */ /* 0x0009e8000c101d32 */
[----:B------:R4:W-:Y:S02]  /*dd70*/  @!P3 STG.E.128 desc[UR50][R6.64+0x100], R40 ;  /* 0x000100280600b986 */ /* 0x0009e4000c101d32 */
[----:B------:R-:W-:Y:S05]  /*dd80*/  @P0 BRA `(.L_x_1068) ;  /* 0x0000000c000c0947 */ /* 0x000fea0003800000 */
[----:B------:R3:W-:Y:S01]  /*dd90*/  STG.E.128 desc[UR50][R6.64+0x180], R44 ;  /* 0x0001802c06007986 */ /* 0x0007e2000c101d32 */
[----:B------:R-:W-:Y:S05]  /*dda0*/  BRA `(.L_x_1068) ;  /* 0x0000000c00047947 */ /* 0x000fea0003800000 */
.L_x_1060:
        /* <DEDUP_REMOVED lines=20> */
[----:B------:R-:W-:Y:S01]  /*def0*/  USHF.R.S32.HI UR6, URZ, 0x1f, UR42 ;  /* 0x0000001f3f067899 */ /* 0x000fe2000801142a */
[----:B------:R-:W-:Y:S01]  /*df00*/  ISETP.GT.AND P0, PT, R196, 0x7f, PT ;  /* 0x0000007fc400780c */ /* 0x000fe20003f04270 */
[----:B------:R-:W-:-:S12]  /*df10*/  @P2 BRA `(.L_x_1069) ;  /* 0x0000000000102947 */ /* 0x000fd80003800000 */
[----:B------:R-:W-:Y:S05]  /*df20*/  @!P1 BRA `(.L_x_1069) ;  /* 0x00000000000c9947 */ /* 0x000fea0003800000 */
[----:B-1----:R-:W2:Y:S04]  /*df30*/  LDG.E R7, desc[UR50][R4.64] ;  /* 0x0000003204077981 */ /* 0x002ea8000c1e1900 */
[----:B-----5:R-:W2:Y:S02]  /*df40*/  LDG.E R0, desc[UR50][R4.64+0x4] ;  /* 0x0000043204007981 */ /* 0x020ea4000c1e1900 */
[----:B--2---:R-:W-:-:S07]  /*df50*/  IMAD.IADD R0, R0, 0x1, -R7 ;  /* 0x0000000100007824 */ /* 0x004fce00078e0a07 */
.L_x_1069:
        /* <DEDUP_REMOVED lines=31> */
.L_x_1071:
[----:B------:R-:W-:Y:S05]  /*e150*/  BSYNC B1 ;  /* 0x0000000000017941 */ /* 0x000fea0003800000 */
.L_x_1070:
[----:B------:R-:W-:Y:S01]  /*e160*/  ULDC.64 UR4, c[0x0][0xaa0] ;  /* 0x0002a80000047ab9 */ /* 0x000fe20000000a00 */
[----:B-1----:R-:W-:Y:S01]  /*e170*/  IMAD.MOV.U32 R4, RZ, RZ, R18 ;  /* 0x000000ffff047224 */ /* 0x002fe200078e0012 */
[----:B------:R-:W-:Y:S01]  /*e180*/  ULDC.64 UR10, c[0x0][0xae0] ;  /* 0x0002b800000a7ab9 */ /* 0x000fe20000000a00 */
[----:B0-----:R-:W-:Y:S01]  /*e190*/  IMAD.MOV.U32 R5, RZ, RZ, R9 ;  /* 0x000000ffff057224 */ /* 0x001fe200078e0009 */
[----:B------:R-:W-:Y:S01]  /*e1a0*/  SHF.R.S32.HI R9, RZ, 0x1f, R22 ;  /* 0x0000001fff097819 */ /* 0x000fe20000011416 */
[----:B------:R-:W-:Y:S01]  /*e1b0*/  IMAD R6, R8, UR4, RZ ;  /* 0x0000000408067c24 */ /* 0x000fe2000f8e02ff */
[----:B------:R-:W-:Y:S01]  /*e1c0*/  BSSY B1, `(.L_x_1072) ;  /* 0x000002f000017945 */ /* 0x000fe20003800000 */
[----:B------:R-:W-:Y:S01]  /*e1d0*/  IMAD.WIDE.U32 R4, R3, UR4, R4 ;  /* 0x0000000403047c25 */ /* 0x000fe2000f8e0004 */
[----:B------:R-:W-:-:S03]  /*e1e0*/  UIMAD UR4, UR6, UR10, URZ ;  /* 0x0000000a060472a4 */ /* 0x000fc6000f8e023f */
[----:B------:R-:W-:Y:S01]  /*e1f0*/  IMAD R3, R3, UR5, R6 ;  /* 0x0000000503037c24 */ /* 0x000fe2000f8e0206 */
[----:B------:R-:W-:Y:S01]  /*e200*/  UIMAD UR4, UR42, UR11, UR4 ;  /* 0x0000000b2a0472a4 */ /* 0x000fe2000f8e0204 */
[----:B------:R-:W-:Y:S02]  /*e210*/  IMAD R11, R19, -0x80, R0 ;  /* 0xffffff80130b7824 */ /* 0x000fe400078e0200 */
[----:B------:R-:W-:Y:S02]  /*e220*/  IMAD.IADD R5, R5, 0x1, R3 ;  /* 0x0000000105057824 */ /* 0x000fe400078e0203 */
[----:B------:R-:W-:Y:S01]  /*e230*/  IMAD.U32 R3, RZ, RZ, UR10 ;  /* 0x0000000aff037e24 */ /* 0x000fe2000f8e00ff */
[----:B------:R-:W-:Y:S01]  /*e240*/  ULDC.64 UR10, c[0x0][0xae8] ;  /* 0x0002ba00000a7ab9 */ /* 0x000fe20000000a00 */
[C---:B------:R-:W-:Y:S01]  /*e250*/  ISETP.GE.AND P2, PT, R22.reuse, R11, PT ;  /* 0x0000000b1600720c */ /* 0x040fe20003f46270 */
[----:B------:R-:W-:Y:S02]  /*e260*/  VIADD R6, R22, 0x40 ;  /* 0x0000004016067836 */ /* 0x000fe40000000000 */
[----:B------:R-:W-:-:S03]  /*e270*/  IMAD.WIDE.U32 R4, R3, UR42, R4 ;  /* 0x0000002a03047c25 */ /* 0x000fc6000f8e0004 */
[-C--:B------:R-:W-:Y:S01]  /*e280*/  ISETP.GE.AND P0, PT, R6, R11.reuse, PT ;  /* 0x0000000b0600720c */ /* 0x080fe20003f06270 */
[----:B------:R-:W-:Y:S01]  /*e290*/  VIADD R5, R5, UR4 ;  /* 0x0000000405057c36 */ /* 0x000fe20008000000 */
[----:B------:R-:W-:Y:S02]  /*e2a0*/  UIMAD UR4, UR7, UR10, URZ ;  /* 0x0000000a070472a4 */ /* 0x000fe4000f8e023f */
[----:B------:R-:W-:Y:S02]  /*e2b0*/  IMAD.U32 R7, RZ, RZ, UR10 ;  /* 0x0000000aff077e24 */ /* 0x000fe4000f8e00ff */
[----:B------:R-:W-:Y:S01]  /*e2c0*/  VIADD R0, R22, 0x20 ;  /* 0x0000002016007836 */ /* 0x000fe20000000000 */
[----:B------:R-:W-:Y:S02]  /*e2d0*/  UIMAD UR4, UR8, UR11, UR4 ;  /* 0x0000000b080472a4 */ /* 0x000fe4000f8e0204 */
[----:B------:R-:W-:Y:S02]  /*e2e0*/  IMAD.WIDE.U32 R6, R7, UR8, R4 ;  /* 0x0000000807067c25 */ /* 0x000fe4000f8e0004 */
[----:B------:R-:W-:-:S02]  /*e2f0*/  ISETP.GE.AND P1, PT, R0, R11, PT ;  /* 0x0000000b0000720c */ /* 0x000fc40003f26270 */
        /* <DEDUP_REMOVED lines=27> */
.L_x_1073:
[----:B------:R-:W-:Y:S05]  /*e4b0*/  BSYNC B1 ;  /* 0x0000000000017941 */ /* 0x000fea0003800000 */
.L_x_1072:
[----:B------:R-:W-:Y:S01]  /*e4c0*/  BSSY B1, `(.L_x_1074) ;  /* 0x000001b000017945 */ /* 0x000fe20003800000 */
[----:B------:R-:W-:-:S03]  /*e4d0*/  ISETP.GE.AND P2, PT, R0, R11, PT ;  /* 0x0000000b0000720c */ /* 0x000fc60003f46270 */
        /* <DEDUP_REMOVED lines=25> */
.L_x_1075:
[----:B------:R-:W-:Y:S05]  /*e670*/  BSYNC B1 ;  /* 0x0000000000017941 */ /* 0x000fea0003800000 */
.L_x_1074:
        /* <DEDUP_REMOVED lines=14> */
[----:B-1----:R-:W-:Y:S02]  /*e760*/  VIADD R10, R18, 0xc0 ;  /* 0x000000c0120a7836 */ /* 0x002fe40000000000 */
        /* <DEDUP_REMOVED lines=11> */
.L_x_1077:
[----:B------:R-:W-:Y:S05]  /*e820*/  BSYNC B1 ;  /* 0x0000000000017941 */ /* 0x000fea0003800000 */
.L_x_1076:
        /* <DEDUP_REMOVED lines=25> */
.L_x_1068:
[----:B------:R-:W-:Y:S05]  /*e9c0*/  BSYNC B0 ;  /* 0x0000000000007941 */ /* 0x000fea0003800000 */
.L_x_1059:
[----:B------:R-:W-:Y:S02]  /*e9d0*/  ULDC UR4, c[0x0][0xc14] ;  /* 0x0003050000047ab9 */ /* 0x000fe40000000800 */
[----:B------:R-:W-:-:S06]  /*e9e0*/  UISETP.GE.AND UP0, UPT, UR48, UR4, UPT ;  /* 0x000000043000728c */ /* 0x000fcc000bf06270 */
[----:B------:R-:W-:-:S13]  /*e9f0*/  PLOP3.LUT P0, PT, PT, PT, UP0, 0x80, 0x0 ;  /* 0x000000000000781c */ /* 0x000fda0003f0f008 */
[----:B------:R-:W-:Y:S05]  /*ea00*/  @!P0 BRA `(.L_x_1078) ;  /* 0xffffff2000e08947 */ /* 0x000fea000383ffff */
[----:B------:R-:W-:Y:S05]  /*ea10*/  EXIT ;  /* 0x000000000000794d */ /* 0x000fea0003800000 */
.L_x_973:
[----:B------:R-:W-:-:S08]  /*ea20*/  NOP ;  /* 0x0000000000007918 */ /* 0x000fd00000000000 */
[----:B------:R-:W0:-:S00]  /*ea30*/  USETMAXREG.DEALLOC.CTAPOOL 0x18 ;  /* 0x00000018000079c8 */ /* 0x000e0000080e0500 */
[----:B0-----:R-:W2:Y:S01]  /*ea40*/  LDL.LU R2, [R1+0x30] ;  /* 0x0000300001027983 */ /* 0x001ea20000300800 */
[----:B------:R-:W-:Y:S01]  /*ea50*/  LOP3.LUT R0, R0, 0x3, RZ, 0xc0, !PT ;  /* 0x0000000300007812 */ /* 0x000fe200078ec0ff */
[----:B------:R-:W-:-:S05]  /*ea60*/  IMAD.MOV.U32 R6, RZ, RZ, RZ ;  /* 0x000000ffff067224 */ /* 0x000fca00078e00ff */
[----:B------:R-:W0:Y:S02]  /*ea70*/  SHFL.IDX PT, R0, R0, RZ, 0x1f ;  /* 0x00001fff00007589 */ /* 0x000e2400000e0000 */
[----:B0-----:R-:W-:Y:S02]  /*ea80*/  ISETP.NE.AND P0, PT, R0, RZ, PT ;  /* 0x000000ff0000720c */ /* 0x001fe40003f05270 */
        /* <DEDUP_REMOVED lines=15> */
.L_x_1079:
[----:B------:R-:W1:Y:S01]  /*eb80*/  S2R R0, SR_TID.X ;  /* 0x0000000000007919 */ /* 0x000e620000002100 */
[----:B------:R-:W-:Y:S01]  /*eb90*/  ULDC UR4, c[0x0][0xc14] ;  /* 0x0003050000047ab9 */ /* 0x000fe20000000800 */
[----:B-1----:R-:W-:-:S04]  /*eba0*/  LOP3.LUT R5, R0, 0x1f, RZ, 0xc0, !PT ;  /* 0x0000001f00057812 */ /* 0x002fc800078ec0ff */
[----:B------:R-:W-:-:S04]  /*ebb0*/  ISETP.NE.AND P0, PT, R5, 0x1f, PT ;  /* 0x0000001f0500780c */ /* 0x000fc80003f05270 */
[----:B------:R-:W-:-:S13]  /*ebc0*/  ISETP.GE.OR P1, PT, R5, UR4, !P0 ;  /* 0x0000000405007c0c */ /* 0x000fda000c726670 */
[----:B0-----:R-:W0:Y:S02]  /*ebd0*/  @!P1 LDC.64 R2, c[0x0][0xc58] ;  /* 0x00031600ff029b82 */ /* 0x001e240000000a00 */
        /* <DEDUP_REMOVED lines=18> */
[----:B------:R-:W1:Y:S02]  /*ed00*/  SHFL.UP PT, R2, R3, 0x8, RZ ;  /* 0x0500000003027989 */ /* 0x000e6400000e00ff */
[----:B-1----:R-:W-:-:S05]  /*ed10*/  SEL R2, R2, RZ, P4 ;  /* 0x000000ff02027207 */ /* 0x002fca0002000000 */
[----:B------:R-:W-:-:S05]  /*ed20*/  IMAD.IADD R2, R3, 0x1, R2 ;  /* 0x0000000103027824 */ /* 0x000fca00078e0202 */
[----:B------:R-:W1:Y:S02]  /*ed30*/  SHFL.UP PT, R4, R2, 0x10, RZ ;  /* 0x0600000002047989 */ /* 0x000e6400000e00ff */
[----:B-1----:R-:W-:-:S05]  /*ed40*/  SEL R7, R4, RZ, P5 ;  /* 0x000000ff04077207 */ /* 0x002fca0002800000 */
[----:B------:R-:W-:Y:S02]  /*ed50*/  IMAD.IADD R10, R2, 0x1, R7 ;  /* 0x00000001020a7824 */ /* 0x000fe400078e0207 */
[----:B------:R-:W1:Y:S03]  /*ed60*/  LDC R7, c[0x0][0xc10] ;  /* 0x00030400ff077b82 */ /* 0x000e660000000800 */
        /* <DEDUP_REMOVED lines=10> */
.L_x_1085:
        /* <DEDUP_REMOVED lines=14> */
.L_x_1084:
[----:B------:R-:W-:Y:S05]  /*eef0*/  BSYNC B0 ;  /* 0x0000000000007941 */ /* 0x000fea0003800000 */
.L_x_1083:
        /* <DEDUP_REMOVED lines=22> */
.L_x_1081:
[----:B------:R-:W-:Y:S01]  /*f060*/  IMAD.IADD R11, R9, 0x1, -R8 ;  /* 0x00000001090b7824 */ /* 0x000fe200078e0a08 */
[----:B------:R-:W-:-:S03]  /*f070*/  ULDC.64 UR4, c[0x0][0xc68] ;  /* 0x00031a0000047ab9 */ /* 0x000fc60000000a00 */
[----:B------:R-:W-:-:S05]  /*f080*/  IMAD R3, R10, R7, R11 ;  /* 0x000000070a037224 */ /* 0x000fca00078e020b */
[----:B------:R-:W-:-:S13]  /*f090*/  ISETP.GT.AND P0, PT, R3, R0, PT ;  /* 0x000000000300720c */ /* 0x000fda0003f04270 */
[----:B------:R-:W-:Y:S02]  /*f0a0*/  VOTEU.ANY UR7, UPT, !P0 ;  /* 0x0000000000077886 */ /* 0x000fe400040e0100 */
[----:B------:R-:W-:-:S04]  /*f0b0*/  UPOPC UR6, UR7 ;  /* 0x00000007000672bf */ /* 0x000fc80008000000 */
[----:B------:R-:W-:-:S04]  /*f0c0*/  UIADD3 UR45, UR6, UR45, URZ ;  /* 0x0000002d062d7290 */ /* 0x000fc8000fffe03f */
[----:B------:R-:W-:-:S06]  /*f0d0*/  UIMAD.WIDE UR4, UR45, 0x4, UR4 ;  /* 0x000000042d0478a5 */ /* 0x000fcc000f8e0204 */
[----:B------:R-:W-:Y:S02]  /*f0e0*/  IMAD.U32 R2, RZ, RZ, UR4 ;  /* 0x00000004ff027e24 */ /* 0x000fe4000f8e00ff */
[----:B------:R-:W-:-:S05]  /*f0f0*/  IMAD.U32 R3, RZ, RZ, UR5 ;  /* 0x00000005ff037e24 */ /* 0x000fca000f8e00ff */
[----:B------:R-:W2:Y:S01]  /*f100*/  LDG.E R9, desc[UR50][R2.64] ;  /* 0x0000003202097981 */ /* 0x000ea2000c1e1900 */
[----:B------:R-:W-:Y:S01]  /*f110*/  IMAD.U32 R15, RZ, RZ, UR6 ;  /* 0x00000006ff0f7e24 */ /* 0x000fe2000f8e00ff */
[----:B------:R-:W-:-:S04]  /*f120*/  ISETP.NE.AND P0, PT, RZ, UR7, PT ;  /* 0x00000007ff007c0c */ /* 0x000fc8000bf05270 */
[----:B------:R-:W2:Y:S02]  /*f130*/  SHFL.IDX PT, R6, R6, R15, 0x1f ;  /* 0x00001f0f06067589 */ /* 0x000ea400000e0000 */
[----:B--2---:R-:W-:-:S05]  /*f140*/  IMAD R8, R6, R9, RZ ;  /* 0x0000000906087224 */ /* 0x004fca00078e02ff */
[----:B------:R-:W-:-:S04]  /*f150*/  IABS R12, R8 ;  /* 0x00000008000c7213 */ /* 0x000fc80000000000 */
[----:B------:R-:W0:Y:S08]  /*f160*/  I2F.RP R13, R12 ;  /* 0x0000000c000d7306 */ /* 0x000e300000209400 */
[----:B0-----:R-:W0:Y:S02]  /*f170*/  MUFU.RCP R13, R13 ;  /* 0x0000000d000d7308 */ /* 0x001e240000001000 */
[----:B0-----:R-:W-:-:S06]  /*f180*/  VIADD R14, R13, 0xffffffe ;  /* 0x0ffffffe0d0e7836 */ /* 0x001fcc0000000000 */
[----:B------:R-:W0:Y:S02]  /*f190*/  F2I.FTZ.U32.TRUNC.NTZ R3, R14 ;  /* 0x0000000e00037305 */ /* 0x000e24000021f000 */
[----:B0-----:R-:W-:Y:S01]  /*f1a0*/  IMAD.MOV R17, RZ, RZ, -R3 ;  /* 0x000000ffff117224 */ /* 0x001fe200078e0a03 */
[----:B------:R-:W-:Y:S06]  /*f1b0*/  @!P0 BRA `(.L_x_1086) ;  /* 0x00000000000c8947 */ /* 0x000fec0003800000 */
[----:B------:R-:W-:-:S06]  /*f1c0*/  UIADD3 UR4, UR6, -0x1, URZ ;  /* 0xffffffff06047890 */ /* 0x000fcc000fffe03f */
[----:B------:R-:W-:-:S05]  /*f1d0*/  IMAD.U32 R13, RZ, RZ, UR4 ;  /* 0x00000004ff0d7e24 */ /* 0x000fca000f8e00ff */
[----:B------:R0:W1:Y:S02]  /*f1e0*/  SHFL.IDX PT, R4, R10, R13, 0x1f ;  /* 0x00001f0d0a047589 */ /* 0x00006400000e0000 */
.L_x_1086:
[----:B-1----:R-:W-:Y:S02]  /*f1f0*/  IMAD R4, R4, R7, R11 ;  /* 0x0000000704047224 */ /* 0x002fe400078e020b */
        /* <DEDUP_REMOVED lines=19> */
[----:B------:R-:W-:-:S05]  /*f330*/  @!P1 LOP3.LUT R2, RZ, R8, RZ, 0x33, !PT ;  /* 0x00000008ff029212 */ /* 0x000fca00078e33ff */
[----:B------:R-:W-:Y:S02]  /*f340*/  IMAD R0, R9, R2, RZ ;  /* 0x0000000209007224 */ /* 0x000fe400078e02ff */
[----:B------:R-:W-:Y:S02]  /*f350*/  IMAD.MOV R2, RZ, RZ, -R2 ;  /* 0x000000ffff027224 */ /* 0x000fe400078e0a02 */
[----:B-1----:R-:W-:Y:S02]  /*f360*/  IMAD.MOV R4, RZ, RZ, -R0 ;  /* 0x000000ffff047224 */ /* 0x002fe400078e0a00 */
[----:B------:R-:W-:Y:S02]  /*f370*/  IMAD R8, R8, R2, R11 ;  /* 0x0000000208087224 */ /* 0x000fe400078e020b */
[----:B------:R-:W-:Y:S01]  /*f380*/  IMAD.MOV.U32 R2, RZ, RZ, RZ ;  /* 0x000000ffff027224 */ /* 0x000fe200078e00ff */
[----:B------:R-:W-:-:S04]  /*f390*/  VIADDMNMX R7, R4, R7, R9, PT ;  /* 0x0000000704077246 */ /* 0x000fc80003800109 */
[-C--:B------:R-:W-:Y:S02]  /*f3a0*/  IABS R4, R7.reuse ;  /* 0x0000000700047213 */ /* 0x080fe40000000000 */
[----:B0-----:R-:W-:Y:S02]  /*f3b0*/  IABS R10, R7 ;  /* 0x00000007000a7213 */ /* 0x001fe40000000000 */
[----:B------:R-:W0:Y:S08]  /*f3c0*/  I2F.RP R9, R4 ;  /* 0x0000000400097306 */ /* 0x000e300000209400 */
[----:B0-----:R-:W0:Y:S02]  /*f3d0*/  MUFU.RCP R9, R9 ;  /* 0x0000000900097308 */ /* 0x001e240000001000 */
[----:B0-----:R-:W-:Y:S01]  /*f3e0*/  VIADD R3, R9, 0xffffffe ;  /* 0x0ffffffe09037836 */ /* 0x001fe20000000000 */
[----:B------:R-:W-:-:S05]  /*f3f0*/  IABS R9, R8 ;  /* 0x0000000800097213 */ /* 0x000fca0000000000 */
[----:B------:R-:W0:Y:S02]  /*f400*/  F2I.FTZ.U32.TRUNC.NTZ R3, R3 ;  /* 0x0000000300037305 */ /* 0x000e24000021f000 */
[----:B0-----:R-:W-:-:S04]  /*f410*/  IMAD.MOV R11, RZ, RZ, -R3 ;  /* 0x000000ffff0b7224 */ /* 0x001fc800078e0a03 */
[----:B------:R-:W-:-:S04]  /*f420*/  IMAD R11, R11, R4, RZ ;  /* 0x000000040b0b7224 */ /* 0x000fc800078e02ff */
[----:B------:R-:W-:-:S04]  /*f430*/  IMAD.HI.U32 R2, R3, R11, R2 ;  /* 0x0000000b03027227 */ /* 0x000fc800078e0002 */
[----:B------:R-:W-:Y:S02]  /*f440*/  IMAD.MOV R3, RZ, RZ, -R10 ;  /* 0x000000ffff037224 */ /* 0x000fe400078e0a0a */
        /* <DEDUP_REMOVED lines=8> */
[----:B------:R-:W-:Y:S01]  /*f4d0*/  ISETP.GE.AND P2, PT, R3, RZ, PT ;  /* 0x000000ff0300720c */ /* 0x000fe20003f46270 */
[----:B------:R-:W-:-:S06]  /*f4e0*/  IMAD.IADD R3, R8, 0x1, R0 ;  /* 0x0000000108037824 */ /* 0x000fcc00078e0200 */
[----:B------:R-:W-:-:S06]  /*f4f0*/  @P0 VIADD R2, R2, 0x1 ;  /* 0x0000000102020836 */ /* 0x000fcc0000000000 */
[----:B------:R-:W-:Y:S01]  /*f500*/  @!P2 IMAD.MOV R2, RZ, RZ, -R2 ;  /* 0x000000ffff02a224 */ /* 0x000fe200078e0a02 */
[----:B------:R-:W-:Y:S01]  /*f510*/  @!P1 LOP3.LUT R2, RZ, R7, RZ, 0x33, !PT ;  /* 0x00000007ff029212 */ /* 0x000fe200078e33ff */
[----:B------:R-:W-:-:S04]  /*f520*/  IMAD.MOV R7, RZ, RZ, -R7 ;  /* 0x000000ffff077224 */ /* 0x000fc800078e0a07 */
[----:B------:R-:W-:-:S05]  /*f530*/  IMAD R3, R2, R7, R3 ;  /* 0x0000000702037224 */ /* 0x000fca00078e0203 */
[----:B------:R-:W-:Y:S02]  /*f540*/  R2UR UR38, R3 ;  /* 0x00000000032672ca */ /* 0x000fe400000e0000 */
[----:B------:R-:W-:-:S05]  /*f550*/  LOP3.LUT R3, RZ, R2, RZ, 0x33, !PT ;  /* 0x00000002ff037212 */ /* 0x000fca00078e33ff */
[----:B------:R-:W-:-:S05]  /*f560*/  IMAD.IADD R0, R6, 0x1, R3 ;  /* 0x0000000106007824 */ /* 0x000fca00078e0203 */
[----:B------:R1:W-:Y:S01]  /*f570*/  STL [R1+0x24], R0 ;  /* 0x0000240001007387 */ /* 0x0003e20000100800 */
[----:B------:R-:W-:Y:S05]  /*f580*/  BRA `(.L_x_1087) ;  /* 0x00000000000c7947 */ /* 0x000fea0003800000 */
.L_x_1082:
[----:B------:R0:W-:Y:S01]  /*f590*/  STL [R1+0x20], R0 ;  /* 0x0000200001007387 */ /* 0x0001e20000100800 */
[----:B------:R-:W-:-:S03]  /*f5a0*/  UMOV UR38, URZ ;  /* 0x0000003f00267c82 */ /* 0x000fc60008000000 */
[----:B------:R0:W-:Y:S02]  /*f5b0*/  STL [R1+0x24], RZ ;  /* 0x000024ff01007387 */ /* 0x0001e40000100800 */
.L_x_1087:
[----:B------:R-:W2:Y:S04]  /*f5c0*/  LDL R2, [R1+0x24] ;  /* 0x0000240001027983 */ /* 0x000ea80000100800 */
[----:B------:R-:W3:Y:S01]  /*f5d0*/  LDL R4, [R1+0x20] ;  /* 0x0000200001047983 */ /* 0x000ee20000100800 */
[----:B------:R-:W-:-:S13]  /*f5e0*/  ISETP.NE.AND P0, PT, R5, RZ, PT ;  /* 0x000000ff0500720c */ /* 0x000fda0003f05270 */
[----:B------:R-:W4:Y:S01]  /*f5f0*/  @!P0 S2R R3, SR_CgaCtaId ;  /* 0x0000000000038919 */ /* 0x000f220000008800 */
[----:B01----:R-:W-:Y:S01]  /*f600*/  @!P0 MOV R0, 0x400 ;  /* 0x0000040000008802 */ /* 0x003fe20000000f00 */
[----:B------:R-:W-:Y:S02]  /*f610*/  IMAD.U32 R6, RZ, RZ, UR38 ;  /* 0x00000026ff067e24 */ /* 0x000fe4000f8e00ff */
[----:B------:R-:W-:Y:S01]  /*f620*/  IMAD.U32 R7, RZ, RZ, UR45 ;  /* 0x0000002dff077e24 */ /* 0x000fe2000f8e00ff */
[----:B----4-:R-:W-:Y:S01]  /*f630*/  @!P0 LEA R0, R3, R0, 0x18 ;  /* 0x0000000003008211 */ /* 0x010fe200078ec0ff */
[----:B--2---:R-:W-:-:S05]  /*f640*/  IMAD.MOV.U32 R5, RZ, RZ, R2 ;  /* 0x000000ffff057224 */ /* 0x004fca00078e0002 */
[----:B---3--:R2:W-:Y:S01]  /*f650*/  @!P0 STS.128 [R0+0x284d0], R4 ;  /* 0x0284d00400008388 */ /* 0x0085e20000000c00 */
[----:B------:R-:W-:Y:S06]  /*f660*/  BAR.ARV 0x5, 0x180 ;  /* 0x0146000000007b1d */ /* 0x000fec0000002000 */
.L_x_1080:
        /* <DEDUP_REMOVED lines=34> */
[----:B------:R2:W-:Y:S01]  /*f890*/  STL [R1+0x34], RZ ;  /* 0x000034ff01007387 */ /* 0x0005e20000100800 */
[----:B0-----:R-:W-:Y:S02]  /*f8a0*/  IMAD.MOV.U32 R2, RZ, RZ, 0x20 ;  /* 0x00000020ff027424 */ /* 0x001fe400078e00ff */
[----:B-1----:R-:W-:-:S03]  /*f8b0*/  IMAD.MOV.U32 R0, RZ, RZ, 0x40 ;  /* 0x00000040ff007424 */ /* 0x002fc600078e00ff */
[----:B------:R-:W-:Y:S02]  /*f8c0*/  SEL R2, R2, 0xffffffe0, !P0 ;  /* 0xffffffe002027807 */ /* 0x000fe40004000000 */
[----:B------:R-:W-:Y:S01]  /*f8d0*/  SEL R3, R0, 0xffffffc0, !P0 ;  /* 0xffffffc000037807 */ /* 0x000fe20004000000 */
[----:B------:R-:W-:-:S05]  /*f8e0*/  IMAD.MOV.U32 R0, RZ, RZ, 0x1 ;  /* 0x00000001ff007424 */ /* 0x000fca00078e00ff */
[----:B------:R2:W-:Y:S04]  /*f8f0*/  STL [R1+0xc], R0 ;  /* 0x00000c0001007387 */ /* 0x0005e80000100800 */
[----:B------:R2:W-:Y:S02]  /*f900*/  STL [R1+0x8], RZ ;  /* 0x000008ff01007387 */ /* 0x0005e40000100800 */
.L_x_1156:
[----:B------:R-:W-:Y:S01]  /*f910*/  ULDC.64 UR4, c[0x0][0xa00] ;  /* 0x0002800000047ab9 */ /* 0x000fe20000000a00 */
[----:B------:R-:W-:Y:S01]  /*f920*/  ULDC.64 UR10, c[0x0][0xa08] ;  /* 0x00028200000a7ab9 */ /* 0x000fe20000000a00 */
[----:B------:R-:W-:Y:S01]  /*f930*/  ISETP.NE.U32.AND P0, PT, RZ, UR4, PT ;  /* 0x00000004ff007c0c */ /* 0x000fe2000bf05070 */
[----:B------:R-:W-:Y:S01]  /*f940*/  ULDC.64 UR6, c[0x0][0xa00] ;  /* 0x0002800000067ab9 */ /* 0x000fe20000000a00 */
[----:B------:R-:W-:Y:S01]  /*f950*/  ISETP.NE.U32.AND P1, PT, RZ, UR10, PT ;  /* 0x0000000aff007c0c */ /* 0x000fe2000bf25070 */
[----:B------:R-:W-:Y:S01]  /*f960*/  UIMAD.WIDE UR6, UR45, 0x4, UR6 ;  /* 0x000000042d0678a5 */ /* 0x000fe2000f8e0206 */
[----:B------:R-:W-:Y:S01]  /*f970*/  ISETP.NE.AND.EX P0, PT, RZ, UR5, PT, P0 ;  /* 0x00000005ff007c0c */ /* 0x000fe2000bf05300 */
[----:B------:R-:W-:Y:S01]  /*f980*/  ULDC.64 UR4, c[0x0][0xa28] ;  /* 0x00028a0000047ab9 */ /* 0x000fe20000000a00 */
[----:B------:R-:W-:Y:S01]  /*f990*/  ULDC.64 UR8, c[0x0][0xa08] ;  /* 0x0002820000087ab9 */ /* 0x000fe20000000a00 */
[----:B------:R-:W-:Y:S01]  /*f9a0*/  UISETP.NE.U32.AND UP0, UPT, UR4, URZ, UPT ;  /* 0x0000003f0400728c */ /* 0x000fe2000bf05070 */
[----:B------:R-:W-:Y:S01]  /*f9b0*/  ISETP.NE.AND.EX P1, PT, RZ, UR11, PT, P1 ;  /* 0x0000000bff007c0c */ /* 0x000fe2000bf25310 */
[----:B------:R-:W-:Y:S01]  /*f9c0*/  ULDC.64 UR10, c[0x0][0xa18] ;  /* 0x00028600000a7ab9 */ /* 0x000fe20000000a00 */
[----:B------:R-:W-:Y:S01]  /*f9d0*/  IMAD.MOV.U32 R18, RZ, RZ, RZ ;  /* 0x000000ffff127224 */ /* 0x000fe200078e00ff */
[----:B------:R-:W-:Y:S01]  /*f9e0*/  UISETP.NE.AND.EX UP0, UPT, UR5, URZ, UPT, UP0 ;  /* 0x0000003f0500728c */ /* 0x000fe2000bf05300 */
[----:B------:R-:W-:Y:S01]  /*f9f0*/  IMAD.U32 R2, RZ, RZ, UR6 ;  /* 0x00000006ff027e24 */ /* 0x000fe2000f8e00ff */
[----:B------:R-:W-:Y:S01]  /*fa00*/  UISETP.NE.U32.AND UP1, UPT, UR10, URZ, UPT ;  /* 0x0000003f0a00728c */ /* 0x000fe2000bf25070 */
[----:B------:R-:W-:Y:S01]  /*fa10*/  IMAD.U32 R3, RZ, RZ, UR7 ;  /* 0x00000007ff037e24 */ /* 0x000fe2000f8e00ff */
[----:B------:R-:W-:Y:S01]  /*fa20*/  UIMAD.WIDE UR8, UR45, 0x4, UR8 ;  /* 0x000000042d0878a5 */ /* 0x000fe2000f8e0208 */
[----:B012---:R-:W0:Y:S01]  /*fa30*/  LDC R0, c[0x0][0x288] ;  /* 0x0000a200ff007b82 */ /* 0x007e220000000800 */
[----:B------:R-:W-:Y:S01]  /*fa40*/  UISETP.NE.AND.EX UP1, UPT, UR11, URZ, UPT, UP1 ;  /* 0x0000003f0b00728c */ /* 0x000fe2000bf25310 */
[----:B------:R-:W-:Y:S01]  /*fa50*/  CS2R R4, SRZ ;  /* 0x0000000000047805 */ /* 0x000fe2000001ff00 */
[----:B------:R1:W5:Y:S03]  /*fa60*/  @P0 LDG.E R18, desc[UR50][R2.64] ;  /* 0x0000003202120981 */ /* 0x000366000c1e1900 */
[----:B------:R-:W-:Y:S01]  /*fa70*/  @UP0 ULDC.64 UR4, c[0x0][0xa28] ;  /* 0x00028a0000040ab9 */ /* 0x000fe20000000a00 */
[----:B------:R-:W-:Y:S01]  /*fa80*/  PLOP3.LUT P2, PT, PT, PT, UP0, 0x80, 0x0 ;  /* 0x000000000000781c */ /* 0x000fe20003f4f008 */
[----:B------:R-:W-:Y:S01]  /*fa90*/  @UP0 UIMAD.WIDE UR4, UR45, 0x4, UR4 ;  /* 0x000000042d0408a5 */ /* 0x000fe2000f8e0204 */
[----:B------:R-:W2:Y:S01]  /*faa0*/  LDC R6, c[0x0][0x404] ;  /* 0x00010100ff067b82 */ /* 0x000ea20000000800 */
[----:B-1----:R-:W-:-:S02]  /*fab0*/  IMAD.U32 R2, RZ, RZ, UR8 ;  /* 0x00000008ff027e24 */ /* 0x002fc4000f8e00ff */
[----:B------:R-:W-:Y:S01]  /*fac0*/  IMAD.U32 R3, RZ, RZ, UR9 ;  /* 0x00000009ff037e24 */ /* 0x000fe2000f8e00ff */
[----:B------:R-:W-:-:S04]  /*fad0*/  PLOP3.LUT P4, PT, PT, PT, UP1, 0x80, 0x0 ;  /* 0x000000000000781c */ /* 0x000fc80003f8f018 */
[----:B------:R-:W1:Y:S01]  /*fae0*/  LDC R7, c[0x0][0x2e0] ;  /* 0x0000b800ff077b82 */ /* 0x000e620000000800 */
[----:B------:R3:W5:Y:S02]  /*faf0*/  @P1 LDG.E R5, desc[UR50][R2.64] ;  /* 0x0000003202051981 */ /* 0x000764000c1e1900 */
[----:B---3--:R-:W-:Y:S02]  /*fb00*/  IMAD.U32 R2, RZ, RZ, UR4 ;  /* 0x00000004ff027e24 */ /* 0x008fe4000f8e00ff */
[----:B------:R-:W-:Y:S01]  /*fb10*/  IMAD.U32 R3, RZ, RZ, UR5 ;  /* 0x00000005ff037e24 */ /* 0x000fe2000f8e00ff */
[----:B------:R-:W-:Y:S02]  /*fb20*/  @UP1 ULDC.64 UR4, c[0x0][0xa18] ;  /* 0x0002860000041ab9 */ /* 0x000fe40000000a00 */
[----:B------:R-:W-:Y:S02]  /*fb30*/  @UP1 UIMAD.WIDE UR4, UR45, 0x4, UR4 ;  /* 0x000000042d0418a5 */ /* 0x000fe4000f8e0204 */
[----:B------:R3:W5:Y:S04]  /*fb40*/  @P2 LDG.E R4, desc[UR50][R2.64] ;  /* 0x0000003202042981 */ /* 0x000768000c1e1900 */
[----:B---3--:R-:W-:-:S02]  /*fb50*/  IMAD.U32 R2, RZ, RZ, UR4 ;  /* 0x00000004ff027e24 */ /* 0x008fc4000f8e00ff */
[----:B------:R-:W-:Y:S01]  /*fb60*/  IMAD.U32 R3, RZ, RZ, UR5 ;  /* 0x00000005ff037e24 */ /* 0x000fe2000f8e00ff */
[----:B------:R-:W-:-:S04]  /*fb70*/  ULDC.64 UR4, c[0x0][0xa20] ;  /* 0x0002880000047ab9 */ /* 0x000fc80000000a00 */
[----:B0-----:R0:W5:Y:S01]  /*fb80*/  @P4 LDG.E R0, desc[UR50][R2.64] ;  /* 0x0000003202004981 */ /* 0x001162000c1e1900 */
[----:B------:R-:W-:-:S04]  /*fb90*/  ISETP.NE.U32.AND P3, PT, RZ, UR4, PT ;  /* 0x00000004ff007c0c */ /* 0x000fc8000bf65070 */
[----:B------:R-:W-:Y:S01]  /*fba0*/  ISETP.NE.AND.EX P3, PT, RZ, UR5, PT, P3 ;  /* 0x00000005ff007c0c */ /* 0x000fe2000bf65330 */
[----:B0-----:R-:W0:Y:S02]  /*fbb0*/  LDC.64 R2, c[0x0][0x3f8] ;  /* 0x0000fe00ff027b82 */ /* 0x001e240000000a00 */
[----:B0-----:R-:W-:-:S04]  /*fbc0*/  ISETP.NE.U32.AND P2, PT, R2, RZ, PT ;  /* 0x000000ff0200720c */ /* 0x001fc80003f45070 */
[----:B------:R-:W-:-:S04]  /*fbd0*/  ISETP.NE.AND.EX P2, PT, R3, RZ, PT, P2 ;  /* 0x000000ff0300720c */ /* 0x000fc80003f45320 */
[----:B--2---:R-:W-:-:S05]  /*fbe0*/  SEL R6, R6, 0x1, P2 ;  /* 0x0000000106067807 */ /* 0x004fca0001000000 */
[----:B-1----:R-:W-:Y:S01]  /*fbf0*/  IMAD R6, R6, R7, RZ ;  /* 0x0000000706067224 */ /* 0x002fe200078e02ff */
[----:B----4-:R-:W-:Y:S06]  /*fc00*/  @P4 BRA `(.L_x_1089) ;  /* 0x0000000000184947 */ /* 0x010fec0003800000 */
[----:B------:R-:W-:Y:S05]  /*fc10*/  @!P0 BRA `(.L_x_1089) ;  /* 0x0000000000148947 */ /* 0x000fea0003800000 */
[----:B------:R-:W-:Y:S02]  /*fc20*/  IMAD.U32 R2, RZ, RZ, UR6 ;  /* 0x00000006ff027e24 */ /* 0x000fe4000f8e00ff */
[----:B------:R-:W-:-:S05]  /*fc30*/  IMAD.U32 R3, RZ, RZ, UR7 ;  /* 0x00000007ff037e24 */ /* 0x000fca000f8e00ff */
[----:B------:R-:W2:Y:S04]  /*fc40*/  LDG.E R7, desc[UR50][R2.64] ;  /* 0x0000003202077981 */ /* 0x000ea8000c1e1900 */
[----:B-----5:R-:W2:Y:S02]  /*fc50*/  LDG.E R0, desc[UR50][R2.64+0x4] ;  /* 0x0000043202007981 */ /* 0x020ea4000c1e1900 */
[----:B--2---:R-:W-:-:S07]  /*fc60*/  IMAD.IADD R0, R0, 0x1, -R7 ;  /* 0x0000000100007824 */ /* 0x004fce00078e0a07 */
.L_x_1089:
[----:B-----5:R-:W-:-:S05]  /*fc70*/  IMAD.IADD R2, R5, 0x1, R4 ;  /* 0x0000000105027824 */ /* 0x020fca00078e0204 */
[----:B------:R0:W-:Y:S01]  /*fc80*/  STL [R1+0x1c], R2 ;  /* 0x00001c0201007387 */ /* 0x0001e20000100800 */
[----:B------:R-:W-:Y:S05]  /*fc90*/  @!P3 BRA `(.L_x_1090) ;  /* 0x000000000018b947 */ /* 0x000fea0003800000 */
[----:B------:R-:W-:Y:S02]  /*fca0*/  ULDC.64 UR4, c[0x0][0xa20] ;  /* 0x0002880000047ab9 */ /* 0x000fe40000000a00 */
[----:B------:R-:W-:-:S06]  /*fcb0*/  UIMAD.WIDE UR4, UR45, 0x4, UR4 ;  /* 0x000000042d0478a5 */ /* 0x000fcc000f8e0204 */
[----:B0-----:R-:W-:Y:S02]  /*fcc0*/  IMAD.U32 R2, RZ, RZ, UR4 ;  /* 0x00000004ff027e24 */ /* 0x001fe4000f8e00ff */
[----:B------:R-:W-:-:S05]  /*fcd0*/  IMAD.U32 R3, RZ, RZ, UR5 ;  /* 0x00000005ff037e24 */ /* 0x000fca000f8e00ff */
[----:B------:R0:W5:Y:S01]  /*fce0*/  LDG.E R6, desc[UR50][R2.64] ;  /* 0x0000003202067981 */ /* 0x000162000c1e1900 */
[----:B------:R-:W-:Y:S05]  /*fcf0*/  BRA `(.L_x_1091) ;  /* 0x0000000000187947 */ /* 0x000fea0003800000 */
.L_x_1090:
[----:B------:R-:W-:Y:S05]  /*fd00*/  @!P1 BRA `(.L_x_1091) ;  /* 0x0000000000149947 */ /* 0x000fea0003800000 */
[----:B0-----:R-:W-:Y:S02]  /*fd10*/  IMAD.U32 R2, RZ, RZ, UR8 ;  /* 0x00000008ff027e24 */ /* 0x001fe4000f8e00ff */
[----:B------:R-:W-:-:S05]  /*fd20*/  IMAD.U32 R3, RZ, RZ, UR9 ;  /* 0x00000009ff037e24 */ /* 0x000fca000f8e00ff */
[----:B------:R-:W2:Y:S04]  /*fd30*/  LDG.E R5, desc[UR50][R2.64] ;  /* 0x0000003202057981 */ /* 0x000ea8000c1e1900 */
[----:B------:R-:W2:Y:S02]  /*fd40*/  LDG.E R6, desc[UR50][R2.64+0x4] ;  /* 0x0000043202067981 */ /* 0x000ea4000c1e1900 */
[----:B--2---:R-:W-:-:S07]  /*fd50*/  IMAD.IADD R6, R6, 0x1, -R5 ;  /* 0x0000000106067824 */ /* 0x004fce00078e0a05 */
.L_x_1091:
[----:B------:R-:W2:Y:S01]  /*fd60*/  LDL R19, [R1+0x24] ;  /* 0x0000240001137983 */ /* 0x000ea20000100800 */
[----:B0-----:R-:W0:Y:S01]  /*fd70*/  LDC.64 R2, c[0x0][0x9e0] ;  /* 0x00027800ff027b82 */ /* 0x001e220000000a00 */
[----:B-----5:R-:W-:Y:S01]  /*fd80*/  IMAD.IADD R6, R6, 0x1, -R4 ;  /* 0x0000000106067824 */ /* 0x020fe200078e0a04 */
[----:B0-----:R-:W-:Y:S02]  /*fd90*/  ISETP.GE.AND P1, PT, R3, 0x1, PT ;  /* 0x000000010300780c */ /* 0x001fe40003f26270 */
[----:B--2---:R-:W-:-:S04]  /*fda0*/  LEA R7, R19, 0x80, 0x7 ;  /* 0x0000008013077811 */ /* 0x004fc800078e38ff */
[----:B------:R-:W-:-:S05]  /*fdb0*/  IADD3 R7, R6, R7, -R0 ;  /* 0x0000000706077210 */ /* 0x000fca0007ffe800 */
[----:B------:R-:W-:Y:S02]  /*fdc0*/  IMAD.IADD R2, R7, 0x1, R2 ;  /* 0x0000000107027824 */ /* 0x000fe400078e0202 */
[----:B------:R-:W-:Y:S05]  /*fdd0*/  @!P1 BRA `(.L_x_1092) ;  /* 0x0000000000409947 */ /* 0x000fea0003800000 */
        /* <DEDUP_REMOVED lines=10> */
.L_x_1093:
[----:B------:R-:W-:-:S13]  /*fe80*/  ISETP.NE.AND P0, PT, R3, 0x1, PT ;  /* 0x000000010300780c */ /* 0x000fda0003f05270 */
[----:B------:R-:W0:Y:S02]  /*fe90*/  @P0 LDC.64 R4, c[0x0][0x9e8] ;  /* 0x00027a00ff040b82 */ /* 0x000e240000000a00 */
[----:B0-----:R-:W-:-:S05]  /*fea0*/  @P0 IMAD.HI.U32 R4, R8, R4, RZ ;  /* 0x0000000408040227 */ /* 0x001fca00078e00ff */
[----:B------:R-:W-:-:S07]  /*feb0*/  @P0 SHF.R.U32.HI R8, RZ, R5, R4 ;  /* 0x00000005ff080219 */ /* 0x000fce0000011604 */
.L_x_1094:
[----:B------:R-:W-:-:S05]  /*fec0*/  IMAD R5, R8, R3, R3 ;  /* 0x0000000308057224 */ /* 0x000fca00078e0203 */
[----:B------:R-:W-:-:S07]  /*fed0*/  VIMNMX R2, R2, R5, PT ;  /* 0x0000000502027248 */ /* 0x000fce0003fe0100 */
.L_x_1092:
[----:B------:R-:W-:Y:S01]  /*fee0*/  IMAD R5, R19, 0x80, -R0 ;  /* 0x0000008013057824 */ /* 0x000fe200078e0a00 */
[----:B------:R-:W-:Y:S01]  /*fef0*/  ULDC UR4, c[0x0][0x9dc] ;  /* 0x0002770000047ab9 */ /* 0x000fe20000000800 */
[----:B------:R-:W-:Y:S02]  /*ff00*/  VIADD R0, R2, 0x3f ;  /* 0x0000003f02007836 */ /* 0x000fe40000000000 */
[C---:B------:R-:W-:Y:S02]  /*ff10*/  IMAD.IADD R2, R6.reuse, 0x1, R5 ;  /* 0x0000000106027824 */ /* 0x040fe400078e0205 */
[----:B------:R-:W-:Y:S01]  /*ff20*/  VIADD R6, R6, 0x3f ;  /* 0x0000003f06067836 */ /* 0x000fe20000000000 */
[----:B------:R-:W-:-:S04]  /*ff30*/  SHF.R.S32.HI R5, RZ, 0x1f, R0 ;  /* 0x0000001fff057819 */ /* 0x000fc80000011400 */
[----:B------:R-:W-:Y:S02]  /*ff40*/  LEA.HI R0, R5, R0, RZ, 0x6 ;  /* 0x0000000005007211 */ /* 0x000fe400078f30ff */
[----:B------:R-:W-:Y:S02]  /*ff50*/  SHF.R.S32.HI R5, RZ, 0x1f, R6 ;  /* 0x0000001fff057819 */ /* 0x000fe40000011406 */
[----:B------:R-:W-:Y:S02]  /*ff60*/  SHF.R.S32.HI R0, RZ, 0x6, R0 ;  /* 0x00000006ff007819 */ /* 0x000fe40000011400 */
[----:B------:R-:W-:-:S04]  /*ff70*/  LEA.HI R5, R5, R6, RZ, 0x6 ;  /* 0x0000000605057211 */ /* 0x000fc800078f30ff */
[----:B------:R-:W-:-:S04]  /*ff80*/  SHF.R.S32.HI R5, RZ, 0x6, R5 ;  /* 0x00000006ff057819 */ /* 0x000fc80000011405 */
[----:B------:R-:W-:Y:S01]  /*ff90*/  VIMNMX R16, R5, R0, PT ;  /* 0x0000000005107248 */ /* 0x000fe20003fe0100 */
[----:B------:R-:W-:Y:S01]  /*ffa0*/  VIADD R0, R2, -UR4 ;  /* 0x8000000402007c36 */ /* 0x000fe20008000000 */
[----:B------:R-:W-:Y:S06]  /*ffb0*/  @!P1 BRA `(.L_x_1095) ;  /* 0x00000000003c9947 */ /* 0x000fec0003800000 */
        /* <DEDUP_REMOVED lines=9> */
.L_x_1096:
[----:B------:R-:W-:-:S13]  /*10050*/  ISETP.NE.AND P0, PT, R3, 0x1, PT ;  /* 0x000000010300780c */ /* 0x000fda0003f05270 */
[----:B------:R-:W0:Y:S02]  /*10060*/  @P0 LDC.64 R4, c[0x0][0x9e8] ;  /* 0x00027a00ff040b82 */ /* 0x000e240000000a00 */
[----:B0-----:R-:W-:-:S05]  /*10070*/  @P0 IMAD.HI.U32 R4, R2, R4, RZ ;  /* 0x0000000402040227 */ /* 0x001fca00078e00ff */
[----:B------:R-:W-:-:S07]  /*10080*/  @P0 SHF.R.U32.HI R2, RZ, R5, R4 ;  /* 0x00000005ff020219 */ /* 0x000fce0000011604 */
.L_x_1097:
[----:B------:R-:W-:-:S05]  /*10090*/  IMAD R3, R2, R3, RZ ;  /* 0x0000000302037224 */ /* 0x000fca00078e02ff */
[----:B------:R-:W-:-:S07]  /*100a0*/  VIMNMX R0, R0, R3, !PT ;  /* 0x0000000300007248 */ /* 0x000fce0007fe0100 */
.L_x_1095:
[----:B------:R-:W-:Y:S01]  /*100b0*/  SHF.R.S32.HI R3, RZ, 0x1f, R0 ;  /* 0x0000001fff037819 */ /* 0x000fe20000011400 */
[----:B------:R-:W-:Y:S03]  /*100c0*/  BSSY B6, `(.L_x_1098) ;  /* 0x00002a3000067945 */ /* 0x000fe60003800000 */
[----:B------:R-:W-:-:S04]  /*100d0*/  LEA.HI R3, R3, R0, RZ, 0x6 ;  /* 0x0000000003037211 */ /* 0x000fc800078f30ff */
[----:B------:R-:W-:-:S04]  /*100e0*/  SHF.R.S32.HI R3, RZ, 0x6, R3 ;  /* 0x00000006ff037819 */ /* 0x000fc80000011403 */
[----:B------:R-:W-:-:S04]  /*100f0*/  VIMNMX R2, RZ, R3, !PT ;  /* 0x00000003ff027248 */ /* 0x000fc80007fe0100 */
[----:B------:R-:W-:Y:S01]  /*10100*/  ISETP.GT.AND P0, PT, R16, R2, PT ;  /* 0x000000021000720c */ /* 0x000fe20003f04270 */
[----:B------:R0:W-:-:S12]  /*10110*/  STL [R1+0x18], R2 ;  /* 0x0000180201007387 */ /* 0x0001d80000100800 */
        /* <DEDUP_REMOVED lines=19> */
.L_x_1099:
        /* <DEDUP_REMOVED lines=23> */
.L_x_1101:
        /* <DEDUP_REMOVED lines=24> */
.L_x_1102:
        /* <DEDUP_REMOVED lines=20> */
.L_x_1103:
        /* <DEDUP_REMOVED lines=18> */
.L_x_1104:
[----:B------:R-:W1:Y:S01]  /*107a0*/  LDC R0, c[0x0][0x428] ;  /* 0x00010a00ff007b82 */ /* 0x000e620000000800 */
[----:B------:R-:W-:Y:S01]  /*107b0*/  ULDC.64 UR4, c[0x0][0x9f8] ;  /* 0x00027e0000047ab9 */ /* 0x000fe20000000a00 */
[----:B0-----:R-:W-:Y:S01]  /*107c0*/  IMAD.U32 R2, RZ, RZ, UR38 ;  /* 0x00000026ff027e24 */ /* 0x001fe2000f8e00ff */
[----:B------:R-:W-:Y:S01]  /*107d0*/  UISETP.NE.U32.AND UP0, UPT, UR4, URZ, UPT ;  /* 0x0000003f0400728c */ /* 0x000fe2000bf05070 */
[----:B------:R-:W-:Y:S01]  /*107e0*/  IMAD.U32 R10, RZ, RZ, UR45 ;  /* 0x0000002dff0a7e24 */ /* 0x000fe2000f8e00ff */
[----:B------:R-:W0:Y:S01]  /*107f0*/  S2R R4, SR_TID.X ;  /* 0x0000000000047919 */ /* 0x000e220000002100 */
[----:B------:R-:W-:Y:S01]  /*10800*/  IMAD R7, R19, 0x80, R18 ;  /* 0x0000008013077824 */ /* 0x000fe200078e0212 */
[----:B------:R-:W-:Y:S01]  /*10810*/  UISETP.NE.AND.EX UP0, UPT, UR5, URZ, UPT, UP0 ;  /* 0x0000003f0500728c */ /* 0x000fe2000bf05300 */
[----:B------:R-:W-:-:S10]  /*10820*/  ULDC.64 UR6, c[0x0][0xa08] ;  /* 0x0002820000067ab9 */ /* 0x000fd40000000a00 */
[----:B------:R-:W-:Y:S02]  /*10830*/  @UP0 ULDC.64 UR4, c[0x0][0x9f8] ;  /* 0x00027e0000040ab9 */ /* 0x000fe40000000a00 */
[----:B------:R-:W-:Y:S01]  /*10840*/  @UP0 UIMAD.WIDE UR4, UR45, 0x4, UR4 ;  /* 0x000000042d0408a5 */ /* 0x000fe2000f8e0204 */
[----:B-1----:R-:W-:-:S13]  /*10850*/  ISETP.NE.AND P0, PT, R0, 0x1, PT ;  /* 0x000000010000780c */ /* 0x002fda0003f05270 */
[----:B------:R-:W1:Y:S01]  /*10860*/  @P0 LDC R0, c[0x0][0x42c] ;  /* 0x00010b00ff000b82 */ /* 0x000e620000000800 */
[----:B0-----:R-:W-:-:S07]  /*10870*/  LOP3.LUT R17, R4, 0x7f, RZ, 0xc0, !PT ;  /* 0x0000007f04117812 */ /* 0x001fce00078ec0ff */
[----:B------:R-:W0:Y:S01]  /*10880*/  @P0 LDC R3, c[0x0][0x430] ;  /* 0x00010c00ff030b82 */ /* 0x000e220000000800 */
[----:B-1----:R-:W-:-:S05]  /*10890*/  @P0 IMAD.HI.U32 R0, R0, UR38, RZ ;  /* 0x0000002600000c27 */ /* 0x002fca000f8e00ff */
[----:B0-----:R-:W-:Y:S01]  /*108a0*/  @P0 SHF.R.U32.HI R2, RZ, R3, R0 ;  /* 0x00000003ff020219 */ /* 0x001fe20000011600 */
[----:B------:R-:W-:Y:S01]  /*108b0*/  IMAD.U32 R3, RZ, RZ, UR5 ;  /* 0x00000005ff037e24 */ /* 0x000fe2000f8e00ff */
[----:B------:R-:W-:-:S03]  /*108c0*/  PLOP3.LUT P0, PT, PT, PT, UP0, 0x80, 0x0 ;  /* 0x000000000000781c */ /* 0x000fc60003f0f008 */
[----:B------:R0:W-:Y:S02]  /*108d0*/  STL [R1+0x4], R2 ;  /* 0x0000040201007387 */ /* 0x0001e40000100800 */
[----:B0-----:R-:W-:Y:S01]  /*108e0*/  IMAD.U32 R2, RZ, RZ, UR4 ;  /* 0x00000004ff027e24 */ /* 0x001fe2000f8e00ff */
[----:B------:R-:W-:Y:S01]  /*108f0*/  ISETP.NE.AND P1, PT, R17, RZ, PT ;  /* 0x000000ff1100720c */ /* 0x000fe20003f25270 */
[----:B------:R-:W-:-:S06]  /*10900*/  ULDC.64 UR4, c[0x0][0xa00] ;  /* 0x0002800000047ab9 */ /* 0x000fcc0000000a00 */
[----:B------:R0:W2:Y:S01]  /*10910*/  @P0 LDG.E R10, desc[UR50][R2.64] ;  /* 0x00000032020a0981 */ /* 0x0000a2000c1e1900 */
[----:B------:R-:W-:Y:S01]  /*10920*/  ISETP.NE.U32.AND P0, PT, RZ, UR4, PT ;  /* 0x00000004ff007c0c */ /* 0x000fe2000bf05070 */
[----:B------:R-:W-:Y:S01]  /*10930*/  UMOV UR36, URZ ;  /* 0x0000003f00247c82 */ /* 0x000fe20008000000 */
[----:B------:R-:W-:Y:S01]  /*10940*/  R2UR UR37, R7 ;  /* 0x00000000072572ca */ /* 0x000fe200000e0000 */
[----:B------:R-:W-:Y:S01]  /*10950*/  UMOV UR8, 0x80 ;  /* 0x0000008000087882 */ /* 0x000fe20000000000 */
[----:B------:R-:W-:Y:S01]  /*10960*/  ISETP.NE.AND.EX P0, PT, RZ, UR5, PT, P0 ;  /* 0x00000005ff007c0c */ /* 0x000fe2000bf05300 */
[----:B------:R-:W-:Y:S01]  /*10970*/  UMOV UR10, UR38 ;  /* 0x00000026000a7c82 */ /* 0x000fe20008000000 */
[----:B------:R-:W-:Y:S02]  /*10980*/  SHF.R.U32.HI R4, RZ, 0x5, R4 ;  /* 0x00000005ff047819 */ /* 0x000fe40000011604 */
[----:B------:R-:W-:Y:S01]  /*10990*/  SEL R8, RZ, UR45, P0 ;  /* 0x0000002dff087c07 */ /* 0x000fe20008000000 */
[----:B0-----:R-:W0:Y:S01]  /*109a0*/  LDC.64 R2, c[0x0][0x3f8] ;  /* 0x0000fe00ff027b82 */ /* 0x001e220000000a00 */
[----:B------:R-:W-:Y:S01]  /*109b0*/  VOTEU.ALL UP1, P1 ;  /* 0x00000000003f7886 */ /* 0x000fe20000820000 */
[----:B------:R-:W-:-:S02]  /*109c0*/  LOP3.LUT R4, R4, 0x3, RZ, 0xc0, !PT ;  /* 0x0000000304047812 */ /* 0x000fc400078ec0ff */
[----:B------:R-:W-:Y:S02]  /*109d0*/  R2UR UR39, R8 ;  /* 0x00000000082772ca */ /* 0x000fe400000e0000 */
[----:B------:R-:W-:Y:S01]  /*109e0*/  @!UP1 UIADD3 UR4, UP0, UR46, 0x270, URZ ;  /* 0x000002702e049890 */ /* 0x000fe2000ff1e03f */
[----:B------:R-:W-:-:S03]  /*109f0*/  UMOV UR9, UR37 ;  /* 0x0000002500097c82 */ /* 0x000fc60008000000 */
[----:B------:R-:W-:-:S07]  /*10a00*/  @!UP1 UIADD3.X UR5, URZ, UR47, URZ, UP0, !UPT ;  /* 0x0000002f3f059290 */ /* 0x000fce00087fe43f */
[----:B------:R-:W-:Y:S02]  /*10a10*/  UMOV UR11, UR39 ;  /* 0x00000027000b7c82 */ /* 0x000fe40008000000 */
[----:B------:R1:W-:Y:S01]  /*10a20*/  @!UP1 UTMAPF.L2.4D [UR36], [UR4] ;  /* 0x00000024040095b8 */ /* 0x0003e20008018000 */
[----:B0-----:R-:W-:Y:S01]  /*10a30*/  LOP3.LUT P0, RZ, R2, UR6, RZ, 0xfc, !PT ;  /* 0x0000000602ff7c12 */ /* 0x001fe2000f80fcff */
[----:B------:R-:W-:Y:S01]  /*10a40*/  UMOV UR6, 0xffffffff ;  /* 0xffffffff00067882 */ /* 0x000fe20000000000 */
[----:B------:R1:W-:Y:S02]  /*10a50*/  @!UP1 UTMAPF.L2.4D [UR8], [UR4] ;  /* 0x00000008040095b8 */ /* 0x0003e40008018000 */
[----:B------:R-:W-:Y:S02]  /*10a60*/  LOP3.LUT P0, RZ, R3, UR7, RZ, 0xfc, P0 ;  /* 0x0000000703ff7c12 */ /* 0x000fe4000800fcff */
[----:B--2---:R-:W-:Y:S01]  /*10a70*/  SHF.R.S32.HI R19, RZ, 0x1f, R10 ;  /* 0x0000001fff137819 */ /* 0x004fe2000001140a */
[----:B------:R1:W-:Y:S01]  /*10a80*/  STL [R1+0x10], R10 ;  /* 0x0000100a01007387 */ /* 0x0003e20000100800 */
[----:B------:R-:W-:-:S03]  /*10a90*/  SEL R0, R10, RZ, !P0 ;  /* 0x000000ff0a007207 */ /* 0x000fc60004000000 */
[----:B------:R1:W-:Y:S01]  /*10aa0*/  STL [R1+0x14], R19 ;  /* 0x0000141301007387 */ /* 0x0003e20000100800 */
[----:B------:R-:W-:Y:S05]  /*10ab0*/  BRA.DIV UR6, `(.L_x_1105) ;  /* 0x0000003606107947 */ /* 0x000fea000b800000 */
[----:B------:R0:W2:Y:S02]  /*10ac0*/  SHFL.IDX PT, R14, R4, RZ, 0x1f ;  /* 0x00001fff040e7589 */ /* 0x0000a400000e0000 */
.L_x_1175:
[----:B--2---:R-:W-:Y:S02]  /*10ad0*/  ISETP.NE.AND P0, PT, R14, RZ, PT ;  /* 0x000000ff0e00720c */ /* 0x004fe40003f05270 */
[----:B------:R-:W-:-:S11]  /*10ae0*/  PLOP3.LUT P6, PT, PT, PT, PT, 0x8, 0x0 ;  /* 0x000000000000781c */ /* 0x000fd60003fce170 */
[----:B------:R-:W-:Y:S05]  /*10af0*/  @P0 BRA `(.L_x_1106) ;  /* 0x0000000400d80947 */ /* 0x000fea0003800000 */
[----:B-1----:R-:W-:Y:S01]  /*10b00*/  UMOV UR4, 0xffffffff ;  /* 0xffffffff00047882 */ /* 0x002fe20000000000 */
[----:B------:R-:W-:Y:S02]  /*10b10*/  VIADD R6, R16, 0xffffffff ;  /* 0xffffffff10067836 */ /* 0x000fe40000000000 */
[----:B------:R-:W-:Y:S05]  /*10b20*/  BRA.DIV UR4, `(.L_x_1107) ;  /* 0x0000003604147947 */ /* 0x000fea000b800000 */
[----:B------:R-:W-:-:S13]  /*10b30*/  ELECT P6, URZ, PT ;  /* 0x00000000003f782f */ /* 0x000fda00038c0000 */
.L_x_1178:
[----:B------:R-:W-:Y:S05]  /*10b40*/  @!P6 BRA `(.L_x_1108) ;  /* 0x000000040064e947 */ /* 0x000fea0003800000 */
[----:B------:R-:W-:-:S04]  /*10b50*/  ISETP.NE.U32.AND P0, PT, R2, RZ, PT ;  /* 0x000000ff0200720c */ /* 0x000fc80003f05070 */
[----:B------:R-:W-:-:S13]  /*10b60*/  ISETP.NE.AND.EX P0, PT, R3, RZ, PT, P0 ;  /* 0x000000ff0300720c */ /* 0x000fda0003f05300 */
[----:B------:R-:W-:Y:S05]  /*10b70*/  @!P0 BRA `(.L_x_1109) ;  /* 0x0000000000488947 */ /* 0x000fea0003800000 */
[----:B------:R-:W1:Y:S01]  /*10b80*/  LDC R9, c[0x0][0x41c] ;  /* 0x00010700ff097b82 */ /* 0x000e620000000800 */
[----:B------:R-:W-:Y:S01]  /*10b90*/  IMAD.MOV.U32 R0, RZ, RZ, R6 ;  /* 0x000000ffff007224 */ /* 0x000fe200078e0006 */
[----:B------:R-:W-:Y:S01]  /*10ba0*/  ULDC.64 UR4, c[0x0][0x408] ;  /* 0x0001020000047ab9 */ /* 0x000fe20000000a00 */
[----:B-1----:R-:W-:-:S13]  /*10bb0*/  ISETP.NE.AND P0, PT, R9, 0x1, PT ;  /* 0x000000010900780c */ /* 0x002fda0003f05270 */
[----:B0-----:R-:W0:Y:S02]  /*10bc0*/  @P0 LDC.64 R4, c[0x0][0x420] ;  /* 0x00010800ff040b82 */ /* 0x001e240000000a00 */
        /* <DEDUP_REMOVED lines=13> */
.L_x_1109:
[----:B-1----:R-:W0:Y:S04]  /*10ca0*/  LDL R3, [R1+0x8] ;  /* 0x0000080001037983 */ /* 0x002e280000100800 */
[----:B------:R-:W2:Y:S01]  /*10cb0*/  LDL R2, [R1+0xc] ;  /* 0x00000c0001027983 */ /* 0x000ea20000100800 */
[----:B------:R-:W-:Y:S02]  /*10cc0*/  ISETP.NE.AND P0, PT, R17, RZ, PT ;  /* 0x000000ff1100720c */ /* 0x000fe40003f05270 */
[----:B0-----:R-:W-:Y:S02]  /*10cd0*/  LEA R4, R3, UR41, 0x3 ;  /* 0x0000002903047c11 */ /* 0x001fe4000f8e18ff */
[----:B--2---:R-:W-:-:S04]  /*10ce0*/  SHF.L.U32 R3, R2, 0x1f, RZ ;  /* 0x0000001f02037819 */ /* 0x004fc800000006ff */
[----:B------:R-:W0:Y:S02]  /*10cf0*/  SYNCS.PHASECHK.TRANS64.TRYWAIT P2, [R4+URZ+0x28480], R3 ;  /* 0x02848003040075a7 */ /* 0x000e24000804017f */
[----:B0-----:R-:W-:Y:S05]  /*10d00*/  @!P2 BRA `(.L_x_1110) ;  /* 0x0000003000bca947 */ /* 0x001fea0003800000 */
.L_x_1179:
        /* <DEDUP_REMOVED lines=8> */
.L_x_1111:
        /* <DEDUP_REMOVED lines=25> */
.L_x_1180:
        /* <DEDUP_REMOVED lines=8> */
.L_x_1113:
        /* <DEDUP_REMOVED lines=19> */
[----:B-1----:R-:W-:Y:S01]  /*110d0*/  NOP ;  /* 0x0000000000007918 */ /* 0x002fe20000000000 */
.L_x_1108:
        /* <DEDUP_REMOVED lines=24> */
.L_x_1106:
        /* <DEDUP_REMOVED lines=10> */
.L_x_1181:
[----:B-1----:R-:W-:Y:S05]  /*11300*/  BSYNC B0 ;  /* 0x0000000000007941 */ /* 0x002fea0003800000 */
.L_x_1114:
[----:B--2---:R-:W2:Y:S01]  /*11310*/  LDL R3, [R1+0x18] ;  /* 0x0000180001037983 */ /* 0x004ea20000100800 */
[----:B------:R-:W-:-:S05]  /*11320*/  VIADD R2, R16, 0xfffffffe ;  /* 0xfffffffe10027836 */ /* 0x000fca0000000000 */
[----:B--2---:R-:W-:-:S13]  /*11330*/  ISETP.GE.AND P0, PT, R2, R3, PT ;  /* 0x000000030200720c */ /* 0x004fda0003f06270 */
[----:B------:R-:W-:Y:S05]  /*11340*/  @!P0 BRA `(.L_x_1116) ;  /* 0x0000000c00f48947 */ /* 0x000fea0003800000 */
[----:B------:R1:W5:Y:S04]  /*11350*/  LDL.LU R3, [R1+0x8] ;  /* 0x0000080001037983 */ /* 0x0003680000300800 */
[----:B------:R1:W5:Y:S02]  /*11360*/  LDL.LU R8, [R1+0xc] ;  /* 0x00000c0001087983 */ /* 0x0003640000300800 */
.L_x_1138:
[----:B0----5:R-:W-:Y:S01]  /*11370*/  VIADD R4, R3, 0x1 ;  /* 0x0000000103047836 */ /* 0x021fe20000000000 */
        /* <DEDUP_REMOVED lines=9> */
[----:B------:R-:W-:Y:S01]  /*11410*/  ULDC.64 UR4, c[0x0][0x3f8] ;  /* 0x0000fe0000047ab9 */ /* 0x000fe20000000a00 */
[----:B------:R-:W-:Y:S01]  /*11420*/  IMAD.MOV.U32 R9, RZ, RZ, R2 ;  /* 0x000000ffff097224 */ /* 0x000fe200078e0002 */
        /* <DEDUP_REMOVED lines=17> */
[----:B------:R-:W-:-:S04]  /*11540*/  IMAD.WIDE.U32 R4, R6, UR6, R4 ;  /* 0x0000000606047c25 */ /* 0x000fc8000f8e0004 */
[----:B------:R-:W-:Y:S01]  /*11550*/  IMAD.IADD R0, R0, 0x1, R5 ;  /* 0x0000000100007824 */ /* 0x000fe200078e0205 */
[----:B------:R-:W-:-:S04]  /*11560*/  LEA R6, P0, R4, UR4, 0x2 ;  /* 0x0000000404067c11 */ /* 0x000fc8000f8010ff */
[----:B------:R-:W-:-:S05]  /*11570*/  LEA.HI.X R7, R4, UR5, R0, 0x2, P0 ;  /* 0x0000000504077c11 */ /* 0x000fca00080f1400 */
[----:B------:R2:W5:Y:S04]  /*11580*/  LDG.E R0, desc[UR50][R6.64] ;  /* 0x0000003206007981 */ /* 0x000568000c1e1900 */
.L_x_1119:
[----:B--2---:R-:W-:Y:S01]  /*11590*/  LEA R6, R11, UR41, 0x3 ;  /* 0x000000290b067c11 */ /* 0x004fe2000f8e18ff */
[----:B------:R-:W2:Y:S01]  /*115a0*/  S2R R4, SR_TID.X ;  /* 0x0000000000047919 */ /* 0x000ea20000002100 */
[----:B------:R-:W-:Y:S01]  /*115b0*/  SHF.L.U32 R5, R10, 0x1f, RZ ;  /* 0x0000001f0a057819 */ /* 0x000fe200000006ff */
[----:B------:R-:W-:Y:S03]  /*115c0*/  BSSY B1, `(.L_x_1120) ;  /* 0x0000005000017945 */ /* 0x000fe60003800000 */
[----:B------:R-:W3:Y:S01]  /*115d0*/  SYNCS.PHASECHK.TRANS64.TRYWAIT P0, [R6+URZ+0x28480], R5 ;  /* 0x02848005060075a7 */ /* 0x000ee2000800017f */
[----:B--2---:R-:W-:-:S04]  /*115e0*/  LOP3.LUT R4, R4, 0x7f, RZ, 0xc0, !PT ;  /* 0x0000007f04047812 */ /* 0x004fc800078ec0ff */
[----:B------:R-:W-:Y:S01]  /*115f0*/  ISETP.NE.AND P2, PT, R4, RZ, PT ;  /* 0x000000ff0400720c */ /* 0x000fe20003f45270 */
[----:B---3--:R-:W-:-:S12]  /*11600*/  @!P0 BRA `(.L_x_1121) ;  /* 0x0000002800bc8947 */ /* 0x008fd80003800000 */
.L_x_1182:
[----:B------:R-:W-:Y:S05]  /*11610*/  BSYNC B1 ;  /* 0x0000000000017941 */ /* 0x000fea0003800000 */
.L_x_1120:
        /* <DEDUP_REMOVED lines=9> */
.L_x_1123:
[----:B------:R-:W-:Y:S05]  /*116b0*/  BSYNC B1 ;  /* 0x0000000000017941 */ /* 0x000fea0003800000 */
.L_x_1122:
[----:B------:R-:W3:Y:S04]  /*116c0*/  LDL R4, [R1+0x8] ;  /* 0x0000080001047983 */ /* 0x000ee80000100800 */
[----:B0-----:R-:W4:Y:S04]  /*116d0*/  LDL R10, [R1+0x4] ;  /* 0x00000400010a7983 */ /* 0x001f280000100800 */
[----:B------:R-:W2:Y:S01]  /*116e0*/  LDL R7, [R1+0x1c] ;  /* 0x00001c0001077983 */ /* 0x000ea20000100800 */
        /* <DEDUP_REMOVED lines=8> */
[----:B----4-:R-:W-:-:S03]  /*11770*/  R2UR UR12, R10 ;  /* 0x000000000a0c72ca */ /* 0x010fc600000e0000 */
[----:B------:R-:W-:Y:S02]  /*11780*/  VIADD R10, R4, 0x10000 ;  /* 0x00010000040a7836 */ /* 0x000fe40000000000 */
[----:B--2---:R-:W-:Y:S02]  /*11790*/  IMAD R9, R9, 0x40, R7 ;  /* 0x0000004009097824 */ /* 0x004fe400078e0207 */
[----:B------:R-:W-:-:S08]  /*117a0*/  VIADD R7, R6, 0x28470 ;  /* 0x0002847006077836 */ /* 0x000fd00000000000 */
.L_x_1124:
        /* <DEDUP_REMOVED lines=8> */
[----:B0-----:R-:W-:Y:S05]  /*11830*/  @P0 BRA.U.ANY `(.L_x_1124) ;  /* 0xfffffffd00dc0947 */ /* 0x001fea000393ffff */
        /* <DEDUP_REMOVED lines=8> */
.L_x_1125:
        /* <DEDUP_REMOVED lines=8> */
[----:B0-----:R-:W-:Y:S05]  /*11940*/  @P0 BRA.U.ANY `(.L_x_1125) ;  /* 0xfffffffd00dc0947 */ /* 0x001fea000393ffff */
[----:B------:R-:W0:Y:S01]  /*11950*/  SYNCS.PHASECHK.TRANS64.TRYWAIT P0, [R6+URZ+0x28440], R5 ;  /* 0x02844005060075a7 */ /* 0x000e22000800017f */
[----:B------:R-:W-:Y:S04]  /*11960*/  BSSY B1, `(.L_x_1126) ;  /* 0x0000002000017945 */ /* 0x000fe80003800000 */
[----:B0-----:R-:W-:Y:S05]  /*11970*/  @!P0 BRA `(.L_x_1127) ;  /* 0x0000002400f48947 */ /* 0x001fea0003800000 */
.L_x_1183:
[----:B------:R-:W-:Y:S05]  /*11980*/  BSYNC B1 ;  /* 0x0000000000017941 */ /* 0x000fea0003800000 */
.L_x_1126:
[----:B------:R-:W-:Y:S01]  /*11990*/  BSSY B1, `(.L_x_1128) ;  /* 0x000000b000017945 */ /* 0x000fe20003800000 */
[----:B------:R-:W-:Y:S02]  /*119a0*/  IMAD.MOV.U32 R10, RZ, RZ, 0x0 ;  /* 0x00000000ff0a7424 */ /* 0x000fe400078e00ff */
[----:B------:R-:W-:Y:S01]  /*119b0*/  IMAD.MOV.U32 R11, RZ, RZ, 0x14f00000 ;  /* 0x14f00000ff0b7424 */ /* 0x000fe200078e00ff */
[----:B------:R-:W-:Y:S06]  /*119c0*/  @P2 BRA `(.L_x_1129) ;  /* 0x00000000001c2947 */ /* 0x000fec0003800000 */
[----:B------:R-:W2:Y:S01]  /*119d0*/  S2R R7, SR_TID.X ;  /* 0x0000000000077919 */ /* 0x000ea20000002100 */
[----:B0-----:R-:W-:-:S04]  /*119e0*/  IMAD.MOV.U32 R5, RZ, RZ, 0x4000 ;  /* 0x00004000ff057424 */ /* 0x001fc800078e00ff */
[----:B------:R3:W-:Y:S01]  /*119f0*/  SYNCS.ARRIVE.TRANS64 RZ, [R6+URZ+0x28430], R5 ;  /* 0x0284300506ff79a7 */ /* 0x0007e2000800003f */
[----:B--2---:R-:W-:-:S04]  /*11a00*/  LOP3.LUT R7, R7, 0x1f, RZ, 0xc0, !PT ;  /* 0x0000001f07077812 */ /* 0x004fc800078ec0ff */
[----:B------:R-:W-:-:S13]  /*11a10*/  ISETP.NE.AND P0, PT, R7, RZ, PT ;  /* 0x000000ff0700720c */ /* 0x000fda0003f05270 */
[----:B---3--:R-:W-:Y:S05]  /*11a20*/  @!P0 BRA `(.L_x_1129) ;  /* 0x0000000000048947 */ /* 0x008fea0003800000 */
[----:B------:R-:W-:Y:S01]  /*11a30*/  BPT.TRAP 0x1 ;  /* 0x000000040000795c */ /* 0x000fe20000300000 */
.L_x_1129:
[----:B------:R-:W-:Y:S05]  /*11a40*/  BSYNC B1 ;  /* 0x0000000000017941 */ /* 0x000fea0003800000 */
.L_x_1128:
[----:B0-----:R-:W2:Y:S01]  /*11a50*/  LDL R5, [R1+0x4] ;  /* 0x0000040001057983 */ /* 0x001ea20000100800 */
        /* <DEDUP_REMOVED lines=9> */
.L_x_1130:
        /* <DEDUP_REMOVED lines=10> */
[----:B------:R-:W-:Y:S01]  /*11b90*/  R2UR UR10, R12 ;  /* 0x000000000c0a72ca */ /* 0x000fe200000e0000 */
[----:B------:R-:W-:Y:S01]  /*11ba0*/  VIADD R4, R4, 0x22000 ;  /* 0x0002200004047836 */ /* 0x000fe20000000000 */
[----:B------:R-:W-:Y:S02]  /*11bb0*/  R2UR UR6, R10 ;  /* 0x000000000a0672ca */ /* 0x000fe400000e0000 */
[----:B------:R-:W-:Y:S02]  /*11bc0*/  R2UR UR7, R11 ;  /* 0x000000000b0772ca */ /* 0x000fe400000e0000 */
[----:B------:R-:W-:Y:S02]  /*11bd0*/  PLOP3.LUT P0, PT, PT, PT, PT, 0x80, 0x0 ;  /* 0x000000000000781c */ /* 0x000fe40003f0f070 */
[----:B--2---:R-:W-:-:S15]  /*11be0*/  R2UR UR12, R7 ;  /* 0x00000000070c72ca */ /* 0x004fde00000e0000 */
.L_x_1131:
        /* <DEDUP_REMOVED lines=9> */
.L_x_1118:
[----:B------:R-:W-:Y:S05]  /*11c80*/  BSYNC B0 ;  /* 0x0000000000007941 */ /* 0x000fea0003800000 */
.L_x_1117:
[----:B------:R-:W-:-:S06]  /*11c90*/  UISETP.NE.AND UP0, UPT, UR42, 0x3, UPT ;  /* 0x000000032a00788c */ /* 0x000fcc000bf05270 */
[----:B------:R-:W-:-:S13]  /*11ca0*/  PLOP3.LUT P0, PT, PT, PT, UP0, 0x80, 0x0 ;  /* 0x000000000000781c */ /* 0x000fda0003f0f008 */
[----:B------:R-:W-:Y:S05]  /*11cb0*/  @!P0 BRA `(.L_x_1132) ;  /* 0x0000000000048947 */ /* 0x000fea0003800000 */
[----:B------:R-:W-:Y:S01]  /*11cc0*/  BPT.TRAP 0x1 ;  /* 0x000000040000795c */ /* 0x000fe20000300000 */
.L_x_1132:
[----:B------:R-:W-:Y:S01]  /*11cd0*/  IMAD.U32 R4, RZ, RZ, UR44 ;  /* 0x0000002cff047e24 */ /* 0x000fe2000f8e00ff */
[----:B------:R-:W-:Y:S01]  /*11ce0*/  LEA R5, R3, UR41, 0x3 ;  /* 0x0000002903057c11 */ /* 0x000fe2000f8e18ff */
[----:B------:R-:W-:Y:S03]  /*11cf0*/  BSSY B0, `(.L_x_1133) ;  /* 0x0000007000007945 */ /* 0x000fe60003800000 */
[----:B------:R-:W-:Y:S01]  /*11d00*/  ISETP.NE.AND P0, PT, R4, 0x3, PT ;  /* 0x000000030400780c */ /* 0x000fe20003f05270 */
[----:B------:R2:W-:Y:S01]  /*11d10*/  STL [R1], R5 ;  /* 0x0000000501007387 */ /* 0x0005e20000100800 */
[----:B------:R-:W-:-:S04]  /*11d20*/  LOP3.LUT R4, R8, 0x1, RZ, 0x3c, !PT ;  /* 0x0000000108047812 */ /* 0x000fc800078e3cff */
[----:B------:R-:W-:-:S04]  /*11d30*/  SHF.L.U32 R4, R4, 0x1f, RZ ;  /* 0x0000001f04047819 */ /* 0x000fc800000006ff */
[----:B------:R-:W3:Y:S02]  /*11d40*/  SYNCS.PHASECHK.TRANS64.TRYWAIT P2, [R5+URZ+0x28470], R4 ;  /* 0x02847004050075a7 */ /* 0x000ee4000804017f */
[----:B--23--:R-:W-:Y:S05]  /*11d50*/  @!P2 BRA `(.L_x_1134) ;  /* 0x000000240010a947 */ /* 0x00cfea0003800000 */
.L_x_1184:
[----:B------:R-:W-:Y:S05]  /*11d60*/  BSYNC B0 ;  /* 0x0000000000007941 */ /* 0x000fea0003800000 */
.L_x_1133:
[----:B------:R-:W-:Y:S05]  /*11d70*/  @!P0 BRA `(.L_x_1135) ;  /* 0x0000000000048947 */ /* 0x000fea0003800000 */
[----:B------:R-:W-:Y:S01]  /*11d80*/  BPT.TRAP 0x1 ;  /* 0x000000040000795c */ /* 0x000fe20000300000 */
.L_x_1135:
[----:B--2---:R-:W2:Y:S01]  /*11d90*/  LDL R5, [R1] ;  /* 0x0000000001057983 */ /* 0x004ea20000100800 */
[----:B------:R-:W-:Y:S01]  /*11da0*/  SHF.L.U32 R4, R8, 0x1f, RZ ;  /* 0x0000001f08047819 */ /* 0x000fe200000006ff */
[----:B------:R-:W-:-:S03]  /*11db0*/  IMAD.SHL.U32 R3, R3, 0x4000, RZ ;  /* 0x0000400003037824 */ /* 0x000fc600078e00ff */
[----:B--2---:R-:W2:Y:S02]  /*11dc0*/  SYNCS.PHASECHK.TRANS64.TRYWAIT P2, [R5+URZ+0x28460], R4 ;  /* 0x02846004050075a7 */ /* 0x004ea4000804017f */
[----:B--2---:R-:W-:Y:S05]  /*11dd0*/  @!P2 BRA `(.L_x_1136) ;  /* 0x000000240008a947 */ /* 0x004fea0003800000 */
.L_x_1185:
[----:B------:R-:W3:Y:S04]  /*11de0*/  LDL R6, [R1+0x2c] ;  /* 0x00002c0001067983 */ /* 0x000ee80000100800 */
[----:B------:R-:W4:Y:S01]  /*11df0*/  LDL R12, [R1+0x28] ;  /* 0x00002800010c7983 */ /* 0x000f220000100800 */
[----:B------:R-:W-:Y:S05]  /*11e00*/  WARPSYNC.ALL ;  /* 0x0000000000007948 */ /* 0x000fea0003800000 */
[----:B--2---:R-:W2:Y:S02]  /*11e10*/  S2R R5, SR_TID.X ;  /* 0x0000000000057919 */ /* 0x004ea40000002100 */
[----:B--2---:R-:W-:-:S02]  /*11e20*/  LOP3.LUT P2, RZ, R5, 0x4, RZ, 0xc0, !PT ;  /* 0x0000000405ff7812 */ /* 0x004fc4000784c0ff */
[C---:B---3--:R-:W-:Y:S01]  /*11e30*/  LOP3.LUT R20, R3.reuse, R6, RZ, 0xfc, !PT ;  /* 0x0000000603147212 */ /* 0x048fe200078efcff */
[----:B------:R-:W-:Y:S01]  /*11e40*/  IMAD.MOV.U32 R6, RZ, RZ, 0x40 ;  /* 0x00000040ff067424 */ /* 0x000fe200078e00ff */
[----:B----4-:R-:W-:-:S03]  /*11e50*/  IADD3 R3, R3, UR41, R12 ;  /* 0x0000002903037c10 */ /* 0x010fc6000fffe00c */
[----:B0-----:R-:W0:Y:S01]  /*11e60*/  LDSM.16.MT88.4 R8, [R20+UR41+0x10000] ;  /* 0x010000291408783b */ /* 0x001e220008004200 */
[----:B------:R-:W-:Y:S01]  /*11e70*/  SEL R6, R6, 0xffffffc0, !P2 ;  /* 0xffffffc006067807 */ /* 0x000fe20005000000 */
[----:B------:R-:W-:-:S04]  /*11e80*/  VIADD R21, R20, UR41 ;  /* 0x0000002914157c36 */ /* 0x000fc80008000000 */
[----:B------:R-:W-:Y:S01]  /*11e90*/  IMAD.IADD R21, R6, 0x1, R21 ;  /* 0x0000000106157824 */ /* 0x000fe200078e0215 */
[C-C-:B0-----:R-:W-:Y:S02]  /*11ea0*/  PRMT R4, R8.reuse, 0x6420, R9.reuse ;  /* 0x0000642008047816 */ /* 0x141fe40000000009 */
[----:B------:R-:W-:Y:S02]  /*11eb0*/  PRMT R5, R8, 0x7531, R9 ;  /* 0x0000753108057816 */ /* 0x000fe40000000009 */
[C-C-:B------:R-:W-:Y:S02]  /*11ec0*/  PRMT R6, R10.reuse, 0x6420, R11.reuse ;  /* 0x000064200a067816 */ /* 0x140fe4000000000b */
[----:B------:R-:W-:Y:S02]  /*11ed0*/  PRMT R7, R10, 0x7531, R11 ;  /* 0x000075310a077816 */ /* 0x000fe4000000000b */
[----:B------:R-:W0:Y:S04]  /*11ee0*/  LDSM.16.MT88.4 R8, [R21+0x10000] ;  /* 0x010000001508783b */ /* 0x000e280000004200 */
[----:B------:R-:W-:Y:S01]  /*11ef0*/  STSM.16.M88.4 [R3+0x8000], R4 ;  /* 0x0080000403007844 */ /* 0x000fe20000000200 */
[----:B0-----:R-:W-:-:S02]  /*11f00*/  PRMT R12, R8, 0x6420, R9 ;  /* 0x00006420080c7816 */ /* 0x001fc40000000009 */
[----:B------:R-:W-:Y:S02]  /*11f10*/  PRMT R13, R8, 0x7531, R9 ;  /* 0x00007531080d7816 */ /* 0x000fe40000000009 */
[C-C-:B------:R-:W-:Y:S02]  /*11f20*/  PRMT R14, R10.reuse, 0x6420, R11.reuse ;  /* 0x000064200a0e7816 */ /* 0x140fe4000000000b */
[----:B------:R-:W-:-:S05]  /*11f30*/  PRMT R15, R10, 0x7531, R11 ;  /* 0x000075310a0f7816 */ /* 0x000fca000000000b */
[----:B------:R0:W-:Y:S04]  /*11f40*/  STSM.16.M88.4 [R3+0x9000], R12 ;  /* 0x0090000c03007844 */ /* 0x0001e80000000200 */
[----:B------:R-:W2:Y:S01]  /*11f50*/  LDSM.16.MT88.4 R8, [R20+UR41+0x12000] ;  /* 0x012000291408783b */ /* 0x000ea20008004200 */
[----:B0-----:R-:W0:Y:S01]  /*11f60*/  S2R R15, SR_TID.X ;  /* 0x00000000000f7919 */ /* 0x001e220000002100 */
[C-C-:B--2---:R-:W-:Y:S02]  /*11f70*/  PRMT R4, R8.reuse, 0x6420, R9.reuse ;  /* 0x0000642008047816 */ /* 0x144fe40000000009 */
[----:B------:R-:W-:Y:S02]  /*11f80*/  PRMT R5, R8, 0x7531, R9 ;  /* 0x0000753108057816 */ /* 0x000fe40000000009 */
[----:B------:R-:W-:-:S02]  /*11f90*/  PRMT R6, R10, 0x6420, R11 ;  /* 0x000064200a067816 */ /* 0x000fc4000000000b */
[----:B------:R-:W-:Y:S02]  /*11fa0*/  PRMT R7, R10, 0x7531, R11 ;  /* 0x000075310a077816 */ /* 0x000fe4000000000b */
[----:B------:R-:W2:Y:S01]  /*11fb0*/  LDSM.16.MT88.4 R8, [R21+0x12000] ;  /* 0x012000001508783b */ /* 0x000ea20000004200 */
[----:B0-----:R-:W-:Y:S01]  /*11fc0*/  LOP3.LUT P2, RZ, R15, 0x4, RZ, 0xc0, !PT ;  /* 0x000000040fff7812 */ /* 0x001fe2000784c0ff */
[----:B------:R-:W-:Y:S02]  /*11fd0*/  IMAD.MOV.U32 R15, RZ, RZ, 0x20 ;  /* 0x00000020ff0f7424 */ /* 0x000fe400078e00ff */
[----:B------:R-:W-:Y:S03]  /*11fe0*/  STSM.16.M88.4 [R3+0xa000], R4 ;  /* 0x00a0000403007844 */ /* 0x000fe60000000200 */
[----:B------:R-:W-:Y:S02]  /*11ff0*/  SEL R15, R15, 0xffffffe0, !P2 ;  /* 0xffffffe00f0f7807 */ /* 0x000fe40005000000 */
[----:B--2---:R-:W-:-:S02]  /*12000*/  PRMT R16, R8, 0x6420, R9 ;  /* 0x0000642008107816 */ /* 0x004fc40000000009 */
[----:B------:R-:W-:Y:S02]  /*12010*/  PRMT R17, R8, 0x7531, R9 ;  /* 0x0000753108117816 */ /* 0x000fe40000000009 */
[C-C-:B------:R-:W-:Y:S02]  /*12020*/  PRMT R18, R10.reuse, 0x6420, R11.reuse ;  /* 0x000064200a127816 */ /* 0x140fe4000000000b */
[----:B------:R-:W-:-:S05]  /*12030*/  PRMT R19, R10, 0x7531, R11 ;  /* 0x000075310a137816 */ /* 0x000fca000000000b */
[----:B------:R0:W-:Y:S04]  /*12040*/  STSM.16.M88.4 [R3+0xb000], R16 ;  /* 0x00b0001003007844 */ /* 0x0001e80000000200 */
[----:B------:R-:W2:Y:S01]  /*12050*/  LDSM.16.MT88.4 R8, [R20+UR41+0x11000] ;  /* 0x011000291408783b */ /* 0x000ea20008004200 */
[----:B0-----:R-:W-:Y:S02]  /*12060*/  IADD3 R3, R15, 0x8000, R3 ;  /* 0x000080000f037810 */ /* 0x001fe40007ffe003 */
[C-C-:B--2---:R-:W-:Y:S02]  /*12070*/  PRMT R4, R8.reuse, 0x6420, R9.reuse ;  /* 0x0000642008047816 */ /* 0x144fe40000000009 */
[----:B------:R-:W-:Y:S02]  /*12080*/  PRMT R5, R8, 0x7531, R9 ;  /* 0x0000753108057816 */ /* 0x000fe40000000009 */
[----:B------:R-:W-:-:S02]  /*12090*/  PRMT R6, R10, 0x6420, R11 ;  /* 0x000064200a067816 */ /* 0x000fc4000000000b */
[----:B------:R-:W-:Y:S02]  /*120a0*/  PRMT R7, R10, 0x7531, R11 ;  /* 0x000075310a077816 */ /* 0x000fe4000000000b */
[----:B------:R-:W0:Y:S04]  /*120b0*/  LDSM.16.MT88.4 R8, [R21+0x11000] ;  /* 0x011000001508783b */ /* 0x000e280000004200 */
[----:B------:R-:W-:Y:S01]  /*120c0*/  STSM.16.M88.4 [R3], R4 ;  /* 0x0000000403007844 */ /* 0x000fe20000000200 */
[C-C-:B0-----:R-:W-:Y:S02]  /*120d0*/  PRMT R12, R8.reuse, 0x6420, R9.reuse ;  /* 0x00006420080c7816 */ /* 0x141fe40000000009 */
[----:B------:R-:W-:Y:S02]  /*120e0*/  PRMT R13, R8, 0x7531, R9 ;  /* 0x00007531080d7816 */ /* 0x000fe40000000009 */
[----:B------:R-:W-:-:S02]  /*120f0*/  PRMT R14, R10, 0x6420, R11 ;  /* 0x000064200a0e7816 */ /* 0x000fc4000000000b */
[----:B------:R-:W-:-:S05]  /*12100*/  PRMT R15, R10, 0x7531, R11 ;  /* 0x000075310a0f7816 */ /* 0x000fca000000000b */
[----:B------:R-:W-:Y:S04]  /*12110*/  STSM.16.M88.4 [R3+0x1000], R12 ;  /* 0x0010000c03007844 */ /* 0x000fe80000000200 */
[----:B------:R-:W0:Y:S02]  /*12120*/  LDSM.16.MT88.4 R8, [R20+UR41+0x13000] ;  /* 0x013000291408783b */ /* 0x000e240008004200 */
[C-C-:B0-----:R-:W-:Y:S02]  /*12130*/  PRMT R4, R8.reuse, 0x6420, R9.reuse ;  /* 0x0000642008047816 */ /* 0x141fe40000000009 */
[----:B------:R-:W-:Y:S02]  /*12140*/  PRMT R5, R8, 0x7531, R9 ;  /* 0x0000753108057816 */ /* 0x000fe40000000009 */
[----:B------:R-:W-:-:S02]  /*12150*/  PRMT R6, R10, 0x6420, R11 ;  /* 0x000064200a067816 */ /* 0x000fc4000000000b */
[----:B------:R-:W-:Y:S02]  /*12160*/  PRMT R7, R10, 0x7531, R11 ;  /* 0x000075310a077816 */ /* 0x000fe4000000000b */
[----:B------:R-:W0:Y:S04]  /*12170*/  LDSM.16.MT88.4 R8, [R21+0x13000] ;  /* 0x013000001508783b */ /* 0x000e280000004200 */
[----:B------:R0:W-:Y:S02]  /*12180*/  STSM.16.M88.4 [R3+0x2000], R4 ;  /* 0x0020000403007844 */ /* 0x0001e40000000200 */
[C-C-:B0-----:R-:W-:Y:S02]  /*12190*/  PRMT R4, R8.reuse, 0x6420, R9.reuse ;  /* 0x0000642008047816 */ /* 0x141fe40000000009 */
        /* <DEDUP_REMOVED lines=12> */
.L_x_1137:
[----:B0-----:R-:W2:Y:S04]  /*12260*/  LDL.LU R3, [R1] ;  /* 0x0000000001037983 */ /* 0x001ea80000300800 */
[----:B------:R-:W3:Y:S04]  /*12270*/  LDL R4, [R1+0x18] ;  /* 0x0000180001047983 */ /* 0x000ee80000100800 */
[----:B------:R4:W5:Y:S01]  /*12280*/  LDL R8, [R1+0xc] ;  /* 0x00000c0001087983 */ /* 0x0009620000100800 */
[----:B--2---:R0:W-:Y:S01]  /*12290*/  SYNCS.ARRIVE.TRANS64.A1T0 RZ, [R3+URZ+0x28450], RZ ;  /* 0x028450ff03ff79a7 */ /* 0x0041e2000810003f */
[----:B------:R-:W-:Y:S01]  /*122a0*/  BAR.SYNC.DEFER_BLOCKING 0x2, 0x80 ;  /* 0x0082000000007b1d */ /* 0x000fe20000010000 */
[C---:B---3--:R-:W-:Y:S01]  /*122b0*/  ISETP.GT.AND P0, PT, R2.reuse, R4, PT ;  /* 0x000000040200720c */ /* 0x048fe20003f04270 */
[----:B------:R-:W-:-:S02]  /*122c0*/  VIADD R2, R2, 0xffffffff ;  /* 0xffffffff02027836 */ /* 0x000fc40000000000 */
[----:B0-----:R-:W-:-:S05]  /*122d0*/  @!P1 VIADD R3, R3, 0x28480 ;  /* 0x0002848003039836 */ /* 0x001fca0000000000 */
[----:B------:R-:W-:-:S04]  /*122e0*/  @!P1 PRMT R3, RZ, 0x654, R3 ;  /* 0x00000654ff039816 */ /* 0x000fc80000000003 */
[----:B------:R0:W-:Y:S02]  /*122f0*/  @!P1 SYNCS.ARRIVE.TRANS64.RED.A1T0 RZ, [R3+URZ], RZ ;  /* 0x000000ff03ff99a7 */ /* 0x0001e4000810043f */
[----:B0-----:R4:W5:Y:S01]  /*12300*/  LDL R3, [R1+0x8] ;  /* 0x0000080001037983 */ /* 0x0019620000100800 */
[----:B------:R-:W-:Y:S05]  /*12310*/  @P0 BRA `(.L_x_1138) ;  /* 0xfffffff000140947 */ /* 0x000fea000383ffff */
.L_x_1116:
[----:B------:R-:W-:Y:S04]  /*12320*/  BSSY B0, `(.L_x_1139) ;  /* 0x000000f000007945 */ /* 0x000fe80003800000 */
[----:B------:R-:W-:Y:S05]  /*12330*/  @P1 BRA `(.L_x_1140) ;  /* 0x0000000000341947 */ /* 0x000fea0003800000 */
[----:B------:R-:W2:Y:S01]  /*12340*/  S2R R5, SR_LANEID ;  /* 0x0000000000057919 */ /* 0x000ea20000000000 */
[----:B------:R-:W-:Y:S01]  /*12350*/  VOTEU.ANY UR4, UPT, PT ;  /* 0x0000000000047886 */ /* 0x000fe200038e0100 */
[----:B-----5:R-:W3:Y:S01]  /*12360*/  LDC.64 R2, c[0x0][0xc38] ;  /* 0x00030e00ff027b82 */ /* 0x020ee20000000a00 */
[----:B------:R-:W2:Y:S02]  /*12370*/  FLO.U32 R0, UR4 ;  /* 0x0000000400007d00 */ /* 0x000ea400080e0000 */
[----:B--2---:R-:W-:-:S06]  /*12380*/  ISETP.EQ.U32.AND P0, PT, R0, R5, PT ;  /* 0x000000050000720c */ /* 0x004fcc0003f02070 */
[----:B------:R-:W3:Y:S07]  /*12390*/  POPC R5, UR4 ;  /* 0x0000000400057d09 */ /* 0x000eee0008000000 */
[----:B---3--:R-:W2:Y:S01]  /*123a0*/  @P0 ATOMG.E.ADD.STRONG.GPU PT, R3, desc[UR50][R2.64], R5 ;  /* 0x00000005020309a8 */ /* 0x008ea200081ee1f2 */
[----:B0-----:R-:W0:Y:S02]  /*123b0*/  S2R R4, SR_LTMASK ;  /* 0x0000000000047919 */ /* 0x001e240000003900 */
[----:B0-----:R-:W-:-:S04]  /*123c0*/  LOP3.LUT R4, R4, UR4, RZ, 0xc0, !PT ;  /* 0x0000000404047c12 */ /* 0x001fc8000f8ec0ff */
[----:B------:R-:W0:Y:S01]  /*123d0*/  POPC R7, R4 ;  /* 0x0000000400077309 */ /* 0x000e220000000000 */
[----:B--2---:R-:W0:Y:S02]  /*123e0*/  SHFL.IDX PT, R0, R3, R0, 0x1f ;  /* 0x00001f0003007589 */ /* 0x004e2400000e0000 */
[----:B0-----:R-:W-:-:S05]  /*123f0*/  IADD3 R0, R0, UR43, R7 ;  /* 0x0000002b00007c10 */ /* 0x001fca000fffe007 */
[----:B------:R2:W-:Y:S02]  /*12400*/  STL [R1+0x20], R0 ;  /* 0x0000200001007387 */ /* 0x0005e40000100800 */
.L_x_1140:
[----:B------:R-:W-:Y:S05]  /*12410*/  BSYNC B0 ;  /* 0x0000000000007941 */ /* 0x000fea0003800000 */
.L_x_1139:
[----:B------:R-:W-:-:S06]  /*12420*/  UISETP.NE.AND UP0, UPT, UR42, 0x3, UPT ;  /* 0x000000032a00788c */ /* 0x000fcc000bf05270 */
[----:B------:R-:W-:-:S13]  /*12430*/  PLOP3.LUT P0, PT, PT, PT, UP0, 0x80, 0x0 ;  /* 0x000000000000781c */ /* 0x000fda0003f0f008 */
[----:B------:R-:W-:Y:S05]  /*12440*/  @!P0 BRA `(.L_x_1141) ;  /* 0x0000000000048947 */ /* 0x000fea0003800000 */
[----:B------:R-:W-:Y:S01]  /*12450*/  BPT.TRAP 0x1 ;  /* 0x000000040000795c */ /* 0x000fe20000300000 */
.L_x_1141:
[----:B------:R-:W3:Y:S04]  /*12460*/  LDL R2, [R1+0xc] ;  /* 0x00000c0001027983 */ /* 0x000ee80000100800 */
[----:B--2---:R-:W2:Y:S01]  /*12470*/  LDL R0, [R1+0x8] ;  /* 0x0000080001007983 */ /* 0x004ea20000100800 */
[----:B------:R-:W-:Y:S01]  /*12480*/  BSSY B0, `(.L_x_1142) ;  /* 0x0000008000007945 */ /* 0x000fe20003800000 */
[----:B---3-5:R-:W-:-:S04]  /*12490*/  LOP3.LUT R3, R2, 0x1, RZ, 0x3c, !PT ;  /* 0x0000000102037812 */ /* 0x028fc800078e3cff */
[----:B------:R-:W-:Y:S02]  /*124a0*/  SHF.L.U32 R3, R3, 0x1f, RZ ;  /* 0x0000001f03037819 */ /* 0x000fe400000006ff */
[----:B--2---:R-:W-:-:S04]  /*124b0*/  LEA R20, R0, UR41, 0x3 ;  /* 0x0000002900147c11 */ /* 0x004fc8000f8e18ff */
[----:B------:R-:W2:Y:S01]  /*124c0*/  SYNCS.PHASECHK.TRANS64.TRYWAIT P0, [R20+URZ+0x28470], R3 ;  /* 0x02847003140075a7 */ /* 0x000ea2000800017f */
[----:B------:R-:W-:-:S05]  /*124d0*/  IMAD.U32 R0, RZ, RZ, UR44 ;  /* 0x0000002cff007e24 */ /* 0x000fca000f8e00ff */
[----:B------:R-:W-:Y:S01]  /*124e0*/  ISETP.NE.AND P2, PT, R0, 0x3, PT ;  /* 0x000000030000780c */ /* 0x000fe20003f45270 */
[----:B--2---:R-:W-:-:S12]  /*124f0*/  @!P0 BRA `(.L_x_1143) ;  /* 0x0000001c00588947 */ /* 0x004fd80003800000 */
.L_x_1186:
[----:B------:R-:W-:Y:S05]  /*12500*/  BSYNC B0 ;  /* 0x0000000000007941 */ /* 0x000fea0003800000 */
.L_x_1142:
[----:B------:R-:W-:Y:S05]  /*12510*/  @!P2 BRA `(.L_x_1144) ;  /* 0x000000000004a947 */ /* 0x000fea0003800000 */
[----:B------:R-:W-:Y:S01]  /*12520*/  BPT.TRAP 0x1 ;  /* 0x000000040000795c */ /* 0x000fe20000300000 */
.L_x_1144:
[----:B------:R-:W2:Y:S02]  /*12530*/  LDL R0, [R1+0xc] ;  /* 0x00000c0001007983 */ /* 0x000ea40000100800 */
[----:B--2---:R-:W-:-:S04]  /*12540*/  SHF.L.U32 R3, R0, 0x1f, RZ ;  /* 0x0000001f00037819 */ /* 0x004fc800000006ff */
[----:B------:R-:W2:Y:S02]  /*12550*/  SYNCS.PHASECHK.TRANS64.TRYWAIT P0, [R20+URZ+0x28460], R3 ;  /* 0x02846003140075a7 */ /* 0x000ea4000800017f */
[----:B--2---:R-:W-:Y:S05]  /*12560*/  @!P0 BRA `(.L_x_1145) ;  /* 0x0000001c00508947 */ /* 0x004fea0003800000 */
.L_x_1187:
[----:B------:R-:W3:Y:S04]  /*12570*/  LDL R0, [R1+0x8] ;  /* 0x0000080001007983 */ /* 0x000ee80000100800 */
[----:B------:R-:W5:Y:S04]  /*12580*/  LDL R2, [R1+0x2c] ;  /* 0x00002c0001027983 */ /* 0x000f680000100800 */
[----:B------:R-:W2:Y:S01]  /*12590*/  LDL R12, [R1+0x28] ;  /* 0x00002800010c7983 */ /* 0x000ea20000100800 */
[----:B------:R-:W-:Y:S05]  /*125a0*/  WARPSYNC.ALL ;  /* 0x0000000000007948 */ /* 0x000fea0003800000 */
[----:B------:R-:W0:Y:S01]  /*125b0*/  S2R R8, SR_TID.X ;  /* 0x0000000000087919 */ /* 0x000e220000002100 */
[----:B------:R-:W-:Y:S01]  /*125c0*/  IMAD.MOV.U32 R10, RZ, RZ, 0x40 ;  /* 0x00000040ff0a7424 */ /* 0x000fe200078e00ff */
[----:B------:R-:W1:Y:S01]  /*125d0*/  S2R R18, SR_TID.X ;  /* 0x0000000000127919 */ /* 0x000e620000002100 */
[----:B0-----:R-:W-:-:S04]  /*125e0*/  LOP3.LUT P0, RZ, R8, 0x4, RZ, 0xc0, !PT ;  /* 0x0000000408ff7812 */ /* 0x001fc8000780c0ff */
[----:B------:R-:W-:Y:S02]  /*125f0*/  SEL R10, R10, 0xffffffc0, !P0 ;  /* 0xffffffc00a0a7807 */ /* 0x000fe40004000000 */
[----:B-1----:R-:W-:Y:S01]  /*12600*/  LOP3.LUT P0, RZ, R18, 0x4, RZ, 0xc0, !PT ;  /* 0x0000000412ff7812 */ /* 0x002fe2000780c0ff */
[----:B---3--:R-:W-:-:S05]  /*12610*/  IMAD.SHL.U32 R0, R0, 0x4000, RZ ;  /* 0x0000400000007824 */ /* 0x008fca00078e00ff */
[C---:B-----5:R-:W-:Y:S02]  /*12620*/  LOP3.LUT R2, R0.reuse, R2, RZ, 0xfc, !PT ;  /* 0x0000000200027212 */ /* 0x060fe400078efcff */
[----:B--2---:R-:W-:-:S03]  /*12630*/  IADD3 R0, R0, UR41, R12 ;  /* 0x0000002900007c10 */ /* 0x004fc6000fffe00c */
[----:B------:R-:W0:Y:S01]  /*12640*/  LDSM.16.MT88.4 R4, [R2+UR41+0x10000] ;  /* 0x010000290204783b */ /* 0x000e220008004200 */
[----:B------:R-:W-:-:S04]  /*12650*/  VIADD R3, R2, UR41 ;  /* 0x0000002902037c36 */ /* 0x000fc80008000000 */
        /* <DEDUP_REMOVED lines=19> */
[----:B-1----:R-:W-:-:S05]  /*12790*/  IMAD.MOV.U32 R15, RZ, RZ, 0x20 ;  /* 0x00000020ff0f7424 */ /* 0x002fca00078e00ff */
[----:B------:R-:W-:Y:S02]  /*127a0*/  SEL R15, R15, 0xffffffe0, !P0 ;  /* 0xffffffe00f0f7807 */ /* 0x000fe40004000000 */
[C-C-:B0-----:R-:W-:Y:S02]  /*127b0*/  PRMT R8, R4.reuse, 0x6420, R5.reuse ;  /* 0x0000642004087816 */ /* 0x141fe40000000005 */
[----:B------:R-:W-:Y:S02]  /*127c0*/  PRMT R9, R4, 0x7531, R5 ;  /* 0x0000753104097816 */ /* 0x000fe40000000005 */
[C-C-:B------:R-:W-:Y:S02]  /*127d0*/  PRMT R10, R6.reuse, 0x6420, R7.reuse ;  /* 0x00006420060a7816 */ /* 0x140fe40000000007 */
[----:B------:R-:W-:-:S05]  /*127e0*/  PRMT R11, R6, 0x7531, R7 ;  /* 0x00007531060b7816 */ /* 0x000fca0000000007 */
[----:B------:R0:W-:Y:S04]  /*127f0*/  STSM.16.M88.4 [R0+0xb000], R8 ;  /* 0x00b0000800007844 */ /* 0x0001e80000000200 */
[----:B------:R-:W1:Y:S01]  /*12800*/  LDSM.16.MT88.4 R4, [R2+UR41+0x11000] ;  /* 0x011000290204783b */ /* 0x000e620008004200 */
[----:B0-----:R-:W-:Y:S02]  /*12810*/  IADD3 R0, R15, 0x8000, R0 ;  /* 0x000080000f007810 */ /* 0x001fe40007ffe000 */
[C-C-:B-1----:R-:W-:Y:S02]  /*12820*/  PRMT R16, R4.reuse, 0x6420, R5.reuse ;  /* 0x0000642004107816 */ /* 0x142fe40000000005 */
        /* <DEDUP_REMOVED lines=30> */
.L_x_1146:
[----:B------:R-:W2:Y:S01]  /*12a10*/  LDL.LU R2, [R1+0x8] ;  /* 0x0000080001027983 */ /* 0x000ea20000300800 */
[----:B0-----:R-:W-:Y:S03]  /*12a20*/  SYNCS.ARRIVE.TRANS64.A1T0 RZ, [R20+URZ+0x28450], RZ ;  /* 0x028450ff14ff79a7 */ /* 0x001fe6000810003f */
[----:B------:R-:W3:Y:S01]  /*12a30*/  LDL.LU R3, [R1+0xc] ;  /* 0x00000c0001037983 */ /* 0x000ee20000300800 */
[----:B-1----:R-:W-:-:S05]  /*12a40*/  @!P1 VIADD R0, R20, 0x28480 ;  /* 0x0002848014009836 */ /* 0x002fca0000000000 */
[----:B------:R-:W-:Y:S01]  /*12a50*/  @!P1 PRMT R0, RZ, 0x654, R0 ;  /* 0x00000654ff009816 */ /* 0x000fe20000000000 */
[----:B------:R-:W-:Y:S06]  /*12a60*/  BAR.SYNC.DEFER_BLOCKING 0x2, 0x80 ;  /* 0x0082000000007b1d */ /* 0x000fec0000010000 */
[----:B------:R2:W-:Y:S02]  /*12a70*/  @!P1 SYNCS.ARRIVE.TRANS64.RED.A1T0 RZ, [R0+URZ], RZ ;  /* 0x000000ff00ff99a7 */ /* 0x0005e4000810043f */
[----:B--2---:R-:W-:-:S05]  /*12a80*/  VIADD R0, R2, 0x1 ;  /* 0x0000000102007836 */ /* 0x004fca0000000000 */
[----:B------:R-:W-:-:S04]  /*12a90*/  ISETP.NE.AND P0, PT, R0, 0x2, PT ;  /* 0x000000020000780c */ /* 0x000fc80003f05270 */
[----:B------:R-:W-:Y:S02]  /*12aa0*/  SEL R2, RZ, 0x1, P0 ;  /* 0x00000001ff027807 */ /* 0x000fe40000000000 */
[----:B------:R-:W-:Y:S02]  /*12ab0*/  SEL R0, R0, RZ, P0 ;  /* 0x000000ff00007207 */ /* 0x000fe40000000000 */
[----:B---3--:R-:W-:-:S03]  /*12ac0*/  LOP3.LUT R3, R3, R2, RZ, 0x3c, !PT ;  /* 0x0000000203037212 */ /* 0x008fc600078e3cff */
[----:B------:R0:W-:Y:S04]  /*12ad0*/  STL [R1+0x8], R0 ;  /* 0x0000080001007387 */ /* 0x0001e80000100800 */
[----:B------:R0:W-:Y:S02]  /*12ae0*/  STL [R1+0xc], R3 ;  /* 0x00000c0301007387 */ /* 0x0001e40000100800 */
.L_x_1100:
[----:B------:R-:W-:Y:S05]  /*12af0*/  BSYNC B6 ;  /* 0x0000000000067941 */ /* 0x000fea0003800000 */
.L_x_1098:
[----:B01----:R-:W2:Y:S02]  /*12b00*/  LDL R0, [R1+0x30] ;  /* 0x0000300001007983 */ /* 0x003ea40000100800 */
[----:B--2---:R-:W-:-:S13]  /*12b10*/  LOP3.LUT P0, RZ, R0, 0x2, RZ, 0xc0, !PT ;  /* 0x0000000200ff7812 */ /* 0x004fda000780c0ff */
[----:B------:R-:W-:Y:S05]  /*12b20*/  @!P0 BRA `(.L_x_1147) ;  /* 0x0000000000308947 */ /* 0x000fea0003800000 */
[----:B------:R-:W0:Y:S08]  /*12b30*/  S2UR UR5, SR_CgaCtaId ;  /* 0x00000000000579c3 */ /* 0x000e300000008800 */
[----:B------:R-:W-:Y:S06]  /*12b40*/  BAR.SYNC.DEFER_BLOCKING 0x5, 0x180 ;  /* 0x0146000000007b1d */ /* 0x000fec0000010000 */
[----:B------:R-:W-:-:S02]  /*12b50*/  UMOV UR4, 0x400 ;  /* 0x0000040000047882 */ /* 0x000fc40000000000 */
[----:B0-----:R-:W-:-:S09]  /*12b60*/  ULEA UR4, UR5, UR4, 0x18 ;  /* 0x0000000405047291 */ /* 0x001fd2000f8ec03f */
[----:B------:R-:W0:Y:S04]  /*12b70*/  LDS.128 R4, [UR4+0x284d0] ;  /* 0x0284d004ff047984 */ /* 0x000e280008000c00 */
[----:B0-----:R0:W-:Y:S01]  /*12b80*/  STL.64 [R1+0x20], R4 ;  /* 0x0000200401007387 */ /* 0x0011e20000100a00 */
[----:B------:R-:W-:Y:S02]  /*12b90*/  IMAD.MOV.U32 R2, RZ, RZ, R7 ;  /* 0x000000ffff027224 */ /* 0x000fe400078e0007 */
[----:B------:R-:W-:-:S03]  /*12ba0*/  IMAD.MOV.U32 R0, RZ, RZ, R6 ;  /* 0x000000ffff007224 */ /* 0x000fc600078e0006 */
[----:B------:R-:W-:Y:S02]  /*12bb0*/  R2UR UR45, R2 ;  /* 0x00000000022d72ca */ /* 0x000fe400000e0000 */
[----:B------:R-:W-:Y:S01]  /*12bc0*/  R2UR UR38, R0 ;  /* 0x00000000002672ca */ /* 0x000fe200000e0000 */
[----:B------:R-:W-:Y:S06]  /*12bd0*/  BAR.ARV 0x4, 0x180 ;  /* 0x0106000000007b1d */ /* 0x000fec0000002000 */
[----:B------:R-:W-:Y:S08]  /*12be0*/  BRA `(.L_x_1148) ;  /* 0x0000000800d07947 */ /* 0x000ff00003800000 */
.L_x_1147:
[----:B------:R-:W0:Y:S01]  /*12bf0*/  S2R R2, SR_TID.X ;  /* 0x0000000000027919 */ /* 0x000e220000002100 */
[----:B------:R-:W-:Y:S01]  /*12c00*/  ULDC UR4, c[0x0][0xc14] ;  /* 0x0003050000047ab9 */ /* 0x000fe20000000800 */
[----:B------:R-:W2:Y:S01]  /*12c10*/  LDL.LU R0, [R1+0x20] ;  /* 0x0000200001007983 */ /* 0x000ea20000300800 */
[----:B0-----:R-:W-:-:S04]  /*12c20*/  LOP3.LUT R8, R2, 0x1f, RZ, 0xc0, !PT ;  /* 0x0000001f02087812 */ /* 0x001fc800078ec0ff */
[C---:B------:R-:W-:Y:S01]  /*12c30*/  ISETP.NE.AND P0, PT, R8.reuse, 0x1f, PT ;  /* 0x0000001f0800780c */ /* 0x040fe20003f05270 */
[----:B------:R-:W-:-:S05]  /*12c40*/  VIADD R5, R8, UR45 ;  /* 0x0000002d08057c36 */ /* 0x000fca0008000000 */
[----:B------:R-:W-:Y:S01]  /*12c50*/  ISETP.GE.OR P1, PT, R5, UR4, !P0 ;  /* 0x0000000405007c0c */ /* 0x000fe2000c726670 */
[----:B------:R-:W-:-:S12]  /*12c60*/  ULDC UR4, c[0x0][0xc14] ;  /* 0x0003050000047ab9 */ /* 0x000fd80000000800 */
[----:B------:R-:W0:Y:S02]  /*12c70*/  @!P1 LDC.64 R2, c[0x0][0xc58] ;  /* 0x00031600ff029b82 */ /* 0x000e240000000a00 */
[----:B0-----:R-:W-:-:S04]  /*12c80*/  @!P1 IMAD.WIDE R2, R5, 0x4, R2 ;  /* 0x0000000405029825 */ /* 0x001fc800078e0202 */
[----:B------:R-:W-:-:S06]  /*12c90*/  IMAD.MOV.U32 R5, RZ, RZ, RZ ;  /* 0x000000ffff057224 */ /* 0x000fcc00078e00ff */
[----:B------:R-:W3:Y:S01]  /*12ca0*/  @!P1 LDG.E R5, desc[UR50][R2.64] ;  /* 0x0000003202059981 */ /* 0x000ee2000c1e1900 */
[C---:B------:R-:W-:Y:S02]  /*12cb0*/  ISETP.NE.AND P1, PT, R8.reuse, RZ, PT ;  /* 0x000000ff0800720c */ /* 0x040fe40003f25270 */
[C---:B------:R-:W-:Y:S02]  /*12cc0*/  ISETP.GE.U32.AND P2, PT, R8.reuse, 0x2, PT ;  /* 0x000000020800780c */ /* 0x040fe40003f46070 */
[C---:B------:R-:W-:Y:S02]  /*12cd0*/  ISETP.GE.U32.AND P3, PT, R8.reuse, 0x4, PT ;  /* 0x000000040800780c */ /* 0x040fe40003f66070 */
[C---:B------:R-:W-:Y:S02]  /*12ce0*/  ISETP.GE.U32.AND P4, PT, R8.reuse, 0x8, PT ;  /* 0x000000080800780c */ /* 0x040fe40003f86070 */
[----:B------:R-:W-:Y:S01]  /*12cf0*/  ISETP.GE.U32.AND P5, PT, R8, 0x10, PT ;  /* 0x000000100800780c */ /* 0x000fe20003fa6070 */
[----:B--2---:R-:W-:-:S02]  /*12d00*/  IMAD.MOV.U32 R6, RZ, RZ, R0 ;  /* 0x000000ffff067224 */ /* 0x004fc400078e0000 */
[----:B---3--:R-:W0:Y:S02]  /*12d10*/  SHFL.UP PT, R0, R5, 0x1, RZ ;  /* 0x0420000005007989 */ /* 0x008e2400000e00ff */
        /* <DEDUP_REMOVED lines=9> */
[----:B------:R-:W1:Y:S02]  /*12db0*/  SHFL.UP PT, R3, R2, 0x8, RZ ;  /* 0x0500000002037989 */ /* 0x000e6400000e00ff */
[----:B-1----:R-:W-:-:S05]  /*12dc0*/  SEL R3, R3, RZ, P4 ;  /* 0x000000ff03037207 */ /* 0x002fca0002000000 */
[----:B------:R-:W-:-:S05]  /*12dd0*/  IMAD.IADD R3, R2, 0x1, R3 ;  /* 0x0000000102037824 */ /* 0x000fca00078e0203 */
[----:B------:R-:W1:Y:S04]  /*12de0*/  SHFL.UP PT, R0, R3, 0x10, RZ ;  /* 0x0600000003007989 */ /* 0x000e6800000e00ff */
[----:B------:R-:W-:Y:S01]  /*12df0*/  SHFL.IDX PT, R9, R6, 0x1, 0x1f ;  /* 0x00201f0006097f89 */ /* 0x000fe200000e0000 */
[----:B-1----:R-:W-:-:S05]  /*12e00*/  SEL R0, R0, RZ, P5 ;  /* 0x000000ff00007207 */ /* 0x002fca0002800000 */
[----:B------:R-:W-:-:S05]  /*12e10*/  IMAD.IADD R8, R3, 0x1, R0 ;  /* 0x0000000103087824 */ /* 0x000fca00078e0200 */
[----:B------:R-:W0:Y:S04]  /*12e20*/  SHFL.IDX PT, R7, R8, 0x1f, 0x1f ;  /* 0x03e01f0008077f89 */ /* 0x000e2800000e0000 */
[----:B------:R-:W1:Y:S01]  /*12e30*/  SHFL.IDX PT, R0, R6, RZ, 0x1f ;  /* 0x00001fff06007589 */ /* 0x000e6200000e0000 */
[----:B0-----:R-:W-:-:S04]  /*12e40*/  IMAD R2, R7, R4, RZ ;  /* 0x0000000407027224 */ /* 0x001fc800078e02ff */
[----:B------:R-:W-:-:S05]  /*12e50*/  IMAD.IADD R7, R9, 0x1, R2 ;  /* 0x0000000109077824 */ /* 0x000fca00078e0202 */
[----:B-1----:R-:W-:-:S13]  /*12e60*/  ISETP.GT.AND P6, PT, R7, R0, PT ;  /* 0x000000000700720c */ /* 0x002fda0003fc4270 */
[----:B------:R-:W-:Y:S05]  /*12e70*/  @P6 BRA `(.L_x_1149) ;  /* 0x0000000000906947 */ /* 0x000fea0003800000 */
.L_x_1153:
[----:B------:R-:W-:-:S04]  /*12e80*/  UIADD3 UR45, UR45, 0x1f, URZ ;  /* 0x0000001f2d2d7890 */ /* 0x000fc8000fffe03f */
[----:B------:R-:W-:-:S06]  /*12e90*/  UISETP.GE.AND UP0, UPT, UR45, UR4, UPT ;  /* 0x000000042d00728c */ /* 0x000fcc000bf06270 */
[----:B------:R-:W-:-:S13]  /*12ea0*/  PLOP3.LUT P6, PT, PT, PT, UP0, 0x40, 0x0 ;  /* 0x000000000000781c */ /* 0x000fda0003fce808 */
[----:B------:R-:W-:Y:S05]  /*12eb0*/  @!P6 BRA `(.L_x_1150) ;  /* 0x0000000400d0e947 */ /* 0x000fea0003800000 */
[----:B------:R-:W0:Y:S01]  /*12ec0*/  S2R R2, SR_TID.X ;  /* 0x0000000000027919 */ /* 0x000e220000002100 */
[----:B------:R-:W-:Y:S01]  /*12ed0*/  BSSY B0, `(.L_x_1151) ;  /* 0x0000009000007945 */ /* 0x000fe20003800000 */
[----:B------:R-:W-:Y:S01]  /*12ee0*/  IMAD.MOV.U32 R5, RZ, RZ, RZ ;  /* 0x000000ffff057224 */ /* 0x000fe200078e00ff */
[----:B0-----:R-:W-:-:S05]  /*12ef0*/  LOP3.LUT R2, R2, 0x1f, RZ, 0xc0, !PT ;  /* 0x0000001f02027812 */ /* 0x001fca00078ec0ff */
[----:B------:R-:W-:-:S05]  /*12f00*/  VIADD R9, R2, UR45 ;  /* 0x0000002d02097c36 */ /* 0x000fca0008000000 */
[----:B------:R-:W-:-:S13]  /*12f10*/  ISETP.GE.OR P6, PT, R9, UR4, !P0 ;  /* 0x0000000409007c0c */ /* 0x000fda000c7c6670 */
[----:B------:R-:W-:Y:S05]  /*12f20*/  @P6 BRA `(.L_x_1152) ;  /* 0x00000000000c6947 */ /* 0x000fea0003800000 */
[----:B------:R-:W0:Y:S02]  /*12f30*/  LDC.64 R2, c[0x0][0xc58] ;  /* 0x00031600ff027b82 */ /* 0x000e240000000a00 */
[----:B0-----:R-:W-:-:S05]  /*12f40*/  IMAD.WIDE R2, R9, 0x4, R2 ;  /* 0x0000000409027825 */ /* 0x001fca00078e0202 */
[----:B------:R0:W5:Y:S02]  /*12f50*/  LDG.E R5, desc[UR50][R2.64] ;  /* 0x0000003202057981 */ /* 0x000164000c1e1900 */
.L_x_1152:
[----:B------:R-:W-:Y:S05]  /*12f60*/  BSYNC B0 ;  /* 0x0000000000007941 */ /* 0x000fea0003800000 */
.L_x_1151:
        /* <DEDUP_REMOVED lines=21> */
.L_x_1149:
        /* <DEDUP_REMOVED lines=10> */
[----:B------:R0:W2:Y:S01]  /*13160*/  LDG.E R9, desc[UR50][R2.64] ;  /* 0x0000003202097981 */ /* 0x0000a2000c1e1900 */
[----:B------:R-:W-:Y:S01]  /*13170*/  IMAD.U32 R12, RZ, RZ, UR6 ;  /* 0x00000006ff0c7e24 */ /* 0x000fe2000f8e00ff */
[----:B------:R-:W-:-:S04]  /*13180*/  ISETP.NE.AND P0, PT, RZ, UR7, PT ;  /* 0x00000007ff007c0c */ /* 0x000fc8000bf05270 */
[----:B------:R-:W2:Y:S01]  /*13190*/  SHFL.IDX PT, R5, R5, R12, 0x1f ;  /* 0x00001f0c05057589 */ /* 0x000ea200000e0000 */
[----:B0-----:R-:W-:Y:S02]  /*131a0*/  IMAD.MOV.U32 R2, RZ, RZ, RZ ;  /* 0x000000ffff027224 */ /* 0x001fe400078e00ff */
[----:B--2---:R-:W-:-:S05]  /*131b0*/  IMAD R6, R5, R9, RZ ;  /* 0x0000000905067224 */ /* 0x004fca00078e02ff */
[----:B------:R-:W-:Y:S01]  /*131c0*/  IABS R10, R6 ;  /* 0x00000006000a7213 */ /* 0x000fe20000000000 */
[----:B------:R-:W-:Y:S06]  /*131d0*/  @!P0 BRA `(.L_x_1154) ;  /* 0x00000000000c8947 */ /* 0x000fec0003800000 */
[----:B------:R-:W-:-:S06]  /*131e0*/  UIADD3 UR4, UR6, -0x1, URZ ;  /* 0xffffffff06047890 */ /* 0x000fcc000fffe03f */
[----:B------:R-:W-:-:S05]  /*131f0*/  IMAD.U32 R3, RZ, RZ, UR4 ;  /* 0x00000004ff037e24 */ /* 0x000fca000f8e00ff */
[----:B------:R0:W1:Y:S02]  /*13200*/  SHFL.IDX PT, R2, R8, R3, 0x1f ;  /* 0x00001f0308027589 */ /* 0x00006400000e0000 */
.L_x_1154:
[----:B0-----:R-:W0:Y:S01]  /*13210*/  I2F.RP R8, R10 ;  /* 0x0000000a00087306 */ /* 0x001e220000209400 */
[----:B-1----:R-:W-:Y:S02]  /*13220*/  IMAD R12, R2, R4, R7 ;  /* 0x00000004020c7224 */ /* 0x002fe400078e0207 */
[----:B------:R-:W-:-:S03]  /*13230*/  IMAD.MOV.U32 R2, RZ, RZ, RZ ;  /* 0x000000ffff027224 */ /* 0x000fc600078e00ff */
[----:B------:R1:W-:Y:S02]  /*13240*/  STL [R1+0x20], R12 ;  /* 0x0000200c01007387 */ /* 0x0003e40000100800 */
[----:B0-----:R-:W0:Y:S02]  /*13250*/  MUFU.RCP R8, R8 ;  /* 0x0000000800087308 */ /* 0x001e240000001000 */
[----:B0-----:R-:W-:-:S06]  /*13260*/  VIADD R11, R8, 0xffffffe ;  /* 0x0ffffffe080b7836 */ /* 0x001fcc0000000000 */
[----:B------:R-:W0:Y:S02]  /*13270*/  F2I.FTZ.U32.TRUNC.NTZ R3, R11 ;  /* 0x0000000b00037305 */ /* 0x000e24000021f000 */
[----:B0-----:R-:W-:-:S04]  /*13280*/  IMAD.MOV R7, RZ, RZ, -R3 ;  /* 0x000000ffff077224 */ /* 0x001fc800078e0a03 */
[----:B------:R-:W-:-:S04]  /*13290*/  IMAD R7, R7, R10, RZ ;  /* 0x0000000a07077224 */ /* 0x000fc800078e02ff */
        /* <DEDUP_REMOVED lines=19> */
[----:B------:R-:W-:Y:S02]  /*133d0*/  IMAD.MOV R3, RZ, RZ, -R0 ;  /* 0x000000ffff037224 */ /* 0x000fe400078e0a00 */
[----:B------:R-:W-:Y:S02]  /*133e0*/  IMAD R7, R6, R2, R7 ;  /* 0x0000000206077224 */ /* 0x000fe400078e0207 */
[----:B------:R-:W-:Y:S01]  /*133f0*/  IMAD.MOV.U32 R2, RZ, RZ, RZ ;  /* 0x000000ffff027224 */ /* 0x000fe200078e00ff */
[----:B------:R-:W-:-:S04]  /*13400*/  VIADDMNMX R4, R3, R4, R9, PT ;  /* 0x0000000403047246 */ /* 0x000fc80003800109 */
[-C--:B------:R-:W-:Y:S02]  /*13410*/  IABS R8, R4.reuse ;  /* 0x0000000400087213 */ /* 0x080fe40000000000 */
[----:B------:R-:W-:Y:S02]  /*13420*/  IABS R6, R4 ;  /* 0x0000000400067213 */ /* 0x000fe40000000000 */
[----:B------:R-:W0:Y:S03]  /*13430*/  I2F.RP R9, R8 ;  /* 0x0000000800097306 */ /* 0x000e260000209400 */
[----:B------:R-:W-:-:S05]  /*13440*/  IMAD.MOV R6, RZ, RZ, -R6 ;  /* 0x000000ffff067224 */ /* 0x000fca00078e0a06 */
[----:B0-----:R-:W0:Y:S02]  /*13450*/  MUFU.RCP R9, R9 ;  /* 0x0000000900097308 */ /* 0x001e240000001000 */
[----:B0-----:R-:W-:-:S06]  /*13460*/  VIADD R10, R9, 0xffffffe ;  /* 0x0ffffffe090a7836 */ /* 0x001fcc0000000000 */
[----:B------:R-:W0:Y:S02]  /*13470*/  F2I.FTZ.U32.TRUNC.NTZ R3, R10 ;  /* 0x0000000a00037305 */ /* 0x000e24000021f000 */
[----:B0-----:R-:W-:-:S04]  /*13480*/  IMAD.MOV R11, RZ, RZ, -R3 ;  /* 0x000000ffff0b7224 */ /* 0x001fc800078e0a03 */
[----:B------:R-:W-:-:S04]  /*13490*/  IMAD R11, R11, R8, RZ ;  /* 0x000000080b0b7224 */ /* 0x000fc800078e02ff */
[----:B------:R-:W-:Y:S01]  /*134a0*/  IMAD.HI.U32 R2, R3, R11, R2 ;  /* 0x0000000b03027227 */ /* 0x000fe200078e0002 */
        /* <DEDUP_REMOVED lines=8> */
[C---:B------:R-:W-:Y:S01]  /*13530*/  LOP3.LUT R3, R7.reuse, R4, RZ, 0x3c, !PT ;  /* 0x0000000407037212 */ /* 0x040fe200078e3cff */
[----:B------:R-:W-:-:S03]  /*13540*/  IMAD.IADD R7, R7, 0x1, R0 ;  /* 0x0000000107077824 */ /* 0x000fc600078e0200 */
[----:B------:R-:W-:-:S07]  /*13550*/  ISETP.GE.AND P2, PT, R3, RZ, PT ;  /* 0x000000ff0300720c */ /* 0x000fce0003f46270 */
[----:B------:R-:W-:-:S06]  /*13560*/  @P0 VIADD R2, R2, 0x1 ;  /* 0x0000000102020836 */ /* 0x000fcc0000000000 */
[----:B------:R-:W-:Y:S01]  /*13570*/  @!P2 IMAD.MOV R2, RZ, RZ, -R2 ;  /* 0x000000ffff02a224 */ /* 0x000fe200078e0a02 */
[----:B------:R-:W-:Y:S01]  /*13580*/  @!P1 LOP3.LUT R2, RZ, R4, RZ, 0x33, !PT ;  /* 0x00000004ff029212 */ /* 0x000fe200078e33ff */
[----:B------:R-:W-:-:S04]  /*13590*/  IMAD.MOV R4, RZ, RZ, -R4 ;  /* 0x000000ffff047224 */ /* 0x000fc800078e0a04 */
[----:B------:R-:W-:Y:S01]  /*135a0*/  IMAD R4, R2, R4, R7 ;  /* 0x0000000402047224 */ /* 0x000fe200078e0207 */
[----:B------:R-:W-:-:S04]  /*135b0*/  LOP3.LUT R2, RZ, R2, RZ, 0x33, !PT ;  /* 0x00000002ff027212 */ /* 0x000fc800078e33ff */
[----:B------:R-:W-:Y:S01]  /*135c0*/  R2UR UR38, R4 ;  /* 0x00000000042672ca */ /* 0x000fe200000e0000 */
[----:B------:R-:W-:-:S05]  /*135d0*/  IMAD.IADD R0, R5, 0x1, R2 ;  /* 0x0000000105007824 */ /* 0x000fca00078e0202 */
[----:B------:R1:W-:Y:S01]  /*135e0*/  STL [R1+0x24], R0 ;  /* 0x0000240001007387 */ /* 0x0003e20000100800 */
[----:B------:R-:W-:Y:S08]  /*135f0*/  BRA `(.L_x_1155) ;  /* 0x0000000000107947 */ /* 0x000ff00003800000 */
.L_x_1150:
[----:B------:R0:W-:Y:S01]  /*13600*/  STL [R1+0x20], R0 ;  /* 0x0000200001007387 */ /* 0x0001e20000100800 */
[----:B------:R-:W-:Y:S01]  /*13610*/  ULDC UR45, c[0x0][0xc14] ;  /* 0x00030500002d7ab9 */ /* 0x000fe20000000800 */
[----:B------:R-:W-:Y:S02]  /*13620*/  UMOV UR38, URZ ;  /* 0x0000003f00267c82 */ /* 0x000fe40008000000 */
[----:B------:R0:W-:Y:S03]  /*13630*/  STL [R1+0x24], RZ ;  /* 0x000024ff01007387 */ /* 0x0001e60000100800 */
.L_x_1155:
[----:B------:R-:W2:Y:S04]  /*13640*/  LDL R3, [R1+0x20] ;  /* 0x0000200001037983 */ /* 0x000ea80000100800 */
[----:B------:R-:W3:Y:S01]  /*13650*/  LDL R2, [R1+0x24] ;  /* 0x0000240001027983 */ /* 0x000ee20000100800 */
[----:B------:R-:W-:Y:S02]  /*13660*/  IMAD.U32 R6, RZ, RZ, UR38 ;  /* 0x00000026ff067e24 */ /* 0x000fe4000f8e00ff */
[----:B------:R-:W-:Y:S01]  /*13670*/  IMAD.U32 R7, RZ, RZ, UR45 ;  /* 0x0000002dff077e24 */ /* 0x000fe2000f8e00ff */
[----:B01----:R-:W0:Y:S02]  /*13680*/  S2R R0, SR_TID.X ;  /* 0x0000000000007919 */ /* 0x003e240000002100 */
[----:B0-----:R-:W-:Y:S01]  /*13690*/  LOP3.LUT R0, R0, 0x1f, RZ, 0xc0, !PT ;  /* 0x0000001f00007812 */ /* 0x001fe200078ec0ff */
[----:B------:R-:W-:Y:S03]  /*136a0*/  BAR.SYNC.DEFER_BLOCKING 0x4, 0x180 ;  /* 0x0106000000007b1d */ /* 0x000fe60000010000 */
[----:B------:R-:W-:-:S13]  /*136b0*/  ISETP.NE.AND P0, PT, R0, RZ, PT ;  /* 0x000000ff0000720c */ /* 0x000fda0003f05270 */
[----:B------:R-:W-:Y:S01]  /*136c0*/  @!P0 MOV R0, 0x400 ;  /* 0x0000040000008802 */ /* 0x000fe20000000f00 */
[----:B--2---:R-:W-:Y:S02]  /*136d0*/  IMAD.MOV.U32 R4, RZ, RZ, R3 ;  /* 0x000000ffff047224 */ /* 0x004fe400078e0003 */
[----:B------:R-:W0:Y:S01]  /*136e0*/  @!P0 S2R R3, SR_CgaCtaId ;  /* 0x0000000000038919 */ /* 0x000e220000008800 */
[----:B---3--:R-:W-:Y:S01]  /*136f0*/  IMAD.MOV.U32 R5, RZ, RZ, R2 ;  /* 0x000000ffff057224 */ /* 0x008fe200078e0002 */
[----:B0-----:R-:W-:-:S05]  /*13700*/  @!P0 LEA R0, R3, R0, 0x18 ;  /* 0x0000000003008211 */ /* 0x001fca00078ec0ff */
[----:B------:R1:W-:Y:S01]  /*13710*/  @!P0 STS.128 [R0+0x284d0], R4 ;  /* 0x0284d00400008388 */ /* 0x0003e20000000c00 */
[----:B------:R-:W-:Y:S06]  /*13720*/  BAR.ARV 0x5, 0x180 ;  /* 0x0146000000007b1d */ /* 0x000fec0000002000 */
.L_x_1148:
[----:B------:R-:W-:Y:S02]  /*13730*/  ULDC UR4, c[0x0][0xc14] ;  /* 0x0003050000047ab9 */ /* 0x000fe40000000800 */
[----:B------:R-:W-:-:S06]  /*13740*/  UISETP.GE.AND UP0, UPT, UR45, UR4, UPT ;  /* 0x000000042d00728c */ /* 0x000fcc000bf06270 */
[----:B------:R-:W-:-:S13]  /*13750*/  PLOP3.LUT P0, PT, PT, PT, UP0, 0x80, 0x0 ;  /* 0x000000000000781c */ /* 0x000fda0003f0f008 */
[----:B------:R-:W-:Y:S05]  /*13760*/  @!P0 BRA `(.L_x_1156) ;  /* 0xffffffc000688947 */ /* 0x000fea000383ffff */
.L_x_1088:
[----:B-1----:R-:W2:Y:S01]  /*13770*/  LDL.LU R0, [R1+0x34] ;  /* 0x0000340001007983 */ /* 0x002ea20000300800 */
[----:B------:R-:W-:Y:S01]  /*13780*/  BSSY B0, `(.L_x_1157) ;  /* 0x000000b000007945 */ /* 0x000fe20003800000 */
[----:B0-----:R-:W0:Y:S01]  /*13790*/  S2R R5, SR_CgaCtaId ;  /* 0x0000000000057919 */ /* 0x001e220000008800 */
        /* <DEDUP_REMOVED lines=9> */
.L_x_1188:
[----:B------:R-:W-:Y:S05]  /*13830*/  BSYNC B0 ;  /* 0x0000000000007941 */ /* 0x000fea0003800000 */
.L_x_1157:
[----:B------:R-:W-:-:S03]  /*13840*/  UMOV UR4, 0xffffffff ;  /* 0xffffffff00047882 */ /* 0x000fc60000000000 */
[----:B------:R-:W-:Y:S05]  /*13850*/  BRA.DIV UR4, `(.L_x_1159) ;  /* 0x0000000a04bc7947 */ /* 0x000fea000b800000 */
[----:B------:R-:W1:Y:S02]  /*13860*/  S2R R2, SR_TID.X ;  /* 0x0000000000027919 */ /* 0x000e640000002100 */
[----:B-1----:R-:W-:-:S04]  /*13870*/  SHF.R.U32.HI R2, RZ, 0x5, R2 ;  /* 0x00000005ff027819 */ /* 0x002fc80000011602 */
[----:B------:R-:W-:-:S05]  /*13880*/  LOP3.LUT R2, R2, 0x3, RZ, 0xc0, !PT ;  /* 0x0000000302027812 */ /* 0x000fca00078ec0ff */
[----:B------:R1:W2:Y:S02]  /*13890*/  SHFL.IDX PT, R14, R2, RZ, 0x1f ;  /* 0x00001fff020e7589 */ /* 0x0002a400000e0000 */
.L_x_1191:
[----:B--2---:R-:W-:Y:S01]  /*138a0*/  ISETP.NE.AND P0, PT, R14, RZ, PT ;  /* 0x000000ff0e00720c */ /* 0x004fe20003f05270 */
[----:B------:R-:W-:-:S12]  /*138b0*/  BSSY B0, `(.L_x_1160) ;  /* 0x000002e000007945 */ /* 0x000fd80003800000 */
[----:B------:R-:W-:Y:S05]  /*138c0*/  @P0 BRA `(.L_x_1161) ;  /* 0x0000000000b00947 */ /* 0x000fea0003800000 */
[----:B------:R-:W-:-:S03]  /*138d0*/  UMOV UR4, 0xffffffff ;  /* 0xffffffff00047882 */ /* 0x000fc60000000000 */
[----:B------:R-:W-:Y:S05]  /*138e0*/  BRA.DIV UR4, `(.L_x_1162) ;  /* 0x0000000a04cc7947 */ /* 0x000fea000b800000 */
[----:B------:R-:W-:-:S13]  /*138f0*/  ELECT P6, URZ, PT ;  /* 0x00000000003f782f */ /* 0x000fda00038c0000 */
.L_x_1194:
[----:B------:R-:W-:Y:S05]  /*13900*/  @!P6 BRA `(.L_x_1161) ;  /* 0x0000000000a0e947 */ /* 0x000fea0003800000 */
[----:B------:R-:W-:-:S06]  /*13910*/  ULOP3.LUT UR4, UR40, 0x2, URZ, 0xfc, !UPT ;  /* 0x0000000228047892 */ /* 0x000fcc000f8efc3f */
[----:B-1----:R-:W-:-:S05]  /*13920*/  IMAD.U32 R2, RZ, RZ, UR4 ;  /* 0x00000004ff027e24 */ /* 0x002fca000f8e00ff */
[----:B------:R-:W-:-:S13]  /*13930*/  ISETP.NE.AND P0, PT, R2, 0x3, PT ;  /* 0x000000030200780c */ /* 0x000fda0003f05270 */
[----:B------:R-:W-:Y:S05]  /*13940*/  @!P0 BRA `(.L_x_1163) ;  /* 0x0000000000048947 */ /* 0x000fea0003800000 */
[----:B------:R-:W-:Y:S01]  /*13950*/  BPT.TRAP 0x1 ;  /* 0x000000040000795c */ /* 0x000fe20000300000 */
.L_x_1163:
        /* <DEDUP_REMOVED lines=14> */
.L_x_1195:
[----:B------:R-:W1:Y:S02]  /*13a40*/  SYNCS.PHASECHK.TRANS64.TRYWAIT P1, [R7+URZ], R2 ;  /* 0x00000002070075a7 */ /* 0x000e64000802017f */
[----:B-1----:R-:W-:Y:S05]  /*13a50*/  @!P1 BRA `(.L_x_1165) ;  /* 0x0000000800a49947 */ /* 0x002fea0003800000 */
.L_x_1196:
[----:B------:R-:W-:Y:S05]  /*13a60*/  @!P0 BRA `(.L_x_1166) ;  /* 0x0000000000048947 */ /* 0x000fea0003800000 */
[----:B------:R-:W-:Y:S01]  /*13a70*/  BPT.TRAP 0x1 ;  /* 0x000000040000795c */ /* 0x000fe20000300000 */
.L_x_1166:
[----:B------:R-:W2:Y:S02]  /*13a80*/  LDL.LU R4, [R1+0x8] ;  /* 0x0000080001047983 */ /* 0x000ea40000300800 */
[----:B--2---:R-:W-:-:S04]  /*13a90*/  IMAD R4, R4, 0x8, R0 ;  /* 0x0000000804047824 */ /* 0x004fc800078e0200 */
[----:B------:R-:W2:Y:S02]  /*13aa0*/  SYNCS.PHASECHK.TRANS64.TRYWAIT P1, [R4+URZ+0x28460], R5 ;  /* 0x02846005040075a7 */ /* 0x000ea4000802017f */
[----:B--2---:R-:W-:Y:S05]  /*13ab0*/  @!P1 BRA `(.L_x_1167) ;  /* 0x0000000800a09947 */ /* 0x004fea0003800000 */
.L_x_1197:
[----:B------:R-:W-:Y:S05]  /*13ac0*/  @!P0 BRA `(.L_x_1168) ;  /* 0x0000000000048947 */ /* 0x000fea0003800000 */
[----:B------:R-:W-:Y:S01]  /*13ad0*/  BPT.TRAP 0x1 ;  /* 0x000000040000795c */ /* 0x000fe20000300000 */
.L_x_1168:
[----:B------:R-:W-:-:S04]  /*13ae0*/  IMAD R3, R3, 0x8, R0 ;  /* 0x0000000803037824 */ /* 0x000fc800078e0200 */
[----:B------:R-:W3:Y:S02]  /*13af0*/  SYNCS.PHASECHK.TRANS64.TRYWAIT P1, [R3+URZ+0x28460], R2 ;  /* 0x02846002030075a7 */ /* 0x000ee4000802017f */
[----:B---3--:R-:W-:Y:S05]  /*13b00*/  @!P1 BRA `(.L_x_1169) ;  /* 0x0000000800a09947 */ /* 0x008fea0003800000 */
.L_x_1198:
[----:B------:R-:W-:Y:S05]  /*13b10*/  @!P0 BRA `(.L_x_1170) ;  /* 0x0000000000048947 */ /* 0x000fea0003800000 */
[----:B------:R-:W-:Y:S01]  /*13b20*/  BPT.TRAP 0x1 ;  /* 0x000000040000795c */ /* 0x000fe20000300000 */
.L_x_1170:
[----:B------:R-:W5:Y:S02]  /*13b30*/  SYNCS.PHASECHK.TRANS64.TRYWAIT P0, [R4+URZ+0x28480], R5 ;  /* 0x02848005040075a7 */ /* 0x000f64000800017f */
[----:B-----5:R-:W-:Y:S05]  /*13b40*/  @!P0 BRA `(.L_x_1171) ;  /* 0x0000000800a48947 */ /* 0x020fea0003800000 */
.L_x_1172:
[----:B------:R0:W0:Y:S02]  /*13b50*/  SYNCS.PHASECHK.TRANS64.TRYWAIT P0, [R3+URZ+0x28480], R2 ;  /* 0x02848002030075a7 */ /* 0x000024000800017f */
[----:B0-----:R-:W-:Y:S05]  /*13b60*/  @!P0 NANOSLEEP.SYNCS 0x989680 ;  /* 0x009896800000895d */ /* 0x001fea0003900000 */
[----:B------:R-:W0:Y:S02]  /*13b70*/  @!P0 SYNCS.PHASECHK.TRANS64 P0, [R3+URZ+0x28480], R2 ;  /* 0x02848002030085a7 */ /* 0x000e24000800007f */
[----:B0-----:R-:W-:Y:S05]  /*13b80*/  @!P0 BRA `(.L_x_1172) ;  /* 0xfffffffc00f08947 */ /* 0x001fea000383ffff */
.L_x_1161:
[----:B------:R-:W-:Y:S05]  /*13b90*/  BSYNC B0 ;  /* 0x0000000000007941 */ /* 0x000fea0003800000 */
.L_x_1160:
[----:B------:R-:W-:Y:S05]  /*13ba0*/  EXIT ;  /* 0x000000000000794d */ /* 0x000fea0003800000 */
.L_x_986:
[----:B0-----:R-:W-:-:S04]  /*13bb0*/  IMAD.U32 R3, RZ, RZ, UR41 ;  /* 0x00000029ff037e24 */ /* 0x001fc8000f8e00ff */
[----:B------:R0:W1:Y:S03]  /*13bc0*/  SYNCS.PHASECHK.TRANS64.TRYWAIT P1, [R3+URZ+0x28400], R0 ;  /* 0x02840000030075a7 */ /* 0x000066000802017f */
[----:B-1----:R-:W-:Y:S05]  /*13bd0*/  @!P1 NANOSLEEP.SYNCS 0x989680 ;  /* 0x009896800000995d */ /* 0x002fea0003900000 */
[----:B------:R-:W1:Y:S02]  /*13be0*/  @!P1 SYNCS.PHASECHK.TRANS64 P1, [R3+URZ+0x28400], R0 ;  /* 0x02840000030095a7 */ /* 0x000e64000802007f */
[----:B-1----:R-:W-:Y:S05]  /*13bf0*/  @!P1 BRA `(.L_x_986) ;  /* 0xfffffffc00ec9947 */ /* 0x002fea000383ffff */
[----:B------:R-:W-:Y:S05]  /*13c00*/  BRA `(.L_x_1173) ;  /* 0xfffffee000f47947 */ /* 0x000fea000383ffff */
.L_x_990:
[----:B-1----:R1:W2:Y:S02]  /*13c10*/  SYNCS.PHASECHK.TRANS64.TRYWAIT P2, [R5+URZ+0x28430], R0 ;  /* 0x02843000050075a7 */ /* 0x0022a4000804017f */
[----:B--2---:R-:W-:Y:S05]  /*13c20*/  @!P2 NANOSLEEP.SYNCS 0x989680 ;  /* 0x009896800000a95d */ /* 0x004fea0003900000 */
[----:B------:R-:W2:Y:S02]  /*13c30*/  @!P2 SYNCS.PHASECHK.TRANS64 P2, [R5+URZ+0x28430], R0 ;  /* 0x028430000500a5a7 */ /* 0x000ea4000804007f */
[----:B--2---:R-:W-:Y:S05]  /*13c40*/  @!P2 BRA `(.L_x_990) ;  /* 0xfffffffc00f0a947 */ /* 0x004fea000383ffff */
[----:B------:R-:W-:Y:S05]  /*13c50*/  BRA `(.L_x_989) ;  /* 0xfffffee400187947 */ /* 0x000fea000383ffff */
.L_x_1006:
[----:B-1----:R-:W-:-:S04]  /*13c60*/  IMAD.U32 R21, RZ, RZ, UR6 ;  /* 0x00000006ff157e24 */ /* 0x002fc8000f8e00ff */
[----:B------:R1:W2:Y:S03]  /*13c70*/  SYNCS.PHASECHK.TRANS64.TRYWAIT P2, [R21+URZ+0x28430], R8 ;  /* 0x02843008150075a7 */ /* 0x0002a6000804017f */
[----:B--2---:R-:W-:Y:S05]  /*13c80*/  @!P2 NANOSLEEP.SYNCS 0x989680 ;  /* 0x009896800000a95d */ /* 0x004fea0003900000 */
[----:B------:R-:W2:Y:S02]  /*13c90*/  @!P2 SYNCS.PHASECHK.TRANS64 P2, [R21+URZ+0x28430], R8 ;  /* 0x028430081500a5a7 */ /* 0x000ea4000804007f */
[----:B--2---:R-:W-:Y:S05]  /*13ca0*/  @!P2 BRA `(.L_x_1006) ;  /* 0xfffffffc00eca947 */ /* 0x004fea000383ffff */
[----:B------:R-:W-:Y:S05]  /*13cb0*/  BRA `(.L_x_1003) ;  /* 0xffffff0400887947 */ /* 0x000fea000383ffff */
.L_x_1010:
[----:B-1----:R-:W-:-:S04]  /*13cc0*/  IMAD.U32 R21, RZ, RZ, UR6 ;  /* 0x00000006ff157e24 */ /* 0x002fc8000f8e00ff */
[----:B------:R1:W2:Y:S03]  /*13cd0*/  SYNCS.PHASECHK.TRANS64.TRYWAIT P2, [R21+URZ+0x28450], R8 ;  /* 0x02845008150075a7 */ /* 0x0002a6000804017f */
[----:B--2---:R-:W-:Y:S05]  /*13ce0*/  @!P2 NANOSLEEP.SYNCS 0x989680 ;  /* 0x009896800000a95d */ /* 0x004fea0003900000 */
[----:B------:R-:W2:Y:S02]  /*13cf0*/  @!P2 SYNCS.PHASECHK.TRANS64 P2, [R21+URZ+0x28450], R8 ;  /* 0x028450081500a5a7 */ /* 0x000ea4000804007f */
[----:B--2---:R-:W-:Y:S05]  /*13d00*/  @!P2 BRA `(.L_x_1010) ;  /* 0xfffffffc00eca947 */ /* 0x004fea000383ffff */
[----:B------:R-:W-:Y:S05]  /*13d10*/  BRA `(.L_x_1007) ;  /* 0xffffff0800507947 */ /* 0x000fea000383ffff */
.L_x_1028:
[----:B-1----:R-:W-:-:S04]  /*13d20*/  IMAD.U32 R6, RZ, RZ, UR6 ;  /* 0x00000006ff067e24 */ /* 0x002fc8000f8e00ff */
[----:B------:R1:W2:Y:S03]  /*13d30*/  SYNCS.PHASECHK.TRANS64.TRYWAIT P2, [R6+URZ+0x28430], R5 ;  /* 0x02843005060075a7 */ /* 0x0002a6000804017f */
[----:B--2---:R-:W-:Y:S05]  /*13d40*/  @!P2 NANOSLEEP.SYNCS 0x989680 ;  /* 0x009896800000a95d */ /* 0x004fea0003900000 */
[----:B------:R-:W2:Y:S02]  /*13d50*/  @!P2 SYNCS.PHASECHK.TRANS64 P2, [R6+URZ+0x28430], R5 ;  /* 0x028430050600a5a7 */ /* 0x000ea4000804007f */
[----:B--2---:R-:W-:Y:S05]  /*13d60*/  @!P2 BRA `(.L_x_1028) ;  /* 0xfffffffc00eca947 */ /* 0x004fea000383ffff */
[----:B------:R-:W-:Y:S05]  /*13d70*/  BRA `(.L_x_1025) ;  /* 0xffffff2800c47947 */ /* 0x000fea000383ffff */
.L_x_1032:
[----:B-1----:R-:W-:-:S04]  /*13d80*/  IMAD.U32 R6, RZ, RZ, UR6 ;  /* 0x00000006ff067e24 */ /* 0x002fc8000f8e00ff */
[----:B------:R1:W2:Y:S03]  /*13d90*/  SYNCS.PHASECHK.TRANS64.TRYWAIT P2, [R6+URZ+0x28450], R5 ;  /* 0x02845005060075a7 */ /* 0x0002a6000804017f */
[----:B--2---:R-:W-:Y:S05]  /*13da0*/  @!P2 NANOSLEEP.SYNCS 0x989680 ;  /* 0x009896800000a95d */ /* 0x004fea0003900000 */
[----:B------:R-:W2:Y:S02]  /*13db0*/  @!P2 SYNCS.PHASECHK.TRANS64 P2, [R6+URZ+0x28450], R5 ;  /* 0x028450050600a5a7 */ /* 0x000ea4000804007f */
[----:B--2---:R-:W-:Y:S05]  /*13dc0*/  @!P2 BRA `(.L_x_1032) ;  /* 0xfffffffc00eca947 */ /* 0x004fea000383ffff */
[----:B------:R-:W-:Y:S05]  /*13dd0*/  BRA `(.L_x_1029) ;  /* 0xffffff2c00987947 */ /* 0x000fea000383ffff */
.L_x_1039:
[----:B-1----:R-:W-:-:S04]  /*13de0*/  IMAD.U32 R6, RZ, RZ, UR6 ;  /* 0x00000006ff067e24 */ /* 0x002fc8000f8e00ff */
[----:B------:R1:W2:Y:S03]  /*13df0*/  SYNCS.PHASECHK.TRANS64.TRYWAIT P2, [R6+URZ+0x28430], R5 ;  /* 0x02843005060075a7 */ /* 0x0002a6000804017f */
[----:B--2---:R-:W-:Y:S05]  /*13e00*/  @!P2 NANOSLEEP.SYNCS 0x989680 ;  /* 0x009896800000a95d */ /* 0x004fea0003900000 */
[----:B------:R-:W2:Y:S02]  /*13e10*/  @!P2 SYNCS.PHASECHK.TRANS64 P2, [R6+URZ+0x28430], R5 ;  /* 0x028430050600a5a7 */ /* 0x000ea4000804007f */
[----:B--2---:R-:W-:Y:S05]  /*13e20*/  @!P2 BRA `(.L_x_1039) ;  /* 0xfffffffc00eca947 */ /* 0x004fea000383ffff */
[----:B------:R-:W-:Y:S05]  /*13e30*/  BRA `(.L_x_1036) ;  /* 0xffffff4400187947 */ /* 0x000fea000383ffff */
.L_x_1043:
[----:B-1----:R-:W-:-:S04]  /*13e40*/  IMAD.U32 R6, RZ, RZ, UR6 ;  /* 0x00000006ff067e24 */ /* 0x002fc8000f8e00ff */
[----:B------:R1:W2:Y:S03]  /*13e50*/  SYNCS.PHASECHK.TRANS64.TRYWAIT P2, [R6+URZ+0x28450], R5 ;  /* 0x02845005060075a7 */ /* 0x0002a6000804017f */
[----:B--2---:R-:W-:Y:S05]  /*13e60*/  @!P2 NANOSLEEP.SYNCS 0x989680 ;  /* 0x009896800000a95d */ /* 0x004fea0003900000 */
[----:B------:R-:W2:Y:S02]  /*13e70*/  @!P2 SYNCS.PHASECHK.TRANS64 P2, [R6+URZ+0x28450], R5 ;  /* 0x028450050600a5a7 */ /* 0x000ea4000804007f */
[----:B--2---:R-:W-:Y:S05]  /*13e80*/  @!P2 BRA `(.L_x_1043) ;  /* 0xfffffffc00eca947 */ /* 0x004fea000383ffff */
[----:B------:R-:W-:Y:S05]  /*13e90*/  BRA `(.L_x_1040) ;  /* 0xffffff4400ec7947 */ /* 0x000fea000383ffff */
.L_x_1057:
[----:B-1----:R-:W-:-:S04]  /*13ea0*/  IMAD.U32 R7, RZ, RZ, UR12 ;  /* 0x0000000cff077e24 */ /* 0x002fc8000f8e00ff */
[----:B------:R1:W2:Y:S03]  /*13eb0*/  SYNCS.PHASECHK.TRANS64.TRYWAIT P1, [R7+URZ+0x28450], R0 ;  /* 0x02845000070075a7 */ /* 0x0002a6000802017f */
[----:B--2---:R-:W-:Y:S05]  /*13ec0*/  @!P1 NANOSLEEP.SYNCS 0x989680 ;  /* 0x009896800000995d */ /* 0x004fea0003900000 */
[----:B------:R-:W2:Y:S02]  /*13ed0*/  @!P1 SYNCS.PHASECHK.TRANS64 P1, [R7+URZ+0x28450], R0 ;  /* 0x02845000070095a7 */ /* 0x000ea4000802007f */
[----:B--2---:R-:W-:Y:S05]  /*13ee0*/  @!P1 BRA `(.L_x_1057) ;  /* 0xfffffffc00ec9947 */ /* 0x004fea000383ffff */
[----:B------:R-:W-:Y:S05]  /*13ef0*/  BRA `(.L_x_1056) ;  /* 0xffffff6400a87947 */ /* 0x000fea000383ffff */
.L_x_1105:
[----:B------:R-:W-:Y:S02]  /*13f00*/  IMAD.MOV.U32 R13, RZ, RZ, R4 ;  /* 0x000000ffff0d7224 */ /* 0x000fe400078e0004 */
[----:B------:R-:W-:Y:S02]  /*13f10*/  IMAD.MOV.U32 R12, RZ, RZ, RZ ;  /* 0x000000ffff0c7224 */ /* 0x000fe400078e00ff */
[----:B------:R-:W-:Y:S02]  /*13f20*/  IMAD.MOV.U32 R11, RZ, RZ, 0x1f ;  /* 0x0000001fff0b7424 */ /* 0x000fe400078e00ff */
[----:B------:R-:W-:-:S07]  /*13f30*/  IMAD.MOV.U32 R15, RZ, RZ, -0x1 ;  /* 0xffffffffff0f7424 */ /* 0x000fce00078e00ff */
[----:B-1----:R-:W-:Y:S05]  /*13f40*/  WARPSYNC.COLLECTIVE R15, `(.L_x_1174) ;  /* 0x000000000f087348 */ /* 0x002fea0003c00000 */
[----:B------:R0:W2:Y:S02]  /*13f50*/  SHFL.IDX P6, R14, R13, R12, R11 ;  /* 0x0000000c0d0e7389 */ /* 0x0000a400000c000b */
[----:B012---:R-:W-:Y:S01]  /*13f60*/  ENDCOLLECTIVE ;  /* 0x000000000000791b */ /* 0x007fe20003800000 */
.L_x_1174:
[----:B------:R-:W-:Y:S05]  /*13f70*/  BRA `(.L_x_1175) ;  /* 0xffffffc800d47947 */ /* 0x000fea000383ffff */
.L_x_1107:
[----:B------:R-:W-:Y:S01]  /*13f80*/  BSSY B0, `(.L_x_1176) ;  /* 0x0000006000007945 */ /* 0x000fe20003800000 */
[----:B------:R-:W-:-:S07]  /*13f90*/  IMAD.MOV.U32 R15, RZ, RZ, -0x1 ;  /* 0xffffffffff0f7424 */ /* 0x000fce00078e00ff */
[----:B0-----:R-:W-:Y:S05]  /*13fa0*/  WARPSYNC.COLLECTIVE R15, `(.L_x_1177) ;  /* 0x000000000f0c7348 */ /* 0x001fea0003c00000 */
[----:B------:R-:W-:Y:S02]  /*13fb0*/  ELECT P6, UR62, PT ;  /* 0x00000000003e782f */ /* 0x000fe400038c0000 */
[----:B------:R-:W-:Y:S01]  /*13fc0*/  MOV R14, UR62 ;  /* 0x0000003e000e7c02 */ /* 0x000fe20008000f00 */
[----:B0-----:R-:W-:Y:S10]  /*13fd0*/  ENDCOLLECTIVE ;  /* 0x000000000000791b */ /* 0x001ff40003800000 */
.L_x_1177:
[----:B------:R-:W-:Y:S05]  /*13fe0*/  BSYNC B0 ;  /* 0x0000000000007941 */ /* 0x000fea0003800000 */
.L_x_1176:
[----:B------:R-:W-:Y:S05]  /*13ff0*/  BRA `(.L_x_1178) ;  /* 0xffffffc800d07947 */ /* 0x000fea000383ffff */
.L_x_1110:
[----:B0-----:R0:W1:Y:S02]  /*14000*/  SYNCS.PHASECHK.TRANS64.TRYWAIT P2, [R4+URZ+0x28480], R3 ;  /* 0x02848003040075a7 */ /* 0x001064000804017f */
[----:B-1----:R-:W-:Y:S05]  /*14010*/  @!P2 NANOSLEEP.SYNCS 0x989680 ;  /* 0x009896800000a95d */ /* 0x002fea0003900000 */
[----:B------:R-:W1:Y:S02]  /*14020*/  @!P2 SYNCS.PHASECHK.TRANS64 P2, [R4+URZ+0x28480], R3 ;  /* 0x028480030400a5a7 */ /* 0x000e64000804007f */
[----:B-1----:R-:W-:Y:S05]  /*14030*/  @!P2 BRA `(.L_x_1110) ;  /* 0xfffffffc00f0a947 */ /* 0x002fea000383ffff */
[----:B------:R-:W-:Y:S05]  /*14040*/  BRA `(.L_x_1179) ;  /* 0xffffffcc00307947 */ /* 0x000fea000383ffff */
.L_x_1112:
[----:B-1----:R1:W2:Y:S02]  /*14050*/  SYNCS.PHASECHK.TRANS64.TRYWAIT P2, [R4+URZ+0x28440], R3 ;  /* 0x02844003040075a7 */ /* 0x0022a4000804017f */
[----:B--2---:R-:W-:Y:S05]  /*14060*/  @!P2 NANOSLEEP.SYNCS 0x989680 ;  /* 0x009896800000a95d */ /* 0x004fea0003900000 */
[----:B------:R-:W2:Y:S02]  /*14070*/  @!P2 SYNCS.PHASECHK.TRANS64 P2, [R4+URZ+0x28440], R3 ;  /* 0x028440030400a5a7 */ /* 0x000ea4000804007f */
[----:B--2---:R-:W-:Y:S05]  /*14080*/  @!P2 BRA `(.L_x_1112) ;  /* 0xfffffffc00f0a947 */ /* 0x004fea000383ffff */
[----:B------:R-:W-:Y:S05]  /*14090*/  BRA `(.L_x_1180) ;  /* 0xffffffcc00a07947 */ /* 0x000fea000383ffff */
.L_x_1115:
[----:B--2---:R-:W-:-:S04]  /*140a0*/  IMAD.U32 R3, RZ, RZ, UR41 ;  /* 0x00000029ff037e24 */ /* 0x004fc8000f8e00ff */
[----:B------:R2:W3:Y:S03]  /*140b0*/  SYNCS.PHASECHK.TRANS64.TRYWAIT P0, [R3+URZ+0x28420], R2 ;  /* 0x02842002030075a7 */ /* 0x0004e6000800017f */
[----:B---3--:R-:W-:Y:S05]  /*140c0*/  @!P0 NANOSLEEP.SYNCS 0x989680 ;  /* 0x009896800000895d */ /* 0x008fea0003900000 */
[----:B------:R-:W3:Y:S02]  /*140d0*/  @!P0 SYNCS.PHASECHK.TRANS64 P0, [R3+URZ+0x28420], R2 ;  /* 0x02842002030085a7 */ /* 0x000ee4000800007f */
[----:B---3--:R-:W-:Y:S05]  /*140e0*/  @!P0 BRA `(.L_x_1115) ;  /* 0xfffffffc00ec8947 */ /* 0x008fea000383ffff */
[----:B------:R-:W-:Y:S05]  /*140f0*/  BRA `(.L_x_1181) ;  /* 0xffffffd000807947 */ /* 0x000fea000383ffff */
.L_x_1121:
[----:B--2---:R2:W3:Y:S02]  /*14100*/  SYNCS.PHASECHK.TRANS64.TRYWAIT P0, [R6+URZ+0x28480], R5 ;  /* 0x02848005060075a7 */ /* 0x0044e4000800017f */
[----:B---3--:R-:W-:Y:S05]  /*14110*/  @!P0 NANOSLEEP.SYNCS 0x989680 ;  /* 0x009896800000895d */ /* 0x008fea0003900000 */
[----:B------:R-:W3:Y:S02]  /*14120*/  @!P0 SYNCS.PHASECHK.TRANS64 P0, [R6+URZ+0x28480], R5 ;  /* 0x02848005060085a7 */ /* 0x000ee4000800007f */
[----:B---3--:R-:W-:Y:S05]  /*14130*/  @!P0 BRA `(.L_x_1121) ;  /* 0xfffffffc00f08947 */ /* 0x008fea000383ffff */
[----:B------:R-:W-:Y:S05]  /*14140*/  BRA `(.L_x_1182) ;  /* 0xffffffd400307947 */ /* 0x000fea000383ffff */
.L_x_1127:
[----:B0-----:R0:W2:Y:S02]  /*14150*/  SYNCS.PHASECHK.TRANS64.TRYWAIT P0, [R6+URZ+0x28440], R5 ;  /* 0x02844005060075a7 */ /* 0x0010a4000800017f */
[----:B--2---:R-:W-:Y:S05]  /*14160*/  @!P0 NANOSLEEP.SYNCS 0x989680 ;  /* 0x009896800000895d */ /* 0x004fea0003900000 */
[----:B------:R-:W2:Y:S02]  /*14170*/  @!P0 SYNCS.PHASECHK.TRANS64 P0, [R6+URZ+0x28440], R5 ;  /* 0x02844005060085a7 */ /* 0x000ea4000800007f */
[----:B--2---:R-:W-:Y:S05]  /*14180*/  @!P0 BRA `(.L_x_1127) ;  /* 0xfffffffc00f08947 */ /* 0x004fea000383ffff */
[----:B------:R-:W-:Y:S05]  /*14190*/  BRA `(.L_x_1183) ;  /* 0xffffffd400f87947 */ /* 0x000fea000383ffff */
.L_x_1134:
[----:B--2---:R-:W2:Y:S02]  /*141a0*/  LDL R5, [R1] ;  /* 0x0000000001057983 */ /* 0x004ea40000100800 */
[----:B--2---:R2:W3:Y:S02]  /*141b0*/  SYNCS.PHASECHK.TRANS64.TRYWAIT P2, [R5+URZ+0x28470], R4 ;  /* 0x02847004050075a7 */ /* 0x0044e4000804017f */
[----:B---3--:R-:W-:Y:S05]  /*141c0*/  @!P2 NANOSLEEP.SYNCS 0x989680 ;  /* 0x009896800000a95d */ /* 0x008fea0003900000 */
[----:B------:R-:W3:Y:S02]  /*141d0*/  @!P2 SYNCS.PHASECHK.TRANS64 P2, [R5+URZ+0x28470], R4 ;  /* 0x028470040500a5a7 */ /* 0x000ee4000804007f */
[----:B---3--:R-:W-:Y:S05]  /*141e0*/  @!P2 BRA `(.L_x_1134) ;  /* 0xfffffffc00eca947 */ /* 0x008fea000383ffff */
[----:B------:R-:W-:Y:S05]  /*141f0*/  BRA `(.L_x_1184) ;  /* 0xffffffd800d87947 */ /* 0x000fea000383ffff */
.L_x_1136:
[----:B--2---:R-:W2:Y:S02]  /*14200*/  LDL R5, [R1] ;  /* 0x0000000001057983 */ /* 0x004ea40000100800 */
[----:B--2---:R2:W3:Y:S02]  /*14210*/  SYNCS.PHASECHK.TRANS64.TRYWAIT P2, [R5+URZ+0x28460], R4 ;  /* 0x02846004050075a7 */ /* 0x0044e4000804017f */
[----:B---3--:R-:W-:Y:S05]  /*14220*/  @!P2 NANOSLEEP.SYNCS 0x989680 ;  /* 0x009896800000a95d */ /* 0x008fea0003900000 */
[----:B------:R-:W3:Y:S02]  /*14230*/  @!P2 SYNCS.PHASECHK.TRANS64 P2, [R5+URZ+0x28460], R4 ;  /* 0x028460040500a5a7 */ /* 0x000ee4000804007f */
[----:B---3--:R-:W-:Y:S05]  /*14240*/  @!P2 BRA `(.L_x_1136) ;  /* 0xfffffffc00eca947 */ /* 0x008fea000383ffff */
[----:B------:R-:W-:Y:S05]  /*14250*/  BRA `(.L_x_1185) ;  /* 0xffffffd800e07947 */ /* 0x000fea000383ffff */
.L_x_1143:
[----:B--2---:R2:W3:Y:S02]  /*14260*/  SYNCS.PHASECHK.TRANS64.TRYWAIT P0, [R20+URZ+0x28470], R3 ;  /* 0x02847003140075a7 */ /* 0x0044e4000800017f */
[----:B---3--:R-:W-:Y:S05]  /*14270*/  @!P0 NANOSLEEP.SYNCS 0x989680 ;  /* 0x009896800000895d */ /* 0x008fea0003900000 */
[----:B------:R-:W3:Y:S02]  /*14280*/  @!P0 SYNCS.PHASECHK.TRANS64 P0, [R20+URZ+0x28470], R3 ;  /* 0x02847003140085a7 */ /* 0x000ee4000800007f */
[----:B---3--:R-:W-:Y:S05]  /*14290*/  @!P0 BRA `(.L_x_1143) ;  /* 0xfffffffc00f08947 */ /* 0x008fea000383ffff */
[----:B------:R-:W-:Y:S05]  /*142a0*/  BRA `(.L_x_1186) ;  /* 0xffffffe000947947 */ /* 0x000fea000383ffff */
.L_x_1145:
[----:B--2---:R2:W3:Y:S02]  /*142b0*/  SYNCS.PHASECHK.TRANS64.TRYWAIT P0, [R20+URZ+0x28460], R3 ;  /* 0x02846003140075a7 */ /* 0x0044e4000800017f */
[----:B---3--:R-:W-:Y:S05]  /*142c0*/  @!P0 NANOSLEEP.SYNCS 0x989680 ;  /* 0x009896800000895d */ /* 0x008fea0003900000 */
[----:B------:R-:W3:Y:S02]  /*142d0*/  @!P0 SYNCS.PHASECHK.TRANS64 P0, [R20+URZ+0x28460], R3 ;  /* 0x02846003140085a7 */ /* 0x000ee4000800007f */
[----:B---3--:R-:W-:Y:S05]  /*142e0*/  @!P0 BRA `(.L_x_1145) ;  /* 0xfffffffc00f08947 */ /* 0x008fea000383ffff */
[----:B------:R-:W-:Y:S05]  /*142f0*/  BRA `(.L_x_1187) ;  /* 0xffffffe0009c7947 */ /* 0x000fea000383ffff */
.L_x_1158:
[----:B0-----:R0:W1:Y:S02]  /*14300*/  SYNCS.PHASECHK.TRANS64.TRYWAIT P0, [R0+URZ+0x28420], R3 ;  /* 0x02842003000075a7 */ /* 0x001064000800017f */
[----:B-1----:R-:W-:Y:S05]  /*14310*/  @!P0 NANOSLEEP.SYNCS 0x989680 ;  /* 0x009896800000895d */ /* 0x002fea0003900000 */
[----:B------:R-:W1:Y:S02]  /*14320*/  @!P0 SYNCS.PHASECHK.TRANS64 P0, [R0+URZ+0x28420], R3 ;  /* 0x02842003000085a7 */ /* 0x000e64000800007f */
[----:B-1----:R-:W-:Y:S05]  /*14330*/  @!P0 BRA `(.L_x_1158) ;  /* 0xfffffffc00f08947 */ /* 0x002fea000383ffff */
[----:B------:R-:W-:Y:S05]  /*14340*/  BRA `(.L_x_1188) ;  /* 0xfffffff400387947 */ /* 0x000fea000383ffff */
.L_x_1159:
        /* <DEDUP_REMOVED lines=8> */
[----:B0---4-:R-:W-:Y:S05]  /*143d0*/  WARPSYNC.COLLECTIVE R15, `(.L_x_1190) ;  /* 0x000000000f087348 */ /* 0x011fea0003c00000 */
[----:B------:R1:W2:Y:S02]  /*143e0*/  SHFL.IDX P6, R14, R13, R12, R11 ;  /* 0x0000000c0d0e7389 */ /* 0x0002a400000c000b */
[----:B012-4-:R-:W-:Y:S01]  /*143f0*/  ENDCOLLECTIVE ;  /* 0x000000000000791b */ /* 0x017fe20003800000 */
.L_x_1190:
[----:B------:R-:W-:Y:S05]  /*14400*/  BSYNC B0 ;  /* 0x0000000000007941 */ /* 0x000fea0003800000 */
.L_x_1189:
[----:B------:R-:W-:Y:S05]  /*14410*/  BRA `(.L_x_1191) ;  /* 0xfffffff400207947 */ /* 0x000fea000383ffff */
.L_x_1162:
[----:B------:R-:W-:Y:S01]  /*14420*/  BSSY B1, `(.L_x_1192) ;  /* 0x0000006000017945 */ /* 0x000fe20003800000 */
[----:B------:R-:W-:-:S07]  /*14430*/  IMAD.MOV.U32 R15, RZ, RZ, -0x1 ;  /* 0xffffffffff0f7424 */ /* 0x000fce00078e00ff */
[----:B01--4-:R-:W-:Y:S05]  /*14440*/  WARPSYNC.COLLECTIVE R15, `(.L_x_1193) ;  /* 0x000000000f0c7348 */ /* 0x013fea0003c00000 */
[----:B------:R-:W-:Y:S02]  /*14450*/  ELECT P6, UR62, PT ;  /* 0x00000000003e782f */ /* 0x000fe400038c0000 */
[----:B------:R-:W-:Y:S01]  /*14460*/  MOV R14, UR62 ;  /* 0x0000003e000e7c02 */ /* 0x000fe20008000f00 */
[----:B01--4-:R-:W-:Y:S10]  /*14470*/  ENDCOLLECTIVE ;  /* 0x000000000000791b */ /* 0x013ff40003800000 */
.L_x_1193:
[----:B------:R-:W-:Y:S05]  /*14480*/  BSYNC B1 ;  /* 0x0000000000017941 */ /* 0x000fea0003800000 */
.L_x_1192:
[----:B------:R-:W-:Y:S05]  /*14490*/  BRA `(.L_x_1194) ;  /* 0xfffffff400187947 */ /* 0x000fea000383ffff */
.L_x_1164:
[----:B0-----:R0:W1:Y:S02]  /*144a0*/  SYNCS.PHASECHK.TRANS64.TRYWAIT P1, [R6+URZ], R5 ;  /* 0x00000005060075a7 */ /* 0x001064000802017f */
[----:B-1----:R-:W-:Y:S05]  /*144b0*/  @!P1 NANOSLEEP.SYNCS 0x989680 ;  /* 0x009896800000995d */ /* 0x002fea0003900000 */
[----:B------:R-:W1:Y:S02]  /*144c0*/  @!P1 SYNCS.PHASECHK.TRANS64 P1, [R6+URZ], R5 ;  /* 0x00000005060095a7 */ /* 0x000e64000802007f */
[----:B-1----:R-:W-:Y:S05]  /*144d0*/  @!P1 BRA `(.L_x_1164) ;  /* 0xfffffffc00f09947 */ /* 0x002fea000383ffff */
[----:B------:R-:W-:Y:S05]  /*144e0*/  BRA `(.L_x_1195) ;  /* 0xfffffff400547947 */ /* 0x000fea000383ffff */
.L_x_1165:
[----:B-1----:R1:W2:Y:S02]  /*144f0*/  SYNCS.PHASECHK.TRANS64.TRYWAIT P1, [R7+URZ], R2 ;  /* 0x00000002070075a7 */ /* 0x0022a4000802017f */
[----:B--2---:R-:W-:Y:S05]  /*14500*/  @!P1 NANOSLEEP.SYNCS 0x989680 ;  /* 0x009896800000995d */ /* 0x004fea0003900000 */
[----:B------:R-:W2:Y:S02]  /*14510*/  @!P1 SYNCS.PHASECHK.TRANS64 P1, [R7+URZ], R2 ;  /* 0x00000002070095a7 */ /* 0x000ea4000802007f */
[----:B--2---:R-:W-:Y:S05]  /*14520*/  @!P1 BRA `(.L_x_1165) ;  /* 0xfffffffc00f09947 */ /* 0x004fea000383ffff */
[----:B------:R-:W-:Y:S05]  /*14530*/  BRA `(.L_x_1196) ;  /* 0xfffffff400487947 */ /* 0x000fea000383ffff */
.L_x_1167:
[----:B--2---:R2:W3:Y:S02]  /*14540*/  SYNCS.PHASECHK.TRANS64.TRYWAIT P1, [R4+URZ+0x28460], R5 ;  /* 0x02846005040075a7 */ /* 0x0044e4000802017f */
[----:B---3--:R-:W-:Y:S05]  /*14550*/  @!P1 NANOSLEEP.SYNCS 0x989680 ;  /* 0x009896800000995d */ /* 0x008fea0003900000 */
[----:B------:R-:W3:Y:S02]  /*14560*/  @!P1 SYNCS.PHASECHK.TRANS64 P1, [R4+URZ+0x28460], R5 ;  /* 0x02846005040095a7 */ /* 0x000ee4000802007f */
[----:B---3--:R-:W-:Y:S05]  /*14570*/  @!P1 BRA `(.L_x_1167) ;  /* 0xfffffffc00f09947 */ /* 0x008fea000383ffff */
[----:B------:R-:W-:Y:S05]  /*14580*/  BRA `(.L_x_1197) ;  /* 0xfffffff4004c7947 */ /* 0x000fea000383ffff */
.L_x_1169:
[----:B---3--:R3:W0:Y:S02]  /*14590*/  SYNCS.PHASECHK.TRANS64.TRYWAIT P1, [R3+URZ+0x28460], R2 ;  /* 0x02846002030075a7 */ /* 0x008624000802017f */
[----:B0-----:R-:W-:Y:S05]  /*145a0*/  @!P1 NANOSLEEP.SYNCS 0x989680 ;  /* 0x009896800000995d */ /* 0x001fea0003900000 */
[----:B------:R-:W0:Y:S02]  /*145b0*/  @!P1 SYNCS.PHASECHK.TRANS64 P1, [R3+URZ+0x28460], R2 ;  /* 0x02846002030095a7 */ /* 0x000e24000802007f */
[----:B0-----:R-:W-:Y:S05]  /*145c0*/  @!P1 BRA `(.L_x_1169) ;  /* 0xfffffffc00f09947 */ /* 0x001fea000383ffff */
[----:B------:R-:W-:Y:S05]  /*145d0*/  BRA `(.L_x_1198) ;  /* 0xfffffff4004c7947 */ /* 0x000fea000383ffff */
.L_x_1171:
[----:B------:R0:W0:Y:S02]  /*145e0*/  SYNCS.PHASECHK.TRANS64.TRYWAIT P0, [R4+URZ+0x28480], R5 ;  /* 0x02848005040075a7 */ /* 0x000024000800017f */
[----:B0-----:R-:W-:Y:S05]  /*145f0*/  @!P0 NANOSLEEP.SYNCS 0x989680 ;  /* 0x009896800000895d */ /* 0x001fea0003900000 */
[----:B------:R-:W0:Y:S02]  /*14600*/  @!P0 SYNCS.PHASECHK.TRANS64 P0, [R4+URZ+0x28480], R5 ;  /* 0x02848005040085a7 */ /* 0x000e24000800007f */
[----:B0-----:R-:W-:Y:S05]  /*14610*/  @!P0 BRA `(.L_x_1171) ;  /* 0xfffffffc00f08947 */ /* 0x001fea000383ffff */
[----:B------:R-:W-:Y:S05]  /*14620*/  BRA `(.L_x_1172) ;  /* 0xfffffff400487947 */ /* 0x000fea000383ffff */
.L_x_1199:
        /* <DEDUP_REMOVED lines=13> */
.L_x_2768:


//--------------------- .text._ZN7cutlass13device_kernelIN5flash11enable_sm90INS1_16FlashAttnFwdSm90INS1_25CollectiveMainloopFwdSm90ILi2EN4cute5tupleIJNS5_1CILi1EEES8_S8_EEENS6_IJNS7_ILi128EEENS7_ILi64EEENS7_ILi256EEEEEELi256ENS_12float_e4m3_tEfNS_4arch4Sm90ELb0ELb1ELb0ELb1ELb0ELb1ELb0ELb1ELb1ELb0ELb0ELb0EEENS1_21CollectiveEpilogueFwdINS6_IJSA_SC_SB_EEES9_NS_10bfloat16_tESG_Li256ELb1ELb0ELb0ELb1EEENS1_36VarlenDynamicPersistentTileSchedulerILi128ELi64ELi256ELi128ELb0ELb0ELb1ELb1ELb0ELb1EEEEEEEEEvNT_6ParamsE --------------------------
	.section	.text._ZN7cutlass13device_kernelIN5flash11enable_sm90INS1_16FlashAttnFwdSm90INS1_25CollectiveMainloopFwdSm90ILi2EN4cute5tupleIJNS5_1CILi1EEES8_S8_EEENS6_IJNS7_ILi128EEENS7_ILi64EEENS7_ILi256EEEEEELi256ENS_12float_e4m3_tEfNS_4arch4Sm90ELb0ELb1ELb0ELb1ELb0ELb1ELb0ELb1ELb1ELb0ELb0ELb0EEENS1_21CollectiveEpilogueFwdINS6_IJSA_SC_SB_EEES9_NS_10bfloat16_tESG_Li256ELb1ELb0ELb0ELb1EEENS1_36VarlenDynamicPersistentTileSchedulerILi128ELi64ELi256ELi128ELb0ELb0ELb1ELb1ELb0ELb1EEEEEEEEEvNT_6ParamsE,"ax",@progbits
	.align	128
.text._ZN7cutlass13device_kernelIN5flash11enable_sm90INS1_16FlashAttnFwdSm90INS1_25CollectiveMainloopFwdSm90ILi2EN4cute5tupleIJNS5_1CILi1EEES8_S8_EEENS6_IJNS7_ILi128EEENS7_ILi64EEENS7_ILi256EEEEEELi256ENS_12float_e4m3_tEfNS_4arch4Sm90ELb0ELb1ELb0ELb1ELb0ELb1ELb0ELb1ELb1ELb0ELb0ELb0EEENS1_21CollectiveEpilogueFwdINS6_IJSA_SC_SB_EEES9_NS_10bfloat16_tESG_Li256ELb1ELb0ELb0ELb1EEENS1_36VarlenDynamicPersistentTileSchedulerILi128ELi64ELi256ELi128ELb0ELb0ELb1ELb1ELb0ELb1EEEEEEEEEvNT_6ParamsE:
        .type           _ZN7cutlass13device_kernelIN5flash11enable_sm90INS1_16FlashAttnFwdSm90INS1_25CollectiveMainloopFwdSm90ILi2EN4cute5tupleIJNS5_1CILi1EEES8_S8_EEENS6_IJNS7_ILi128EEENS7_ILi64EEENS7_ILi256EEEEEELi256ENS_12float_e4m3_tEfNS_4arch4Sm90ELb0ELb1ELb0ELb1ELb0ELb1ELb0ELb1ELb1ELb0ELb0ELb0EEENS1_21CollectiveEpilogueFwdINS6_IJSA_SC_SB_EEES9_NS_10bfloat16_tESG_Li256ELb1ELb0ELb0ELb1EEENS1_36VarlenDynamicPersistentTileSchedulerILi128ELi64ELi256ELi128ELb0ELb0ELb1ELb1ELb0ELb1EEEEEEEEEvNT_6ParamsE,@function
        .size           _ZN7cutlass13device_kernelIN5flash11enable_sm90INS1_16FlashAttnFwdSm90INS1_25CollectiveMainloopFwdSm90ILi2EN4cute5tupleIJNS5_1CILi1EEES8_S8_EEENS6_IJNS7_ILi128EEENS7_ILi64EEENS7_ILi256EEEEEELi256ENS_12float_e4m3_tEfNS_4arch4Sm90ELb0ELb1ELb0ELb1ELb0ELb1ELb0ELb1ELb1ELb0ELb0ELb0EEENS1_21CollectiveEpilogueFwdINS6_IJSA_SC_SB_EEES9_NS_10bfloat16_tESG_Li256ELb1ELb0ELb0ELb1EEENS1_36VarlenDynamicPersistentTileSchedulerILi128ELi64ELi256ELi128ELb0ELb0ELb1ELb1ELb0ELb1EEEEEEEEEvNT_6ParamsE,(.L_x_2769 - _ZN7cutlass13device_kernelIN5flash11enable_sm90INS1_16FlashAttnFwdSm90INS1_25CollectiveMainloopFwdSm90ILi2EN4cute5tupleIJNS5_1CILi1EEES8_S8_EEENS6_IJNS7_ILi128EEENS7_ILi64EEENS7_ILi256EEEEEELi256ENS_12float_e4m3_tEfNS_4arch4Sm90ELb0ELb1ELb0ELb1ELb0ELb1ELb0ELb1ELb1ELb0ELb0ELb0EEENS1_21CollectiveEpilogueFwdINS6_IJSA_SC_SB_EEES9_NS_10bfloat16_tESG_Li256ELb1ELb0ELb0ELb1EEENS1_36VarlenDynamicPersistentTileSchedulerILi128ELi64ELi256ELi128ELb0ELb0ELb1ELb1ELb0ELb1EEEEEEEEEvNT_6ParamsE)
        .other          _ZN7cutlass13device_kernelIN5flash11enable_sm90INS1_16FlashAttnFwdSm90INS1_25CollectiveMainloopFwdSm90ILi2EN4cute5tupleIJNS5_1CILi1EEES8_S8_EEENS6_IJNS7_ILi128EEENS7_ILi64EEENS7_ILi256EEEEEELi256ENS_12float_e4m3_tEfNS_4arch4Sm90ELb0ELb1ELb0ELb1ELb0ELb1ELb0ELb1ELb1ELb0ELb0ELb0EEENS1_21CollectiveEpilogueFwdINS6_IJSA_SC_SB_EEES9_NS_10bfloat16_tESG_Li256ELb1ELb0ELb0ELb1EEENS1_36VarlenDynamicPersistentTileSchedulerILi128ELi64ELi256ELi128ELb0ELb0ELb1ELb1ELb0ELb1EEEEEEEEEvNT_6ParamsE,@"STO_CUDA_ENTRY STV_DEFAULT"
_ZN7cutlass13device_kernelIN5flash11enable_sm90INS1_16FlashAttnFwdSm90INS1_25CollectiveMainloopFwdSm90ILi2EN4cute5tupleIJNS5_1CILi1EEES8_S8_EEENS6_IJNS7_ILi128EEENS7_ILi64EEENS7_ILi256EEEEEELi256ENS_12float_e4m3_tEfNS_4arch4Sm90ELb0ELb1ELb0ELb1ELb0ELb1ELb0ELb1ELb1ELb0ELb0ELb0EEENS1_21CollectiveEpilogueFwdINS6_IJSA_SC_SB_EEES9_NS_10bfloat16_tESG_Li256ELb1ELb0ELb0ELb1EEENS1_36VarlenDynamicPersistentTileSchedulerILi128ELi64ELi256ELi128ELb0ELb0ELb1ELb1ELb0ELb1EEEEEEEEEvNT_6ParamsE:
        /* <DEDUP_REMOVED lines=27> */
.L_x_1201:
[----:B------:R-:W-:Y:S05]  /*01b0*/  BSYNC B0 ;  /* 0x0000000000007941 */ /* 0x000fea0003800000 */
.L_x_1200:
        /* <DEDUP_REMOVED lines=41> */
.L_x_1202:
        /* <DEDUP_REMOVED lines=22> */
.L_x_1203:
        /* <DEDUP_REMOVED lines=18> */
.L_x_1204:
        /* <DEDUP_REMOVED lines=22> */
.L_x_1205:
        /* <DEDUP_REMOVED lines=22> */
.L_x_1206:
        /* <DEDUP_REMOVED lines=8> */
.L_x_1209:
        /* <DEDUP_REMOVED lines=22> */
[----:B------:R-:W-:Y:S01]  /*0b70*/  CS2R R200, SRZ ;  /* 0x0000000000c87805 */ /* 0x000fe2000001ff00 */
[----:B------:R-:W-:Y:S01]  /*0b80*/  IMAD.MOV.U32 R194, RZ, RZ, RZ ;  /* 0x000000ffffc27224 */ /* 0x000fe200078e00ff */
[----:B------:R-:W-:Y:S01]  /*0b90*/  ULOP3.LUT UR45, UR40, 0x1, URZ, 0xfc, !UPT ;  /* 0x00000001282d7892 */ /* 0x000fe2000f8efc3f */
[----:B------:R-:W-:-:S08]  /*0ba0*/  UMOV UR43, URZ ;  /* 0x0000003f002b7c82 */ /* 0x000fd00008000000 */
[----:B------:R-:W-:Y:S01]  /*0bb0*/  UIADD3 UR44, UR44, 0x18000, URZ ;  /* 0x000180002c2c7890 */ /* 0x000fe2000fffe03f */
[----:B0-----:R-:W-:-:S05]  /*0bc0*/  VIADD R236, R0, 0xffffff80 ;  /* 0xffffff8000ec7836 */ /* 0x001fca0000000000 */
[----:B------:R-:W-:-:S04]  /*0bd0*/  SHF.R.S32.HI R3, RZ, 0x1f, R236 ;  /* 0x0000001fff037819 */ /* 0x000fc800000114ec */
[CC--:B------:R-:W-:Y:S02]  /*0be0*/  LEA.HI R5, R3.reuse, R236.reuse, RZ, 0x7 ;  /* 0x000000ec03057211 */ /* 0x0c0fe400078f38ff */
[-C--:B------:R-:W-:Y:S02]  /*0bf0*/  LEA.HI R0, R3, R236.reuse, RZ, 0x4 ;  /* 0x000000ec03007211 */ /* 0x080fe400078f20ff */
[----:B------:R-:W-:Y:S02]  /*0c00*/  LOP3.LUT R223, R5, 0xffffff80, RZ, 0xc0, !PT ;  /* 0xffffff8005df7812 */ /* 0x000fe400078ec0ff */
[----:B------:R-:W-:Y:S02]  /*0c10*/  LEA.HI R2, R3, R236, RZ, 0x5 ;  /* 0x000000ec03027211 */ /* 0x000fe400078f28ff */
[----:B------:R-:W-:Y:S01]  /*0c20*/  SHF.R.S32.HI R230, RZ, 0x7, R5 ;  /* 0x00000007ffe67819 */ /* 0x000fe20000011405 */
[----:B------:R-:W-:Y:S02]  /*0c30*/  IMAD.IADD R223, R236, 0x1, -R223 ;  /* 0x00000001ecdf7824 */ /* 0x000fe400078e0adf */
[----:B------:R-:W-:Y:S01]  /*0c40*/  IMAD.SHL.U32 R2, R2, 0x20, RZ ;  /* 0x0000002002027824 */ /* 0x000fe200078e00ff */
[----:B------:R-:W-:-:S02]  /*0c50*/  LEA.HI R5, R5, R230, RZ, 0x1 ;  /* 0x000000e605057211 */ /* 0x000fc400078f08ff */
[----:B------:R-:W-:Y:S02]  /*0c60*/  SHF.R.S32.HI R4, RZ, 0x1f, R223 ;  /* 0x0000001fff047819 */ /* 0x000fe400000114df */
[----:B------:R-:W-:Y:S02]  /*0c70*/  LOP3.LUT R2, R2, 0xfffffc00, RZ, 0xc0, !PT ;  /* 0xfffffc0002027812 */ /* 0x000fe400078ec0ff */
[CC--:B------:R-:W-:Y:S02]  /*0c80*/  LEA.HI R6, R4.reuse, R223.reuse, RZ, 0x2 ;  /* 0x000000df04067211 */ /* 0x0c0fe400078f10ff */
[----:B------:R-:W-:Y:S02]  /*0c90*/  LEA.HI R4, R4, R223, RZ, 0x5 ;  /* 0x000000df04047211 */ /* 0x000fe400078f28ff */
[--C-:B------:R-:W-:Y:S02]  /*0ca0*/  SHF.R.S32.HI R8, RZ, 0x2, R6.reuse ;  /* 0x00000002ff087819 */ /* 0x100fe40000011406 */
[----:B------:R-:W-:-:S02]  /*0cb0*/  SHF.R.S32.HI R7, RZ, 0x1f, R6 ;  /* 0x0000001fff077819 */ /* 0x000fc40000011406 */
[----:B------:R-:W-:Y:S02]  /*0cc0*/  SHF.R.S32.HI R4, RZ, 0x5, R4 ;  /* 0x00000005ff047819 */ /* 0x000fe40000011404 */
[----:B------:R-:W-:Y:S02]  /*0cd0*/  LEA.HI R7, R7, R8, RZ, 0x3 ;  /* 0x0000000807077211 */ /* 0x000fe400078f18ff */
[----:B------:R-:W-:Y:S02]  /*0ce0*/  LOP3.LUT R5, R5, 0x3fffffe, RZ, 0xc0, !PT ;  /* 0x03fffffe05057812 */ /* 0x000fe400078ec0ff */
[----:B------:R-:W-:Y:S02]  /*0cf0*/  LOP3.LUT R9, R7, 0xfffffff8, RZ, 0xc0, !PT ;  /* 0xfffffff807097812 */ /* 0x000fe400078ec0ff */
[----:B------:R-:W-:Y:S01]  /*0d00*/  LOP3.LUT R7, R0, 0x3fffff0, RZ, 0xc0, !PT ;  /* 0x03fffff000077812 */ /* 0x000fe200078ec0ff */
[----:B------:R-:W-:Y:S01]  /*0d10*/  IMAD.IADD R5, R230, 0x1, -R5 ;  /* 0x00000001e6057824 */ /* 0x000fe200078e0a05 */
[----:B------:R-:W-:Y:S01]  /*0d20*/  LOP3.LUT R196, R6, 0x7ffffffc, RZ, 0xc0, !PT ;  /* 0x7ffffffc06c47812 */ /* 0x000fe200078ec0ff */
[----:B------:R-:W-:Y:S01]  /*0d30*/  IMAD.IADD R11, R8, 0x1, -R9 ;  /* 0x00000001080b7824 */ /* 0x000fe200078e0a09 */
[----:B------:R-:W-:Y:S01]  /*0d40*/  SHF.R.S32.HI R9, RZ, 0x4, R0 ;  /* 0x00000004ff097819 */ /* 0x000fe20000011400 */
[----:B------:R-:W-:-:S02]  /*0d50*/  IMAD.IADD R7, R236, 0x1, -R7 ;  /* 0x00000001ec077824 */ /* 0x000fc400078e0a07 */
[----:B------:R-:W-:Y:S01]  /*0d60*/  IMAD R4, R4, 0x10, R11 ;  /* 0x0000001004047824 */ /* 0x000fe200078e020b */
[----:B------:R-:W-:Y:S01]  /*0d70*/  LEA.HI R0, R0, R9, RZ, 0x1 ;  /* 0x0000000900007211 */ /* 0x000fe200078f08ff */
[----:B------:R-:W-:Y:S02]  /*0d80*/  IMAD R7, R7, 0x40, R2 ;  /* 0x0000004007077824 */ /* 0x000fe400078e0202 */
[----:B------:R-:W-:Y:S01]  /*0d90*/  IMAD R227, R5, 0x40, R4 ;  /* 0x0000004005e37824 */ /* 0x000fe200078e0204 */
[----:B------:R-:W-:Y:S01]  /*0da0*/  LOP3.LUT R0, R0, 0x1ffffffe, RZ, 0xc0, !PT ;  /* 0x1ffffffe00007812 */ /* 0x000fe200078ec0ff */
[----:B------:R-:W-:-:S04]  /*0db0*/  IMAD.IADD R196, R223, 0x1, -R196 ;  /* 0x00000001dfc47824 */ /* 0x000fc800078e0ac4 */
[----:B------:R-:W-:-:S04]  /*0dc0*/  IMAD.IADD R0, R9, 0x1, -R0 ;  /* 0x0000000109007824 */ /* 0x000fc800078e0a00 */
[----:B------:R-:W-:Y:S01]  /*0dd0*/  IMAD R235, R0, 0x8, R7 ;  /* 0x0000000800eb7824 */ /* 0x000fe200078e0207 */
[CC--:B------:R-:W-:Y:S02]  /*0de0*/  LEA.HI R0, R3.reuse, R236.reuse, RZ, 0x6 ;  /* 0x000000ec03007211 */ /* 0x0c0fe400078f30ff */
[----:B------:R-:W-:-:S03]  /*0df0*/  LEA.HI R3, R3, R236, RZ, 0x3 ;  /* 0x000000ec03037211 */ /* 0x000fc600078f18ff */
[----:B------:R-:W-:Y:S01]  /*0e00*/  IMAD.SHL.U32 R0, R0, 0x10, RZ ;  /* 0x0000001000007824 */ /* 0x000fe200078e00ff */
[----:B------:R-:W-:Y:S02]  /*0e10*/  SHF.R.S32.HI R18, RZ, 0x3, R3 ;  /* 0x00000003ff127819 */ /* 0x000fe40000011403 */
[----:B------:R-:W-:Y:S02]  /*0e20*/  LOP3.LUT R5, R3, 0xfffffff8, RZ, 0xc0, !PT ;  /* 0xfffffff803057812 */ /* 0x000fe400078ec0ff */
[C---:B------:R-:W-:Y:S01]  /*0e30*/  IADD3 R195, R18.reuse, 0x20, RZ ;  /* 0x0000002012c37810 */ /* 0x040fe20007ffe0ff */
[----:B------:R-:W-:Y:S01]  /*0e40*/  VIADD R222, R18, 0x40 ;  /* 0x0000004012de7836 */ /* 0x000fe20000000000 */
[----:B------:R-:W-:Y:S01]  /*0e50*/  LOP3.LUT R213, R0, 0xfffffc00, RZ, 0xc0, !PT ;  /* 0xfffffc0000d57812 */ /* 0x000fe200078ec0ff */
[----:B------:R-:W-:Y:S01]  /*0e60*/  VIADD R221, R18, 0x60 ;  /* 0x0000006012dd7836 */ /* 0x000fe20000000000 */
[----:B------:R-:W-:Y:S01]  /*0e70*/  SHF.R.S32.HI R0, RZ, 0x1f, R195 ;  /* 0x0000001fff007819 */ /* 0x000fe200000114c3 */
[----:B------:R-:W-:Y:S01]  /*0e80*/  IMAD.IADD R218, R236, 0x1, -R5 ;  /* 0x00000001ecda7824 */ /* 0x000fe200078e0a05 */
[----:B------:R-:W-:Y:S01]  /*0e90*/  SHF.R.S32.HI R3, RZ, 0x1f, R222 ;  /* 0x0000001fff037819 */ /* 0x000fe200000114de */
[----:B------:R-:W-:Y:S01]  /*0ea0*/  IMAD.SHL.U32 R209, R18, 0x80, RZ ;  /* 0x0000008012d17824 */ /* 0x000fe200078e00ff */
[----:B------:R-:W-:Y:S01]  /*0eb0*/  SHF.R.S32.HI R2, RZ, 0x1f, R221 ;  /* 0x0000001fff027819 */ /* 0x000fe200000114dd */
[----:B------:R-:W-:Y:S01]  /*0ec0*/  IMAD.SHL.U32 R208, R195, 0x80, RZ ;  /* 0x00000080c3d07824 */ /* 0x000fe200078e00ff */
[----:B------:R-:W-:Y:S01]  /*0ed0*/  LEA.HI R0, R0, R195, RZ, 0x3 ;  /* 0x000000c300007211 */ /* 0x000fe200078f18ff */
[----:B------:R-:W-:Y:S01]  /*0ee0*/  IMAD.SHL.U32 R229, R222, 0x80, RZ ;  /* 0x00000080dee57824 */ /* 0x000fe200078e00ff */
[----:B------:R-:W-:Y:S01]  /*0ef0*/  LEA.HI R3, R3, R222, RZ, 0x3 ;  /* 0x000000de03037211 */ /* 0x000fe200078f18ff */
[----:B------:R-:W-:Y:S01]  /*0f00*/  IMAD.SHL.U32 R228, R221, 0x80, RZ ;  /* 0x00000080dde47824 */ /* 0x000fe200078e00ff */
[----:B------:R-:W-:Y:S01]  /*0f10*/  LEA.HI R2, R2, R221, RZ, 0x3 ;  /* 0x000000dd02027211 */ /* 0x000fe200078f18ff */
[----:B------:R-:W-:Y:S01]  /*0f20*/  IMAD.SHL.U32 R192, R218, 0x10, RZ ;  /* 0x00000010dac07824 */ /* 0x000fe200078e00ff */
[----:B------:R-:W-:Y:S01]  /*0f30*/  LOP3.LUT R209, R209, 0x380, RZ, 0xc0, !PT ;  /* 0x00000380d1d17812 */ /* 0x000fe200078ec0ff */
[----:B------:R-:W-:Y:S01]  /*0f40*/  IMAD.SHL.U32 R0, R0, 0x80, RZ ;  /* 0x0000008000007824 */ /* 0x000fe200078e00ff */
[----:B------:R-:W-:Y:S01]  /*0f50*/  LOP3.LUT R208, R208, 0x380, RZ, 0xc0, !PT ;  /* 0x00000380d0d07812 */ /* 0x000fe200078ec0ff */
[----:B------:R-:W-:Y:S01]  /*0f60*/  IMAD.SHL.U32 R3, R3, 0x80, RZ ;  /* 0x0000008003037824 */ /* 0x000fe200078e00ff */
[----:B------:R-:W-:Y:S01]  /*0f70*/  LOP3.LUT R229, R229, 0x380, RZ, 0xc0, !PT ;  /* 0x00000380e5e57812 */ /* 0x000fe200078ec0ff */
[----:B------:R-:W-:Y:S01]  /*0f80*/  IMAD.SHL.U32 R232, R2, 0x80, RZ ;  /* 0x0000008002e87824 */ /* 0x000fe200078e00ff */
[----:B------:R-:W-:Y:S01]  /*0f90*/  LOP3.LUT R228, R228, 0x380, RZ, 0xc0, !PT ;  /* 0x00000380e4e47812 */ /* 0x000fe200078ec0ff */
[----:B------:R-:W-:Y:S01]  /*0fa0*/  IMAD.SHL.U32 R22, R218, 0x8, RZ ;  /* 0x00000008da167824 */ /* 0x000fe200078e00ff */
[----:B------:R-:W-:-:S02]  /*0fb0*/  LOP3.LUT R215, R209, 0x70, R192, 0xf8, !PT ;  /* 0x00000070d1d77812 */ /* 0x000fc400078ef8c0 */
[----:B------:R-:W-:Y:S01]  /*0fc0*/  SHF.R.U32.HI R212, RZ, 0x3, R209 ;  /* 0x00000003ffd47819 */ /* 0x000fe200000116d1 */
[----:B------:R-:W-:Y:S01]  /*0fd0*/  VIADD R199, R22, 0x40 ;  /* 0x0000004016c77836 */ /* 0x000fe20000000000 */
[----:B------:R-:W-:Y:S02]  /*0fe0*/  SHF.R.U32.HI R210, RZ, 0x3, R208 ;  /* 0x00000003ffd27819 */ /* 0x000fe400000116d0 */
[--C-:B------:R-:W-:Y:S02]  /*0ff0*/  LOP3.LUT R2, R208, 0x70, R192.reuse, 0xf8, !PT ;  /* 0x00000070d0027812 */ /* 0x100fe400078ef8c0 */
[--C-:B------:R-:W-:Y:S02]  /*1000*/  LOP3.LUT R4, R229, 0x70, R192.reuse, 0xf8, !PT ;  /* 0x00000070e5047812 */ /* 0x100fe400078ef8c0 */
[----:B------:R-:W-:Y:S02]  /*1010*/  SHF.R.U32.HI R233, RZ, 0x3, R229 ;  /* 0x00000003ffe97819 */ /* 0x000fe400000116e5 */
[----:B------:R-:W-:-:S02]  /*1020*/  LOP3.LUT R5, R228, 0x70, R192, 0xf8, !PT ;  /* 0x00000070e4057812 */ /* 0x000fc400078ef8c0 */
[----:B------:R-:W-:Y:S02]  /*1030*/  SHF.R.U32.HI R231, RZ, 0x3, R228 ;  /* 0x00000003ffe77819 */ /* 0x000fe400000116e4 */
[----:B------:R-:W-:Y:S02]  /*1040*/  LOP3.LUT R211, R0, 0xfffffc00, RZ, 0xc0, !PT ;  /* 0xfffffc0000d37812 */ /* 0x000fe400078ec0ff */
[----:B------:R-:W-:Y:S02]  /*1050*/  LOP3.LUT R234, R3, 0xfffffc00, RZ, 0xc0, !PT ;  /* 0xfffffc0003ea7812 */ /* 0x000fe400078ec0ff */
[----:B------:R-:W-:Y:S02]  /*1060*/  LOP3.LUT R232, R232, 0xfffffc00, RZ, 0xc0, !PT ;  /* 0xfffffc00e8e87812 */ /* 0x000fe400078ec0ff */
[----:B------:R-:W-:Y:S02]  /*1070*/  LOP3.LUT R215, R213, R215, R212, 0xf6, !PT ;  /* 0x000000d7d5d77212 */ /* 0x000fe400078ef6d4 */
[----:B------:R-:W-:-:S02]  /*1080*/  LOP3.LUT R3, R211, R2, R210, 0xf6, !PT ;  /* 0x00000002d3037212 */ /* 0x000fc400078ef6d2 */
[----:B------:R-:W-:Y:S01]  /*1090*/  LOP3.LUT R225, R234, R4, R233, 0xf6, !PT ;  /* 0x00000004eae17212 */ /* 0x000fe200078ef6e9 */
[----:B------:R-:W-:Y:S01]  /*10a0*/  IMAD.IADD R214, R16, 0x1, R215 ;  /* 0x0000000110d67824 */ /* 0x000fe200078e02d7 */
[----:B------:R-:W-:Y:S01]  /*10b0*/  LOP3.LUT R5, R232, R5, R231, 0xf6, !PT ;  /* 0x00000005e8057212 */ /* 0x000fe200078ef6e7 */
[C---:B------:R-:W-:Y:S01]  /*10c0*/  IMAD.IADD R226, R16.reuse, 0x1, R3 ;  /* 0x0000000110e27824 */ /* 0x040fe200078e0203 */
[----:B------:R-:W-:Y:S01]  /*10d0*/  SHF.R.S32.HI R19, RZ, 0x1f, R18 ;  /* 0x0000001fff137819 */ /* 0x000fe20000011412 */
[C---:B------:R-:W-:Y:S01]  /*10e0*/  IMAD.IADD R225, R16.reuse, 0x1, R225 ;  /* 0x0000000110e17824 */ /* 0x040fe200078e02e1 */
[----:B------:R-:W-:Y:S01]  /*10f0*/  SHF.R.S32.HI R216, RZ, 0x1f, R195 ;  /* 0x0000001fffd87819 */ /* 0x000fe200000114c3 */
[----:B------:R-:W-:Y:S01]  /*1100*/  IMAD.IADD R224, R16, 0x1, R5 ;  /* 0x0000000110e07824 */ /* 0x000fe200078e0205 */
[----:B------:R-:W-:Y:S02]  /*1110*/  SHF.R.S32.HI R193, RZ, 0x1f, R192 ;  /* 0x0000001fffc17819 */ /* 0x000fe400000114c0 */
[----:B------:R-:W-:-:S07]  /*1120*/  SHF.R.S32.HI R23, RZ, 0x1f, R22 ;  /* 0x0000001fff177819 */ /* 0x000fce0000011416 */
.L_x_1457:
[----:B------:R-:W-:Y:S05]  /*1130*/  YIELD ;  /* 0x0000000000007946 */ /* 0x000fea0003800000 */
[----:B------:R-:W-:Y:S01]  /*1140*/  ULDC.64 UR4, c[0x0][0xa28] ;  /* 0x00028a0000047ab9 */ /* 0x000fe20000000a00 */
[----:B0-2345:R-:W0:Y:S01]  /*1150*/  LDC.64 R4, c[0x0][0xa08] ;  /* 0x00028200ff047b82 */ /* 0x03de220000000a00 */
[----:B------:R-:W-:Y:S01]  /*1160*/  ISETP.NE.U32.AND P1, PT, RZ, UR4, PT ;  /* 0x00000004ff007c0c */ /* 0x000fe2000bf25070 */
[----:B------:R-:W-:Y:S01]  /*1170*/  IMAD.MOV.U32 R25, RZ, RZ, RZ ;  /* 0x000000ffff197224 */ /* 0x000fe200078e00ff */
[----:B------:R-:W-:Y:S02]  /*1180*/  MOV R11, RZ ;  /* 0x000000ff000b7202 */ /* 0x000fe40000000f00 */
[----:B------:R-:W-:Y:S01]  /*1190*/  ISETP.NE.AND.EX P1, PT, RZ, UR5, PT, P1 ;  /* 0x00000005ff007c0c */ /* 0x000fe2000bf25310 */
[----:B------:R-:W-:-:S02]  /*11a0*/  ULDC.64 UR4, c[0x0][0xa18] ;  /* 0x0002860000047ab9 */ /* 0x000fc40000000a00 */
[----:B------:R-:W-:-:S04]  /*11b0*/  ISETP.NE.U32.AND P2, PT, RZ, UR4, PT ;  /* 0x00000004ff007c0c */ /* 0x000fc8000bf45070 */
[----:B------:R-:W-:Y:S01]  /*11c0*/  ISETP.NE.AND.EX P2, PT, RZ, UR5, PT, P2 ;  /* 0x00000005ff007c0c */ /* 0x000fe2000bf45320 */
[----:B------:R-:W-:Y:S02]  /*11d0*/  ULDC.64 UR4, c[0x0][0xa08] ;  /* 0x0002820000047ab9 */ /* 0x000fe40000000a00 */
[----:B------:R-:W-:-:S03]  /*11e0*/  ISETP.NE.U32.AND P0, PT, RZ, UR4, PT ;  /* 0x00000004ff007c0c */ /* 0x000fc6000bf05070 */
[----:B------:R-:W1:Y:S01]  /*11f0*/  @P1 LDC.64 R2, c[0x0][0xa28] ;  /* 0x00028a00ff021b82 */ /* 0x000e620000000a00 */
[----:B------:R-:W-:Y:S01]  /*1200*/  ISETP.NE.AND.EX P0, PT, RZ, UR5, PT, P0 ;  /* 0x00000005ff007c0c */ /* 0x000fe2000bf05300 */
[----:B0-----:R-:W-:-:S06]  /*1210*/  IMAD.WIDE R8, R207, 0x4, R4 ;  /* 0x00000004cf087825 */ /* 0x001fcc00078e0204 */
[----:B------:R-:W0:Y:S01]  /*1220*/  @P2 LDC.64 R6, c[0x0][0xa18] ;  /* 0x00028600ff062b82 */ /* 0x000e220000000a00 */
[----:B------:R-:W-:Y:S02]  /*1230*/  ULDC UR4, c[0x0][0x288] ;  /* 0x0000a20000047ab9 */ /* 0x000fe40000000800 */
[----:B------:R-:W-:Y:S01]  /*1240*/  IMAD.U32 R198, RZ, RZ, UR4 ;  /* 0x00000004ffc67e24 */ /* 0x000fe2000f8e00ff */
[----:B------:R-:W-:Y:S02]  /*1250*/  ULDC.64 UR4, c[0x0][0x3f8] ;  /* 0x0000fe0000047ab9 */ /* 0x000fe40000000a00 */
[----:B------:R2:W5:Y:S01]  /*1260*/  @P0 LDG.E R25, desc[UR46][R8.64] ;  /* 0x0000002e08190981 */ /* 0x000562000c1e1900 */
[----:B-1----:R-:W-:-:S05]  /*1270*/  @P1 IMAD.WIDE R2, R207, 0x4, R2 ;  /* 0x00000004cf021825 */ /* 0x002fca00078e0202 */
[----:B------:R2:W5:Y:S01]  /*1280*/  @P1 LDG.E R11, desc[UR46][R2.64] ;  /* 0x0000002e020b1981 */ /* 0x000562000c1e1900 */
[----:B0-----:R-:W-:-:S05]  /*1290*/  @P2 IMAD.WIDE R4, R207, 0x4, R6 ;  /* 0x00000004cf042825 */ /* 0x001fca00078e0206 */
        /* <DEDUP_REMOVED lines=10> */
[----:B--2---:R-:W-:Y:S06]  /*1340*/  @P2 BRA `(.L_x_1211) ;  /* 0x0000000000242947 */ /* 0x004fec0003800000 */
        /* <DEDUP_REMOVED lines=9> */
.L_x_1211:
[----:B------:R-:W-:Y:S01]  /*13e0*/  ULDC.64 UR4, c[0x0][0xa20] ;  /* 0x0002880000047ab9 */ /* 0x000fe20000000a00 */
[----:B------:R-:W-:Y:S01]  /*13f0*/  IMAD.MOV.U32 R220, RZ, RZ, R205 ;  /* 0x000000ffffdc7224 */ /* 0x000fe200078e00cd */
[----:B------:R-:W-:Y:S01]  /*1400*/  ISETP.NE.U32.AND P1, PT, RZ, UR4, PT ;  /* 0x00000004ff007c0c */ /* 0x000fe2000bf25070 */
[----:B------:R-:W-:Y:S02]  /*1410*/  IMAD.MOV.U32 R217, RZ, RZ, R206 ;  /* 0x000000ffffd97224 */ /* 0x000fe400078e00ce */
[----:B------:R-:W-:Y:S01]  /*1420*/  IMAD.MOV.U32 R219, RZ, RZ, R207 ;  /* 0x000000ffffdb7224 */ /* 0x000fe200078e00cf */
[----:B------:R-:W-:-:S13]  /*1430*/  ISETP.NE.AND.EX P1, PT, RZ, UR5, PT, P1 ;  /* 0x00000005ff007c0c */ /* 0x000fda000bf25310 */
[----:B------:R-:W-:Y:S05]  /*1440*/  @!P1 BRA `(.L_x_1212) ;  /* 0x0000000000109947 */ /* 0x000fea0003800000 */
[----:B------:R-:W0:Y:S02]  /*1450*/  LDC.64 R2, c[0x0][0xa20] ;  /* 0x00028800ff027b82 */ /* 0x000e240000000a00 */
[----:B0-----:R-:W-:-:S05]  /*1460*/  IMAD.WIDE R2, R207, 0x4, R2 ;  /* 0x00000004cf027825 */ /* 0x001fca00078e0202 */
[----:B------:R0:W5:Y:S01]  /*1470*/  LDG.E R24, desc[UR46][R2.64] ;  /* 0x0000002e02187981 */ /* 0x000162000c1e1900 */
[----:B------:R-:W-:Y:S05]  /*1480*/  BRA `(.L_x_1213) ;  /* 0x0000000000107947 */ /* 0x000fea0003800000 */
.L_x_1212:
[----:B------:R-:W-:Y:S05]  /*1490*/  @!P0 BRA `(.L_x_1213) ;  /* 0x00000000000c8947 */ /* 0x000fea0003800000 */
[----:B------:R-:W2:Y:S04]  /*14a0*/  LDG.E R3, desc[UR46][R8.64] ;  /* 0x0000002e08037981 */ /* 0x000ea8000c1e1900 */
[----:B------:R-:W2:Y:S02]  /*14b0*/  LDG.E R24, desc[UR46][R8.64+0x4] ;  /* 0x0000042e08187981 */ /* 0x000ea4000c1e1900 */
[----:B--2---:R-:W-:-:S07]  /*14c0*/  IMAD.IADD R24, R24, 0x1, -R3 ;  /* 0x0000000118187824 */ /* 0x004fce00078e0a03 */
.L_x_1213:
[----:B------:R-:W-:Y:S01]  /*14d0*/  ULDC.64 UR4, c[0x0][0xa10] ;  /* 0x0002840000047ab9 */ /* 0x000fe20000000a00 */
[----:B------:R-:W1:Y:S01]  /*14e0*/  LDC.64 R8, c[0x0][0x9e0] ;  /* 0x00027800ff087b82 */ /* 0x000e620000000a00 */
[----:B------:R-:W-:-:S04]  /*14f0*/  ISETP.NE.U32.AND P0, PT, RZ, UR4, PT ;  /* 0x00000004ff007c0c */ /* 0x000fc8000bf05070 */
[----:B------:R-:W-:Y:S01]  /*1500*/  ISETP.NE.AND.EX P0, PT, RZ, UR5, PT, P0 ;  /* 0x00000005ff007c0c */ /* 0x000fe2000bf05300 */
[----:B------:R-:W-:Y:S02]  /*1510*/  ULDC.64 UR4, c[0x0][0xa30] ;  /* 0x00028c0000047ab9 */ /* 0x000fe40000000a00 */
[----:B------:R-:W-:-:S04]  /*1520*/  ISETP.NE.U32.AND P1, PT, RZ, UR4, PT ;  /* 0x00000004ff007c0c */ /* 0x000fc8000bf25070 */
[----:B------:R-:W-:-:S06]  /*1530*/  ISETP.NE.AND.EX P1, PT, RZ, UR5, PT, P1 ;  /* 0x00000005ff007c0c */ /* 0x000fcc000bf25310 */
[----:B0-----:R-:W0:Y:S08]  /*1540*/  @P0 LDC.64 R2, c[0x0][0xa10] ;  /* 0x00028400ff020b82 */ /* 0x001e300000000a00 */
[----:B------:R-:W2:Y:S01]  /*1550*/  @P1 LDC.64 R4, c[0x0][0xa30] ;  /* 0x00028c00ff041b82 */ /* 0x000ea20000000a00 */
[----:B0-----:R-:W-:-:S05]  /*1560*/  @P0 IMAD.WIDE R2, R207, 0x4, R2 ;  /* 0x00000004cf020825 */ /* 0x001fca00078e0202 */
[----:B------:R-:W3:Y:S04]  /*1570*/  @P0 LDG.E R0, desc[UR46][R2.64] ;  /* 0x0000002e02000981 */ /* 0x000ee8000c1e1900 */
[----:B------:R-:W3:Y:S01]  /*1580*/  @P0 LDG.E R7, desc[UR46][R2.64+0x4] ;  /* 0x0000042e02070981 */ /* 0x000ee2000c1e1900 */
[----:B-----5:R-:W-:Y:S02]  /*1590*/  IMAD.MOV.U32 R27, RZ, RZ, R24 ;  /* 0x000000ffff1b7224 */ /* 0x020fe400078e0018 */
[----:B--2---:R-:W-:-:S04]  /*15a0*/  @P1 IMAD.WIDE R4, R207, 0x4, R4 ;  /* 0x00000004cf041825 */ /* 0x004fc800078e0204 */
[----:B------:R-:W-:Y:S01]  /*15b0*/  IMAD.IADD R11, R24, 0x1, -R11 ;  /* 0x00000001180b7824 */ /* 0x000fe200078e0a0b */
[----:B------:R0:W5:Y:S01]  /*15c0*/  @P1 LDG.E R27, desc[UR46][R4.64] ;  /* 0x0000002e041b1981 */ /* 0x000162000c1e1900 */
[----:B-1----:R-:W-:Y:S02]  /*15d0*/  ISETP.GE.AND P1, PT, R9, 0x1, PT ;  /* 0x000000010900780c */ /* 0x002fe40003f26270 */
[----:B------:R-:W-:Y:S01]  /*15e0*/  LEA R6, R205, 0x80, 0x7 ;  /* 0x00000080cd067811 */ /* 0x000fe200078e38ff */
[----:B---3--:R-:W-:-:S04]  /*15f0*/  @P0 IMAD.IADD R48, R7, 0x1, -R0 ;  /* 0x0000000107300824 */ /* 0x008fc800078e0a00 */
[----:B------:R-:W-:-:S04]  /*1600*/  IMAD.IADD R197, R11, 0x1, R48 ;  /* 0x000000010bc57824 */ /* 0x000fc800078e0230 */
[C---:B------:R-:W-:Y:S01]  /*1610*/  VIADD R0, R197.reuse, 0x3f ;  /* 0x0000003fc5007836 */ /* 0x040fe20000000000 */
[----:B------:R-:W-:-:S04]  /*1620*/  IADD3 R3, R197, R6, -R198 ;  /* 0x00000006c5037210 */ /* 0x000fc80007ffe8c6 */
[----:B------:R-:W-:-:S04]  /*1630*/  SHF.R.S32.HI R7, RZ, 0x1f, R0 ;  /* 0x0000001fff077819 */ /* 0x000fc80000011400 */
[----:B------:R-:W-:Y:S01]  /*1640*/  LEA.HI R7, R7, R0, RZ, 0x6 ;  /* 0x0000000007077211 */ /* 0x000fe200078f30ff */
[----:B------:R-:W-:-:S03]  /*1650*/  IMAD.IADD R0, R3, 0x1, R8 ;  /* 0x0000000103007824 */ /* 0x000fc600078e0208 */
[----:B------:R-:W-:Y:S01]  /*1660*/  SHF.R.S32.HI R56, RZ, 0x6, R7 ;  /* 0x00000006ff387819 */ /* 0x000fe20000011407 */
[----:B0-----:R-:W-:Y:S06]  /*1670*/  @!P1 BRA `(.L_x_1214) ;  /* 0x0000000000489947 */ /* 0x001fec0003800000 */
[C---:B------:R-:W-:Y:S01]  /*1680*/  ISETP.GT.AND P0, PT, R3.reuse, RZ, PT ;  /* 0x000000ff0300720c */ /* 0x040fe20003f04270 */
[----:B------:R-:W-:Y:S01]  /*1690*/  BSSY B0, `(.L_x_1215) ;  /* 0x000000e000007945 */ /* 0x000fe20003800000 */
[----:B------:R-:W-:-:S11]  /*16a0*/  VIADD R2, R3, 0xffffffff ;  /* 0xffffffff03027836 */ /* 0x000fd60000000000 */
        /* <DEDUP_REMOVED lines=8> */
.L_x_1216:
[----:B------:R-:W-:-:S13]  /*1730*/  ISETP.NE.AND P0, PT, R9, 0x1, PT ;  /* 0x000000010900780c */ /* 0x000fda0003f05270 */
[----:B------:R-:W0:Y:S02]  /*1740*/  @P0 LDC.64 R4, c[0x0][0x9e8] ;  /* 0x00027a00ff040b82 */ /* 0x000e240000000a00 */
[----:B0-----:R-:W-:-:S05]  /*1750*/  @P0 IMAD.HI.U32 R4, R2, R4, RZ ;  /* 0x0000000402040227 */ /* 0x001fca00078e00ff */
[----:B------:R-:W-:-:S07]  /*1760*/  @P0 SHF.R.U32.HI R2, RZ, R5, R4 ;  /* 0x00000005ff020219 */ /* 0x000fce0000011604 */
.L_x_1217:
[----:B------:R-:W-:Y:S05]  /*1770*/  BSYNC B0 ;  /* 0x0000000000007941 */ /* 0x000fea0003800000 */
.L_x_1215:
[----:B------:R-:W-:-:S05]  /*1780*/  IMAD R3, R2, R9, R9 ;  /* 0x0000000902037224 */ /* 0x000fca00078e0209 */
[----:B------:R-:W-:-:S07]  /*1790*/  VIMNMX R0, R0, R3, PT ;  /* 0x0000000300007248 */ /* 0x000fce0003fe0100 */
.L_x_1214:
[----:B------:R-:W-:Y:S01]  /*17a0*/  LEA R2, R205, -R198, 0x7 ;  /* 0x800000c6cd027211 */ /* 0x000fe200078e38ff */
[----:B------:R-:W-:-:S04]  /*17b0*/  ULDC UR4, c[0x0][0x9dc] ;  /* 0x0002770000047ab9 */ /* 0x000fc80000000800 */
[----:B------:R-:W-:-:S04]  /*17c0*/  IMAD.IADD R2, R197, 0x1, R2 ;  /* 0x00000001c5027824 */ /* 0x000fc800078e0202 */
[----:B------:R-:W-:Y:S01]  /*17d0*/  VIADD R3, R2, -UR4 ;  /* 0x8000000402037c36 */ /* 0x000fe20008000000 */
[----:B------:R-:W-:Y:S06]  /*17e0*/  @!P1 BRA `(.L_x_1218) ;  /* 0x0000000000449947 */ /* 0x000fec0003800000 */
[----:B------:R-:W-:Y:S01]  /*17f0*/  ISETP.GT.AND P0, PT, R2, -0x1, PT ;  /* 0xffffffff0200780c */ /* 0x000fe20003f04270 */
[----:B------:R-:W-:-:S12]  /*1800*/  BSSY B0, `(.L_x_1219) ;  /* 0x000000d000007945 */ /* 0x000fd80003800000 */
        /* <DEDUP_REMOVED lines=8> */
.L_x_1220:
[----:B------:R-:W-:-:S13]  /*1890*/  ISETP.NE.AND P0, PT, R9, 0x1, PT ;  /* 0x000000010900780c */ /* 0x000fda0003f05270 */
[----:B------:R-:W0:Y:S02]  /*18a0*/  @P0 LDC.64 R4, c[0x0][0x9e8] ;  /* 0x00027a00ff040b82 */ /* 0x000e240000000a00 */
[----:B0-----:R-:W-:-:S05]  /*18b0*/  @P0 IMAD.HI.U32 R4, R2, R4, RZ ;  /* 0x0000000402040227 */ /* 0x001fca00078e00ff */
[----:B------:R-:W-:-:S07]  /*18c0*/  @P0 SHF.R.U32.HI R2, RZ, R5, R4 ;  /* 0x00000005ff020219 */ /* 0x000fce0000011604 */
.L_x_1221:
[----:B------:R-:W-:Y:S05]  /*18d0*/  BSYNC B0 ;  /* 0x0000000000007941 */ /* 0x000fea0003800000 */
.L_x_1219:
[----:B------:R-:W-:-:S05]  /*18e0*/  IMAD R2, R2, R9, RZ ;  /* 0x0000000902027224 */ /* 0x000fca00078e02ff */
[----:B------:R-:W-:-:S07]  /*18f0*/  VIMNMX R3, R3, R2, !PT ;  /* 0x0000000203037248 */ /* 0x000fce0007fe0100 */
.L_x_1218:
[----:B------:R-:W-:Y:S01]  /*1900*/  VIADD R0, R0, 0x3f ;  /* 0x0000003f00007836 */ /* 0x000fe20000000000 */
[----:B------:R-:W-:-:S04]  /*1910*/  SHF.R.S32.HI R2, RZ, 0x1f, R3 ;  /* 0x0000001fff027819 */ /* 0x000fc80000011403 */
[----:B------:R-:W-:Y:S02]  /*1920*/  SHF.R.S32.HI R5, RZ, 0x1f, R0 ;  /* 0x0000001fff057819 */ /* 0x000fe40000011400 */
[----:B------:R-:W-:Y:S02]  /*1930*/  LEA.HI R2, R2, R3, RZ, 0x6 ;  /* 0x0000000302027211 */ /* 0x000fe400078f30ff */
[----:B------:R-:W-:Y:S02]  /*1940*/  LEA.HI R5, R5, R0, RZ, 0x6 ;  /* 0x0000000005057211 */ /* 0x000fe400078f30ff */
[----:B------:R-:W-:Y:S02]  /*1950*/  SHF.R.S32.HI R2, RZ, 0x6, R2 ;  /* 0x00000006ff027819 */ /* 0x000fe40000011402 */
[----:B------:R-:W-:Y:S02]  /*1960*/  SHF.R.S32.HI R5, RZ, 0x6, R5 ;  /* 0x00000006ff057819 */ /* 0x000fe40000011405 */
[----:B------:R-:W-:-:S02]  /*1970*/  VIMNMX R2, RZ, R2, !PT ;  /* 0x00000002ff027248 */ /* 0x000fc40007fe0100 */
[----:B------:R-:W-:-:S03]  /*1980*/  VIMNMX R5, R56, R5, PT ;  /* 0x0000000538057248 */ /* 0x000fc60003fe0100 */
[--C-:B------:R-:W-:Y:S02]  /*1990*/  IMAD R2, R2, 0x40, -R11.reuse ;  /* 0x0000004002027824 */ /* 0x100fe400078e0a0b */
[----:B------:R-:W-:-:S03]  /*19a0*/  IMAD R5, R5, 0x40, -R11 ;  /* 0x0000004005057824 */ /* 0x000fc600078e0a0b */
[----:B------:R-:W-:Y:S02]  /*19b0*/  VIMNMX R2, RZ, R2, !PT ;  /* 0x00000002ff027248 */ /* 0x000fe40007fe0100 */
[----:B------:R-:W-:Y:S02]  /*19c0*/  VIMNMX R5, R5, R48, PT ;  /* 0x0000003005057248 */ /* 0x000fe40003fe0100 */
[----:B------:R-:W-:Y:S02]  /*19d0*/  SHF.R.U32.HI R26, RZ, 0x6, R2 ;  /* 0x00000006ff1a7819 */ /* 0x000fe40000011602 */
[----:B------:R-:W-:-:S03]  /*19e0*/  ISETP.GT.AND P0, PT, R5, R2, PT ;  /* 0x000000020500720c */ /* 0x000fc60003f04270 */
[----:B------:R-:W-:-:S10]  /*19f0*/  IMAD.MOV.U32 R49, RZ, RZ, R26 ;  /* 0x000000ffff317224 */ /* 0x000fd400078e001a */
[----:B------:R-:W-:-:S05]  /*1a00*/  @P0 VIADD R0, R5, 0x3f ;  /* 0x0000003f05000836 */ /* 0x000fca0000000000 */
[----:B------:R-:W-:-:S04]  /*1a10*/  @P0 SHF.R.S32.HI R3, RZ, 0x1f, R0 ;  /* 0x0000001fff030819 */ /* 0x000fc80000011400 */
[----:B------:R-:W-:-:S04]  /*1a20*/  @P0 LEA.HI R3, R3, R0, RZ, 0x6 ;  /* 0x0000000003030211 */ /* 0x000fc800078f30ff */
[----:B------:R-:W-:Y:S02]  /*1a30*/  @P0 SHF.R.S32.HI R49, RZ, 0x6, R3 ;  /* 0x00000006ff310819 */ /* 0x000fe40000011403 */
[----:B------:R-:W-:Y:S02]  /*1a40*/  PLOP3.LUT P0, PT, PT, PT, PT, 0x80, 0x0 ;  /* 0x000000000000781c */ /* 0x000fe40003f0f070 */
[----:B------:R-:W-:-:S13]  /*1a50*/  ISETP.GT.AND P1, PT, R49, R26, PT ;  /* 0x0000001a3100720c */ /* 0x000fda0003f24270 */
[----:B------:R-:W-:Y:S05]  /*1a60*/  @!P1 BRA `(.L_x_1222) ;  /* 0x0000005400c49947 */ /* 0x000fea0003800000 */
        /* <DEDUP_REMOVED lines=19> */
[----:B-1---5:R-:W-:Y:S05]  /*1ba0*/  CALL.ABS.NOINC R2 ;  /* 0x0000000002007343 */ /* 0x022fea0003c00000 */
.L_x_1224:
[----:B------:R-:W-:Y:S05]  /*1bb0*/  BSYNC B6 ;  /* 0x0000000000067941 */ /* 0x000fea0003800000 */
.L_x_1223:
        /* <DEDUP_REMOVED lines=20> */
.L_x_1226:
[----:B------:R-:W-:Y:S05]  /*1d00*/  BSYNC B6 ;  /* 0x0000000000067941 */ /* 0x000fea0003800000 */
.L_x_1225:
[----:B------:R-:W-:Y:S01]  /*1d10*/  ULDC.64 UR4, c[0x0][0x9f8] ;  /* 0x00027e0000047ab9 */ /* 0x000fe20000000a00 */
[----:B------:R-:W-:Y:S01]  /*1d20*/  IMAD.MOV.U32 R4, RZ, RZ, R207 ;  /* 0x000000ffff047224 */ /* 0x000fe200078e00cf */
[----:B------:R-:W-:Y:S01]  /*1d30*/  ISETP.NE.U32.AND P0, PT, RZ, UR4, PT ;  /* 0x00000004ff007c0c */ /* 0x000fe2000bf05070 */
[----:B------:R-:W0:Y:S08]  /*1d40*/  LDC R0, c[0x0][0x428] ;  /* 0x00010a00ff007b82 */ /* 0x000e300000000800 */
[----:B------:R-:W1:Y:S01]  /*1d50*/  LDC.64 R66, c[0x0][0x2f0] ;  /* 0x0000bc00ff427b82 */ /* 0x000e620000000a00 */
[----:B------:R-:W-:Y:S01]  /*1d60*/  ISETP.NE.AND.EX P0, PT, RZ, UR5, PT, P0 ;  /* 0x00000005ff007c0c */ /* 0x000fe2000bf05300 */
[----:B------:R-:W2:Y:S01]  /*1d70*/  S2R R21, SR_TID.X ;  /* 0x0000000000157919 */ /* 0x000ea20000002100 */
[----:B------:R-:W-:Y:S01]  /*1d80*/  IMAD.IADD R47, R25, 0x1, R24 ;  /* 0x00000001192f7824 */ /* 0x000fe200078e0218 */
[----:B------:R-:W-:Y:S01]  /*1d90*/  ULDC.64 UR6, c[0x0][0xa08] ;  /* 0x0002820000067ab9 */ /* 0x000fe20000000a00 */
[----:B------:R-:W-:-:S03]  /*1da0*/  ULDC.64 UR4, c[0x0][0x2f8] ;  /* 0x0000be0000047ab9 */ /* 0x000fc60000000a00 */
[----:B------:R-:W3:Y:S08]  /*1db0*/  LDC.64 R70, c[0x0][0x3e8] ;  /* 0x0000fa00ff467b82 */ /* 0x000ef00000000a00 */
[----:B------:R-:W4:Y:S08]  /*1dc0*/  @P0 LDC.64 R2, c[0x0][0x9f8] ;  /* 0x00027e00ff020b82 */ /* 0x000f300000000a00 */
[----:B------:R-:W3:Y:S08]  /*1dd0*/  LDC R13, c[0x0][0x3d4] ;  /* 0x0000f500ff0d7b82 */ /* 0x000ef00000000800 */
[----:B------:R-:W3:Y:S01]  /*1de0*/  LDC.64 R74, c[0x0][0x3d8] ;  /* 0x0000f600ff4a7b82 */ /* 0x000ee20000000a00 */
[----:B----4-:R-:W-:-:S05]  /*1df0*/  @P0 IMAD.WIDE R2, R207, 0x4, R2 ;  /* 0x00000004cf020825 */ /* 0x010fca00078e0202 */
[----:B------:R4:W3:Y:S01]  /*1e00*/  @P0 LDG.E R4, desc[UR46][R2.64] ;  /* 0x0000002e02040981 */ /* 0x0008e2000c1e1900 */
[----:B0-----:R-:W-:Y:S01]  /*1e10*/  ISETP.NE.AND P0, PT, R0, 0x1, PT ;  /* 0x000000010000780c */ /* 0x001fe20003f05270 */
[-C--:B-1----:R-:W-:Y:S01]  /*1e20*/  IMAD.WIDE.U32 R60, R18, R66.reuse, R192 ;  /* 0x00000042123c7225 */ /* 0x082fe200078e00c0 */
[----:B------:R-:W-:Y:S02]  /*1e30*/  SHF.R.S32.HI R15, RZ, 0x1f, R47 ;  /* 0x0000001fff0f7819 */ /* 0x000fe4000001142f */
[----:B--2---:R-:W-:Y:S01]  /*1e40*/  SHF.R.U32.HI R28, RZ, 0x7, R21 ;  /* 0x00000007ff1c7819 */ /* 0x004fe20000011615 */
[----:B------:R-:W-:Y:S01]  /*1e50*/  VIADD R101, R192, 0x80 ;  /* 0x00000080c0657836 */ /* 0x000fe20000000000 */
[----:B------:R-:W-:Y:S01]  /*1e60*/  IADD3 R46, P1, R18, R47, RZ ;  /* 0x0000002f122e7210 */ /* 0x000fe20007f3e0ff */
[-C--:B------:R-:W-:Y:S01]  /*1e70*/  IMAD R6, R15, R66.reuse, RZ ;  /* 0x000000420f067224 */ /* 0x080fe200078e02ff */
[----:B------:R-:W-:Y:S01]  /*1e80*/  ISETP.NE.AND P6, PT, R28, 0x1, PT ;  /* 0x000000011c00780c */ /* 0x000fe20003fc5270 */
[----:B----4-:R-:W-:Y:S01]  /*1e90*/  IMAD.WIDE.U32 R2, R47, R66, RZ ;  /* 0x000000422f027225 */ /* 0x010fe200078e00ff */
[----:B------:R-:W-:-:S02]  /*1ea0*/  SHF.L.U64.HI R63, R66, 0x5, R67 ;  /* 0x00000005423f7819 */ /* 0x000fc40000010243 */
[----:B---3--:R-:W-:Y:S01]  /*1eb0*/  SHF.L.U64.HI R68, R70, 0x6, R71 ;  /* 0x0000000646447819 */ /* 0x008fe20000010247 */
[----:B------:R-:W0:Y:S01]  /*1ec0*/  @P0 LDC R5, c[0x0][0x42c] ;  /* 0x00010b00ff050b82 */ /* 0x000e220000000800 */
[----:B------:R-:W-:Y:S01]  /*1ed0*/  IMAD.SHL.U32 R65, R66, 0x40, RZ ;  /* 0x0000004042417824 */ /* 0x000fe200078e00ff */
[----:B------:R-:W-:Y:S01]  /*1ee0*/  SHF.L.U64.HI R72, R74, 0x6, R75 ;  /* 0x000000064a487819 */ /* 0x000fe2000001024b */
[----:B------:R-:W-:Y:S02]  /*1ef0*/  IMAD.SHL.U32 R69, R70, 0x20, RZ ;  /* 0x0000002046457824 */ /* 0x000fe400078e00ff */
[----:B------:R-:W-:Y:S02]  /*1f00*/  IMAD.SHL.U32 R73, R74, 0x20, RZ ;  /* 0x000000204a497824 */ /* 0x000fe400078e00ff */
[----:B------:R-:W-:Y:S01]  /*1f10*/  IMAD.SHL.U32 R76, R13, 0x2, RZ ;  /* 0x000000020d4c7824 */ /* 0x000fe200078e00ff */
[----:B------:R-:W1:Y:S01]  /*1f20*/  @P0 LDC R7, c[0x0][0x430] ;  /* 0x00010c00ff070b82 */ /* 0x000e620000000800 */
[----:B0-----:R-:W-:-:S04]  /*1f30*/  @P0 IMAD.HI.U32 R0, R206, R5, RZ ;  /* 0x00000005ce000227 */ /* 0x001fc800078e00ff */
[----:B------:R-:W-:Y:S01]  /*1f40*/  IMAD.MOV.U32 R5, RZ, RZ, R206 ;  /* 0x000000ffff057224 */ /* 0x000fe200078e00ce */
[----:B-1----:R-:W-:Y:S01]  /*1f50*/  @P0 SHF.R.U32.HI R5, RZ, R7, R0 ;  /* 0x00000007ff050219 */ /* 0x002fe20000011600 */
[----:B------:R-:W-:Y:S01]  /*1f60*/  IMAD R7, R47, R67, R6 ;  /* 0x000000432f077224 */ /* 0x000fe200078e0206 */
[----:B------:R-:W-:Y:S01]  /*1f70*/  ISETP.NE.U32.AND P0, PT, RZ, UR6, PT ;  /* 0x00000006ff007c0c */ /* 0x000fe2000bf05070 */
[----:B------:R-:W-:Y:S01]  /*1f80*/  IMAD.X R47, R19, 0x1, R15, P1 ;  /* 0x00000001132f7824 */ /* 0x000fe200008e060f */
[----:B------:R-:W-:Y:S01]  /*1f90*/  SHF.R.S32.HI R8, RZ, 0x1f, R5 ;  /* 0x0000001fff087819 */ /* 0x000fe20000011405 */
[----:B------:R-:W-:Y:S01]  /*1fa0*/  IMAD.IADD R3, R3, 0x1, R7 ;  /* 0x0000000103037824 */ /* 0x000fe200078e0207 */
[----:B------:R-:W-:-:S03]  /*1fb0*/  ISETP.NE.AND.EX P0, PT, RZ, UR7, PT, P0 ;  /* 0x00000007ff007c0c */ /* 0x000fc6000bf05300 */
[----:B------:R-:W-:Y:S02]  /*1fc0*/  IMAD R6, R8, UR4, RZ ;  /* 0x0000000408067c24 */ /* 0x000fe4000f8e02ff */
[----:B------:R-:W-:-:S04]  /*1fd0*/  IMAD.WIDE.U32 R2, R5, UR4, R2 ;  /* 0x0000000405027c25 */ /* 0x000fc8000f8e0002 */
[----:B------:R-:W-:Y:S01]  /*1fe0*/  IMAD R7, R5, UR5, R6 ;  /* 0x0000000505077c24 */ /* 0x000fe2000f8e0206 */
[----:B------:R-:W-:Y:S01]  /*1ff0*/  ULDC.64 UR4, c[0x0][0x300] ;  /* 0x0000c00000047ab9 */ /* 0x000fe20000000a00 */
[----:B------:R-:W-:Y:S02]  /*2000*/  IMAD R6, R19, R70, RZ ;  /* 0x0000004613067224 */ /* 0x000fe400078e02ff */
[----:B------:R-:W-:Y:S01]  /*2010*/  IMAD.IADD R3, R3, 0x1, R7 ;  /* 0x0000000103037824 */ /* 0x000fe200078e0207 */
[----:B------:R-:W-:Y:S02]  /*2020*/  SHF.R.S32.HI R0, RZ, 0x1f, R4 ;  /* 0x0000001fff007819 */ /* 0x000fe40000011404 */
[----:B------:R-:W-:Y:S02]  /*2030*/  SEL R25, R4, RZ, !P0 ;  /* 0x000000ff04197207 */ /* 0x000fe40004000000 */
[----:B------:R-:W-:-:S03]  /*2040*/  SEL R10, R0, RZ, !P0 ;  /* 0x000000ff000a7207 */ /* 0x000fc60004000000 */
[----:B------:R-:W-:-:S04]  /*2050*/  IMAD.WIDE.U32 R40, R25, UR4, R2 ;  /* 0x0000000419287c25 */ /* 0x000fc8000f8e0002 */
[----:B------:R-:W-:Y:S01]  /*2060*/  IMAD R0, R10, UR4, RZ ;  /* 0x000000040a007c24 */ /* 0x000fe2000f8e02ff */
[----:B------:R-:W-:-:S03]  /*2070*/  IADD3 R57, P0, R40, R60, RZ ;  /* 0x0000003c28397210 */ /* 0x000fc60007f1e0ff */
[----:B------:R-:W-:Y:S01]  /*2080*/  IMAD R7, R25, UR5, R0 ;  /* 0x0000000519077c24 */ /* 0x000fe2000f8e0200 */
[----:B------:R-:W-:Y:S05]  /*2090*/  @!P6 WARPSYNC.ALL ;  /* 0x000000000000e948 */ /* 0x000fea0003800000 */
[----:B------:R-:W-:Y:S01]  /*20a0*/  ULDC.64 UR4, c[0x0][0x320] ;  /* 0x0000c80000047ab9 */ /* 0x000fe20000000a00 */
[----:B------:R-:W-:Y:S02]  /*20b0*/  IMAD R0, R19, R66, RZ ;  /* 0x0000004213007224 */ /* 0x000fe400078e02ff */
[----:B------:R-:W-:Y:S02]  /*20c0*/  IMAD R2, R8, UR4, RZ ;  /* 0x0000000408027c24 */ /* 0x000fe4000f8e02ff */
[----:B------:R-:W-:-:S02]  /*20d0*/  IMAD R3, R18, R67, R0 ;  /* 0x0000004312037224 */ /* 0x000fc400078e0200 */
[----:B------:R-:W-:Y:S02]  /*20e0*/  IMAD R9, R5, UR5, R2 ;  /* 0x0000000505097c24 */ /* 0x000fe4000f8e0202 */
[----:B------:R-:W-:Y:S02]  /*20f0*/  IMAD.IADD R0, R41, 0x1, R7 ;  /* 0x0000000129007824 */ /* 0x000fe400078e0207 */
[----:B------:R-:W-:Y:S01]  /*2100*/  IMAD.WIDE.U32 R4, R5, UR4, R192 ;  /* 0x0000000405047c25 */ /* 0x000fe2000f8e00c0 */
[----:B------:R-:W-:Y:S02]  /*2110*/  ULDC.64 UR4, c[0x0][0x328] ;  /* 0x0000ca0000047ab9 */ /* 0x000fe40000000a00 */
[----:B------:R-:W-:Y:S01]  /*2120*/  IADD3.X R60, R0, R61, R3, P0, !PT ;  /* 0x0000003d003c7210 */ /* 0x000fe200007fe403 */
[----:B------:R-:W-:Y:S01]  /*2130*/  IMAD.IADD R5, R5, 0x1, R9 ;  /* 0x0000000105057824 */ /* 0x000fe200078e0209 */
[----:B------:R-:W-:Y:S01]  /*2140*/  @!P6 BAR.SYNC.DEFER_BLOCKING 0x9, 0x100 ;  /* 0x024400000000eb1d */ /* 0x000fe20000010000 */
[----:B------:R-:W-:Y:S01]  /*2150*/  IMAD.WIDE.U32 R2, R18, R70, R22 ;  /* 0x0000004612027225 */ /* 0x000fe200078e0016 */
[----:B------:R-:W-:-:S02]  /*2160*/  ISETP.GE.AND P0, PT, R192, R13, PT ;  /* 0x0000000dc000720c */ /* 0x000fc40003f06270 */
[----:B------:R-:W-:Y:S01]  /*2170*/  SHF.L.U64.HI R61, R66, 0x6, R67 ;  /* 0x00000006423d7819 */ /* 0x000fe20000010243 */
[----:B------:R-:W-:Y:S01]  /*2180*/  IMAD R9, R18, R71, R6 ;  /* 0x0000004712097224 */ /* 0x000fe200078e0206 */
[----:B------:R-:W-:Y:S01]  /*2190*/  MOV R20, R2 ;  /* 0x0000000200147202 */ /* 0x000fe20000000f00 */
[----:B------:R-:W-:Y:S01]  /*21a0*/  IMAD R8, R10, UR4, RZ ;  /* 0x000000040a087c24 */ /* 0x000fe2000f8e02ff */
[----:B------:R-:W-:Y:S01]  /*21b0*/  SHF.L.U64.HI R67, R70, 0x5, R71 ;  /* 0x0000000546437819 */ /* 0x000fe20000010247 */
[----:B------:R-:W-:Y:S01]  /*21c0*/  IMAD.IADD R21, R3, 0x1, R9 ;  /* 0x0000000103157824 */ /* 0x000fe200078e0209 */
[----:B------:R-:W-:Y:S01]  /*21d0*/  SEL R3, R13, RZ, P0 ;  /* 0x000000ff0d037207 */ /* 0x000fe20000000000 */
[----:B------:R-:W-:Y:S02]  /*21e0*/  IMAD R83, R25, UR5, R8 ;  /* 0x0000000519537c24 */ /* 0x000fe4000f8e0208 */
[----:B------:R-:W-:-:S04]  /*21f0*/  IMAD.WIDE.U32 R6, R18, R70, R192 ;  /* 0x0000004612067225 */ /* 0x000fc800078e00c0 */
[----:B------:R-:W-:Y:S02]  /*2200*/  IMAD.IADD R8, R192, 0x1, R3 ;  /* 0x00000001c0087824 */ /* 0x000fe400078e0203 */
[----:B------:R-:W-:Y:S02]  /*2210*/  IMAD.IADD R7, R9, 0x1, R7 ;  /* 0x0000000109077824 */ /* 0x000fe400078e0207 */
[----:B------:R-:W-:Y:S01]  /*2220*/  IMAD.WIDE.U32 R24, R25, UR4, R4 ;  /* 0x0000000419187c25 */ /* 0x000fe2000f8e0004 */
[----:B------:R-:W-:Y:S01]  /*2230*/  SHF.R.S32.HI R9, RZ, 0x1f, R8 ;  /* 0x0000001fff097819 */ /* 0x000fe20000011408 */
[----:B------:R-:W-:Y:S02]  /*2240*/  ULDC UR4, c[0x0][0x2e4] ;  /* 0x0000b90000047ab9 */ /* 0x000fe40000000800 */
[----:B------:R-:W-:Y:S01]  /*2250*/  IMAD R4, R19, R74, RZ ;  /* 0x0000004a13047224 */ /* 0x000fe200078e02ff */
[C---:B------:R-:W-:Y:S01]  /*2260*/  LEA.HI R10, R9.reuse, R8, RZ, 0x7 ;  /* 0x00000008090a7211 */ /* 0x040fe200078f38ff */
[----:B------:R-:W-:Y:S01]  /*2270*/  IMAD.WIDE.U32 R2, R18, R74, R22 ;  /* 0x0000004a12027225 */ /* 0x000fe200078e0016 */
[----:B------:R-:W-:-:S02]  /*2280*/  LEA.HI R8, R9, R8, RZ, 0x4 ;  /* 0x0000000809087211 */ /* 0x000fc400078f20ff */
[----:B------:R-:W-:Y:S01]  /*2290*/  ISETP.GE.AND P1, PT, R192, UR4, PT ;  /* 0x00000004c0007c0c */ /* 0x000fe2000bf26270 */
[----:B------:R-:W-:Y:S01]  /*22a0*/  IMAD R11, R18, R75, R4 ;  /* 0x0000004b120b7224 */ /* 0x000fe200078e0204 */
[----:B------:R-:W-:Y:S01]  /*22b0*/  LOP3.LUT R9, R208, 0x70, R8, 0xf8, !PT ;  /* 0x00000070d0097812 */ /* 0x000fe200078ef808 */
[----:B------:R-:W-:Y:S01]  /*22c0*/  IMAD.WIDE.U32 R4, R18, R74, R192 ;  /* 0x0000004a12047225 */ /* 0x000fe200078e00c0 */
[----:B------:R-:W-:Y:S02]  /*22d0*/  LOP3.LUT R77, R8, 0xfffffff0, RZ, 0xc0, !PT ;  /* 0xfffffff0084d7812 */ /* 0x000fe400078ec0ff */
[----:B------:R-:W-:Y:S01]  /*22e0*/  LOP3.LUT R9, R9, R210, RZ, 0x3c, !PT ;  /* 0x000000d209097212 */ /* 0x000fe200078e3cff */
[----:B------:R-:W-:Y:S01]  /*22f0*/  IMAD.IADD R43, R3, 0x1, R11 ;  /* 0x00000001032b7824 */ /* 0x000fe200078e020b */
[----:B------:R-:W-:Y:S01]  /*2300*/  LOP3.LUT R3, R209, 0x70, R8, 0xf8, !PT ;  /* 0x00000070d1037812 */ /* 0x000fe200078ef808 */
[----:B------:R-:W-:Y:S01]  /*2310*/  IMAD.SHL.U32 R10, R10, 0x40, RZ ;  /* 0x000000400a0a7824 */ /* 0x000fe200078e00ff */
[----:B------:R-:W-:Y:S01]  /*2320*/  ISETP.GE.AND P2, PT, R101, UR4, PT ;  /* 0x0000000465007c0c */ /* 0x000fe2000bf46270 */
[----:B------:R-:W-:Y:S01]  /*2330*/  IMAD.IADD R5, R11, 0x1, R5 ;  /* 0x000000010b057824 */ /* 0x000fe200078e0205 */
[----:B-----5:R-:W-:Y:S01]  /*2340*/  SHF.R.S32.HI R11, RZ, 0x1f, R27 ;  /* 0x0000001fff0b7819 */ /* 0x020fe2000001141b */
[----:B------:R-:W-:Y:S01]  /*2350*/  IMAD.MOV.U32 R42, RZ, RZ, R2 ;  /* 0x000000ffff2a7224 */ /* 0x000fe200078e0002 */
[----:B------:R-:W-:Y:S01]  /*2360*/  LOP3.LUT R10, R10, 0xffffe000, RZ, 0xc0, !PT ;  /* 0xffffe0000a0a7812 */ /* 0x000fe200078ec0ff */
[----:B------:R-:W-:Y:S01]  /*2370*/  IMAD.WIDE.U32 R20, R27, R70, R20 ;  /* 0x000000461b147225 */ /* 0x000fe200078e0014 */
[----:B------:R-:W-:-:S02]  /*2380*/  LOP3.LUT R3, R3, R212, RZ, 0x3c, !PT ;  /* 0x000000d403037212 */ /* 0x000fc400078e3cff */
[----:B------:R-:W-:Y:S01]  /*2390*/  IADD3 R64, R9, R10, R211 ;  /* 0x0000000a09407210 */ /* 0x000fe20007ffe0d3 */
[----:B------:R-:W-:Y:S01]  /*23a0*/  IMAD R2, R11, R70, RZ ;  /* 0x000000460b027224 */ /* 0x000fe200078e02ff */
[----:B------:R-:W-:Y:S01]  /*23b0*/  IADD3 R62, R3, R10, R213 ;  /* 0x0000000a033e7210 */ /* 0x000fe20007ffe0d5 */
[----:B------:R-:W-:Y:S01]  /*23c0*/  IMAD R10, R11, R74, RZ ;  /* 0x0000004a0b0a7224 */ /* 0x000fe200078e02ff */
[----:B------:R-:W-:Y:S01]  /*23d0*/  SHF.R.S32.HI R79, RZ, 0x4, R8 ;  /* 0x00000004ff4f7819 */ /* 0x000fe20000011408 */
[C---:B------:R-:W-:Y:S01]  /*23e0*/  IMAD R9, R27.reuse, R71, R2 ;  /* 0x000000471b097224 */ /* 0x040fe200078e0202 */
[----:B------:R-:W-:Y:S01]  /*23f0*/  SHF.L.U64.HI R71, R74, 0x5, R75 ;  /* 0x000000054a477819 */ /* 0x000fe2000001024b */
[----:B------:R-:W-:Y:S01]  /*2400*/  IMAD.WIDE.U32 R2, R27, R70, R6 ;  /* 0x000000461b027225 */ /* 0x000fe200078e0006 */
[----:B------:R-:W-:-:S03]  /*2410*/  SHF.R.S32.HI R81, RZ, 0x1f, R77 ;  /* 0x0000001fff517819 */ /* 0x000fc6000001144d */
[----:B------:R-:W-:Y:S01]  /*2420*/  IMAD R7, R27, R75, R10 ;  /* 0x0000004b1b077224 */ /* 0x000fe200078e020a */
[----:B------:R-:W-:Y:S01]  /*2430*/  IADD3 R80, R9, R3, RZ ;  /* 0x0000000309507210 */ /* 0x000fe20007ffe0ff */
[----:B------:R-:W-:-:S04]  /*2440*/  IMAD.WIDE.U32 R42, R27, R74, R42 ;  /* 0x0000004a1b2a7225 */ /* 0x000fc800078e002a */
[----:B------:R-:W-:-:S04]  /*2450*/  IMAD.WIDE.U32 R44, R27, R74, R4 ;  /* 0x0000004a1b2c7225 */ /* 0x000fc800078e0004 */
[----:B------:R-:W-:Y:S02]  /*2460*/  IMAD.SHL.U32 R66, R66, 0x20, RZ ;  /* 0x0000002042427824 */ /* 0x000fe400078e00ff */
[----:B------:R-:W-:Y:S02]  /*2470*/  IMAD.SHL.U32 R70, R70, 0x40, RZ ;  /* 0x0000004046467824 */ /* 0x000fe400078e00ff */
[----:B------:R-:W-:Y:S02]  /*2480*/  IMAD.SHL.U32 R74, R74, 0x40, RZ ;  /* 0x000000404a4a7824 */ /* 0x000fe400078e00ff */
[----:B------:R-:W-:Y:S02]  /*2490*/  VIADD R75, R28, 0x8 ;  /* 0x000000081c4b7836 */ /* 0x000fe40000000000 */
[----:B------:R-:W-:Y:S02]  /*24a0*/  IMAD.IADD R78, R21, 0x1, R9 ;  /* 0x00000001154e7824 */ /* 0x000fe400078e0209 */
[----:B------:R-:W-:-:S02]  /*24b0*/  IMAD.IADD R82, R43, 0x1, R7 ;  /* 0x000000012b527824 */ /* 0x000fc400078e0207 */
[----:B------:R-:W-:Y:S02]  /*24c0*/  IMAD.IADD R84, R7, 0x1, R45 ;  /* 0x0000000107547824 */ /* 0x000fe400078e022d */
[----:B------:R-:W-:-:S07]  /*24d0*/  IMAD.IADD R83, R25, 0x1, R83 ;  /* 0x0000000119537824 */ /* 0x000fce00078e0253 */
.L_x_1274:
[----:B------:R-:W0:Y:S01]  /*24e0*/  LDC.64 R50, c[0x0][0x2d8] ;  /* 0x0000b600ff327b82 */ /* 0x000e220000000a00 */
[----:B------:R-:W-:Y:S01]  /*24f0*/  VIADD R49, R49, 0xffffffff ;  /* 0xffffffff31317836 */ /* 0x000fe20000000000 */
[----:B------:R-:W-:Y:S05]  /*2500*/  YIELD ;  /* 0x0000000000007946 */ /* 0x000fea0003800000 */
[----:B--23--:R-:W-:Y:S01]  /*2510*/  SHF.R.S32.HI R11, RZ, 0x1f, R49 ;  /* 0x0000001fff0b7819 */ /* 0x00cfe20000011431 */
[----:B------:R-:W1:Y:S01]  /*2520*/  LDC R37, c[0x0][0x3d4] ;  /* 0x0000f500ff257b82 */ /* 0x000e620000000800 */
[-C--:B------:R-:W-:Y:S01]  /*2530*/  IMAD R4, R61, R49.reuse, RZ ;  /* 0x000000313d047224 */ /* 0x080fe200078e02ff */
[----:B------:R-:W-:Y:S01]  /*2540*/  BSSY B0, `(.L_x_1227) ;  /* 0x000046f000007945 */ /* 0x000fe20003800000 */
[----:B------:R-:W-:-:S04]  /*2550*/  IMAD.WIDE.U32 R54, R65, R49, RZ ;  /* 0x0000003141367225 */ /* 0x000fc800078e00ff */
[----:B------:R-:W-:Y:S01]  /*2560*/  IMAD R5, R11, R65, R4 ;  /* 0x000000410b057224 */ /* 0x000fe200078e0204 */
[----:B------:R-:W-:-:S03]  /*2570*/  IADD3 R13, P3, P4, R57, R54, R66 ;  /* 0x00000036390d7210 */ /* 0x000fc60007c7e042 */
[----:B------:R-:W-:Y:S02]  /*2580*/  IMAD.IADD R59, R55, 0x1, R5 ;  /* 0x00000001373b7824 */ /* 0x000fe400078e0205 */
[----:B------:R-:W-:-:S03]  /*2590*/  IMAD R5, R17, 0x4000, R215 ;  /* 0x0000400011057824 */ /* 0x000fc600078e02d7 */
[----:B------:R-:W-:Y:S01]  /*25a0*/  IADD3.X R4, R60, R59, R63, P3, P4 ;  /* 0x0000003b3c047210 */ /* 0x000fe20001fe843f */
[----:B------:R-:W-:Y:S01]  /*25b0*/  IMAD.IADD R86, R16, 0x1, R5 ;  /* 0x0000000110567824 */ /* 0x000fe200078e0205 */
[-C--:B0-----:R-:W-:Y:S02]  /*25c0*/  IADD3 R14, P4, P5, R54, R50.reuse, R57 ;  /* 0x00000032360e7210 */ /* 0x081fe40007d9e039 */
[----:B------:R-:W-:Y:S02]  /*25d0*/  IADD3 R12, P3, R13, R50, RZ ;  /* 0x000000320d0c7210 */ /* 0x000fe40007f7e0ff */
[----:B------:R-:W-:Y:S02]  /*25e0*/  IADD3.X R15, R59, R51, R60, P4, P5 ;  /* 0x000000333b0f7210 */ /* 0x000fe400027ea43c */
[----:B-1----:R-:W-:Y:S01]  /*25f0*/  ISETP.GE.AND P4, PT, R37, 0x1, PT ;  /* 0x000000012500780c */ /* 0x002fe20003f86270 */
[----:B------:R-:W-:Y:S01]  /*2600*/  IMAD.X R13, R4, 0x1, R51, P3 ;  /* 0x00000001040d7824 */ /* 0x000fe200018e0633 */
[----:B------:R-:W-:-:S04]  /*2610*/  ISETP.GT.AND P5, PT, R49, R26, PT ;  /* 0x0000001a3100720c */ /* 0x000fc80003fa4270 */
[----:B------:R-:W-:-:S07]  /*2620*/  P2R R102, PR, RZ, 0x20 ;  /* 0x00000020ff667803 */ /* 0x000fce0000000000 */
[----:B----4-:R-:W-:Y:S05]  /*2630*/  @!P4 BRA `(.L_x_1228) ;  /* 0x000000440014c947 */ /* 0x010fea0003800000 */
[----:B------:R-:W-:Y:S01]  /*2640*/  ULDC.U8 UR4, c[0x0][0x3f0] ;  /* 0x0000fc0000047ab9 */ /* 0x000fe20000000000 */
[-C--:B------:R-:W-:Y:S01]  /*2650*/  IMAD R5, R72, R49.reuse, RZ ;  /* 0x0000003148057224 */ /* 0x080fe200078e02ff */
[----:B------:R-:W-:Y:S01]  /*2660*/  ISETP.NE.AND P3, PT, RZ, UR4, PT ;  /* 0x00000004ff007c0c */ /* 0x000fe2000bf65270 */
[-C--:B------:R-:W-:Y:S02]  /*2670*/  IMAD R7, R68, R49.reuse, RZ ;  /* 0x0000003144077224 */ /* 0x080fe400078e02ff */
[C---:B------:R-:W-:Y:S02]  /*2680*/  IMAD R9, R11.reuse, R74, R5 ;  /* 0x0000004a0b097224 */ /* 0x040fe400078e0205 */
[----:B------:R-:W-:Y:S02]  /*2690*/  IMAD R11, R11, R70, R7 ;  /* 0x000000460b0b7224 */ /* 0x000fe400078e0207 */
[----:B------:R-:W-:Y:S02]  /*26a0*/  IMAD R87, R49, -0x40, R48 ;  /* 0xffffffc031577824 */ /* 0x000fe400078e0230 */
[----:B------:R-:W-:-:S03]  /*26b0*/  IMAD.WIDE.U32 R6, R74, R49, RZ ;  /* 0x000000314a067225 */ /* 0x000fc600078e00ff */
[----:B------:R-:W-:Y:S01]  /*26c0*/  VIMNMX R87, R87, 0x40, PT ;  /* 0x0000004057577848 */ /* 0x000fe20003fe0100 */
        /* <DEDUP_REMOVED lines=28> */
.L_x_1231:
[----:B------:R-:W-:Y:S05]  /*2890*/  BSYNC B1 ;  /* 0x0000000000017941 */ /* 0x000fea0003800000 */
.L_x_1230:
[----:B------:R-:W-:Y:S01]  /*28a0*/  ISETP.GE.AND P5, PT, R195, R87, PT ;  /* 0x00000057c300720c */ /* 0x000fe20003fa6270 */
[----:B------:R-:W-:Y:S01]  /*28b0*/  BSSY B1, `(.L_x_1232) ;  /* 0x000001b000017945 */ /* 0x000fe20003800000 */
[----:B------:R-:W-:Y:S02]  /*28c0*/  CS2R R30, SRZ ;  /* 0x00000000001e7805 */ /* 0x000fe4000001ff00 */
[----:B0-----:R-:W-:Y:S01]  /*28d0*/  CS2R R10, SRZ ;  /* 0x00000000000a7805 */ /* 0x001fe2000001ff00 */
[----:B-----5:R-:W-:Y:S01]  /*28e0*/  IMAD.MOV.U32 R36, RZ, RZ, R32 ;  /* 0x000000ffff247224 */ /* 0x020fe200078e0020 */
[----:B------:R-:W-:Y:S01]  /*28f0*/  CS2R R28, SRZ ;  /* 0x00000000001c7805 */ /* 0x000fe2000001ff00 */
[----:B------:R-:W-:-:S06]  /*2900*/  IMAD.MOV.U32 R99, RZ, RZ, R58 ;  /* 0x000000ffff637224 */ /* 0x000fcc00078e003a */
[----:B------:R-:W-:Y:S05]  /*2910*/  @P5 BRA `(.L_x_1233) ;  /* 0x0000000000505947 */ /* 0x000fea0003800000 */
        /* <DEDUP_REMOVED lines=20> */
.L_x_1233:
[----:B------:R-:W-:Y:S05]  /*2a60*/  BSYNC B1 ;  /* 0x0000000000017941 */ /* 0x000fea0003800000 */
.L_x_1232:
[----:B------:R-:W-:Y:S01]  /*2a70*/  UISETP.NE.AND UP0, UPT, UR45, 0x3, UPT ;  /* 0x000000032d00788c */ /* 0x000fe2000bf05270 */
[----:B------:R-:W-:Y:S01]  /*2a80*/  IMAD.MOV.U32 R52, RZ, RZ, R34 ;  /* 0x000000ffff347224 */ /* 0x000fe200078e0022 */
[----:B-----5:R-:W-:Y:S01]  /*2a90*/  MOV R51, R28 ;  /* 0x0000001c00337202 */ /* 0x020fe20000000f00 */
[----:B------:R-:W-:Y:S02]  /*2aa0*/  IMAD.MOV.U32 R96, RZ, RZ, R54 ;  /* 0x000000ffff607224 */ /* 0x000fe400078e0036 */
[----:B------:R-:W-:Y:S01]  /*2ab0*/  IMAD.MOV.U32 R38, RZ, RZ, R8 ;  /* 0x000000ffff267224 */ /* 0x000fe200078e0008 */
[----:B------:R-:W-:Y:S01]  /*2ac0*/  PLOP3.LUT P3, PT, PT, PT, UP0, 0x80, 0x0 ;  /* 0x000000000000781c */ /* 0x000fe20003f6f008 */
[----:B------:R-:W-:Y:S02]  /*2ad0*/  IMAD.MOV.U32 R50, RZ, RZ, R30 ;  /* 0x000000ffff327224 */ /* 0x000fe400078e001e */
[----:B------:R-:W-:-:S10]  /*2ae0*/  IMAD.MOV.U32 R39, RZ, RZ, R10 ;  /* 0x000000ffff277224 */ /* 0x000fd400078e000a */
[----:B------:R-:W-:Y:S05]  /*2af0*/  @!P3 BRA `(.L_x_1234) ;  /* 0x000000000004b947 */ /* 0x000fea0003800000 */
[----:B------:R-:W-:Y:S01]  /*2b00*/  BPT.TRAP 0x1 ;  /* 0x000000040000795c */ /* 0x000fe20000300000 */
.L_x_1234:
[----:B------:R-:W-:Y:S01]  /*2b10*/  IMAD R85, R17, 0x8, R16 ;  /* 0x0000000811557824 */ /* 0x000fe200078e0210 */
[----:B------:R-:W-:Y:S01]  /*2b20*/  SHF.L.U32 R88, R201, 0x1f, RZ ;  /* 0x0000001fc9587819 */ /* 0x000fe200000006ff */
[----:B------:R-:W-:Y:S03]  /*2b30*/  BSSY B1, `(.L_x_1235) ;  /* 0x0000003000017945 */ /* 0x000fe60003800000 */
[----:B------:R-:W1:Y:S02]  /*2b40*/  SYNCS.PHASECHK.TRANS64.TRYWAIT P6, [R85+URZ+0x28490], R88 ;  /* 0x02849058550075a7 */ /* 0x000e6400080c017f */
[----:B-1----:R-:W-:Y:S05]  /*2b50*/  @!P6 BRA `(.L_x_1236) ;  /* 0x0000022000b0e947 */ /* 0x002fea0003800000 */
.L_x_1602:
[----:B------:R-:W-:Y:S05]  /*2b60*/  BSYNC B1 ;  /* 0x0000000000017941 */ /* 0x000fea0003800000 */
.L_x_1235:
[----:B------:R-:W-:Y:S04]  /*2b70*/  BSSY B1, `(.L_x_1237) ;  /* 0x00000e2000017945 */ /* 0x000fe80003800000 */
[----:B------:R-:W-:Y:S05]  /*2b80*/  @P4 BRA `(.L_x_1238) ;  /* 0x0000000c00804947 */ /* 0x000fea0003800000 */
[----:B------:R-:W-:Y:S04]  /*2b90*/  BSSY B2, `(.L_x_1239) ;  /* 0x0000070000027945 */ /* 0x000fe80003800000 */
[----:B------:R-:W-:Y:S05]  /*2ba0*/  @P1 BRA `(.L_x_1240) ;  /* 0x0000000400b81947 */ /* 0x000fea0003800000 */
[----:B0-----:R0:W2:Y:S01]  /*2bb0*/  LDS.128 R4, [R86+0x20000] ;  /* 0x0200000056047984 */ /* 0x0010a20000000c00 */
[----:B------:R-:W-:Y:S01]  /*2bc0*/  ISETP.GE.AND P4, PT, R22, R37, PT ;  /* 0x000000251600720c */ /* 0x000fe20003f86270 */
[----:B------:R-:W-:-:S12]  /*2bd0*/  BSSY B3, `(.L_x_1241) ;  /* 0x000006a000037945 */ /* 0x000fd80003800000 */
[----:B0-----:R-:W-:Y:S05]  /*2be0*/  @P4 BRA `(.L_x_1242) ;  /* 0x0000000400a04947 */ /* 0x001fea0003800000 */
[----:B------:R-:W-:Y:S01]  /*2bf0*/  SHF.R.U32.HI R58, RZ, 0x8, R55 ;  /* 0x00000008ff3a7819 */ /* 0x000fe20000011637 */
[----:B--2---:R-:W-:Y:S01]  /*2c00*/  IMAD.MOV.U32 R54, RZ, RZ, R6 ;  /* 0x000000ffff367224 */ /* 0x004fe200078e0006 */
[--C-:B------:R-:W-:Y:S02]  /*2c10*/  SHF.R.U32.HI R91, RZ, 0x10, R59.reuse ;  /* 0x00000010ff5b7819 */ /* 0x100fe4000001163b */
[----:B------:R-:W-:Y:S02]  /*2c20*/  SHF.R.U32.HI R89, RZ, 0x8, R59 ;  /* 0x00000008ff597819 */ /* 0x000fe4000001163b */
[----:B------:R-:W-:Y:S02]  /*2c30*/  LOP3.LUT R53, R59, 0xff0000ff, RZ, 0xc0, !PT ;  /* 0xff0000ff3b357812 */ /* 0x000fe400078ec0ff */
[----:B------:R-:W-:Y:S01]  /*2c40*/  SHF.R.U32.HI R59, RZ, 0x10, R55 ;  /* 0x00000010ff3b7819 */ /* 0x000fe20000011637 */
[----:B------:R-:W-:Y:S01]  /*2c50*/  IMAD.SHL.U32 R6, R89, 0x100, RZ ;  /* 0x0000010059067824 */ /* 0x000fe200078e00ff */
[----:B------:R-:W-:Y:S01]  /*2c60*/  LOP3.LUT R90, R55, 0xff0000ff, RZ, 0xc0, !PT ;  /* 0xff0000ff375a7812 */ /* 0x000fe200078ec0ff */
[----:B------:R-:W-:-:S02]  /*2c70*/  IMAD.MOV.U32 R55, RZ, RZ, R7 ;  /* 0x000000ffff377224 */ /* 0x000fc400078e0007 */
[----:B------:R-:W-:Y:S01]  /*2c80*/  IMAD.SHL.U32 R7, R58, 0x100, RZ ;  /* 0x000001003a077824 */ /* 0x000fe200078e00ff */
[----:B------:R-:W-:Y:S01]  /*2c90*/  LOP3.LUT R58, R53, 0xff00, R6, 0xf8, !PT ;  /* 0x0000ff00353a7812 */ /* 0x000fe200078ef806 */
[----:B------:R-:W-:Y:S01]  /*2ca0*/  IMAD.U32 R59, R59, 0x10000, RZ ;  /* 0x000100003b3b7824 */ /* 0x000fe200078e00ff */
[----:B------:R-:W-:Y:S02]  /*2cb0*/  F2FP.F16.E4M3.UNPACK_B R53, R96.H1 ;  /* 0x00000060ff35723e */ /* 0x000fe400030006ff */
[----:B------:R-:W-:Y:S01]  /*2cc0*/  LOP3.LUT R90, R90, 0xff00, R7, 0xf8, !PT ;  /* 0x0000ff005a5a7812 */ /* 0x000fe200078ef807 */
[----:B------:R-:W-:Y:S01]  /*2cd0*/  IMAD.U32 R7, R91, 0x10000, RZ ;  /* 0x000100005b077824 */ /* 0x000fe200078e00ff */
[-C--:B------:R-:W-:Y:S01]  /*2ce0*/  F2FP.F16.E4M3.UNPACK_B R6, R5.reuse ;  /* 0x00000005ff06723e */ /* 0x080fe200020006ff */
[--C-:B------:R-:W-:Y:S01]  /*2cf0*/  HADD2.F32 R92, -RZ, R53.reuse.H1_H1 ;  /* 0x30000035ff5c7230 */ /* 0x100fe20000004100 */
[----:B------:R-:W-:Y:S02]  /*2d00*/  F2FP.F16.E4M3.UNPACK_B R5, R5.H1 ;  /* 0x00000005ff05723e */ /* 0x000fe400030006ff */
[----:B------:R-:W-:Y:S01]  /*2d10*/  LOP3.LUT R89, R58, 0xff0000, R7, 0xf8, !PT ;  /* 0x00ff00003a597812 */ /* 0x000fe200078ef807 */
[----:B------:R-:W-:Y:S01]  /*2d20*/  HADD2.F32 R7, -RZ, R6.H1_H1 ;  /* 0x30000006ff077230 */ /* 0x000fe20000004100 */
[----:B------:R-:W-:Y:S01]  /*2d30*/  LOP3.LUT R91, R90, 0xff0000, R59, 0xf8, !PT ;  /* 0x00ff00005a5b7812 */ /* 0x000fe200078ef83b */
[----:B------:R-:W-:Y:S01]  /*2d40*/  HADD2.F32 R90, -RZ, R53.H0_H0 ;  /* 0x20000035ff5a7230 */ /* 0x000fe20000004100 */
[----:B------:R-:W-:Y:S01]  /*2d50*/  F2FP.F16.E4M3.UNPACK_B R58, R99.H1 ;  /* 0x00000063ff3a723e */ /* 0x000fe200030006ff */
[----:B------:R-:W-:-:S02]  /*2d60*/  HADD2.F32 R53, -RZ, R5.H1_H1 ;  /* 0x30000005ff357230 */ /* 0x000fc40000004100 */
[----:B------:R-:W-:Y:S02]  /*2d70*/  HADD2.F32 R6, -RZ, R6.H0_H0 ;  /* 0x20000006ff067230 */ /* 0x000fe40000004100 */
[----:B------:R-:W-:Y:S01]  /*2d80*/  FMUL.FTZ R93, R7, R90 ;  /* 0x0000005a075d7220 */ /* 0x000fe20000410000 */
[--C-:B------:R-:W-:Y:S02]  /*2d90*/  HADD2.F32 R59, -RZ, R58.reuse.H0_H0 ;  /* 0x2000003aff3b7230 */ /* 0x100fe40000004100 */
[----:B------:R-:W-:Y:S01]  /*2da0*/  FMUL.FTZ R94, R53, R92 ;  /* 0x0000005c355e7220 */ /* 0x000fe20000410000 */
[----:B------:R-:W-:Y:S02]  /*2db0*/  HADD2.F32 R5, -RZ, R5.H0_H0 ;  /* 0x20000005ff057230 */ /* 0x000fe40000004100 */
[C---:B------:R-:W-:Y:S01]  /*2dc0*/  FMUL.FTZ R90, R6.reuse, R90 ;  /* 0x0000005a065a7220 */ /* 0x040fe20000410000 */
[----:B------:R-:W-:Y:S02]  /*2dd0*/  HADD2.F32 R58, -RZ, R58.H1_H1 ;  /* 0x3000003aff3a7230 */ /* 0x000fe40000004100 */
[-C--:B------:R-:W-:Y:S01]  /*2de0*/  FFMA.FTZ R95, R6, R59.reuse, -R93 ;  /* 0x0000003b065f7223 */ /* 0x080fe2000001085d */
[----:B------:R-:W-:Y:S01]  /*2df0*/  F2FP.F16.E4M3.UNPACK_B R6, R96 ;  /* 0x00000060ff06723e */ /* 0x000fe200020006ff */
[----:B------:R-:W-:Y:S01]  /*2e00*/  FMUL.FTZ R92, R5, R92 ;  /* 0x0000005c055c7220 */ /* 0x000fe20000410000 */
[----:B------:R-:W-:Y:S01]  /*2e10*/  FFMA.FTZ R96, R7, R59, R90 ;  /* 0x0000003b07607223 */ /* 0x000fe2000001005a */
[----:B------:R-:W-:Y:S01]  /*2e20*/  FFMA.FTZ R97, R5, R58, -R94 ;  /* 0x0000003a05617223 */ /* 0x000fe2000001085e */
[-C--:B------:R-:W-:Y:S01]  /*2e30*/  F2FP.F16.E4M3.UNPACK_B R5, R4.reuse.H1 ;  /* 0x00000004ff05723e */ /* 0x080fe200030006ff */
[--C-:B------:R-:W-:Y:S01]  /*2e40*/  HADD2.F32 R90, -RZ, R6.reuse.H1_H1 ;  /* 0x30000006ff5a7230 */ /* 0x100fe20000004100 */
[----:B------:R-:W-:Y:S01]  /*2e50*/  F2FP.F16.E4M3.UNPACK_B R4, R4 ;  /* 0x00000004ff04723e */ /* 0x000fe200020006ff */
[----:B------:R-:W-:-:S02]  /*2e60*/  HADD2.F32 R59, -RZ, R6.H0_H0 ;  /* 0x20000006ff3b7230 */ /* 0x000fc40000004100 */
[----:B------:R-:W-:Y:S01]  /*2e70*/  FFMA.FTZ R98, R53, R58, R92 ;  /* 0x0000003a35627223 */ /* 0x000fe2000001005c */
[--C-:B------:R-:W-:Y:S01]  /*2e80*/  HADD2.F32 R6, -RZ, R5.reuse.H0_H0 ;  /* 0x20000005ff067230 */ /* 0x100fe20000004100 */
[----:B------:R-:W-:Y:S01]  /*2e90*/  F2FP.F16.E4M3.UNPACK_B R53, R99 ;  /* 0x00000063ff35723e */ /* 0x000fe200020006ff */
[----:B------:R-:W-:Y:S02]  /*2ea0*/  HADD2.F32 R7, -RZ, R5.H1_H1 ;  /* 0x30000005ff077230 */ /* 0x000fe40000004100 */
[--C-:B------:R-:W-:Y:S02]  /*2eb0*/  HADD2.F32 R5, -RZ, R4.reuse.H0_H0 ;  /* 0x20000004ff057230 */ /* 0x100fe40000004100 */
[-C--:B------:R-:W-:Y:S01]  /*2ec0*/  FMUL.FTZ R92, R6, R90.reuse ;  /* 0x0000005a065c7220 */ /* 0x080fe20000410000 */
[----:B------:R-:W-:Y:S02]  /*2ed0*/  HADD2.F32 R4, -RZ, R4.H1_H1 ;  /* 0x30000004ff047230 */ /* 0x000fe40000004100 */
[----:B------:R-:W-:Y:S01]  /*2ee0*/  FMUL.FTZ R93, R7, R90 ;  /* 0x0000005a075d7220 */ /* 0x000fe20000410000 */
[--C-:B------:R-:W-:Y:S01]  /*2ef0*/  HADD2.F32 R58, -RZ, R53.reuse.H1_H1 ;  /* 0x30000035ff3a7230 */ /* 0x100fe20000004100 */
[----:B------:R-:W-:Y:S01]  /*2f00*/  F2FP.SATFINITE.E4M3.F32.PACK_AB_MERGE_C R103, R98, R97, RZ ;  /* 0x000000616267723e */ /* 0x000fe200048070ff */
[----:B------:R-:W-:-:S02]  /*2f10*/  HADD2.F32 R53, -RZ, R53.H0_H0 ;  /* 0x20000035ff357230 */ /* 0x000fc40000004100 */
[-C--:B------:R-:W-:Y:S01]  /*2f20*/  FMUL.FTZ R90, R4, R59.reuse ;  /* 0x0000003b045a7220 */ /* 0x080fe20000410000 */
[----:B------:R-:W-:Y:S01]  /*2f30*/  FMUL.FTZ R59, R5, R59 ;  /* 0x0000003b053b7220 */ /* 0x000fe20000410000 */
[-C--:B------:R-:W-:Y:S01]  /*2f40*/  FFMA.FTZ R6, R6, R58.reuse, -R93 ;  /* 0x0000003a06067223 */ /* 0x080fe2000001085d */
[----:B------:R-:W-:Y:S01]  /*2f50*/  FFMA.FTZ R7, R7, R58, R92 ;  /* 0x0000003a07077223 */ /* 0x000fe2000001005c */
[-C--:B------:R-:W-:Y:S01]  /*2f60*/  FFMA.FTZ R93, R5, R53.reuse, -R90 ;  /* 0x00000035055d7223 */ /* 0x080fe2000001085a */
[----:B------:R-:W-:Y:S01]  /*2f70*/  FFMA.FTZ R94, R4, R53, R59 ;  /* 0x00000035045e7223 */ /* 0x000fe2000001003b */
[----:B------:R-:W-:Y:S02]  /*2f80*/  F2FP.F16.E4M3.UNPACK_B R5, R55.H1 ;  /* 0x00000037ff05723e */ /* 0x000fe400030006ff */
[----:B------:R-:W-:Y:S02]  /*2f90*/  F2FP.F16.E4M3.UNPACK_B R59, R91.H1 ;  /* 0x0000005bff3b723e */ /* 0x000fe400030006ff */
[----:B------:R-:W-:Y:S01]  /*2fa0*/  F2FP.SATFINITE.E4M3.F32.PACK_AB_MERGE_C R100, R7, R6, RZ ;  /* 0x000000060764723e */ /* 0x000fe200048070ff */
[----:B------:R-:W-:Y:S01]  /*2fb0*/  HADD2.F32 R7, -RZ, R5.H1_H1 ;  /* 0x30000005ff077230 */ /* 0x000fe20000004100 */
        /* <DEDUP_REMOVED lines=15> */
[-C--:B------:R-:W-:Y:S01]  /*30b0*/  FMUL.FTZ R97, R5, R90.reuse ;  /* 0x0000005a05617220 */ /* 0x080fe20000410000 */
[----:B------:R-:W-:Y:S01]  /*30c0*/  F2FP.F16.E4M3.UNPACK_B R55, R55 ;  /* 0x00000037ff37723e */ /* 0x000fe200020006ff */
[C---:B------:R-:W-:Y:S01]  /*30d0*/  FMUL.FTZ R90, R4.reuse, R90 ;  /* 0x0000005a045a7220 */ /* 0x040fe20000410000 */
[----:B------:R-:W-:Y:S01]  /*30e0*/  FFMA.FTZ R99, R7, R58, R92 ;  /* 0x0000003a07637223 */ /* 0x000fe2000001005c */
[----:B------:R-:W-:Y:S01]  /*30f0*/  FFMA.FTZ R97, R4, R6, -R97 ;  /* 0x0000000604617223 */ /* 0x000fe20000010861 */
[----:B------:R-:W-:-:S02]  /*3100*/  HADD2.F32 R4, -RZ, R54.H0_H0 ;  /* 0x20000036ff047230 */ /* 0x000fc40000004100 */
[----:B------:R-:W-:Y:S01]  /*3110*/  FFMA.FTZ R90, R5, R6, R90 ;  /* 0x00000006055a7223 */ /* 0x000fe2000001005a */
[----:B------:R-:W-:Y:S01]  /*3120*/  HADD2.F32 R5, -RZ, R55.H0_H0 ;  /* 0x20000037ff057230 */ /* 0x000fe20000004100 */
[----:B------:R-:W-:Y:S01]  /*3130*/  F2FP.SATFINITE.E4M3.F32.PACK_AB_MERGE_C R98, R99, R98, RZ ;  /* 0x000000626362723e */ /* 0x000fe200048070ff */
[----:B------:R-:W-:Y:S02]  /*3140*/  HADD2.F32 R54, -RZ, R54.H1_H1 ;  /* 0x30000036ff367230 */ /* 0x000fe40000004100 */
[----:B------:R-:W-:Y:S01]  /*3150*/  HADD2.F32 R91, -RZ, R91.H0_H0 ;  /* 0x2000005bff5b7230 */ /* 0x000fe20000004100 */
[----:B------:R-:W-:Y:S01]  /*3160*/  F2FP.SATFINITE.E4M3.F32.PACK_AB_MERGE_C R90, R90, R97, RZ ;  /* 0x000000615a5a723e */ /* 0x000fe200048070ff */
[----:B------:R-:W-:Y:S02]  /*3170*/  HADD2.F32 R55, -RZ, R55.H1_H1 ;  /* 0x30000037ff377230 */ /* 0x000fe40000004100 */
[----:B------:R-:W-:Y:S02]  /*3180*/  HADD2.F32 R58, -RZ, R59.H0_H0 ;  /* 0x2000003bff3a7230 */ /* 0x000fe40000004100 */
[----:B------:R-:W-:Y:S01]  /*3190*/  FMUL.FTZ R7, R54, R91 ;  /* 0x0000005b36077220 */ /* 0x000fe20000410000 */
[----:B------:R-:W-:-:S02]  /*31a0*/  HADD2.F32 R89, -RZ, R89.H0_H0 ;  /* 0x20000059ff597230 */ /* 0x000fc40000004100 */
[C---:B------:R-:W-:Y:S01]  /*31b0*/  FMUL.FTZ R91, R4.reuse, R91 ;  /* 0x0000005b045b7220 */ /* 0x040fe20000410000 */
[----:B------:R-:W-:Y:S02]  /*31c0*/  HADD2.F32 R6, -RZ, R53.H0_H0 ;  /* 0x20000035ff067230 */ /* 0x000fe40000004100 */
        /* <DEDUP_REMOVED lines=9> */
[----:B------:R-:W-:-:S07]  /*3260*/  F2FP.SATFINITE.E4M3.F32.PACK_AB_MERGE_C R7, R55, R92, R98 ;  /* 0x0000005c3707723e */ /* 0x000fce0004807062 */
.L_x_1242:
[----:B------:R-:W-:Y:S05]  /*3270*/  BSYNC B3 ;  /* 0x0000000000037941 */ /* 0x000fea0003800000 */
.L_x_1241:
[----:B--2---:R2:W-:Y:S02]  /*3280*/  STG.E.128 desc[UR46][R14.64], R4 ;  /* 0x000000040e007986 */ /* 0x0045e4000c101d2e */
.L_x_1240:
[----:B------:R-:W-:Y:S05]  /*3290*/  BSYNC B2 ;  /* 0x0000000000027941 */ /* 0x000fea0003800000 */
.L_x_1239:
[----:B------:R-:W-:Y:S05]  /*32a0*/  @P2 BRA `(.L_x_1238) ;  /* 0x0000000400b82947 */ /* 0x000fea0003800000 */
[----:B0-2---:R0:W2:Y:S01]  /*32b0*/  LDS.128 R4, [R86+0x22000] ;  /* 0x0220000056047984 */ /* 0x0050a20000000c00 */
[----:B------:R-:W-:Y:S01]  /*32c0*/  ISETP.GE.AND P4, PT, R199, R37, PT ;  /* 0x00000025c700720c */ /* 0x000fe20003f86270 */
[----:B------:R-:W-:-:S12]  /*32d0*/  BSSY B2, `(.L_x_1243) ;  /* 0x000006a000027945 */ /* 0x000fd80003800000 */
[----:B0-----:R-:W-:Y:S05]  /*32e0*/  @P4 BRA `(.L_x_1244) ;  /* 0x0000000400a04947 */ /* 0x001fea0003800000 */
[----:B------:R-:W-:Y:S01]  /*32f0*/  SHF.R.U32.HI R59, RZ, 0x8, R33 ;  /* 0x00000008ff3b7819 */ /* 0x000fe20000011621 */
[----:B--2---:R-:W-:Y:S01]  /*3300*/  IMAD.MOV.U32 R34, RZ, RZ, R7 ;  /* 0x000000ffff227224 */ /* 0x004fe200078e0007 */
[----:B------:R-:W-:Y:S02]  /*3310*/  SHF.R.U32.HI R54, RZ, 0x8, R35 ;  /* 0x00000008ff367819 */ /* 0x000fe40000011623 */
[----:B------:R-:W-:Y:S01]  /*3320*/  LOP3.LUT R32, R33, 0xff0000ff, RZ, 0xc0, !PT ;  /* 0xff0000ff21207812 */ /* 0x000fe200078ec0ff */
[----:B------:R-:W-:Y:S01]  /*3330*/  IMAD.SHL.U32 R7, R59, 0x100, RZ ;  /* 0x000001003b077824 */ /* 0x000fe200078e00ff */
[----:B------:R-:W-:Y:S01]  /*3340*/  SHF.R.U32.HI R55, RZ, 0x10, R33 ;  /* 0x00000010ff377819 */ /* 0x000fe20000011621 */
[----:B------:R-:W-:Y:S01]  /*3350*/  IMAD.MOV.U32 R33, RZ, RZ, R6 ;  /* 0x000000ffff217224 */ /* 0x000fe200078e0006 */
[----:B------:R-:W-:Y:S01]  /*3360*/  SHF.R.U32.HI R58, RZ, 0x10, R35 ;  /* 0x00000010ff3a7819 */ /* 0x000fe20000011623 */
[----:B------:R-:W-:Y:S01]  /*3370*/  IMAD.SHL.U32 R6, R54, 0x100, RZ ;  /* 0x0000010036067824 */ /* 0x000fe200078e00ff */
[----:B------:R-:W-:-:S02]  /*3380*/  LOP3.LUT R53, R35, 0xff0000ff, RZ, 0xc0, !PT ;  /* 0xff0000ff23357812 */ /* 0x000fc400078ec0ff */
[----:B------:R-:W-:Y:S01]  /*3390*/  LOP3.LUT R7, R32, 0xff00, R7, 0xf8, !PT ;  /* 0x0000ff0020077812 */ /* 0x000fe200078ef807 */
[----:B------:R-:W-:Y:S01]  /*33a0*/  IMAD.U32 R58, R58, 0x10000, RZ ;  /* 0x000100003a3a7824 */ /* 0x000fe200078e00ff */
[----:B------:R-:W-:Y:S01]  /*33b0*/  LOP3.LUT R35, R53, 0xff00, R6, 0xf8, !PT ;  /* 0x0000ff0035237812 */ /* 0x000fe200078ef806 */
[----:B------:R-:W-:Y:S01]  /*33c0*/  IMAD.U32 R32, R55, 0x10000, RZ ;  /* 0x0001000037207824 */ /* 0x000fe200078e00ff */
[----:B------:R-:W-:Y:S02]  /*33d0*/  F2FP.F16.E4M3.UNPACK_B R53, R52.H1 ;  /* 0x00000034ff35723e */ /* 0x000fe400030006ff */
[-C--:B------:R-:W-:Y:S02]  /*33e0*/  F2FP.F16.E4M3.UNPACK_B R6, R5.reuse ;  /* 0x00000005ff06723e */ /* 0x080fe400020006ff */
[----:B------:R-:W-:Y:S01]  /*33f0*/  LOP3.LUT R59, R35, 0xff0000, R58, 0xf8, !PT ;  /* 0x00ff0000233b7812 */ /* 0x000fe200078ef83a */
[--C-:B------:R-:W-:Y:S01]  /*3400*/  HADD2.F32 R55, -RZ, R53.reuse.H0_H0 ;  /* 0x20000035ff377230 */ /* 0x100fe20000004100 */
[----:B------:R-:W-:Y:S01]  /*3410*/  LOP3.LUT R54, R7, 0xff0000, R32, 0xf8, !PT ;  /* 0x00ff000007367812 */ /* 0x000fe200078ef820 */
[--C-:B------:R-:W-:Y:S01]  /*3420*/  HADD2.F32 R7, -RZ, R6.reuse.H1_H1 ;  /* 0x30000006ff077230 */ /* 0x100fe20000004100 */
        /* <DEDUP_REMOVED lines=26> */
[----:B------:R-:W-:Y:S02]  /*35d0*/  HADD2.F32 R52, -RZ, R52.H0_H0 ;  /* 0x20000034ff347230 */ /* 0x000fe40000004100 */
[----:B------:R-:W-:Y:S01]  /*35e0*/  FMUL.FTZ R53, R7, R35 ;  /* 0x0000002307357220 */ /* 0x000fe20000410000 */
[----:B------:R-:W-:-:S02]  /*35f0*/  HADD2.F32 R4, -RZ, R4.H1_H1 ;  /* 0x30000004ff047230 */ /* 0x000fc40000004100 */
[--C-:B------:R-:W-:Y:S02]  /*3600*/  HADD2.F32 R32, -RZ, R36.reuse.H1_H1 ;  /* 0x30000024ff207230 */ /* 0x100fe40000004100 */
[-C--:B------:R-:W-:Y:S01]  /*3610*/  FMUL.FTZ R35, R5, R52.reuse ;  /* 0x0000003405237220 */ /* 0x080fe20000410000 */
[----:B------:R-:W-:Y:S02]  /*3620*/  HADD2.F32 R36, -RZ, R36.H0_H0 ;  /* 0x20000024ff247230 */ /* 0x000fe40000004100 */
[----:B------:R-:W-:Y:S01]  /*3630*/  FMUL.FTZ R58, R4, R52 ;  /* 0x00000034043a7220 */ /* 0x000fe20000410000 */
[-C--:B------:R-:W-:Y:S01]  /*3640*/  FFMA.FTZ R53, R6, R32.reuse, -R53 ;  /* 0x0000002006357223 */ /* 0x080fe20000010835 */
[----:B------:R-:W-:Y:S02]  /*3650*/  FFMA.FTZ R90, R7, R32, R90 ;  /* 0x00000020075a7223 */ /* 0x000fe4000001005a */
[-C--:B------:R-:W-:Y:S01]  /*3660*/  FFMA.FTZ R58, R5, R36.reuse, -R58 ;  /* 0x00000024053a7223 */ /* 0x080fe2000001083a */
[----:B------:R-:W-:Y:S01]  /*3670*/  FFMA.FTZ R55, R4, R36, R35 ;  /* 0x0000002404377223 */ /* 0x000fe20000010023 */
[----:B------:R-:W-:-:S02]  /*3680*/  F2FP.F16.E4M3.UNPACK_B R5, R34.H1 ;  /* 0x00000022ff05723e */ /* 0x000fc400030006ff */
[----:B------:R-:W-:Y:S02]  /*3690*/  F2FP.F16.E4M3.UNPACK_B R36, R59.H1 ;  /* 0x0000003bff24723e */ /* 0x000fe400030006ff */
        /* <DEDUP_REMOVED lines=12> */
[--C-:B------:R-:W-:Y:S02]  /*3760*/  HADD2.F32 R52, -RZ, R59.reuse.H1_H1 ;  /* 0x3000003bff347230 */ /* 0x100fe40000004100 */
        /* <DEDUP_REMOVED lines=11> */
[--C-:B------:R-:W-:Y:S02]  /*3820*/  HADD2.F32 R5, -RZ, R34.reuse.H0_H0 ;  /* 0x20000022ff057230 */ /* 0x100fe40000004100 */
[----:B------:R-:W-:Y:S01]  /*3830*/  FFMA.FTZ R94, R7, R35, R90 ;  /* 0x00000023075e7223 */ /* 0x000fe2000001005a */
[----:B------:R-:W-:Y:S02]  /*3840*/  HADD2.F32 R33, -RZ, R33.H1_H1 ;  /* 0x30000021ff217230 */ /* 0x000fe40000004100 */
[----:B------:R-:W-:Y:S01]  /*3850*/  FMUL.FTZ R6, R4, R59 ;  /* 0x0000003b04067220 */ /* 0x000fe20000410000 */
[----:B------:R-:W-:Y:S01]  /*3860*/  HADD2.F32 R34, -RZ, R34.H1_H1 ;  /* 0x30000022ff227230 */ /* 0x000fe20000004100 */
[----:B------:R-:W-:Y:S01]  /*3870*/  F2FP.SATFINITE.E4M3.F32.PACK_AB_MERGE_C R52, R52, R53, RZ ;  /* 0x000000353434723e */ /* 0x000fe200048070ff */
        /* <DEDUP_REMOVED lines=15> */
.L_x_1244:
[----:B------:R-:W-:Y:S05]  /*3970*/  BSYNC B2 ;  /* 0x0000000000027941 */ /* 0x000fea0003800000 */
.L_x_1243:
[----:B--2---:R3:W-:Y:S02]  /*3980*/  STG.E.128 desc[UR46][R14.64+0x80], R4 ;  /* 0x000080040e007986 */ /* 0x0047e4000c101d2e */
.L_x_1238:
[----:B------:R-:W-:Y:S05]  /*3990*/  BSYNC B1 ;  /* 0x0000000000017941 */ /* 0x000fea0003800000 */
.L_x_1237:
[----:B------:R-:W-:Y:S05]  /*39a0*/  @P5 BRA `(.L_x_1245) ;  /* 0x0000003000a05947 */ /* 0x000fea0003800000 */
[----:B------:R-:W-:Y:S04]  /*39b0*/  BSSY B1, `(.L_x_1246) ;  /* 0x0000071000017945 */ /* 0x000fe80003800000 */
[----:B------:R-:W-:Y:S05]  /*39c0*/  @P1 BRA `(.L_x_1247) ;  /* 0x0000000400bc1947 */ /* 0x000fea0003800000 */
[----:B0-23--:R0:W2:Y:S01]  /*39d0*/  LDS.128 R4, [R86+0x21000] ;  /* 0x0210000056047984 */ /* 0x00d0a20000000c00 */
[----:B------:R-:W-:Y:S01]  /*39e0*/  ISETP.GE.AND P4, PT, R22, R37, PT ;  /* 0x000000251600720c */ /* 0x000fe20003f86270 */
[----:B------:R-:W-:-:S12]  /*39f0*/  BSSY B2, `(.L_x_1248) ;  /* 0x000006b000027945 */ /* 0x000fd80003800000 */
[----:B0-----:R-:W-:Y:S05]  /*3a00*/  @P4 BRA `(.L_x_1249) ;  /* 0x0000000400a44947 */ /* 0x001fea0003800000 */
[----:B------:R-:W-:Y:S01]  /*3a10*/  SHF.R.U32.HI R34, RZ, 0x8, R31 ;  /* 0x00000008ff227819 */ /* 0x000fe2000001161f */
[----:B--2---:R-:W-:Y:S01]  /*3a20*/  IMAD.MOV.U32 R28, RZ, RZ, R7 ;  /* 0x000000ffff1c7224 */ /* 0x004fe200078e0007 */
[----:B------:R-:W-:Y:S01]  /*3a30*/  LOP3.LUT R14, R31, 0xff0000ff, RZ, 0xc0, !PT ;  /* 0xff0000ff1f0e7812 */ /* 0x000fe200078ec0ff */
[----:B------:R-:W-:Y:S01]  /*3a40*/  IMAD.MOV.U32 R15, RZ, RZ, R6 ;  /* 0x000000ffff0f7224 */ /* 0x000fe200078e0006 */
[----:B------:R-:W-:Y:S01]  /*3a50*/  SHF.R.U32.HI R33, RZ, 0x10, R31 ;  /* 0x00000010ff217819 */ /* 0x000fe2000001161f */
[----:B------:R-:W-:Y:S01]  /*3a60*/  IMAD.SHL.U32 R7, R34, 0x100, RZ ;  /* 0x0000010022077824 */ /* 0x000fe200078e00ff */
[--C-:B------:R-:W-:Y:S02]  /*3a70*/  SHF.R.U32.HI R31, RZ, 0x8, R29.reuse ;  /* 0x00000008ff1f7819 */ /* 0x100fe4000001161d */
[----:B------:R-:W-:Y:S02]  /*3a80*/  LOP3.LUT R30, R29, 0xff0000ff, RZ, 0xc0, !PT ;  /* 0xff0000ff1d1e7812 */ /* 0x000fe400078ec0ff */
[----:B------:R-:W-:Y:S01]  /*3a90*/  SHF.R.U32.HI R32, RZ, 0x10, R29 ;  /* 0x00000010ff207819 */ /* 0x000fe2000001161d */
[----:B------:R-:W-:Y:S01]  /*3aa0*/  IMAD.SHL.U32 R29, R31, 0x100, RZ ;  /* 0x000001001f1d7824 */ /* 0x000fe200078e00ff */
[----:B------:R-:W-:-:S02]  /*3ab0*/  LOP3.LUT R7, R14, 0xff00, R7, 0xf8, !PT ;  /* 0x0000ff000e077812 */ /* 0x000fc400078ef807 */
[----:B------:R-:W-:Y:S01]  /*3ac0*/  SHF.L.U32 R14, R33, 0x10, RZ ;  /* 0x00000010210e7819 */ /* 0x000fe200000006ff */
        /* <DEDUP_REMOVED lines=93> */
.L_x_1249:
[----:B------:R-:W-:Y:S05]  /*40a0*/  BSYNC B2 ;  /* 0x0000000000027941 */ /* 0x000fea0003800000 */
.L_x_1248:
[----:B--2---:R4:W-:Y:S02]  /*40b0*/  STG.E.128 desc[UR46][R12.64], R4 ;  /* 0x000000040c007986 */ /* 0x0049e4000c101d2e */
.L_x_1247:
[----:B------:R-:W-:Y:S05]  /*40c0*/  BSYNC B1 ;  /* 0x0000000000017941 */ /* 0x000fea0003800000 */
.L_x_1246:
[----:B------:R-:W-:Y:S05]  /*40d0*/  @P2 BRA `(.L_x_1245) ;  /* 0x0000002800d42947 */ /* 0x000fea0003800000 */
[----:B0-234-:R0:W2:Y:S01]  /*40e0*/  LDS.128 R4, [R86+0x23000] ;  /* 0x0230000056047984 */ /* 0x01d0a20000000c00 */
[----:B------:R-:W-:Y:S01]  /*40f0*/  ISETP.GE.AND P4, PT, R199, R37, PT ;  /* 0x00000025c700720c */ /* 0x000fe20003f86270 */
[----:B------:R-:W-:-:S12]  /*4100*/  BSSY B1, `(.L_x_1250) ;  /* 0x000006b000017945 */ /* 0x000fd80003800000 */
[----:B0-----:R-:W-:Y:S05]  /*4110*/  @P4 BRA `(.L_x_1251) ;  /* 0x0000000400a44947 */ /* 0x001fea0003800000 */
[----:B------:R-:W-:Y:S01]  /*4120*/  SHF.R.U32.HI R8, RZ, 0x8, R11 ;  /* 0x00000008ff087819 */ /* 0x000fe2000001160b */
[----:B--2---:R-:W-:Y:S01]  /*4130*/  IMAD.MOV.U32 R10, RZ, RZ, R7 ;  /* 0x000000ffff0a7224 */ /* 0x004fe200078e0007 */
[--C-:B------:R-:W-:Y:S02]  /*4140*/  SHF.R.U32.HI R28, RZ, 0x8, R9.reuse ;  /* 0x00000008ff1c7819 */ /* 0x100fe40000011609 */
[----:B------:R-:W-:Y:S01]  /*4150*/  SHF.R.U32.HI R30, RZ, 0x10, R9 ;  /* 0x00000010ff1e7819 */ /* 0x000fe20000011609 */
[----:B------:R-:W-:Y:S01]  /*4160*/  IMAD.SHL.U32 R7, R8, 0x100, RZ ;  /* 0x0000010008077824 */ /* 0x000fe200078e00ff */
[----:B------:R-:W-:Y:S01]  /*4170*/  LOP3.LUT R15, R9, 0xff0000ff, RZ, 0xc0, !PT ;  /* 0xff0000ff090f7812 */ /* 0x000fe200078ec0ff */
[----:B------:R-:W-:Y:S01]  /*4180*/  IMAD.MOV.U32 R9, RZ, RZ, R6 ;  /* 0x000000ffff097224 */ /* 0x000fe200078e0006 */
[----:B------:R-:W-:Y:S01]  /*4190*/  SHF.R.U32.HI R29, RZ, 0x10, R11 ;  /* 0x00000010ff1d7819 */ /* 0x000fe2000001160b */
[----:B------:R-:W-:Y:S01]  /*41a0*/  IMAD.SHL.U32 R6, R28, 0x100, RZ ;  /* 0x000001001c067824 */ /* 0x000fe200078e00ff */
[----:B------:R-:W-:-:S03]  /*41b0*/  LOP3.LUT R14, R11, 0xff0000ff, RZ, 0xc0, !PT ;  /* 0xff0000ff0b0e7812 */ /* 0x000fc600078ec0ff */
[----:B------:R-:W-:Y:S01]  /*41c0*/  IMAD.U32 R11, R29, 0x10000, RZ ;  /* 0x000100001d0b7824 */ /* 0x000fe200078e00ff */
        /* <DEDUP_REMOVED lines=94> */
.L_x_1251:
[----:B------:R-:W-:Y:S05]  /*47b0*/  BSYNC B1 ;  /* 0x0000000000017941 */ /* 0x000fea0003800000 */
.L_x_1250:
[----:B--2---:R0:W-:Y:S01]  /*47c0*/  STG.E.128 desc[UR46][R12.64+0x80], R4 ;  /* 0x000080040c007986 */ /* 0x0041e2000c101d2e */
[----:B------:R-:W-:Y:S05]  /*47d0*/  BRA `(.L_x_1245) ;  /* 0x0000002400147947 */ /* 0x000fea0003800000 */
.L_x_1229:
[----:B------:R-:W-:Y:S02]  /*47e0*/  ISETP.GE.AND P3, PT, R195, R87, PT ;  /* 0x00000057c300720c */ /* 0x000fe40003f66270 */
[----:B------:R-:W-:Y:S02]  /*47f0*/  CS2R R14, SRZ ;  /* 0x00000000000e7805 */ /* 0x000fe4000001ff00 */
[----:B------:R-:W-:Y:S02]  /*4800*/  CS2R R12, SRZ ;  /* 0x00000000000c7805 */ /* 0x000fe4000001ff00 */
[----:B------:R-:W-:Y:S02]  /*4810*/  CS2R R30, SRZ ;  /* 0x00000000001e7805 */ /* 0x000fe4000001ff00 */
[----:B------:R-:W-:Y:S02]  /*4820*/  ISETP.GE.OR P3, PT, R192, R37, P3 ;  /* 0x00000025c000720c */ /* 0x000fe40001f66670 */
[----:B------:R-:W-:-:S11]  /*4830*/  CS2R R28, SRZ ;  /* 0x00000000001c7805 */ /* 0x000fd6000001ff00 */
[----:B------:R-:W-:-:S04]  /*4840*/  @!P3 IADD3 R39, P4, P5, R44, R6, R73 ;  /* 0x000000062c27b210 */ /* 0x000fc80007d9e049 */
[----:B------:R-:W-:Y:S02]  /*4850*/  @!P3 IADD3.X R8, R84, R53, R71, P4, P5 ;  /* 0x000000355408b210 */ /* 0x000fe400027ea447 */
[----:B------:R-:W-:-:S04]  /*4860*/  ISETP.GE.AND P4, PT, R18, R87, PT ;  /* 0x000000571200720c */ /* 0x000fc80003f86270 */
[----:B------:R-:W-:-:S13]  /*4870*/  ISETP.GE.OR P4, PT, R192, R37, P4 ;  /* 0x00000025c000720c */ /* 0x000fda0002786670 */
[----:B------:R-:W0:Y:S08]  /*4880*/  @!P4 LDC.64 R32, c[0x0][0x3c8] ;  /* 0x0000f200ff20cb82 */ /* 0x000e300000000a00 */
[----:B------:R-:W1:Y:S01]  /*4890*/  @!P4 LDC.64 R34, c[0x0][0x3e0] ;  /* 0x0000f800ff22cb82 */ /* 0x000e620000000a00 */
[----:B0-----:R-:W-:-:S07]  /*48a0*/  @!P4 IADD3 R32, P5, P6, R44, R32, R6 ;  /* 0x000000202c20c210 */ /* 0x001fce0007ebe006 */
[----:B------:R-:W0:Y:S01]  /*48b0*/  @!P3 LDC.64 R6, c[0x0][0x3c8] ;  /* 0x0000f200ff06bb82 */ /* 0x000e220000000a00 */
[----:B------:R-:W-:Y:S02]  /*48c0*/  @!P4 IADD3.X R33, R84, R33, R53, P5, P6 ;  /* 0x000000215421c210 */ /* 0x000fe40002fec435 */
[----:B-1----:R-:W-:-:S03]  /*48d0*/  @!P4 IADD3 R34, P5, P6, R2, R34, R4 ;  /* 0x000000220222c210 */ /* 0x002fc60007ebe004 */
[----:B------:R-:W2:Y:S02]  /*48e0*/  @!P4 LDG.E.128 R12, desc[UR46][R32.64] ;  /* 0x0000002e200cc981 */ /* 0x000ea4000c1e1d00 */
[----:B------:R-:W1:Y:S01]  /*48f0*/  @!P3 LDC.64 R52, c[0x0][0x3e0] ;  /* 0x0000f800ff34bb82 */ /* 0x000e620000000a00 */
[----:B------:R-:W-:Y:S02]  /*4900*/  @!P4 IADD3.X R35, R80, R35, R85, P5, P6 ;  /* 0x000000235023c210 */ /* 0x000fe40002fec455 */
[----:B------:R-:W-:-:S03]  /*4910*/  @!P3 IADD3 R5, P5, P6, R2, R4, R69 ;  /* 0x000000040205b210 */ /* 0x000fc60007ebe045 */
[----:B------:R-:W3:Y:S01]  /*4920*/  @!P4 LDG.E.128 R28, desc[UR46][R34.64] ;  /* 0x0000002e221cc981 */ /* 0x000ee2000c1e1d00 */
[----:B------:R-:W-:Y:S02]  /*4930*/  @!P3 IADD3.X R4, R80, R85, R67, P5, P6 ;  /* 0x000000555004b210 */ /* 0x000fe40002fec443 */
[----:B0-----:R-:W-:-:S05]  /*4940*/  @!P3 IADD3 R38, P4, R39, R6, RZ ;  /* 0x000000062726b210 */ /* 0x001fca0007f9e0ff */
[----:B------:R-:W-:Y:S01]  /*4950*/  @!P3 IMAD.X R39, R8, 0x1, R7, P4 ;  /* 0x000000010827b824 */ /* 0x000fe200020e0607 */
[----:B-1----:R-:W-:Y:S02]  /*4960*/  @!P3 IADD3 R52, P4, R5, R52, RZ ;  /* 0x000000340534b210 */ /* 0x002fe40007f9e0ff */
[----:B------:R-:W-:Y:S02]  /*4970*/  CS2R R6, SRZ ;  /* 0x0000000000067805 */ /* 0x000fe4000001ff00 */
[----:B------:R-:W-:Y:S02]  /*4980*/  CS2R R10, SRZ ;  /* 0x00000000000a7805 */ /* 0x000fe4000001ff00 */
[----:B------:R-:W-:Y:S01]  /*4990*/  CS2R R8, SRZ ;  /* 0x0000000000087805 */ /* 0x000fe2000001ff00 */
[----:B------:R-:W-:Y:S01]  /*49a0*/  @!P3 IMAD.X R53, R4, 0x1, R53, P4 ;  /* 0x000000010435b824 */ /* 0x000fe200020e0635 */
[----:B------:R-:W-:-:S04]  /*49b0*/  CS2R R4, SRZ ;  /* 0x0000000000047805 */ /* 0x000fc8000001ff00 */
[----:B------:R-:W4:Y:S04]  /*49c0*/  @!P3 LDG.E.128 R8, desc[UR46][R52.64] ;  /* 0x0000002e3408b981 */ /* 0x000f28000c1e1d00 */
[----:B------:R-:W5:Y:S01]  /*49d0*/  @!P3 LDG.E.128 R4, desc[UR46][R38.64] ;  /* 0x0000002e2604b981 */ /* 0x000f62000c1e1d00 */
[----:B------:R-:W-:-:S06]  /*49e0*/  UISETP.NE.AND UP0, UPT, UR45, 0x3, UPT ;  /* 0x000000032d00788c */ /* 0x000fcc000bf05270 */
[----:B------:R-:W-:Y:S02]  /*49f0*/  PLOP3.LUT P3, PT, PT, PT, UP0, 0x80, 0x0 ;  /* 0x000000000000781c */ /* 0x000fe40003f6f008 */
[----:B------:R-:W-:Y:S01]  /*4a00*/  ISETP.GE.AND P4, PT, R192, R37, PT ;  /* 0x00000025c000720c */ /* 0x000fe20003f86270 */
[----:B--2---:R-:W-:Y:S02]  /*4a10*/  IMAD.MOV.U32 R98, RZ, RZ, R14 ;  /* 0x000000ffff627224 */ /* 0x004fe400078e000e */
[----:B------:R-:W-:Y:S02]  /*4a20*/  IMAD.MOV.U32 R111, RZ, RZ, R12 ;  /* 0x000000ffff6f7224 */ /* 0x000fe400078e000c */
[----:B---3--:R-:W-:Y:S02]  /*4a30*/  IMAD.MOV.U32 R100, RZ, RZ, R30 ;  /* 0x000000ffff647224 */ /* 0x008fe400078e001e */
[----:B------:R-:W-:Y:S01]  /*4a40*/  IMAD.MOV.U32 R113, RZ, RZ, R28 ;  /* 0x000000ffff717224 */ /* 0x000fe200078e001c */
[----:B----4-:R-:W-:Y:S01]  /*4a50*/  MOV R91, R10 ;  /* 0x0000000a005b7202 */ /* 0x010fe20000000f00 */
[----:B------:R-:W-:-:S02]  /*4a60*/  IMAD.MOV.U32 R92, RZ, RZ, R8 ;  /* 0x000000ffff5c7224 */ /* 0x000fc400078e0008 */
[----:B-----5:R-:W-:Y:S02]  /*4a70*/  IMAD.MOV.U32 R89, RZ, RZ, R6 ;  /* 0x000000ffff597224 */ /* 0x020fe400078e0006 */
[----:B------:R-:W-:Y:S01]  /*4a80*/  IMAD.MOV.U32 R90, RZ, RZ, R4 ;  /* 0x000000ffff5a7224 */ /* 0x000fe200078e0004 */
[----:B------:R-:W-:Y:S06]  /*4a90*/  @!P3 BRA `(.L_x_1252) ;  /* 0x000000000004b947 */ /* 0x000fec0003800000 */
[----:B------:R-:W-:Y:S01]  /*4aa0*/  BPT.TRAP 0x1 ;  /* 0x000000040000795c */ /* 0x000fe20000300000 */
.L_x_1252:
[----:B------:R-:W-:Y:S01]  /*4ab0*/  IMAD R85, R17, 0x8, R16 ;  /* 0x0000000811557824 */ /* 0x000fe200078e0210 */
[----:B------:R-:W-:Y:S01]  /*4ac0*/  SHF.L.U32 R88, R201, 0x1f, RZ ;  /* 0x0000001fc9587819 */ /* 0x000fe200000006ff */
[----:B------:R-:W0:Y:S01]  /*4ad0*/  LDC R93, c[0x0][0x2e4] ;  /* 0x0000b900ff5d7b82 */ /* 0x000e220000000800 */
[----:B------:R-:W-:Y:S01]  /*4ae0*/  BSSY B1, `(.L_x_1253) ;  /* 0x0000006000017945 */ /* 0x000fe20003800000 */
[----:B------:R-:W-:Y:S01]  /*4af0*/  IMAD.MOV.U32 R55, RZ, RZ, R59 ;  /* 0x000000ffff377224 */ /* 0x000fe200078e003b */
[----:B------:R-:W1:Y:S05]  /*4b00*/  SYNCS.PHASECHK.TRANS64.TRYWAIT P5, [R85+URZ+0x28490], R88 ;  /* 0x02849058550075a7 */ /* 0x000e6a00080a017f */
[----:B------:R-:W2:Y:S01]  /*4b10*/  LDC.64 R52, c[0x0][0x2f0] ;  /* 0x0000bc00ff347b82 */ /* 0x000ea20000000a00 */
[----:B0-----:R-:W-:Y:S01]  /*4b20*/  IMAD.IADD R95, R93, 0x1, -R76 ;  /* 0x000000015d5f7824 */ /* 0x001fe200078e0a4c */
[----:B-1----:R-:W-:Y:S06]  /*4b30*/  @!P5 BRA `(.L_x_1254) ;  /* 0x0000020000ccd947 */ /* 0x002fec0003800000 */
.L_x_1603:
[----:B------:R-:W-:Y:S05]  /*4b40*/  BSYNC B1 ;  /* 0x0000000000017941 */ /* 0x000fea0003800000 */
.L_x_1253:
[----:B------:R-:W-:Y:S01]  /*4b50*/  ISETP.GE.OR P5, PT, R18, R87, P1 ;  /* 0x000000571200720c */ /* 0x000fe20000fa6670 */
[----:B------:R-:W-:-:S12]  /*4b60*/  BSSY B1, `(.L_x_1255) ;  /* 0x00000f8000017945 */ /* 0x000fd80003800000 */
[----:B------:R-:W-:Y:S05]  /*4b70*/  @P5 BRA `(.L_x_1256) ;  /* 0x0000000c00d85947 */ /* 0x000fea0003800000 */
[-C--:B--2---:R-:W-:Y:S01]  /*4b80*/  IMAD R32, R19, R52.reuse, RZ ;  /* 0x0000003413207224 */ /* 0x084fe200078e02ff */
[----:B------:R-:W-:Y:S01]  /*4b90*/  BSSY B2, `(.L_x_1257) ;  /* 0x00000e8000027945 */ /* 0x000fe20003800000 */
[----:B------:R-:W-:-:S04]  /*4ba0*/  IMAD.WIDE.U32 R58, R18, R52, R54 ;  /* 0x00000034123a7225 */ /* 0x000fc800078e0036 */
[----:B------:R-:W-:Y:S01]  /*4bb0*/  IMAD R97, R18, R53, R32 ;  /* 0x0000003512617224 */ /* 0x000fe200078e0220 */
[----:B------:R-:W-:Y:S02]  /*4bc0*/  SEL R32, R76, R95, !P0 ;  /* 0x0000005f4c207207 */ /* 0x000fe40004000000 */
        /* <DEDUP_REMOVED lines=13> */
[----:B------:R-:W-:Y:S01]  /*4ca0*/  IADD3 R32, R33, R32, R213 ;  /* 0x0000002021207210 */ /* 0x000fe20007ffe0d5 */
[----:B------:R-:W-:-:S04]  /*4cb0*/  IMAD R33, R17, 0x4000, R62 ;  /* 0x0000400011217824 */ /* 0x000fc800078e023e */
[----:B------:R-:W-:Y:S02]  /*4cc0*/  IMAD R35, R17, 0x4000, R32 ;  /* 0x0000400011237824 */ /* 0x000fe400078e0220 */
[C---:B------:R-:W-:Y:S02]  /*4cd0*/  IMAD.IADD R33, R16.reuse, 0x1, R33 ;  /* 0x0000000110217824 */ /* 0x040fe400078e0221 */
[----:B------:R-:W-:-:S04]  /*4ce0*/  IMAD.IADD R36, R16, 0x1, R35 ;  /* 0x0000000110247824 */ /* 0x000fc800078e0223 */
[----:B------:R-:W1:Y:S04]  /*4cf0*/  LDS.128 R32, [R33+0x20000] ;  /* 0x0200000021207984 */ /* 0x000e680000000c00 */
[----:B------:R-:W2:Y:S01]  /*4d00*/  LDS.128 R36, [R36+0x20000] ;  /* 0x0200000024247984 */ /* 0x000ea20000000c00 */
[----:B------:R-:W-:Y:S05]  /*4d10*/  @P4 BRA `(.L_x_1258) ;  /* 0x0000000c003c4947 */ /* 0x000fea0003800000 */
[--C-:B------:R-:W-:Y:S02]  /*4d20*/  SHF.R.U32.HI R109, RZ, 0x8, R13.reuse ;  /* 0x00000008ff6d7819 */ /* 0x100fe4000001160d */
[----:B------:R-:W-:Y:S02]  /*4d30*/  LOP3.LUT R12, R13, 0xff0000ff, RZ, 0xc0, !PT ;  /* 0xff0000ff0d0c7812 */ /* 0x000fe400078ec0ff */
[----:B------:R-:W-:Y:S01]  /*4d40*/  SHF.R.U32.HI R107, RZ, 0x10, R13 ;  /* 0x00000010ff6b7819 */ /* 0x000fe2000001160d */
[----:B------:R-:W-:Y:S01]  /*4d50*/  IMAD.SHL.U32 R13, R109, 0x100, RZ ;  /* 0x000001006d0d7824 */ /* 0x000fe200078e00ff */
[----:B------:R-:W-:Y:S02]  /*4d60*/  SHF.R.U32.HI R106, RZ, 0x8, R15 ;  /* 0x00000008ff6a7819 */ /* 0x000fe4000001160f */
[----:B------:R-:W-:Y:S02]  /*4d70*/  SHF.R.U32.HI R103, RZ, 0x8, R31 ;  /* 0x00000008ff677819 */ /* 0x000fe4000001161f */
[----:B------:R-:W-:-:S02]  /*4d80*/  SHF.R.U32.HI R104, RZ, 0x8, R29 ;  /* 0x00000008ff687819 */ /* 0x000fc4000001161d */
[----:B------:R-:W-:Y:S02]  /*4d90*/  LOP3.LUT R14, R15, 0xff0000ff, RZ, 0xc0, !PT ;  /* 0xff0000ff0f0e7812 */ /* 0x000fe400078ec0ff */
[----:B------:R-:W-:Y:S01]  /*4da0*/  SHF.R.U32.HI R105, RZ, 0x10, R15 ;  /* 0x00000010ff697819 */ /* 0x000fe2000001160f */
[----:B------:R-:W-:Y:S01]  /*4db0*/  IMAD.SHL.U32 R15, R106, 0x100, RZ ;  /* 0x000001006a0f7824 */ /* 0x000fe200078e00ff */
[----:B------:R-:W-:Y:S01]  /*4dc0*/  LOP3.LUT R12, R12, 0xff00, R13, 0xf8, !PT ;  /* 0x0000ff000c0c7812 */ /* 0x000fe200078ef80d */
[----:B------:R-:W-:Y:S01]  /*4dd0*/  IMAD.U32 R13, R107, 0x10000, RZ ;  /* 0x000100006b0d7824 */ /* 0x000fe200078e00ff */
[----:B------:R-:W-:Y:S02]  /*4de0*/  LOP3.LUT R30, R31, 0xff0000ff, RZ, 0xc0, !PT ;  /* 0xff0000ff1f1e7812 */ /* 0x000fe400078ec0ff */
[----:B------:R-:W-:Y:S01]  /*4df0*/  SHF.R.U32.HI R110, RZ, 0x10, R31 ;  /* 0x00000010ff6e7819 */ /* 0x000fe2000001161f */
[----:B------:R-:W-:Y:S01]  /*4e00*/  IMAD.SHL.U32 R31, R103, 0x100, RZ ;  /* 0x00000100671f7824 */ /* 0x000fe200078e00ff */
[----:B------:R-:W-:-:S02]  /*4e10*/  LOP3.LUT R28, R29, 0xff0000ff, RZ, 0xc0, !PT ;  /* 0xff0000ff1d1c7812 */ /* 0x000fc400078ec0ff */
[----:B------:R-:W-:Y:S01]  /*4e20*/  SHF.R.U32.HI R108, RZ, 0x10, R29 ;  /* 0x00000010ff6c7819 */ /* 0x000fe2000001161d */
[----:B------:R-:W-:Y:S01]  /*4e30*/  IMAD.SHL.U32 R29, R104, 0x100, RZ ;  /* 0x00000100681d7824 */ /* 0x000fe200078e00ff */
[----:B------:R-:W-:Y:S01]  /*4e40*/  LOP3.LUT R15, R14, 0xff00, R15, 0xf8, !PT ;  /* 0x0000ff000e0f7812 */ /* 0x000fe200078ef80f */
[----:B------:R-:W-:Y:S01]  /*4e50*/  IMAD.U32 R110, R110, 0x10000, RZ ;  /* 0x000100006e6e7824 */ /* 0x000fe200078e00ff */
[----:B------:R-:W-:Y:S01]  /*4e60*/  LOP3.LUT R14, R12, 0xff0000, R13, 0xf8, !PT ;  /* 0x00ff00000c0e7812 */ /* 0x000fe200078ef80d */
[----:B------:R-:W-:Y:S01]  /*4e70*/  IMAD.U32 R12, R105, 0x10000, RZ ;  /* 0x00010000690c7824 */ /* 0x000fe200078e00ff */
[----:B------:R-:W-:Y:S02]  /*4e80*/  LOP3.LUT R109, R30, 0xff00, R31, 0xf8, !PT ;  /* 0x0000ff001e6d7812 */ /* 0x000fe400078ef81f */
[----:B------:R-:W-:Y:S02]  /*4e90*/  LOP3.LUT R107, R28, 0xff00, R29, 0xf8, !PT ;  /* 0x0000ff001c6b7812 */ /* 0x000fe400078ef81d */
[----:B------:R-:W-:-:S02]  /*4ea0*/  F2FP.F16.E4M3.UNPACK_B R105, R113.H1 ;  /* 0x00000071ff69723e */ /* 0x000fc400030006ff */
[----:B--2---:R-:W-:Y:S02]  /*4eb0*/  F2FP.F16.E4M3.UNPACK_B R30, R36.H1 ;  /* 0x00000024ff1e723e */ /* 0x004fe400030006ff */
[----:B-1----:R-:W-:Y:S01]  /*4ec0*/  F2FP.F16.E4M3.UNPACK_B R28, R32.H1 ;  /* 0x00000020ff1c723e */ /* 0x002fe200030006ff */
[----:B------:R-:W-:Y:S01]  /*4ed0*/  HADD2.F32 R106, -RZ, R105.H0_H0 ;  /* 0x20000069ff6a7230 */ /* 0x000fe20000004100 */
[----:B------:R-:W-:Y:S01]  /*4ee0*/  F2FP.F16.E4M3.UNPACK_B R103, R111.H1 ;  /* 0x0000006fff67723e */ /* 0x000fe200030006ff */
[----:B------:R-:W-:Y:S01]  /*4ef0*/  HADD2.F32 R31, -RZ, R30.H0_H0 ;  /* 0x2000001eff1f7230 */ /* 0x000fe20000004100 */
[----:B------:R-:W-:Y:S01]  /*4f00*/  LOP3.LUT R13, R109, 0xff0000, R110, 0xf8, !PT ;  /* 0x00ff00006d0d7812 */ /* 0x000fe200078ef86e */
[--C-:B------:R-:W-:Y:S01]  /*4f10*/  HADD2.F32 R29, -RZ, R28.reuse.H0_H0 ;  /* 0x2000001cff1d7230 */ /* 0x100fe20000004100 */
[----:B------:R-:W-:Y:S01]  /*4f20*/  SHF.L.U32 R108, R108, 0x10, RZ ;  /* 0x000000106c6c7819 */ /* 0x000fe200000006ff */
[----:B------:R-:W-:Y:S02]  /*4f30*/  HADD2.F32 R104, -RZ, R103.H0_H0 ;  /* 0x20000067ff687230 */ /* 0x000fe40000004100 */
[----:B------:R-:W-:Y:S01]  /*4f40*/  FMUL.FTZ R112, R31, R106 ;  /* 0x0000006a1f707220 */ /* 0x000fe20000410000 */
[----:B------:R-:W-:Y:S01]  /*4f50*/  F2FP.F16.E4M3.UNPACK_B R36, R36 ;  /* 0x00000024ff24723e */ /* 0x000fe200020006ff */
[C---:B------:R-:W-:Y:S01]  /*4f60*/  FMUL.FTZ R106, R29.reuse, R106 ;  /* 0x0000006a1d6a7220 */ /* 0x040fe20000410000 */
[----:B------:R-:W-:Y:S01]  /*4f70*/  F2FP.F16.E4M3.UNPACK_B R32, R32 ;  /* 0x00000020ff20723e */ /* 0x000fe200020006ff */
[----:B------:R-:W-:Y:S01]  /*4f80*/  FFMA.FTZ R112, R29, R104, -R112 ;  /* 0x000000681d707223 */ /* 0x000fe20000010870 */
[----:B------:R-:W-:-:S02]  /*4f90*/  HADD2.F32 R29, -RZ, R28.H1_H1 ;  /* 0x3000001cff1d7230 */ /* 0x000fc40000004100 */
[----:B------:R-:W-:Y:S01]  /*4fa0*/  FFMA.FTZ R110, R31, R104, R106 ;  /* 0x000000681f6e7223 */ /* 0x000fe2000001006a */
[----:B------:R-:W-:Y:S01]  /*4fb0*/  HADD2.F32 R106, -RZ, R105.H1_H1 ;  /* 0x30000069ff6a7230 */ /* 0x000fe20000004100 */
[----:B------:R-:W-:Y:S01]  /*4fc0*/  F2FP.F16.E4M3.UNPACK_B R105, R113 ;  /* 0x00000071ff69723e */ /* 0x000fe200020006ff */
[----:B------:R-:W-:Y:S01]  /*4fd0*/  HADD2.F32 R31, -RZ, R30.H1_H1 ;  /* 0x3000001eff1f7230 */ /* 0x000fe20000004100 */
[----:B------:R-:W-:Y:S01]  /*4fe0*/  LOP3.LUT R12, R15, 0xff0000, R12, 0xf8, !PT ;  /* 0x00ff00000f0c7812 */ /* 0x000fe200078ef80c */
[----:B------:R-:W-:Y:S01]  /*4ff0*/  HADD2.F32 R104, -RZ, R103.H1_H1 ;  /* 0x30000067ff687230 */ /* 0x000fe20000004100 */
[----:B------:R-:W-:Y:S01]  /*5000*/  LOP3.LUT R15, R107, 0xff0000, R108, 0xf8, !PT ;  /* 0x00ff00006b0f7812 */ /* 0x000fe200078ef86c */
        /* <DEDUP_REMOVED lines=30> */
[----:B------:R-:W-:Y:S01]  /*51f0*/  FMUL.FTZ R114, R31, R104 ;  /* 0x000000681f727220 */ /* 0x000fe20000410000 */
[----:B------:R-:W-:Y:S01]  /*5200*/  HADD2.F32 R36, -RZ, R32.H0_H0 ;  /* 0x20000020ff247230 */ /* 0x000fe20000004100 */
[----:B------:R-:W-:Y:S01]  /*5210*/  F2FP.F16.E4M3.UNPACK_B R100, R100 ;  /* 0x00000064ff64723e */ /* 0x000fe200020006ff */
[----:B------:R-:W-:Y:S02]  /*5220*/  HADD2.F32 R30, -RZ, R30.H1_H1 ;  /* 0x3000001eff1e7230 */ /* 0x000fe40000004100 */
[----:B------:R-:W-:Y:S01]  /*5230*/  FMUL.FTZ R104, R29, R104 ;  /* 0x000000681d687220 */ /* 0x000fe20000410000 */
[----:B------:R-:W-:-:S02]  /*5240*/  HADD2.F32 R28, -RZ, R28.H1_H1 ;  /* 0x3000001cff1c7230 */ /* 0x000fc40000004100 */
[----:B------:R-:W-:Y:S01]  /*5250*/  FFMA.FTZ R114, R29, R36, -R114 ;  /* 0x000000241d727223 */ /* 0x000fe20000010872 */
[----:B------:R-:W-:Y:S02]  /*5260*/  HADD2.F32 R29, -RZ, R32.H1_H1 ;  /* 0x30000020ff1d7230 */ /* 0x000fe40000004100 */
[-C--:B------:R-:W-:Y:S01]  /*5270*/  FMUL.FTZ R109, R30, R103.reuse ;  /* 0x000000671e6d7220 */ /* 0x080fe20000410000 */
[----:B------:R-:W-:Y:S01]  /*5280*/  F2FP.F16.E4M3.UNPACK_B R34, R34 ;  /* 0x00000022ff22723e */ /* 0x000fe200020006ff */
[C---:B------:R-:W-:Y:S01]  /*5290*/  FMUL.FTZ R103, R28.reuse, R103 ;  /* 0x000000671c677220 */ /* 0x040fe20000410000 */
[----:B------:R-:W-:Y:S02]  /*52a0*/  HADD2.F32 R32, -RZ, R100.H0_H0 ;  /* 0x20000064ff207230 */ /* 0x000fe40000004100 */
[-C--:B------:R-:W-:Y:S01]  /*52b0*/  FFMA.FTZ R117, R28, R29.reuse, -R109 ;  /* 0x0000001d1c757223 */ /* 0x080fe2000001086d */
[----:B------:R-:W-:Y:S01]  /*52c0*/  F2FP.F16.E4M3.UNPACK_B R98, R98 ;  /* 0x00000062ff62723e */ /* 0x000fe200020006ff */
[----:B------:R-:W-:Y:S01]  /*52d0*/  FFMA.FTZ R119, R30, R29, R103 ;  /* 0x0000001d1e777223 */ /* 0x000fe20000010067 */
[----:B------:R-:W-:-:S02]  /*52e0*/  HADD2.F32 R29, -RZ, R38.H0_H0 ;  /* 0x20000026ff1d7230 */ /* 0x000fc40000004100 */
[----:B------:R-:W-:Y:S01]  /*52f0*/  FFMA.FTZ R104, R31, R36, R104 ;  /* 0x000000241f687223 */ /* 0x000fe20000010068 */
[----:B------:R-:W-:Y:S01]  /*5300*/  HADD2.F32 R103, -RZ, R100.H1_H1 ;  /* 0x30000064ff677230 */ /* 0x000fe20000004100 */
[----:B------:R-:W-:Y:S01]  /*5310*/  F2FP.SATFINITE.E4M3.F32.PACK_AB_MERGE_C R114, R117, R114, RZ ;  /* 0x000000727572723e */ /* 0x000fe200048070ff */
        /* <DEDUP_REMOVED lines=10> */
[----:B------:R-:W-:Y:S01]  /*53c0*/  F2FP.SATFINITE.E4M3.F32.PACK_AB_MERGE_C R110, R113, R110, RZ ;  /* 0x0000006e716e723e */ /* 0x000fe200048070ff */
[-C--:B------:R-:W-:Y:S01]  /*53d0*/  FFMA.FTZ R109, R28, R30.reuse, -R109 ;  /* 0x0000001e1c6d7223 */ /* 0x080fe2000001086d */
[----:B------:R-:W-:Y:S01]  /*53e0*/  FFMA.FTZ R36, R29, R30, R32 ;  /* 0x0000001e1d247223 */ /* 0x000fe20000010020 */
[----:B------:R-:W-:Y:S01]  /*53f0*/  FFMA.FTZ R103, R38, R31, R103 ;  /* 0x0000001f26677223 */ /* 0x000fe20000010067 */
[----:B------:R-:W-:Y:S01]  /*5400*/  F2FP.F16.E4M3.UNPACK_B R30, R37 ;  /* 0x00000025ff1e723e */ /* 0x000fe200020006ff */
[----:B------:R-:W-:Y:S01]  /*5410*/  FFMA.FTZ R100, R34, R31, -R115 ;  /* 0x0000001f22647223 */ /* 0x000fe20000010873 */
[----:B------:R-:W-:-:S02]  /*5420*/  F2FP.F16.E4M3.UNPACK_B R38, R15 ;  /* 0x0000000fff26723e */ /* 0x000fc400020006ff */
[----:B------:R-:W-:Y:S01]  /*5430*/  F2FP.F16.E4M3.UNPACK_B R28, R33 ;  /* 0x00000021ff1c723e */ /* 0x000fe200020006ff */
[----:B------:R-:W-:Y:S01]  /*5440*/  HADD2.F32 R31, -RZ, R30.H0_H0 ;  /* 0x2000001eff1f7230 */ /* 0x000fe20000004100 */
[----:B------:R-:W-:Y:S01]  /*5450*/  F2FP.F16.E4M3.UNPACK_B R34, R14 ;  /* 0x0000000eff22723e */ /* 0x000fe200020006ff */
[----:B------:R-:W-:Y:S01]  /*5460*/  HADD2.F32 R98, -RZ, R38.H0_H0 ;  /* 0x20000026ff627230 */ /* 0x000fe20000004100 */
[----:B------:R-:W-:Y:S01]  /*5470*/  F2FP.SATFINITE.E4M3.F32.PACK_AB_MERGE_C R32, R111, R112, RZ ;  /* 0x000000706f20723e */ /* 0x000fe200048070ff */
[----:B------:R-:W-:Y:S01]  /*5480*/  HADD2.F32 R29, -RZ, R28.H0_H0 ;  /* 0x2000001cff1d7230 */ /* 0x000fe20000004100 */
[----:B------:R-:W-:Y:S01]  /*5490*/  F2FP.SATFINITE.E4M3.F32.PACK_AB_MERGE_C R112, R103, R36, R104 ;  /* 0x000000246770723e */ /* 0x000fe20004807068 */
[----:B------:R-:W-:Y:S01]  /*54a0*/  HADD2.F32 R36, -RZ, R34.H0_H0 ;  /* 0x20000022ff247230 */ /* 0x000fe20000004100 */
[----:B------:R-:W-:Y:S01]  /*54b0*/  F2FP.SATFINITE.E4M3.F32.PACK_AB_MERGE_C R114, R100, R109, R114 ;  /* 0x0000006d6472723e */ /* 0x000fe20004807072 */
[----:B------:R-:W-:Y:S01]  /*54c0*/  FMUL.FTZ R100, R31, R98 ;  /* 0x000000621f647220 */ /* 0x000fe20000410000 */
[----:B------:R-:W-:-:S02]  /*54d0*/  HADD2.F32 R30, -RZ, R30.H1_H1 ;  /* 0x3000001eff1e7230 */ /* 0x000fc40000004100 */
[C---:B------:R-:W-:Y:S01]  /*54e0*/  FMUL.FTZ R98, R29.reuse, R98 ;  /* 0x000000621d627220 */ /* 0x040fe20000410000 */
[----:B------:R-:W-:Y:S02]  /*54f0*/  HADD2.F32 R103, -RZ, R38.H1_H1 ;  /* 0x30000026ff677230 */ /* 0x000fe40000004100 */
[-C--:B------:R-:W-:Y:S01]  /*5500*/  FFMA.FTZ R100, R29, R36.reuse, -R100 ;  /* 0x000000241d647223 */ /* 0x080fe20000010864 */
[----:B------:R-:W-:Y:S02]  /*5510*/  HADD2.F32 R28, -RZ, R28.H1_H1 ;  /* 0x3000001cff1c7230 */ /* 0x000fe40000004100 */
[----:B------:R-:W-:Y:S01]  /*5520*/  FFMA.FTZ R98, R31, R36, R98 ;  /* 0x000000241f627223 */ /* 0x000fe20000010062 */
[----:B------:R-:W-:Y:S02]  /*5530*/  HADD2.F32 R29, -RZ, R34.H1_H1 ;  /* 0x30000022ff1d7230 */ /* 0x000fe40000004100 */
[-C--:B------:R-:W-:Y:S01]  /*5540*/  FMUL.FTZ R31, R30, R103.reuse ;  /* 0x000000671e1f7220 */ /* 0x080fe20000410000 */
[----:B------:R-:W-:Y:S01]  /*5550*/  F2FP.SATFINITE.E4M3.F32.PACK_AB_MERGE_C R32, R105, R106, R32 ;  /* 0x0000006a6920723e */ /* 0x000fe20004807020 */
[C---:B------:R-:W-:Y:S01]  /*5560*/  FMUL.FTZ R103, R28.reuse, R103 ;  /* 0x000000671c677220 */ /* 0x040fe20000410000 */
[----:B------:R-:W-:Y:S01]  /*5570*/  F2FP.F16.E4M3.UNPACK_B R33, R33.H1 ;  /* 0x00000021ff21723e */ /* 0x000fe200030006ff */
[----:B------:R-:W-:Y:S01]  /*5580*/  FFMA.FTZ R105, R28, R29, -R31 ;  /* 0x0000001d1c697223 */ /* 0x000fe2000001081f */
[----:B------:R-:W-:-:S02]  /*5590*/  F2FP.F16.E4M3.UNPACK_B R37, R37.H1 ;  /* 0x00000025ff25723e */ /* 0x000fc400030006ff */
[----:B------:R-:W-:Y:S01]  /*55a0*/  F2FP.F16.E4M3.UNPACK_B R31, R15.H1 ;  /* 0x0000000fff1f723e */ /* 0x000fe200030006ff */
[----:B------:R-:W-:Y:S01]  /*55b0*/  HADD2.F32 R15, -RZ, R33.H0_H0 ;  /* 0x20000021ff0f7230 */ /* 0x000fe20000004100 */
[----:B------:R-:W-:Y:S01]  /*55c0*/  F2FP.SATFINITE.E4M3.F32.PACK_AB_MERGE_C R110, R108, R107, R110 ;  /* 0x0000006b6c6e723e */ /* 0x000fe2000480706e */
[----:B------:R-:W-:Y:S01]  /*55d0*/  FFMA.FTZ R107, R30, R29, R103 ;  /* 0x0000001d1e6b7223 */ /* 0x000fe20000010067 */
[----:B------:R-:W-:Y:S01]  /*55e0*/  HADD2.F32 R28, -RZ, R37.H0_H0 ;  /* 0x20000025ff1c7230 */ /* 0x000fe20000004100 */
[----:B------:R-:W-:Y:S01]  /*55f0*/  F2FP.F16.E4M3.UNPACK_B R14, R14.H1 ;  /* 0x0000000eff0e723e */ /* 0x000fe200030006ff */
[----:B------:R-:W-:Y:S02]  /*5600*/  HADD2.F32 R30, -RZ, R31.H0_H0 ;  /* 0x2000001fff1e7230 */ /* 0x000fe40000004100 */
[----:B------:R-:W-:Y:S02]  /*5610*/  HADD2.F32 R37, -RZ, R37.H1_H1 ;  /* 0x30000025ff257230 */ /* 0x000fe40000004100 */
[----:B------:R-:W-:-:S02]  /*5620*/  HADD2.F32 R34, -RZ, R31.H1_H1 ;  /* 0x3000001fff227230 */ /* 0x000fc40000004100 */
[CC--:B------:R-:W-:Y:S01]  /*5630*/  FMUL.FTZ R36, R28.reuse, R30.reuse ;  /* 0x0000001e1c247220 */ /* 0x0c0fe20000410000 */
[----:B------:R-:W-:Y:S02]  /*5640*/  HADD2.F32 R33, -RZ, R33.H1_H1 ;  /* 0x30000021ff217230 */ /* 0x000fe40000004100 */
[----:B------:R-:W-:Y:S01]  /*5650*/  FMUL.FTZ R31, R15, R30 ;  /* 0x0000001e0f1f7220 */ /* 0x000fe20000410000 */
[--C-:B------:R-:W-:Y:S02]  /*5660*/  HADD2.F32 R29, -RZ, R14.reuse.H0_H0 ;  /* 0x2000000eff1d7230 */ /* 0x100fe40000004100 */
[----:B------:R-:W-:Y:S02]  /*5670*/  HADD2.F32 R30, -RZ, R14.H1_H1 ;  /* 0x3000000eff1e7230 */ /* 0x000fe40000004100 */
[-C--:B------:R-:W-:Y:S01]  /*5680*/  FMUL.FTZ R14, R37, R34.reuse ;  /* 0x00000022250e7220 */ /* 0x080fe20000410000 */
[----:B------:R-:W-:Y:S01]  /*5690*/  FMUL.FTZ R34, R33, R34 ;  /* 0x0000002221227220 */ /* 0x000fe20000410000 */
[-C--:B------:R-:W-:Y:S01]  /*56a0*/  FFMA.FTZ R104, R15, R29.reuse, -R36 ;  /* 0x0000001d0f687223 */ /* 0x080fe20000010824 */
[----:B------:R-:W-:Y:S01]  /*56b0*/  FFMA.FTZ R106, R28, R29, R31 ;  /* 0x0000001d1c6a7223 */ /* 0x000fe2000001001f */
[-C--:B------:R-:W-:Y:S01]  /*56c0*/  FFMA.FTZ R109, R33, R30.reuse, -R14 ;  /* 0x0000001e216d7223 */ /* 0x080fe2000001080e */
[----:B------:R-:W-:Y:S01]  /*56d0*/  F2FP.F16.E4M3.UNPACK_B R29, R39 ;  /* 0x00000027ff1d723e */ /* 0x000fe200020006ff */
[----:B------:R-:W-:Y:S01]  /*56e0*/  FFMA.FTZ R111, R37, R30, R34 ;  /* 0x0000001e256f7223 */ /* 0x000fe20000010022 */
[----:B------:R-:W-:-:S02]  /*56f0*/  F2FP.F16.E4M3.UNPACK_B R14, R35 ;  /* 0x00000023ff0e723e */ /* 0x000fc400020006ff */
[----:B------:R-:W-:Y:S01]  /*5700*/  F2FP.F16.E4M3.UNPACK_B R39, R39.H1 ;  /* 0x00000027ff27723e */ /* 0x000fe200030006ff */
[--C-:B------:R-:W-:Y:S01]  /*5710*/  HADD2.F32 R30, -RZ, R29.reuse.H0_H0 ;  /* 0x2000001dff1e7230 */ /* 0x100fe20000004100 */
[----:B------:R-:W-:Y:S01]  /*5720*/  F2FP.F16.E4M3.UNPACK_B R36, R13.H1 ;  /* 0x0000000dff24723e */ /* 0x000fe200030006ff */
[----:B------:R-:W-:Y:S01]  /*5730*/  HADD2.F32 R15, -RZ, R14.H0_H0 ;  /* 0x2000000eff0f7230 */ /* 0x000fe20000004100 */
[----:B------:R-:W-:Y:S01]  /*5740*/  F2FP.F16.E4M3.UNPACK_B R35, R35.H1 ;  /* 0x00000023ff23723e */ /* 0x000fe200030006ff */
[----:B------:R-:W-:Y:S01]  /*5750*/  HADD2.F32 R29, -RZ, R29.H1_H1 ;  /* 0x3000001dff1d7230 */ /* 0x000fe20000004100 */
[----:B------:R-:W-:Y:S01]  /*5760*/  F2FP.F16.E4M3.UNPACK_B R34, R13 ;  /* 0x0000000dff22723e */ /* 0x000fe200020006ff */
[----:B------:R-:W-:Y:S01]  /*5770*/  HADD2.F32 R103, -RZ, R36.H0_H0 ;  /* 0x20000024ff677230 */ /* 0x000fe20000004100 */
[-C--:B------:R-:W-:Y:S01]  /*5780*/  F2FP.F16.E4M3.UNPACK_B R13, R12.reuse ;  /* 0x0000000cff0d723e */ /* 0x080fe200020006ff */
[----:B------:R-:W-:Y:S01]  /*5790*/  HADD2.F32 R28, -RZ, R35.H0_H0 ;  /* 0x20000023ff1c7230 */ /* 0x000fe20000004100 */
[----:B------:R-:W-:Y:S01]  /*57a0*/  F2FP.F16.E4M3.UNPACK_B R31, R12.H1 ;  /* 0x0000000cff1f723e */ /* 0x000fe200030006ff */
[----:B------:R-:W-:Y:S01]  /*57b0*/  HADD2.F32 R12, -RZ, R39.H0_H0 ;  /* 0x20000027ff0c7230 */ /* 0x000fe20000004100 */
[----:B------:R-:W-:Y:S01]  /*57c0*/  F2FP.SATFINITE.E4M3.F32.PACK_AB_MERGE_C R104, R109, R104, RZ ;  /* 0x000000686d68723e */ /* 0x000fe200048070ff */
[----:B------:R-:W-:Y:S01]  /*57d0*/  HADD2.F32 R38, -RZ, R34.H0_H0 ;  /* 0x20000022ff267230 */ /* 0x000fe20000004100 */
[----:B------:R-:W-:Y:S01]  /*57e0*/  F2FP.SATFINITE.E4M3.F32.PACK_AB_MERGE_C R106, R111, R106, RZ ;  /* 0x0000006a6f6a723e */ /* 0x000fe200048070ff */
[----:B------:R-:W-:-:S02]  /*57f0*/  HADD2.F32 R37, -RZ, R31.H0_H0 ;  /* 0x2000001fff257230 */ /* 0x000fc40000004100 */
[-C--:B------:R-:W-:Y:S01]  /*5800*/  FMUL.FTZ R115, R12, R103.reuse ;  /* 0x000000670c737220 */ /* 0x080fe20000410000 */
[----:B------:R-:W-:Y:S01]  /*5810*/  FMUL.FTZ R103, R28, R103 ;  /* 0x000000671c677220 */ /* 0x000fe20000410000 */
[----:B------:R-:W-:Y:S02]  /*5820*/  HADD2.F32 R39, -RZ, R39.H1_H1 ;  /* 0x30000027ff277230 */ /* 0x000fe40000004100 */
[----:B------:R-:W-:Y:S01]  /*5830*/  FMUL.FTZ R108, R30, R38 ;  /* 0x000000261e6c7220 */ /* 0x000fe20000410000 */
[----:B------:R-:W-:Y:S02]  /*5840*/  HADD2.F32 R36, -RZ, R36.H1_H1 ;  /* 0x30000024ff247230 */ /* 0x000fe40000004100 */
[-C--:B------:R-:W-:Y:S01]  /*5850*/  FFMA.FTZ R115, R28, R37.reuse, -R115 ;  /* 0x000000251c737223 */ /* 0x080fe20000010873 */
[----:B------:R-:W-:Y:S02]  /*5860*/  HADD2.F32 R35, -RZ, R35.H1_H1 ;  /* 0x30000023ff237230 */ /* 0x000fe40000004100 */
[----:B------:R-:W-:Y:S01]  /*5870*/  FFMA.FTZ R103, R12, R37, R103 ;  /* 0x000000250c677223 */ /* 0x000fe20000010067 */
[----:B------:R-:W-:-:S02]  /*5880*/  HADD2.F32 R33, -RZ, R13.H0_H0 ;  /* 0x2000000dff217230 */ /* 0x000fc40000004100 */
[-C--:B------:R-:W-:Y:S01]  /*5890*/  FMUL.FTZ R28, R39, R36.reuse ;  /* 0x00000024271c7220 */ /* 0x080fe20000410000 */
[----:B------:R-:W-:Y:S02]  /*58a0*/  HADD2.F32 R34, -RZ, R34.H1_H1 ;  /* 0x30000022ff227230 */ /* 0x000fe40000004100 */
[----:B------:R-:W-:Y:S01]  /*58b0*/  FMUL.FTZ R36, R35, R36 ;  /* 0x0000002423247220 */ /* 0x000fe20000410000 */
[----:B------:R-:W-:Y:S02]  /*58c0*/  HADD2.F32 R14, -RZ, R14.H1_H1 ;  /* 0x3000000eff0e7230 */ /* 0x000fe40000004100 */
[C---:B------:R-:W-:Y:S01]  /*58d0*/  FMUL.FTZ R113, R15.reuse, R38 ;  /* 0x000000260f717220 */ /* 0x040fe20000410000 */
[----:B------:R-:W-:Y:S02]  /*58e0*/  HADD2.F32 R12, -RZ, R31.H1_H1 ;  /* 0x3000001fff0c7230 */ /* 0x000fe40000004100 */
[----:B------:R-:W-:Y:S01]  /*58f0*/  FFMA.FTZ R108, R15, R33, -R108 ;  /* 0x000000210f6c7223 */ /* 0x000fe2000001086c */
[----:B------:R-:W-:-:S02]  /*5900*/  HADD2.F32 R13, -RZ, R13.H1_H1 ;  /* 0x3000000dff0d7230 */ /* 0x000fc40000004100 */
[-C--:B------:R-:W-:Y:S01]  /*5910*/  FMUL.FTZ R15, R29, R34.reuse ;  /* 0x000000221d0f7220 */ /* 0x080fe20000410000 */
[----:B------:R-:W-:Y:S01]  /*5920*/  FMUL.FTZ R34, R14, R34 ;  /* 0x000000220e227220 */ /* 0x000fe20000410000 */
[-C--:B------:R-:W-:Y:S01]  /*5930*/  FFMA.FTZ R36, R39, R12.reuse, R36 ;  /* 0x0000000c27247223 */ /* 0x080fe20000010024 */
[----:B------:R-:W-:Y:S01]  /*5940*/  FFMA.FTZ R28, R35, R12, -R28 ;  /* 0x0000000c231c7223 */ /* 0x000fe2000001081c */
[----:B------:R-:W-:Y:S01]  /*5950*/  FFMA.FTZ R113, R30, R33, R113 ;  /* 0x000000211e717223 */ /* 0x000fe20000010071 */
[-C--:B------:R-:W-:Y:S01]  /*5960*/  FFMA.FTZ R34, R29, R13.reuse, R34 ;  /* 0x0000000d1d227223 */ /* 0x080fe20000010022 */
[----:B------:R-:W-:Y:S01]  /*5970*/  FFMA.FTZ R15, R14, R13, -R15 ;  /* 0x0000000d0e0f7223 */ /* 0x000fe2000001080f */
[----:B------:R-:W-:Y:S01]  /*5980*/  F2FP.SATFINITE.E4M3.F32.PACK_AB_MERGE_C R36, R36, R103, RZ ;  /* 0x000000672424723e */ /* 0x000fe200048070ff */
[----:B------:R-:W-:Y:S01]  /*5990*/  IMAD.MOV.U32 R38, RZ, RZ, R112 ;  /* 0x000000ffff267224 */ /* 0x000fe200078e0070 */
[----:B------:R-:W-:Y:S02]  /*59a0*/  F2FP.SATFINITE.E4M3.F32.PACK_AB_MERGE_C R28, R28, R115, RZ ;  /* 0x000000731c1c723e */ /* 0x000fe400048070ff */
[----:B------:R-:W-:Y:S01]  /*59b0*/  F2FP.SATFINITE.E4M3.F32.PACK_AB_MERGE_C R39, R34, R113, R36 ;  /* 0x000000712227723e */ /* 0x000fe20004807024 */
[----:B------:R-:W-:Y:S01]  /*59c0*/  IMAD.MOV.U32 R36, RZ, RZ, R110 ;  /* 0x000000ffff247224 */ /* 0x000fe200078e006e */
[----:B------:R-:W-:Y:S01]  /*59d0*/  F2FP.SATFINITE.E4M3.F32.PACK_AB_MERGE_C R33, R105, R100, R104 ;  /* 0x000000646921723e */ /* 0x000fe20004807068 */
[----:B------:R-:W-:Y:S01]  /*59e0*/  IMAD.MOV.U32 R34, RZ, RZ, R114 ;  /* 0x000000ffff227224 */ /* 0x000fe200078e0072 */
[----:B------:R-:W-:-:S02]  /*59f0*/  F2FP.SATFINITE.E4M3.F32.PACK_AB_MERGE_C R35, R15, R108, R28 ;  /* 0x0000006c0f23723e */ /* 0x000fc4000480701c */
[----:B------:R-:W-:-:S07]  /*5a00*/  F2FP.SATFINITE.E4M3.F32.PACK_AB_MERGE_C R37, R107, R98, R106 ;  /* 0x000000626b25723e */ /* 0x000fce000480706a */
.L_x_1258:
[----:B------:R-:W-:Y:S05]  /*5a10*/  BSYNC B2 ;  /* 0x0000000000027941 */ /* 0x000fea0003800000 */
.L_x_1257:
[----:B------:R-:W-:Y:S02]  /*5a20*/  ISETP.GE.AND P5, PT, R96, R93, PT ;  /* 0x0000005d6000720c */ /* 0x000fe40003fa6270 */
[----:B------:R-:W-:-:S11]  /*5a30*/  P2R R13, PR, RZ, 0x1 ;  /* 0x00000001ff0d7803 */ /* 0x000fd60000000000 */
[--C-:B------:R-:W-:Y:S02]  /*5a40*/  @!P5 SHF.R.S32.HI R12, RZ, 0x1f, R96.reuse ;  /* 0x0000001fff0cd819 */ /* 0x100fe40000011460 */
[----:B------:R-:W-:-:S04]  /*5a50*/  @!P5 IADD3 R15, P0, P6, R40, R58, R96 ;  /* 0x0000003a280fd210 */ /* 0x000fc80007e1e060 */
[----:B------:R-:W-:Y:S02]  /*5a60*/  @!P5 IADD3.X R28, R0, R97, R12, P0, P6 ;  /* 0x00000061001cd210 */ /* 0x000fe400007ec40c */
[----:B------:R-:W-:Y:S02]  /*5a70*/  IADD3 R12, P6, R99, R50, RZ ;  /* 0x00000032630c7210 */ /* 0x000fe40007fde0ff */
[----:B------:R-:W-:-:S03]  /*5a80*/  ISETP.NE.AND P0, PT, R13, RZ, PT ;  /* 0x000000ff0d00720c */ /* 0x000fc60003f05270 */
[----:B------:R-:W-:Y:S01]  /*5a90*/  IMAD.X R13, R94, 0x1, R51, P6 ;  /* 0x000000015e0d7824 */ /* 0x000fe200030e0633 */
[----:B------:R-:W-:-:S04]  /*5aa0*/  @!P5 IADD3 R14, P6, R15, R50, RZ ;  /* 0x000000320f0ed210 */ /* 0x000fc80007fde0ff */
[----:B-1----:R1:W-:Y:S01]  /*5ab0*/  STG.E.128 desc[UR46][R12.64], R32 ;  /* 0x000000200c007986 */ /* 0x0023e2000c101d2e */
[----:B------:R-:W-:-:S05]  /*5ac0*/  @!P5 IMAD.X R15, R28, 0x1, R51, P6 ;  /* 0x000000011c0fd824 */ /* 0x000fca00030e0633 */
[----:B--2---:R1:W-:Y:S03]  /*5ad0*/  @!P5 STG.E.128 desc[UR46][R14.64], R36 ;  /* 0x000000240e00d986 */ /* 0x0043e6000c101d2e */
.L_x_1256:
[----:B------:R-:W-:Y:S05]  /*5ae0*/  BSYNC B1 ;  /* 0x0000000000017941 */ /* 0x000fea0003800000 */
.L_x_1255:
[C---:B------:R-:W-:Y:S01]  /*5af0*/  ISETP.GE.OR P5, PT, R195.reuse, R87, P1 ;  /* 0x00000057c300720c */ /* 0x040fe20000fa6670 */
[-C--:B-12---:R-:W-:Y:S02]  /*5b00*/  IMAD R12, R216, R52.reuse, RZ ;  /* 0x00000034d80c7224 */ /* 0x086fe400078e02ff */
[----:B------:R-:W-:-:S04]  /*5b10*/  IMAD.WIDE.U32 R54, R195, R52, R54 ;  /* 0x00000034c3367225 */ /* 0x000fc800078e0036 */
[----:B------:R-:W-:-:S06]  /*5b20*/  IMAD R35, R195, R53, R12 ;  /* 0x00000035c3237224 */ /* 0x000fcc00078e020c */
[----:B------:R-:W-:Y:S05]  /*5b30*/  @P5 BRA `(.L_x_1245) ;  /* 0x00000010003c5947 */ /* 0x000fea0003800000 */
[----:B------:R-:W-:Y:S01]  /*5b40*/  IMAD.IADD R35, R55, 0x1, R35 ;  /* 0x0000000137237824 */ /* 0x000fe200078e0223 */
[----:B------:R-:W-:Y:S01]  /*5b50*/  IADD3 R33, P5, P6, R40, R54, R77 ;  /* 0x0000003628217210 */ /* 0x000fe20007ebe04d */
[----:B------:R-:W-:Y:S01]  /*5b60*/  BSSY B1, `(.L_x_1259) ;  /* 0x00000e8000017945 */ /* 0x000fe20003800000 */
[----:B------:R-:W-:Y:S02]  /*5b70*/  SEL R95, R76, R95, !P0 ;  /* 0x0000005f4c5f7207 */ /* 0x000fe40004000000 */
[----:B------:R-:W-:Y:S02]  /*5b80*/  IADD3.X R12, R0, R35, R81, P5, P6 ;  /* 0x00000023000c7210 */ /* 0x000fe40002fec451 */
[----:B------:R-:W-:-:S05]  /*5b90*/  IADD3 R32, P5, R33, R50, RZ ;  /* 0x0000003221207210 */ /* 0x000fca0007fbe0ff */
[----:B------:R-:W-:Y:S01]  /*5ba0*/  IMAD.X R33, R12, 0x1, R51, P5 ;  /* 0x000000010c217824 */ /* 0x000fe200028e0633 */
[----:B------:R-:W-:-:S04]  /*5bb0*/  SHF.R.S32.HI R12, RZ, 0x1f, R95 ;  /* 0x0000001fff0c7819 */ /* 0x000fc8000001145f */
[----:B------:R-:W-:-:S04]  /*5bc0*/  LEA.HI R12, R12, R95, RZ, 0x5 ;  /* 0x0000005f0c0c7211 */ /* 0x000fc800078f28ff */
[----:B------:R-:W-:-:S04]  /*5bd0*/  LEA.HI.SX32 R12, R12, R79, 0x1b ;  /* 0x0000004f0c0c7211 */ /* 0x000fc800078fdaff */
[----:B------:R-:W-:Y:S01]  /*5be0*/  SHF.R.S32.HI R13, RZ, 0x1f, R12 ;  /* 0x0000001fff0d7819 */ /* 0x000fe2000001140c */
[----:B------:R-:W-:-:S03]  /*5bf0*/  IMAD.SHL.U32 R37, R12, 0x10, RZ ;  /* 0x000000100c257824 */ /* 0x000fc600078e00ff */
[----:B------:R-:W-:Y:S02]  /*5c00*/  LEA.HI R12, R13, R12, RZ, 0x3 ;  /* 0x0000000c0d0c7211 */ /* 0x000fe400078f18ff */
[----:B------:R-:W-:-:S03]  /*5c10*/  LOP3.LUT R13, R208, 0x70, R37, 0xf8, !PT ;  /* 0x00000070d00d7812 */ /* 0x000fc600078ef825 */
[----:B------:R-:W-:Y:S01]  /*5c20*/  IMAD.SHL.U32 R14, R12, 0x400, RZ ;  /* 0x000004000c0e7824 */ /* 0x000fe200078e00ff */
[----:B------:R-:W-:Y:S01]  /*5c30*/  LOP3.LUT R12, R13, R210, RZ, 0x3c, !PT ;  /* 0x000000d20d0c7212 */ /* 0x000fe200078e3cff */
[----:B------:R-:W-:-:S03]  /*5c40*/  IMAD R13, R17, 0x4000, R64 ;  /* 0x00004000110d7824 */ /* 0x000fc600078e0240 */
[----:B------:R-:W-:Y:S01]  /*5c50*/  LOP3.LUT R14, R14, 0xffffe000, RZ, 0xc0, !PT ;  /* 0xffffe0000e0e7812 */ /* 0x000fe200078ec0ff */
[----:B------:R-:W-:-:S03]  /*5c60*/  IMAD.IADD R13, R16, 0x1, R13 ;  /* 0x00000001100d7824 */ /* 0x000fc600078e020d */
[----:B------:R-:W-:-:S05]  /*5c70*/  IADD3 R12, R12, R14, R211 ;  /* 0x0000000e0c0c7210 */ /* 0x000fca0007ffe0d3 */
[----:B------:R-:W-:-:S04]  /*5c80*/  IMAD R15, R17, 0x4000, R12 ;  /* 0x00004000110f7824 */ /* 0x000fc800078e020c */
[----:B------:R-:W-:Y:S02]  /*5c90*/  IMAD.IADD R28, R16, 0x1, R15 ;  /* 0x00000001101c7824 */ /* 0x000fe400078e020f */
[----:B------:R-:W1:Y:S04]  /*5ca0*/  LDS.128 R12, [R13+0x20000] ;  /* 0x020000000d0c7984 */ /* 0x000e680000000c00 */
[----:B------:R-:W2:Y:S01]  /*5cb0*/  LDS.128 R28, [R28+0x20000] ;  /* 0x020000001c1c7984 */ /* 0x000ea20000000c00 */
[----:B------:R-:W-:Y:S05]  /*5cc0*/  @P4 BRA `(.L_x_1260) ;  /* 0x0000000c00444947 */ /* 0x000fea0003800000 */
[----:B------:R-:W-:Y:S02]  /*5cd0*/  SHF.R.U32.HI R4, RZ, 0x8, R5 ;  /* 0x00000008ff047819 */ /* 0x000fe40000011605 */
[----:B------:R-:W-:Y:S02]  /*5ce0*/  SHF.R.U32.HI R8, RZ, 0x8, R9 ;  /* 0x00000008ff087819 */ /* 0x000fe40000011609 */
[----:B------:R-:W-:Y:S01]  /*5cf0*/  SHF.R.U32.HI R38, RZ, 0x10, R5 ;  /* 0x00000010ff267819 */ /* 0x000fe20000011605 */
[----:B------:R-:W-:Y:S01]  /*5d00*/  IMAD.SHL.U32 R4, R4, 0x100, RZ ;  /* 0x0000010004047824 */ /* 0x000fe200078e00ff */
[----:B------:R-:W-:Y:S01]  /*5d10*/  SHF.R.U32.HI R10, RZ, 0x8, R11 ;  /* 0x00000008ff0a7819 */ /* 0x000fe2000001160b */
[----:B------:R-:W-:Y:S01]  /*5d20*/  IMAD.SHL.U32 R8, R8, 0x100, RZ ;  /* 0x0000010008087824 */ /* 0x000fe200078e00ff */
[----:B------:R-:W-:Y:S02]  /*5d30*/  LOP3.LUT R5, R5, 0xff0000ff, RZ, 0xc0, !PT ;  /* 0xff0000ff05057812 */ /* 0x000fe400078ec0ff */
[----:B------:R-:W-:-:S02]  /*5d40*/  SHF.R.U32.HI R6, RZ, 0x8, R7 ;  /* 0x00000008ff067819 */ /* 0x000fc40000011607 */
[----:B------:R-:W-:Y:S02]  /*5d50*/  SHF.R.U32.HI R36, RZ, 0x10, R11 ;  /* 0x00000010ff247819 */ /* 0x000fe4000001160b */
[----:B------:R-:W-:Y:S02]  /*5d60*/  SHF.R.U32.HI R39, RZ, 0x10, R9 ;  /* 0x00000010ff277819 */ /* 0x000fe40000011609 */
[----:B------:R-:W-:Y:S02]  /*5d70*/  LOP3.LUT R11, R11, 0xff0000ff, RZ, 0xc0, !PT ;  /* 0xff0000ff0b0b7812 */ /* 0x000fe400078ec0ff */
[----:B------:R-:W-:Y:S02]  /*5d80*/  SHF.L.U32 R10, R10, 0x8, RZ ;  /* 0x000000080a0a7819 */ /* 0x000fe400000006ff */
[----:B------:R-:W-:Y:S02]  /*5d90*/  LOP3.LUT R9, R9, 0xff0000ff, RZ, 0xc0, !PT ;  /* 0xff0000ff09097812 */ /* 0x000fe400078ec0ff */
[----:B------:R-:W-:Y:S01]  /*5da0*/  LOP3.LUT R5, R5, 0xff00, R4, 0xf8, !PT ;  /* 0x0000ff0005057812 */ /* 0x000fe200078ef804 */
[----:B------:R-:W-:Y:S01]  /*5db0*/  IMAD.SHL.U32 R4, R6, 0x100, RZ ;  /* 0x0000010006047824 */ /* 0x000fe200078e00ff */
[----:B------:R-:W-:Y:S01]  /*5dc0*/  SHF.R.U32.HI R34, RZ, 0x10, R7 ;  /* 0x00000010ff227819 */ /* 0x000fe20000011607 */
[----:B------:R-:W-:Y:S01]  /*5dd0*/  IMAD.U32 R6, R38, 0x10000, RZ ;  /* 0x0001000026067824 */ /* 0x000fe200078e00ff */
[----:B------:R-:W-:-:S02]  /*5de0*/  LOP3.LUT R7, R7, 0xff0000ff, RZ, 0xc0, !PT ;  /* 0xff0000ff07077812 */ /* 0x000fc400078ec0ff */
[----:B------:R-:W-:Y:S02]  /*5df0*/  LOP3.LUT R94, R11, 0xff00, R10, 0xf8, !PT ;  /* 0x0000ff000b5e7812 */ /* 0x000fe400078ef80a */
[----:B------:R-:W-:Y:S02]  /*5e00*/  LOP3.LUT R58, R9, 0xff00, R8, 0xf8, !PT ;  /* 0x0000ff00093a7812 */ /* 0x000fe400078ef808 */
[----:B------:R-:W-:Y:S02]  /*5e10*/  F2FP.F16.E4M3.UNPACK_B R38, R92.H1 ;  /* 0x0000005cff26723e */ /* 0x000fe400030006ff */
[----:B--2---:R-:W-:Y:S02]  /*5e20*/  F2FP.F16.E4M3.UNPACK_B R10, R28.H1 ;  /* 0x0000001cff0a723e */ /* 0x004fe400030006ff */
[----:B-1----:R-:W-:Y:S01]  /*5e30*/  F2FP.F16.E4M3.UNPACK_B R8, R12.H1 ;  /* 0x0000000cff08723e */ /* 0x002fe200030006ff */
[----:B------:R-:W-:Y:S01]  /*5e40*/  HADD2.F32 R52, -RZ, R38.H0_H0 ;  /* 0x20000026ff347230 */ /* 0x000fe20000004100 */
[----:B------:R-:W-:Y:S01]  /*5e50*/  LOP3.LUT R7, R7, 0xff00, R4, 0xf8, !PT ;  /* 0x0000ff0007077812 */ /* 0x000fe200078ef804 */
[----:B------:R-:W-:Y:S01]  /*5e60*/  IMAD.U32 R4, R34, 0x10000, RZ ;  /* 0x0001000022047824 */ /* 0x000fe200078e00ff */
[----:B------:R-:W-:Y:S01]  /*5e70*/  F2FP.F16.E4M3.UNPACK_B R34, R90.H1 ;  /* 0x0000005aff22723e */ /* 0x000fe200030006ff */
[----:B------:R-:W-:Y:S01]  /*5e80*/  HADD2.F32 R11, -RZ, R10.H0_H0 ;  /* 0x2000000aff0b7230 */ /* 0x000fe20000004100 */
[----:B------:R-:W-:Y:S01]  /*5e90*/  LOP3.LUT R6, R5, 0xff0000, R6, 0xf8, !PT ;  /* 0x00ff000005067812 */ /* 0x000fe200078ef806 */
[----:B------:R-:W-:Y:S01]  /*5ea0*/  HADD2.F32 R9, -RZ, R8.H0_H0 ;  /* 0x20000008ff097230 */ /* 0x000fe20000004100 */
[----:B------:R-:W-:Y:S01]  /*5eb0*/  LOP3.LUT R4, R7, 0xff0000, R4, 0xf8, !PT ;  /* 0x00ff000007047812 */ /* 0x000fe200078ef804 */
[----:B------:R-:W-:-:S02]  /*5ec0*/  IMAD.U32 R7, R39, 0x10000, RZ ;  /* 0x0001000027077824 */ /* 0x000fc400078e00ff */
[-C--:B------:R-:W-:Y:S01]  /*5ed0*/  FMUL.FTZ R96, R11, R52.reuse ;  /* 0x000000340b607220 */ /* 0x080fe20000410000 */
[----:B------:R-:W-:Y:S02]  /*5ee0*/  IMAD.U32 R5, R36, 0x10000, RZ ;  /* 0x0001000024057824 */ /* 0x000fe400078e00ff */
[----:B------:R-:W-:Y:S01]  /*5ef0*/  FMUL.FTZ R52, R9, R52 ;  /* 0x0000003409347220 */ /* 0x000fe20000410000 */
[----:B------:R-:W-:Y:S01]  /*5f00*/  HADD2.F32 R36, -RZ, R34.H0_H0 ;  /* 0x20000022ff247230 */ /* 0x000fe20000004100 */
[----:B------:R-:W-:Y:S01]  /*5f10*/  LOP3.LUT R7, R58, 0xff0000, R7, 0xf8, !PT ;  /* 0x00ff00003a077812 */ /* 0x000fe200078ef807 */
[----:B------:R-:W-:Y:S01]  /*5f20*/  HADD2.F32 R38, -RZ, R38.H1_H1 ;  /* 0x30000026ff267230 */ /* 0x000fe20000004100 */
[----:B------:R-:W-:Y:S01]  /*5f30*/  F2FP.F16.E4M3.UNPACK_B R92, R92 ;  /* 0x0000005cff5c723e */ /* 0x000fe200020006ff */
[----:B------:R-:W-:Y:S02]  /*5f40*/  HADD2.F32 R34, -RZ, R34.H1_H1 ;  /* 0x30000022ff227230 */ /* 0x000fe40000004100 */
[----:B------:R-:W-:Y:S01]  /*5f50*/  FFMA.FTZ R58, R11, R36, R52 ;  /* 0x000000240b3a7223 */ /* 0x000fe20000010034 */
[----:B------:R-:W-:Y:S01]  /*5f60*/  HADD2.F32 R11, -RZ, R10.H1_H1 ;  /* 0x3000000aff0b7230 */ /* 0x000fe20000004100 */
[----:B------:R-:W-:Y:S01]  /*5f70*/  F2FP.F16.E4M3.UNPACK_B R28, R28 ;  /* 0x0000001cff1c723e */ /* 0x000fe200020006ff */
[----:B------:R-:W-:Y:S01]  /*5f80*/  FFMA.FTZ R96, R9, R36, -R96 ;  /* 0x0000002409607223 */ /* 0x000fe20000010860 */
[----:B------:R-:W-:Y:S01]  /*5f90*/  F2FP.F16.E4M3.UNPACK_B R12, R12 ;  /* 0x0000000cff0c723e */ /* 0x000fe200020006ff */
[----:B------:R-:W-:Y:S01]  /*5fa0*/  HADD2.F32 R9, -RZ, R8.H1_H1 ;  /* 0x30000008ff097230 */ /* 0x000fe20000004100 */
[----:B------:R-:W-:Y:S01]  /*5fb0*/  F2FP.F16.E4M3.UNPACK_B R90, R90 ;  /* 0x0000005aff5a723e */ /* 0x000fe200020006ff */
[----:B------:R-:W-:-:S02]  /*5fc0*/  HADD2.F32 R39, -RZ, R92.H0_H0 ;  /* 0x2000005cff277230 */ /* 0x000fc40000004100 */
[-C--:B------:R-:W-:Y:S01]  /*5fd0*/  FMUL.FTZ R36, R11, R38.reuse ;  /* 0x000000260b247220 */ /* 0x080fe20000410000 */
[----:B------:R-:W-:Y:S02]  /*5fe0*/  HADD2.F32 R10, -RZ, R28.H0_H0 ;  /* 0x2000001cff0a7230 */ /* 0x000fe40000004100 */
[C---:B------:R-:W-:Y:S01]  /*5ff0*/  FMUL.FTZ R38, R9.reuse, R38 ;  /* 0x0000002609267220 */ /* 0x040fe20000410000 */
[----:B------:R-:W-:Y:S02]  /*6000*/  HADD2.F32 R8, -RZ, R12.H0_H0 ;  /* 0x2000000cff087230 */ /* 0x000fe40000004100 */
[-C--:B------:R-:W-:Y:S01]  /*6010*/  FFMA.FTZ R95, R9, R34.reuse, -R36 ;  /* 0x00000022095f7223 */ /* 0x080fe20000010824 */
[----:B------:R-:W-:Y:S02]  /*6020*/  HADD2.F32 R9, -RZ, R90.H0_H0 ;  /* 0x2000005aff097230 */ /* 0x000fe40000004100 */
[-C--:B------:R-:W-:Y:S01]  /*6030*/  FMUL.FTZ R53, R10, R39.reuse ;  /* 0x000000270a357220 */ /* 0x080fe20000410000 */
[----:B------:R-:W-:Y:S01]  /*6040*/  FFMA.FTZ R97, R11, R34, R38 ;  /* 0x000000220b617223 */ /* 0x000fe20000010026 */
[----:B------:R-:W-:Y:S01]  /*6050*/  FMUL.FTZ R39, R8, R39 ;  /* 0x0000002708277220 */ /* 0x000fe20000410000 */
[----:B------:R-:W-:-:S02]  /*6060*/  HADD2.F32 R11, -RZ, R92.H1_H1 ;  /* 0x3000005cff0b7230 */ /* 0x000fc40000004100 */
[-C--:B------:R-:W-:Y:S01]  /*6070*/  FFMA.FTZ R53, R8, R9.reuse, -R53 ;  /* 0x0000000908357223 */ /* 0x080fe20000010835 */
[----:B------:R-:W-:Y:S02]  /*6080*/  HADD2.F32 R28, -RZ, R28.H1_H1 ;  /* 0x3000001cff1c7230 */ /* 0x000fe40000004100 */
[----:B------:R-:W-:Y:S01]  /*6090*/  FFMA.FTZ R38, R10, R9, R39 ;  /* 0x000000090a267223 */ /* 0x000fe20000010027 */
[----:B------:R-:W-:Y:S01]  /*60a0*/  HADD2.F32 R12, -RZ, R12.H1_H1 ;  /* 0x3000000cff0c7230 */ /* 0x000fe20000004100 */
[----:B------:R-:W-:Y:S01]  /*60b0*/  F2FP.F16.E4M3.UNPACK_B R34, R91.H1 ;  /* 0x0000005bff22723e */ /* 0x000fe200030006ff */
        /* <DEDUP_REMOVED lines=11> */
[----:B------:R-:W-:Y:S01]  /*6170*/  HADD2.F32 R9, -RZ, R8.H0_H0 ;  /* 0x20000008ff097230 */ /* 0x000fe20000004100 */
[----:B------:R-:W-:Y:S01]  /*6180*/  F2FP.F16.E4M3.UNPACK_B R14, R14 ;  /* 0x0000000eff0e723e */ /* 0x000fe200020006ff */
[----:B------:R-:W-:Y:S02]  /*6190*/  HADD2.F32 R39, -RZ, R34.H1_H1 ;  /* 0x30000022ff277230 */ /* 0x000fe40000004100 */
[-C--:B------:R-:W-:Y:S01]  /*61a0*/  FMUL.FTZ R34, R11, R36.reuse ;  /* 0x000000240b227220 */ /* 0x080fe20000410000 */
[----:B------:R-:W-:Y:S02]  /*61b0*/  HADD2.F32 R28, -RZ, R12.H0_H0 ;  /* 0x2000000cff1c7230 */ /* 0x000fe40000004100 */
[----:B------:R-:W-:Y:S01]  /*61c0*/  FMUL.FTZ R90, R9, R36 ;  /* 0x00000024095a7220 */ /* 0x000fe20000410000 */
[----:B------:R-:W-:Y:S01]  /*61d0*/  HADD2.F32 R10, -RZ, R10.H1_H1 ;  /* 0x3000000aff0a7230 */ /* 0x000fe20000004100 */
[----:B------:R-:W-:Y:S01]  /*61e0*/  F2FP.F16.E4M3.UNPACK_B R30, R30 ;  /* 0x0000001eff1e723e */ /* 0x000fe200020006ff */
[----:B------:R-:W-:-:S02]  /*61f0*/  HADD2.F32 R8, -RZ, R8.H1_H1 ;  /* 0x30000008ff087230 */ /* 0x000fc40000004100 */
[-C--:B------:R-:W-:Y:S01]  /*6200*/  FFMA.FTZ R36, R9, R28.reuse, -R34 ;  /* 0x0000001c09247223 */ /* 0x080fe20000010822 */
[----:B------:R-:W-:Y:S02]  /*6210*/  HADD2.F32 R9, -RZ, R12.H1_H1 ;  /* 0x3000000cff097230 */ /* 0x000fe40000004100 */
[-C--:B------:R-:W-:Y:S01]  /*6220*/  FMUL.FTZ R99, R10, R39.reuse ;  /* 0x000000270a637220 */ /* 0x080fe20000410000 */
[----:B------:R-:W-:Y:S01]  /*6230*/  FFMA.FTZ R90, R11, R28, R90 ;  /* 0x0000001c0b5a7223 */ /* 0x000fe2000001005a */
[C---:B------:R-:W-:Y:S01]  /*6240*/  FMUL.FTZ R39, R8.reuse, R39 ;  /* 0x0000002708277220 */ /* 0x040fe20000410000 */
[----:B------:R-:W-:Y:S01]  /*6250*/  F2FP.F16.E4M3.UNPACK_B R89, R89 ;  /* 0x00000059ff59723e */ /* 0x000fe200020006ff */
[-C--:B------:R-:W-:Y:S01]  /*6260*/  FFMA.FTZ R99, R8, R9.reuse, -R99 ;  /* 0x0000000908637223 */ /* 0x080fe20000010863 */
[--C-:B------:R-:W-:Y:S02]  /*6270*/  HADD2.F32 R11, -RZ, R91.reuse.H0_H0 ;  /* 0x2000005bff0b7230 */ /* 0x100fe40000004100 */
[----:B------:R-:W-:Y:S01]  /*6280*/  FFMA.FTZ R103, R10, R9, R39 ;  /* 0x000000090a677223 */ /* 0x000fe20000010027 */
[----:B------:R-:W-:Y:S01]  /*6290*/  HADD2.F32 R8, -RZ, R14.H0_H0 ;  /* 0x2000000eff087230 */ /* 0x000fe20000004100 */
[----:B------:R-:W-:Y:S01]  /*62a0*/  F2FP.F16.E4M3.UNPACK_B R28, R7 ;  /* 0x00000007ff1c723e */ /* 0x000fe200020006ff */
[----:B------:R-:W-:Y:S01]  /*62b0*/  HADD2.F32 R9, -RZ, R30.H0_H0 ;  /* 0x2000001eff097230 */ /* 0x000fe20000004100 */
[----:B------:R-:W-:Y:S01]  /*62c0*/  F2FP.SATFINITE.E4M3.F32.PACK_AB_MERGE_C R36, R99, R36, RZ ;  /* 0x000000246324723e */ /* 0x000fe200048070ff */
[----:B------:R-:W-:-:S02]  /*62d0*/  HADD2.F32 R91, -RZ, R91.H1_H1 ;  /* 0x3000005bff5b7230 */ /* 0x000fc40000004100 */
[-C--:B------:R-:W-:Y:S01]  /*62e0*/  FMUL.FTZ R12, R8, R11.reuse ;  /* 0x0000000b080c7220 */ /* 0x080fe20000410000 */
[----:B------:R-:W-:Y:S02]  /*62f0*/  HADD2.F32 R30, -RZ, R30.H1_H1 ;  /* 0x3000001eff1e7230 */ /* 0x000fe40000004100 */
[----:B------:R-:W-:Y:S01]  /*6300*/  FMUL.FTZ R39, R9, R11 ;  /* 0x0000000b09277220 */ /* 0x000fe20000410000 */
[--C-:B------:R-:W-:Y:S01]  /*6310*/  HADD2.F32 R10, -RZ, R89.reuse.H0_H0 ;  /* 0x20000059ff0a7230 */ /* 0x100fe20000004100 */
[----:B------:R-:W-:Y:S01]  /*6320*/  F2FP.SATFINITE.E4M3.F32.PACK_AB_MERGE_C R103, R103, R90, RZ ;  /* 0x0000005a6767723e */ /* 0x000fe200048070ff */
[----:B------:R-:W-:Y:S02]  /*6330*/  HADD2.F32 R14, -RZ, R14.H1_H1 ;  /* 0x3000000eff0e7230 */ /* 0x000fe40000004100 */
[-C--:B------:R-:W-:Y:S01]  /*6340*/  FMUL.FTZ R11, R30, R91.reuse ;  /* 0x0000005b1e0b7220 */ /* 0x080fe20000410000 */
[----:B------:R-:W-:Y:S02]  /*6350*/  HADD2.F32 R89, -RZ, R89.H1_H1 ;  /* 0x30000059ff597230 */ /* 0x000fe40000004100 */
[-C--:B------:R-:W-:Y:S01]  /*6360*/  FFMA.FTZ R39, R8, R10.reuse, -R39 ;  /* 0x0000000a08277223 */ /* 0x080fe20000010827 */
[----:B------:R-:W-:Y:S01]  /*6370*/  FFMA.FTZ R34, R9, R10, R12 ;  /* 0x0000000a09227223 */ /* 0x000fe2000001000c */
[C---:B------:R-:W-:Y:S01]  /*6380*/  FMUL.FTZ R91, R14.reuse, R91 ;  /* 0x0000005b0e5b7220 */ /* 0x040fe20000410000 */
[----:B------:R-:W-:Y:S01]  /*6390*/  F2FP.F16.E4M3.UNPACK_B R10, R29 ;  /* 0x0000001dff0a723e */ /* 0x000fe200020006ff */
[----:B------:R-:W-:Y:S01]  /*63a0*/  FFMA.FTZ R14, R14, R89, -R11 ;  /* 0x000000590e0e7223 */ /* 0x000fe2000001080b */
[----:B------:R-:W-:Y:S01]  /*63b0*/  F2FP.F16.E4M3.UNPACK_B R8, R13 ;  /* 0x0000000dff08723e */ /* 0x000fe200020006ff */
[----:B------:R-:W-:Y:S01]  /*63c0*/  FFMA.FTZ R91, R30, R89, R91 ;  /* 0x000000591e5b7223 */ /* 0x000fe2000001005b */
[----:B------:R-:W-:Y:S01]  /*63d0*/  F2FP.F16.E4M3.UNPACK_B R12, R6 ;  /* 0x00000006ff0c723e */ /* 0x000fe200020006ff */
[----:B------:R-:W-:Y:S01]  /*63e0*/  HADD2.F32 R11, -RZ, R10.H0_H0 ;  /* 0x2000000aff0b7230 */ /* 0x000fe20000004100 */
[----:B------:R-:W-:Y:S01]  /*63f0*/  F2FP.SATFINITE.E4M3.F32.PACK_AB_MERGE_C R90, R14, R39, R36 ;  /* 0x000000270e5a723e */ /* 0x000fe20004807024 */
[----:B------:R-:W-:Y:S01]  /*6400*/  HADD2.F32 R30, -RZ, R28.H0_H0 ;  /* 0x2000001cff1e7230 */ /* 0x000fe20000004100 */
[----:B------:R-:W-:Y:S01]  /*6410*/  F2FP.SATFINITE.E4M3.F32.PACK_AB_MERGE_C R103, R91, R34, R103 ;  /* 0x000000225b67723e */ /* 0x000fe20004807067 */
[----:B------:R-:W-:Y:S01]  /*6420*/  HADD2.F32 R9, -RZ, R8.H0_H0 ;  /* 0x20000008ff097230 */ /* 0x000fe20000004100 */
[----:B------:R-:W-:Y:S01]  /*6430*/  F2FP.SATFINITE.E4M3.F32.PACK_AB_MERGE_C R95, R95, R96, RZ ;  /* 0x000000605f5f723e */ /* 0x000fe200048070ff */
[----:B------:R-:W-:-:S02]  /*6440*/  HADD2.F32 R14, -RZ, R12.H0_H0 ;  /* 0x2000000cff0e7230 */ /* 0x000fc40000004100 */
[-C--:B------:R-:W-:Y:S01]  /*6450*/  FMUL.FTZ R34, R11, R30.reuse ;  /* 0x0000001e0b227220 */ /* 0x080fe20000410000 */
[----:B------:R-:W-:Y:S02]  /*6460*/  HADD2.F32 R10, -RZ, R10.H1_H1 ;  /* 0x3000000aff0a7230 */ /* 0x000fe40000004100 */
[C---:B------:R-:W-:Y:S01]  /*6470*/  FMUL.FTZ R30, R9.reuse, R30 ;  /* 0x0000001e091e7220 */ /* 0x040fe20000410000 */
[----:B------:R-:W-:Y:S02]  /*6480*/  HADD2.F32 R39, -RZ, R28.H1_H1 ;  /* 0x3000001cff277230 */ /* 0x000fe40000004100 */
[-C--:B------:R-:W-:Y:S01]  /*6490*/  FFMA.FTZ R34, R9, R14.reuse, -R34 ;  /* 0x0000000e09227223 */ /* 0x080fe20000010822 */
[----:B------:R-:W-:Y:S02]  /*64a0*/  HADD2.F32 R8, -RZ, R8.H1_H1 ;  /* 0x30000008ff087230 */ /* 0x000fe40000004100 */
[----:B------:R-:W-:Y:S01]  /*64b0*/  FFMA.FTZ R30, R11, R14, R30 ;  /* 0x0000000e0b1e7223 */ /* 0x000fe2000001001e */
[----:B------:R-:W-:-:S02]  /*64c0*/  HADD2.F32 R9, -RZ, R12.H1_H1 ;  /* 0x3000000cff097230 */ /* 0x000fc40000004100 */
[-C--:B------:R-:W-:Y:S01]  /*64d0*/  FMUL.FTZ R11, R10, R39.reuse ;  /* 0x000000270a0b7220 */ /* 0x080fe20000410000 */
[----:B------:R-:W-:Y:S01]  /*64e0*/  F2FP.SATFINITE.E4M3.F32.PACK_AB_MERGE_C R97, R97, R58, RZ ;  /* 0x0000003a6161723e */ /* 0x000fe200048070ff */
[----:B------:R-:W-:Y:S01]  /*64f0*/  FMUL.FTZ R39, R8, R39 ;  /* 0x0000002708277220 */ /* 0x000fe20000410000 */
[----:B------:R-:W-:Y:S01]  /*6500*/  F2FP.SATFINITE.E4M3.F32.PACK_AB_MERGE_C R58, R52, R53, R95 ;  /* 0x00000035343a723e */ /* 0x000fe2000480705f */
[----:B------:R-:W-:Y:S01]  /*6510*/  FFMA.FTZ R53, R8, R9, -R11 ;  /* 0x0000000908357223 */ /* 0x000fe2000001080b */
[----:B------:R-:W-:Y:S02]  /*6520*/  F2FP.F16.E4M3.UNPACK_B R13, R13.H1 ;  /* 0x0000000dff0d723e */ /* 0x000fe400030006ff */
[----:B------:R-:W-:Y:S02]  /*6530*/  F2FP.F16.E4M3.UNPACK_B R29, R29.H1 ;  /* 0x0000001dff1d723e */ /* 0x000fe400030006ff */
[----:B------:R-:W-:Y:S01]  /*6540*/  F2FP.F16.E4M3.UNPACK_B R11, R7.H1 ;  /* 0x00000007ff0b723e */ /* 0x000fe200030006ff */
[----:B------:R-:W-:Y:S01]  /*6550*/  HADD2.F32 R7, -RZ, R13.H0_H0 ;  /* 0x2000000dff077230 */ /* 0x000fe20000004100 */
[----:B------:R-:W-:Y:S01]  /*6560*/  F2FP.SATFINITE.E4M3.F32.PACK_AB_MERGE_C R97, R59, R38, R97 ;  /* 0x000000263b61723e */ /* 0x000fe20004807061 */
[----:B------:R-:W-:Y:S01]  /*6570*/  FFMA.FTZ R59, R10, R9, R39 ;  /* 0x000000090a3b7223 */ /* 0x000fe20000010027 */
[----:B------:R-:W-:Y:S01]  /*6580*/  HADD2.F32 R8, -RZ, R29.H0_H0 ;  /* 0x2000001dff087230 */ /* 0x000fe20000004100 */
[----:B------:R-:W-:Y:S01]  /*6590*/  F2FP.F16.E4M3.UNPACK_B R6, R6.H1 ;  /* 0x00000006ff06723e */ /* 0x000fe200030006ff */
[----:B------:R-:W-:Y:S01]  /*65a0*/  HADD2.F32 R10, -RZ, R11.H0_H0 ;  /* 0x2000000bff0a7230 */ /* 0x000fe20000004100 */
[----:B------:R-:W-:Y:S01]  /*65b0*/  LOP3.LUT R5, R94, 0xff0000, R5, 0xf8, !PT ;  /* 0x00ff00005e057812 */ /* 0x000fe200078ef805 */
[----:B------:R-:W-:-:S02]  /*65c0*/  HADD2.F32 R29, -RZ, R29.H1_H1 ;  /* 0x3000001dff1d7230 */ /* 0x000fc40000004100 */
[----:B------:R-:W-:Y:S02]  /*65d0*/  HADD2.F32 R12, -RZ, R11.H1_H1 ;  /* 0x3000000bff0c7230 */ /* 0x000fe40000004100 */
[CC--:B------:R-:W-:Y:S01]  /*65e0*/  FMUL.FTZ R14, R8.reuse, R10.reuse ;  /* 0x0000000a080e7220 */ /* 0x0c0fe20000410000 */
[--C-:B------:R-:W-:Y:S02]  /*65f0*/  HADD2.F32 R9, -RZ, R6.reuse.H0_H0 ;  /* 0x20000006ff097230 */ /* 0x100fe40000004100 */
[----:B------:R-:W-:Y:S01]  /*6600*/  FMUL.FTZ R11, R7, R10 ;  /* 0x0000000a070b7220 */ /* 0x000fe20000410000 */
[----:B------:R-:W-:Y:S01]  /*6610*/  HADD2.F32 R13, -RZ, R13.H1_H1 ;  /* 0x3000000dff0d7230 */ /* 0x000fe20000004100 */
[----:B------:R-:W-:Y:S01]  /*6620*/  F2FP.F16.E4M3.UNPACK_B R28, R5.H1 ;  /* 0x00000005ff1c723e */ /* 0x000fe200030006ff */
[----:B------:R-:W-:Y:S02]  /*6630*/  HADD2.F32 R10, -RZ, R6.H1_H1 ;  /* 0x30000006ff0a7230 */ /* 0x000fe40000004100 */
[----:B------:R-:W-:Y:S01]  /*6640*/  FMUL.FTZ R6, R29, R12 ;  /* 0x0000000c1d067220 */ /* 0x000fe20000410000 */
[-C--:B------:R-:W-:Y:S01]  /*6650*/  FFMA.FTZ R36, R7, R9.reuse, -R14 ;  /* 0x0000000907247223 */ /* 0x080fe2000001080e */
[----:B------:R-:W-:Y:S01]  /*6660*/  FFMA.FTZ R38, R8, R9, R11 ;  /* 0x0000000908267223 */ /* 0x000fe2000001000b */
[----:B------:R-:W-:Y:S01]  /*6670*/  F2FP.F16.E4M3.UNPACK_B R9, R31 ;  /* 0x0000001fff09723e */ /* 0x000fe200020006ff */
[C---:B------:R-:W-:Y:S01]  /*6680*/  FFMA.FTZ R89, R13.reuse, R10, -R6 ;  /* 0x0000000a0d597223 */ /* 0x040fe20000010806 */
[----:B------:R-:W-:Y:S01]  /*6690*/  F2FP.F16.E4M3.UNPACK_B R6, R15 ;  /* 0x0000000fff06723e */ /* 0x000fe200020006ff */
[----:B------:R-:W-:Y:S01]  /*66a0*/  FMUL.FTZ R12, R13, R12 ;  /* 0x0000000c0d0c7220 */ /* 0x000fe20000410000 */
[----:B------:R-:W-:Y:S01]  /*66b0*/  F2FP.F16.E4M3.UNPACK_B R31, R31.H1 ;  /* 0x0000001fff1f723e */ /* 0x000fe200030006ff */
[----:B------:R-:W-:Y:S01]  /*66c0*/  HADD2.F32 R39, -RZ, R28.H0_H0 ;  /* 0x2000001cff277230 */ /* 0x000fe20000004100 */
        /* <DEDUP_REMOVED lines=22> */
[----:B------:R-:W-:Y:S02]  /*6830*/  HADD2.F32 R12, -RZ, R5.H0_H0 ;  /* 0x20000005ff0c7230 */ /* 0x000fe40000004100 */
[----:B------:R-:W-:Y:S01]  /*6840*/  FMUL.FTZ R28, R15, R28 ;  /* 0x0000001c0f1c7220 */ /* 0x000fe20000410000 */
[----:B------:R-:W-:Y:S02]  /*6850*/  HADD2.F32 R9, -RZ, R9.H1_H1 ;  /* 0x30000009ff097230 */ /* 0x000fe40000004100 */
[C---:B------:R-:W-:Y:S01]  /*6860*/  FMUL.FTZ R29, R7.reuse, R29 ;  /* 0x0000001d071d7220 */ /* 0x040fe20000410000 */
[----:B------:R-:W-:Y:S02]  /*6870*/  HADD2.F32 R14, -RZ, R14.H1_H1 ;  /* 0x3000000eff0e7230 */ /* 0x000fe40000004100 */
[----:B------:R-:W-:Y:S01]  /*6880*/  FFMA.FTZ R52, R7, R12, -R52 ;  /* 0x0000000c07347223 */ /* 0x000fe20000010834 */
[----:B------:R-:W-:-:S02]  /*6890*/  HADD2.F32 R6, -RZ, R6.H1_H1 ;  /* 0x30000006ff067230 */ /* 0x000fc40000004100 */
[----:B------:R-:W-:Y:S01]  /*68a0*/  FFMA.FTZ R29, R10, R12, R29 ;  /* 0x0000000c0a1d7223 */ /* 0x000fe2000001001d */
[----:B------:R-:W-:Y:S02]  /*68b0*/  HADD2.F32 R4, -RZ, R11.H1_H1 ;  /* 0x3000000bff047230 */ /* 0x000fe40000004100 */
[-C--:B------:R-:W-:Y:S01]  /*68c0*/  FMUL.FTZ R7, R9, R14.reuse ;  /* 0x0000000e09077220 */ /* 0x080fe20000410000 */
[----:B------:R-:W-:Y:S02]  /*68d0*/  HADD2.F32 R5, -RZ, R5.H1_H1 ;  /* 0x30000005ff057230 */ /* 0x000fe40000004100 */
[C---:B------:R-:W-:Y:S01]  /*68e0*/  FMUL.FTZ R14, R6.reuse, R14 ;  /* 0x0000000e060e7220 */ /* 0x040fe20000410000 */
[----:B------:R-:W-:Y:S01]  /*68f0*/  F2FP.SATFINITE.E4M3.F32.PACK_AB_MERGE_C R30, R59, R30, R38 ;  /* 0x0000001e3b1e723e */ /* 0x000fe20004807026 */
[-C--:B------:R-:W-:Y:S01]  /*6900*/  FFMA.FTZ R28, R31, R4.reuse, R28 ;  /* 0x000000041f1c7223 */ /* 0x080fe2000001001c */
[----:B------:R-:W-:Y:S01]  /*6910*/  FFMA.FTZ R8, R15, R4, -R8 ;  /* 0x000000040f087223 */ /* 0x000fe20000010808 */
[-C--:B------:R-:W-:Y:S01]  /*6920*/  FFMA.FTZ R14, R9, R5.reuse, R14 ;  /* 0x00000005090e7223 */ /* 0x080fe2000001000e */
[----:B------:R-:W-:Y:S01]  /*6930*/  FFMA.FTZ R7, R6, R5, -R7 ;  /* 0x0000000506077223 */ /* 0x000fe20000010807 */
[----:B------:R-:W-:Y:S01]  /*6940*/  F2FP.SATFINITE.E4M3.F32.PACK_AB_MERGE_C R13, R53, R34, R36 ;  /* 0x00000022350d723e */ /* 0x000fe20004807024 */
[----:B------:R-:W-:Y:S01]  /*6950*/  IMAD.MOV.U32 R12, RZ, RZ, R58 ;  /* 0x000000ffff0c7224 */ /* 0x000fe200078e003a */
[----:B------:R-:W-:-:S02]  /*6960*/  F2FP.SATFINITE.E4M3.F32.PACK_AB_MERGE_C R28, R28, R39, RZ ;  /* 0x000000271c1c723e */ /* 0x000fc400048070ff */
[----:B------:R-:W-:Y:S02]  /*6970*/  F2FP.SATFINITE.E4M3.F32.PACK_AB_MERGE_C R8, R8, R95, RZ ;  /* 0x0000005f0808723e */ /* 0x000fe400048070ff */
[----:B------:R-:W-:Y:S01]  /*6980*/  F2FP.SATFINITE.E4M3.F32.PACK_AB_MERGE_C R31, R14, R29, R28 ;  /* 0x0000001d0e1f723e */ /* 0x000fe2000480701c */
[----:B------:R-:W-:Y:S01]  /*6990*/  IMAD.MOV.U32 R29, RZ, RZ, R30 ;  /* 0x000000ffff1d7224 */ /* 0x000fe200078e001e */
[----:B------:R-:W-:Y:S01]  /*69a0*/  F2FP.SATFINITE.E4M3.F32.PACK_AB_MERGE_C R15, R7, R52, R8 ;  /* 0x00000034070f723e */ /* 0x000fe20004807008 */
[----:B------:R-:W-:Y:S02]  /*69b0*/  IMAD.MOV.U32 R28, RZ, RZ, R97 ;  /* 0x000000ffff1c7224 */ /* 0x000fe400078e0061 */
[----:B------:R-:W-:Y:S02]  /*69c0*/  IMAD.MOV.U32 R14, RZ, RZ, R90 ;  /* 0x000000ffff0e7224 */ /* 0x000fe400078e005a */
[----:B------:R-:W-:-:S07]  /*69d0*/  IMAD.MOV.U32 R30, RZ, RZ, R103 ;  /* 0x000000ffff1e7224 */ /* 0x000fce00078e0067 */
.L_x_1260:
[----:B------:R-:W-:Y:S05]  /*69e0*/  BSYNC B1 ;  /* 0x0000000000017941 */ /* 0x000fea0003800000 */
.L_x_1259:
[----:B-1----:R1:W-:Y:S01]  /*69f0*/  STG.E.128 desc[UR46][R32.64], R12 ;  /* 0x0000000c20007986 */ /* 0x0023e2000c101d2e */
[----:B------:R-:W-:-:S13]  /*6a00*/  ISETP.GE.AND P4, PT, R37, R93, PT ;  /* 0x0000005d2500720c */ /* 0x000fda0003f86270 */
[----:B------:R-:W-:Y:S05]  /*6a10*/  @P4 BRA `(.L_x_1245) ;  /* 0x0000000000844947 */ /* 0x000fea0003800000 */
[--C-:B------:R-:W-:Y:S02]  /*6a20*/  SHF.R.S32.HI R4, RZ, 0x1f, R37.reuse ;  /* 0x0000001fff047819 */ /* 0x100fe40000011425 */
[----:B------:R-:W-:-:S04]  /*6a30*/  IADD3 R37, P4, P5, R40, R54, R37 ;  /* 0x0000003628257210 */ /* 0x000fc80007d9e025 */
[----:B------:R-:W-:Y:S02]  /*6a40*/  IADD3.X R4, R0, R35, R4, P4, P5 ;  /* 0x0000002300047210 */ /* 0x000fe400027ea404 */
[----:B------:R-:W-:-:S05]  /*6a50*/  IADD3 R50, P4, R37, R50, RZ ;  /* 0x0000003225327210 */ /* 0x000fca0007f9e0ff */
[----:B------:R-:W-:-:S05]  /*6a60*/  IMAD.X R51, R4, 0x1, R51, P4 ;  /* 0x0000000104337824 */ /* 0x000fca00020e0633 */
[----:B--2---:R2:W-:Y:S01]  /*6a70*/  STG.E.128 desc[UR46][R50.64], R28 ;  /* 0x0000001c32007986 */ /* 0x0045e2000c101d2e */
[----:B------:R-:W-:Y:S05]  /*6a80*/  BRA `(.L_x_1245) ;  /* 0x0000000000687947 */ /* 0x000fea0003800000 */
.L_x_1228:
[----:B------:R-:W-:-:S06]  /*6a90*/  UISETP.NE.AND UP0, UPT, UR45, 0x3, UPT ;  /* 0x000000032d00788c */ /* 0x000fcc000bf05270 */
[----:B------:R-:W-:-:S13]  /*6aa0*/  PLOP3.LUT P3, PT, PT, PT, UP0, 0x80, 0x0 ;  /* 0x000000000000781c */ /* 0x000fda0003f6f008 */
[----:B------:R-:W-:Y:S05]  /*6ab0*/  @!P3 BRA `(.L_x_1261) ;  /* 0x000000000004b947 */ /* 0x000fea0003800000 */
[----:B------:R-:W-:Y:S01]  /*6ac0*/  BPT.TRAP 0x1 ;  /* 0x000000040000795c */ /* 0x000fe20000300000 */
.L_x_1261:
[----:B------:R-:W-:Y:S01]  /*6ad0*/  IMAD R85, R17, 0x8, R16 ;  /* 0x0000000811557824 */ /* 0x000fe200078e0210 */
[----:B------:R-:W-:Y:S01]  /*6ae0*/  SHF.L.U32 R88, R201, 0x1f, RZ ;  /* 0x0000001fc9587819 */ /* 0x000fe200000006ff */
[----:B------:R-:W-:Y:S01]  /*6af0*/  IMAD R87, R49, -0x40, R48 ;  /* 0xffffffc031577824 */ /* 0x000fe200078e0230 */
[----:B------:R-:W-:Y:S02]  /*6b00*/  BSSY B1, `(.L_x_1262) ;  /* 0x0000004000017945 */ /* 0x000fe40003800000 */
[----:B------:R-:W0:Y:S02]  /*6b10*/  SYNCS.PHASECHK.TRANS64.TRYWAIT P4, [R85+URZ+0x28490], R88 ;  /* 0x02849058550075a7 */ /* 0x000e24000808017f */
[----:B------:R-:W-:Y:S01]  /*6b20*/  VIMNMX R87, R87, 0x40, PT ;  /* 0x0000004057577848 */ /* 0x000fe20003fe0100 */
[----:B0-----:R-:W-:Y:S06]  /*6b30*/  @!P4 BRA `(.L_x_1263) ;  /* 0x000001e000e0c947 */ /* 0x001fec0003800000 */
.L_x_1604:
[----:B------:R-:W-:Y:S05]  /*6b40*/  BSYNC B1 ;  /* 0x0000000000017941 */ /* 0x000fea0003800000 */
.L_x_1262:
[-C--:B------:R-:W-:Y:S01]  /*6b50*/  ISETP.GE.AND P5, PT, R18, R87.reuse, PT ;  /* 0x000000571200720c */ /* 0x080fe20003fa6270 */
[----:B------:R-:W-:Y:S01]  /*6b60*/  BSSY B1, `(.L_x_1264) ;  /* 0x0000007000017945 */ /* 0x000fe20003800000 */
[----:B------:R-:W-:-:S11]  /*6b70*/  ISETP.GE.AND P4, PT, R195, R87, PT ;  /* 0x00000057c300720c */ /* 0x000fd60003f86270 */
[----:B------:R-:W-:Y:S05]  /*6b80*/  @P5 BRA `(.L_x_1265) ;  /* 0x0000000000105947 */ /* 0x000fea0003800000 */
[----:B------:R-:W1:Y:S04]  /*6b90*/  @!P1 LDS.128 R4, [R86+0x20000] ;  /* 0x0200000056049984 */ /* 0x000e680000000c00 */
[----:B------:R-:W2:Y:S04]  /*6ba0*/  @!P2 LDS.128 R8, [R86+0x22000] ;  /* 0x022000005608a984 */ /* 0x000ea80000000c00 */
[----:B-1----:R1:W-:Y:S04]  /*6bb0*/  @!P1 STG.E.128 desc[UR46][R14.64], R4 ;  /* 0x000000040e009986 */ /* 0x0023e8000c101d2e */
[----:B--2---:R1:W-:Y:S02]  /*6bc0*/  @!P2 STG.E.128 desc[UR46][R14.64+0x80], R8 ;  /* 0x000080080e00a986 */ /* 0x0043e4000c101d2e */
.L_x_1265:
[----:B------:R-:W-:Y:S05]  /*6bd0*/  BSYNC B1 ;  /* 0x0000000000017941 */ /* 0x000fea0003800000 */
.L_x_1264:
[----:B------:R-:W-:Y:S05]  /*6be0*/  @P4 BRA `(.L_x_1245) ;  /* 0x0000000000104947 */ /* 0x000fea0003800000 */
[----:B-1----:R-:W1:Y:S04]  /*6bf0*/  @!P1 LDS.128 R4, [R86+0x21000] ;  /* 0x0210000056049984 */ /* 0x002e680000000c00 */
[----:B------:R-:W2:Y:S04]  /*6c00*/  @!P2 LDS.128 R8, [R86+0x23000] ;  /* 0x023000005608a984 */ /* 0x000ea80000000c00 */
[----:B-1----:R1:W-:Y:S04]  /*6c10*/  @!P1 STG.E.128 desc[UR46][R12.64], R4 ;  /* 0x000000040c009986 */ /* 0x0023e8000c101d2e */
[----:B--2---:R1:W-:Y:S02]  /*6c20*/  @!P2 STG.E.128 desc[UR46][R12.64+0x80], R8 ;  /* 0x000080080c00a986 */ /* 0x0043e4000c101d2e */
.L_x_1245:
[----:B------:R-:W-:Y:S05]  /*6c30*/  BSYNC B0 ;  /* 0x0000000000007941 */ /* 0x000fea0003800000 */
.L_x_1227:
[----:B01234-:R-:W0:Y:S01]  /*6c40*/  S2R R4, SR_TID.X ;  /* 0x0000000000047919 */ /* 0x01fe220000002100 */
[----:B------:R-:W-:Y:S01]  /*6c50*/  @!PT LDS RZ, [RZ] ;  /* 0x00000000fffff984 */ /* 0x000fe20000000800 */
[----:B------:R-:W-:Y:S01]  /*6c60*/  @!PT LDS RZ, [RZ] ;  /* 0x00000000fffff984 */ /* 0x000fe20000000800 */
[----:B------:R-:W-:Y:S01]  /*6c70*/  @!PT LDS RZ, [RZ] ;  /* 0x00000000fffff984 */ /* 0x000fe20000000800 */
[----:B------:R-:W-:Y:S01]  /*6c80*/  @!PT LDS RZ, [RZ] ;  /* 0x00000000fffff984 */ /* 0x000fe20000000800 */
[----:B------:R1:W-:Y:S06]  /*6c90*/  MEMBAR.ALL.CTA ;  /* 0x0000000000007992 */ /* 0x0003ec0000008000 */
[----:B-1----:R-:W1:Y:S01]  /*6ca0*/  FENCE.VIEW.ASYNC.S ;  /* 0x00000000000073c6 */ /* 0x002e620000000000 */
[----:B------:R-:W-:Y:S05]  /*6cb0*/  WARPSYNC.ALL ;  /* 0x0000000000007948 */ /* 0x000fea0003800000 */
[----:B------:R-:W-:Y:S01]  /*6cc0*/  BSSY B0, `(.L_x_1266) ;  /* 0x0000009000007945 */ /* 0x000fe20003800000 */
[----:B0-----:R-:W-:Y:S01]  /*6cd0*/  LOP3.LUT R4, R4, 0x7f, RZ, 0xc0, !PT ;  /* 0x0000007f04047812 */ /* 0x001fe200078ec0ff */
[----:B-1----:R0:W-:Y:S03]  /*6ce0*/  BAR.SYNC.DEFER_BLOCKING R75, 0x80 ;  /* 0x0002004b0000751d */ /* 0x0021e60000010000 */
[----:B------:R-:W-:-:S13]  /*6cf0*/  ISETP.NE.AND P4, PT, R4, RZ, PT ;  /* 0x000000ff0400720c */ /* 0x000fda0003f85270 */
[----:B------:R-:W-:-:S05]  /*6d00*/  @!P4 VIADD R4, R85, 0x284a0 ;  /* 0x000284a05504c836 */ /* 0x000fca0000000000 */
[----:B------:R-:W-:-:S04]  /*6d10*/  @!P4 PRMT R4, RZ, 0x654, R4 ;  /* 0x00000654ff04c816 */ /* 0x000fc80000000004 */
[----:B------:R0:W-:Y:S01]  /*6d20*/  @!P4 SYNCS.ARRIVE.TRANS64.RED.A1T0 RZ, [R4+URZ], RZ ;  /* 0x000000ff04ffc9a7 */ /* 0x0001e2000810043f */
[----:B------:R-:W-:Y:S05]  /*6d30*/  @!P3 BRA `(.L_x_1267) ;  /* 0x000000000004b947 */ /* 0x000fea0003800000 */
[----:B------:R-:W-:Y:S01]  /*6d40*/  BPT.TRAP 0x1 ;  /* 0x000000040000795c */ /* 0x000fe20000300000 */
.L_x_1267:
[----:B------:R-:W-:Y:S05]  /*6d50*/  BSYNC B0 ;  /* 0x0000000000007941 */ /* 0x000fea0003800000 */
.L_x_1266:
[----:B------:R-:W1:Y:S01]  /*6d60*/  SYNCS.PHASECHK.TRANS64.TRYWAIT P3, [R85+URZ+0x284b0], R88 ;  /* 0x0284b058550075a7 */ /* 0x000e62000806017f */
[----:B------:R-:W-:Y:S01]  /*6d70*/  ULDC UR41, c[0x0][0x2e4] ;  /* 0x0000b90000297ab9 */ /* 0x000fe20000000800 */
[----:B------:R-:W-:Y:S01]  /*6d80*/  ULDC.64 UR36, c[0x0][0x318] ;  /* 0x0000c60000247ab9 */ /* 0x000fe20000000a00 */
[----:B------:R-:W-:Y:S01]  /*6d90*/  ULDC.64 UR38, c[0x0][0x308] ;  /* 0x0000c20000267ab9 */ /* 0x000fe20000000a00 */
[----:B------:R-:W-:Y:S04]  /*6da0*/  BSSY B0, `(.L_x_1268) ;  /* 0x0000002000007945 */ /* 0x000fe80003800000 */
[----:B-1----:R-:W-:Y:S05]  /*6db0*/  @!P3 BRA `(.L_x_1269) ;  /* 0x000001e00054b947 */ /* 0x002fea0003800000 */
.L_x_1605:
[----:B------:R-:W-:Y:S05]  /*6dc0*/  BSYNC B0 ;  /* 0x0000000000007941 */ /* 0x000fea0003800000 */
.L_x_1268:
[----:B------:R-:W-:Y:S01]  /*6dd0*/  ISETP.GE.AND P3, PT, R18, R87, PT ;  /* 0x000000571200720c */ /* 0x000fe20003f66270 */
[----:B------:R-:W-:Y:S01]  /*6de0*/  BSSY B0, `(.L_x_1270) ;  /* 0x0000010000007945 */ /* 0x000fe20003800000 */
[----:B------:R-:W-:-:S11]  /*6df0*/  IMAD.WIDE R12, R49, 0x40, R46 ;  /* 0x00000040310c7825 */ /* 0x000fd600078e022e */
[----:B------:R-:W-:Y:S05]  /*6e00*/  @P3 BRA `(.L_x_1271) ;  /* 0x0000000000343947 */ /* 0x000fea0003800000 */
[----:B0-----:R-:W-:Y:S02]  /*6e10*/  IMAD.MOV.U32 R4, RZ, RZ, R24 ;  /* 0x000000ffff047224 */ /* 0x001fe400078e0018 */
[----:B------:R-:W-:Y:S02]  /*6e20*/  IMAD.MOV.U32 R5, RZ, RZ, R83 ;  /* 0x000000ffff057224 */ /* 0x000fe400078e0053 */
[----:B------:R-:W-:Y:S02]  /*6e30*/  IMAD R7, R13, UR36, RZ ;  /* 0x000000240d077c24 */ /* 0x000fe4000f8e02ff */
[----:B------:R-:W-:-:S04]  /*6e40*/  IMAD.WIDE.U32 R4, R12, UR36, R4 ;  /* 0x000000240c047c25 */ /* 0x000fc8000f8e0004 */
[----:B------:R-:W-:Y:S01]  /*6e50*/  IMAD R7, R12, UR37, R7 ;  /* 0x000000250c077c24 */ /* 0x000fe2000f8e0207 */
[----:B------:R-:W-:-:S04]  /*6e60*/  IADD3 R14, P3, R4, UR38, RZ ;  /* 0x00000026040e7c10 */ /* 0x000fc8000ff7e0ff */
[----:B------:R-:W-:Y:S02]  /*6e70*/  IADD3.X R15, R5, UR39, R7, P3, !PT ;  /* 0x00000027050f7c10 */ /* 0x000fe40009ffe407 */
[----:B------:R-:W-:-:S13]  /*6e80*/  ISETP.GE.AND P3, PT, R192, UR41, PT ;  /* 0x00000029c0007c0c */ /* 0x000fda000bf66270 */
[----:B------:R-:W0:Y:S04]  /*6e90*/  @!P3 LDS.128 R4, [R86+0x10000] ;  /* 0x010000005604b984 */ /* 0x000e280000000c00 */
[----:B0-----:R-:W-:Y:S01]  /*6ea0*/  @!P3 STG.E.128 desc[UR46][R14.64], R4 ;  /* 0x000000040e00b986 */ /* 0x001fe2000c101d2e */
[----:B------:R-:W-:-:S13]  /*6eb0*/  ISETP.GE.AND P3, PT, R101, UR41, PT ;  /* 0x0000002965007c0c */ /* 0x000fda000bf66270 */
[----:B------:R-:W0:Y:S04]  /*6ec0*/  @!P3 LDS.128 R8, [R86+0x12000] ;  /* 0x012000005608b984 */ /* 0x000e280000000c00 */
[----:B0-----:R2:W-:Y:S02]  /*6ed0*/  @!P3 STG.E.128 desc[UR46][R14.64+0x80], R8 ;  /* 0x000080080e00b986 */ /* 0x0015e4000c101d2e */
.L_x_1271:
[----:B------:R-:W-:Y:S05]  /*6ee0*/  BSYNC B0 ;  /* 0x0000000000007941 */ /* 0x000fea0003800000 */
.L_x_1270:
[----:B------:R-:W-:Y:S01]  /*6ef0*/  ISETP.GE.AND P3, PT, R195, R87, PT ;  /* 0x00000057c300720c */ /* 0x000fe20003f66270 */
[----:B------:R-:W-:-:S12]  /*6f00*/  BSSY B0, `(.L_x_1272) ;  /* 0x0000011000007945 */ /* 0x000fd80003800000 */
[----:B------:R-:W-:Y:S05]  /*6f10*/  @P3 BRA `(.L_x_1273) ;  /* 0x00000000003c3947 */ /* 0x000fea0003800000 */
[----:B------:R-:W-:Y:S01]  /*6f20*/  IADD3 R7, P3, R12, 0x20, RZ ;  /* 0x000000200c077810 */ /* 0x000fe20007f7e0ff */
[----:B0-----:R-:W-:Y:S02]  /*6f30*/  IMAD.MOV.U32 R4, RZ, RZ, R24 ;  /* 0x000000ffff047224 */ /* 0x001fe400078e0018 */
[----:B------:R-:W-:Y:S02]  /*6f40*/  IMAD.MOV.U32 R5, RZ, RZ, R83 ;  /* 0x000000ffff057224 */ /* 0x000fe400078e0053 */
[----:B------:R-:W-:Y:S02]  /*6f50*/  IMAD.X R12, RZ, RZ, R13, P3 ;  /* 0x000000ffff0c7224 */ /* 0x000fe400018e060d */
[----:B------:R-:W-:-:S04]  /*6f60*/  IMAD.WIDE.U32 R4, R7, UR36, R4 ;  /* 0x0000002407047c25 */ /* 0x000fc8000f8e0004 */
[----:B------:R-:W-:-:S04]  /*6f70*/  IMAD R12, R12, UR36, RZ ;  /* 0x000000240c0c7c24 */ /* 0x000fc8000f8e02ff */
[----:B------:R-:W-:Y:S01]  /*6f80*/  IMAD R7, R7, UR37, R12 ;  /* 0x0000002507077c24 */ /* 0x000fe2000f8e020c */
[----:B------:R-:W-:-:S04]  /*6f90*/  IADD3 R12, P3, R4, UR38, RZ ;  /* 0x00000026040c7c10 */ /* 0x000fc8000ff7e0ff */
[----:B------:R-:W-:Y:S02]  /*6fa0*/  IADD3.X R13, R5, UR39, R7, P3, !PT ;  /* 0x00000027050d7c10 */ /* 0x000fe40009ffe407 */
[----:B------:R-:W-:-:S13]  /*6fb0*/  ISETP.GE.AND P3, PT, R192, UR41, PT ;  /* 0x00000029c0007c0c */ /* 0x000fda000bf66270 */
[----:B------:R-:W0:Y:S04]  /*6fc0*/  @!P3 LDS.128 R4, [R86+0x11000] ;  /* 0x011000005604b984 */ /* 0x000e280000000c00 */
[----:B0-----:R-:W-:Y:S01]  /*6fd0*/  @!P3 STG.E.128 desc[UR46][R12.64], R4 ;  /* 0x000000040c00b986 */ /* 0x001fe2000c101d2e */
[----:B------:R-:W-:-:S13]  /*6fe0*/  ISETP.GE.AND P3, PT, R101, UR41, PT ;  /* 0x0000002965007c0c */ /* 0x000fda000bf66270 */
[----:B--2---:R-:W0:Y:S04]  /*6ff0*/  @!P3 LDS.128 R8, [R86+0x13000] ;  /* 0x013000005608b984 */ /* 0x004e280000000c00 */
[----:B0-----:R3:W-:Y:S02]  /*7000*/  @!P3 STG.E.128 desc[UR46][R12.64+0x80], R8 ;  /* 0x000080080c00b986 */ /* 0x0017e4000c101d2e */
.L_x_1273:
[----:B------:R-:W-:Y:S05]  /*7010*/  BSYNC B0 ;  /* 0x0000000000007941 */ /* 0x000fea0003800000 */
.L_x_1272:
[----:B------:R-:W-:Y:S01]  /*7020*/  @!PT LDS RZ, [RZ] ;  /* 0x00000000fffff984 */ /* 0x000fe20000000800 */
[----:B------:R-:W-:Y:S01]  /*7030*/  @!PT LDS RZ, [RZ] ;  /* 0x00000000fffff984 */ /* 0x000fe20000000800 */
[----:B------:R-:W-:Y:S01]  /*7040*/  @!PT LDS RZ, [RZ] ;  /* 0x00000000fffff984 */ /* 0x000fe20000000800 */
[----:B------:R-:W-:Y:S01]  /*7050*/  @!PT LDS RZ, [RZ] ;  /* 0x00000000fffff984 */ /* 0x000fe20000000800 */
[----:B------:R4:W-:Y:S06]  /*7060*/  MEMBAR.ALL.CTA ;  /* 0x0000000000007992 */ /* 0x0009ec0000008000 */
[----:B----4-:R-:W4:Y:S02]  /*7070*/  FENCE.VIEW.ASYNC.S ;  /* 0x00000000000073c6 */ /* 0x010f240000000000 */
[----:B----4-:R4:W-:Y:S01]  /*7080*/  BAR.SYNC.DEFER_BLOCKING R75, 0x80 ;  /* 0x0002004b0000751d */ /* 0x0109e20000010000 */
[----:B------:R-:W-:Y:S01]  /*7090*/  ISETP.NE.AND P5, PT, R102, RZ, PT ;  /* 0x000000ff6600720c */ /* 0x000fe20003fa5270 */
[----:B------:R-:W-:Y:S01]  /*70a0*/  VIADD R17, R17, 0x1 ;  /* 0x0000000111117836 */ /* 0x000fe20000000000 */
[----:B-1----:R-:W-:-:S04]  /*70b0*/  @!P4 IADD3 R85, R85, 0x284c0, RZ ;  /* 0x000284c05555c810 */ /* 0x002fc80007ffe0ff */
[C---:B------:R-:W-:Y:S02]  /*70c0*/  ISETP.NE.AND P3, PT, R17.reuse, 0x2, PT ;  /* 0x000000021100780c */ /* 0x040fe40003f65270 */
[----:B------:R-:W-:Y:S02]  /*70d0*/  @!P4 PRMT R85, RZ, 0x654, R85 ;  /* 0x00000654ff55c816 */ /* 0x000fe40000000055 */
[----:B0-----:R-:W-:Y:S02]  /*70e0*/  SEL R4, RZ, 0x1, P3 ;  /* 0x00000001ff047807 */ /* 0x001fe40001800000 */
[----:B------:R-:W-:Y:S02]  /*70f0*/  SEL R17, R17, RZ, P3 ;  /* 0x000000ff11117207 */ /* 0x000fe40001800000 */
[----:B------:R-:W-:Y:S01]  /*7100*/  LOP3.LUT R201, R201, R4, RZ, 0x3c, !PT ;  /* 0x00000004c9c97212 */ /* 0x000fe200078e3cff */
[----:B------:R4:W-:Y:S01]  /*7110*/  @!P4 SYNCS.ARRIVE.TRANS64.RED.A1T0 RZ, [R85+URZ], RZ ;  /* 0x000000ff55ffc9a7 */ /* 0x0009e2000810043f */
[----:B------:R-:W-:Y:S05]  /*7120*/  @P5 BRA `(.L_x_1274) ;  /* 0xffffffb000ec5947 */ /* 0x000fea000383ffff */
[----:B------:R-:W0:Y:S01]  /*7130*/  S2R R5, SR_TID.X ;  /* 0x0000000000057919 */ /* 0x000e220000002100 */
[----:B------:R-:W-:Y:S02]  /*7140*/  PLOP3.LUT P0, PT, PT, PT, PT, 0x8, 0x0 ;  /* 0x000000000000781c */ /* 0x000fe40003f0e170 */
[----:B0-----:R-:W-:-:S04]  /*7150*/  SHF.R.U32.HI R5, RZ, 0x7, R5 ;  /* 0x00000007ff057819 */ /* 0x001fc80000011605 */
[----:B------:R-:W-:-:S13]  /*7160*/  ISETP.NE.AND P5, PT, R5, 0x1, PT ;  /* 0x000000010500780c */ /* 0x000fda0003fa5270 */
[----:B------:R-:W-:Y:S06]  /*7170*/  @!P5 BAR.ARV 0x9, 0x100 ;  /* 0x024400000000db1d */ /* 0x000fec0000002000 */
.L_x_1222:
[----:B------:R-:W0:Y:S01]  /*7180*/  LDC R0, c[0x0][0x428] ;  /* 0x00010a00ff007b82 */ /* 0x000e220000000800 */
[----:B------:R-:W-:Y:S05]  /*7190*/  @P0 BRA `(.L_x_1275) ;  /* 0x00000000000c0947 */ /* 0x000fea0003800000 */
[----:B------:R-:W1:Y:S01]  /*71a0*/  FENCE.VIEW.ASYNC.G ;  /* 0x00000000000073c6 */ /* 0x000e620000000100 */
[----:B------:R-:W-:Y:S05]  /*71b0*/  WARPSYNC.ALL ;  /* 0x0000000000007948 */ /* 0x000fea0003800000 */
[----:B-1----:R-:W-:Y:S06]  /*71c0*/  BAR.ARV 0xc, 0x180 ;  /* 0x0306000000007b1d */ /* 0x002fec0000002000 */
.L_x_1275:
[----:B------:R-:W-:Y:S01]  /*71d0*/  ULDC.64 UR4, c[0x0][0x990] ;  /* 0x0002640000047ab9 */ /* 0x000fe20000000a00 */
[----:B0-----:R-:W-:Y:S01]  /*71e0*/  ISETP.NE.AND P2, PT, R0, 0x1, PT ;  /* 0x000000010000780c */ /* 0x001fe20003f45270 */
[----:B------:R-:W-:Y:S01]  /*71f0*/  ULDC.64 UR6, c[0x0][0x998] ;  /* 0x0002660000067ab9 */ /* 0x000fe20000000a00 */
[----:B------:R-:W-:Y:S01]  /*7200*/  ISETP.NE.U32.AND P0, PT, RZ, UR4, PT ;  /* 0x00000004ff007c0c */ /* 0x000fe2000bf05070 */
[----:B------:R-:W-:Y:S01]  /*7210*/  IMAD.MOV.U32 R7, RZ, RZ, R206 ;  /* 0x000000ffff077224 */ /* 0x000fe200078e00ce */
[----:B------:R-:W-:Y:S02]  /*7220*/  ISETP.NE.U32.AND P1, PT, RZ, UR6, PT ;  /* 0x00000006ff007c0c */ /* 0x000fe4000bf25070 */
[----:B------:R-:W-:Y:S02]  /*7230*/  ISETP.NE.AND.EX P0, PT, RZ, UR5, PT, P0 ;  /* 0x00000005ff007c0c */ /* 0x000fe4000bf05300 */
[----:B------:R-:W-:-:S05]  /*7240*/  ISETP.NE.AND.EX P1, PT, RZ, UR7, PT, P1 ;  /* 0x00000007ff007c0c */ /* 0x000fca000bf25310 */
[----:B------:R-:W0:Y:S06]  /*7250*/  @P2 LDC R5, c[0x0][0x42c] ;  /* 0x00010b00ff052b82 */ /* 0x000e2c0000000800 */
[--C-:B------:R-:W-:Y:S02]  /*7260*/  @P0 SHF.R.S32.HI R3, RZ, 0x1f, R207.reuse ;  /* 0x0000001fff030819 */ /* 0x100fe400000114cf */
[----:B--23--:R-:W1:Y:S01]  /*7270*/  @P0 LDC.64 R10, c[0x0][0x9a8] ;  /* 0x00026a00ff0a0b82 */ /* 0x00ce620000000a00 */
[----:B------:R-:W-:-:S07]  /*7280*/  @P1 SHF.R.S32.HI R9, RZ, 0x1f, R207 ;  /* 0x0000001fff091819 */ /* 0x000fce00000114cf */
[----:B------:R-:W2:Y:S08]  /*7290*/  @P2 LDC R2, c[0x0][0x430] ;  /* 0x00010c00ff022b82 */ /* 0x000eb00000000800 */
[----:B------:R-:W3:Y:S01]  /*72a0*/  @P1 LDC.64 R12, c[0x0][0x9b8] ;  /* 0x00026e00ff0c1b82 */ /* 0x000ee20000000a00 */
[----:B0-----:R-:W-:-:S07]  /*72b0*/  @P2 IMAD.HI.U32 R5, R206, R5, RZ ;  /* 0x00000005ce052227 */ /* 0x001fce00078e00ff */
[----:B------:R-:W0:Y:S01]  /*72c0*/  @P0 LDC.64 R14, c[0x0][0x9b0] ;  /* 0x00026c00ff0e0b82 */ /* 0x000e220000000a00 */
[----:B-1----:R-:W-:-:S04]  /*72d0*/  @P0 IMAD R0, R3, R10, RZ ;  /* 0x0000000a03000224 */ /* 0x002fc800078e02ff */
[----:B------:R-:W-:-:S03]  /*72e0*/  @P0 IMAD R11, R207, R11, R0 ;  /* 0x0000000bcf0b0224 */ /* 0x000fc600078e0200 */
[----:B------:R-:W1:Y:S01]  /*72f0*/  @P1 LDC.64 R20, c[0x0][0x9c0] ;  /* 0x00027000ff141b82 */ /* 0x000e620000000a00 */
[----:B--2---:R-:W-:Y:S01]  /*7300*/  @P2 SHF.R.U32.HI R7, RZ, R2, R5 ;  /* 0x00000002ff072219 */ /* 0x004fe20000011605 */
[----:B------:R-:W-:-:S04]  /*7310*/  @P0 IMAD.WIDE.U32 R2, R207, R10, RZ ;  /* 0x0000000acf020225 */ /* 0x000fc800078e00ff */
[----:B------:R-:W-:Y:S01]  /*7320*/  @P0 IMAD.IADD R3, R3, 0x1, R11 ;  /* 0x0000000103030824 */ /* 0x000fe200078e020b */
[--C-:B------:R-:W-:Y:S01]  /*7330*/  @P1 SHF.R.S32.HI R11, RZ, 0x1f, R7.reuse ;  /* 0x0000001fff0b1819 */ /* 0x100fe20000011407 */
[----:B---3--:R-:W-:Y:S01]  /*7340*/  @P1 IMAD R4, R9, R12, RZ ;  /* 0x0000000c09041224 */ /* 0x008fe200078e02ff */
[----:B------:R-:W-:-:S03]  /*7350*/  @P0 SHF.R.S32.HI R9, RZ, 0x1f, R7 ;  /* 0x0000001fff090819 */ /* 0x000fc60000011407 */
[C---:B------:R-:W-:Y:S02]  /*7360*/  @P1 IMAD R13, R207.reuse, R13, R4 ;  /* 0x0000000dcf0d1224 */ /* 0x040fe400078e0204 */
[----:B------:R-:W-:-:S04]  /*7370*/  @P1 IMAD.WIDE.U32 R4, R207, R12, RZ ;  /* 0x0000000ccf041225 */ /* 0x000fc800078e00ff */
[----:B0-----:R-:W-:Y:S02]  /*7380*/  @P0 IMAD R0, R9, R14, RZ ;  /* 0x0000000e09000224 */ /* 0x001fe400078e02ff */
[----:B------:R-:W-:Y:S02]  /*7390*/  @P1 IMAD.IADD R5, R5, 0x1, R13 ;  /* 0x0000000105051824 */ /* 0x000fe400078e020d */
[----:B------:R-:W-:Y:S02]  /*73a0*/  @P0 IMAD R9, R7, R15, R0 ;  /* 0x0000000f07090224 */ /* 0x000fe400078e0200 */
[----:B-1----:R-:W-:Y:S02]  /*73b0*/  @P1 IMAD R6, R11, R20, RZ ;  /* 0x000000140b061224 */ /* 0x002fe400078e02ff */
        /* <DEDUP_REMOVED lines=10> */
[----:B------:R-:W0:Y:S01]  /*7460*/  LDC.64 R10, c[0x0][0x9e0] ;  /* 0x00027800ff0a7b82 */ /* 0x000e220000000a00 */
[----:B------:R-:W-:Y:S01]  /*7470*/  @P1 LEA.HI.X R9, R6, UR7, R3, 0x2, P4 ;  /* 0x0000000706091c11 */ /* 0x000fe2000a0f1403 */
[----:B------:R-:W-:-:S04]  /*7480*/  IMAD.MOV.U32 R3, RZ, RZ, 0x3f800000 ;  /* 0x3f800000ff037424 */ /* 0x000fc800078e00ff */
[----:B------:R-:W2:Y:S02]  /*7490*/  @P1 LDG.E R0, desc[UR46][R8.64] ;  /* 0x0000002e08001981 */ /* 0x000ea4000c1e1900 */
[----:B------:R-:W1:Y:S02]  /*74a0*/  @P2 LDC R7, c[0x0][0x42c] ;  /* 0x00010b00ff072b82 */ /* 0x000e640000000800 */
[----:B------:R-:W2:Y:S06]  /*74b0*/  @P0 LDG.E R3, desc[UR46][R4.64] ;  /* 0x0000002e04030981 */ /* 0x000eac000c1e1900 */
[----:B------:R-:W3:Y:S01]  /*74c0*/  @P2 LDC R2, c[0x0][0x430] ;  /* 0x00010c00ff022b82 */ /* 0x000ee20000000800 */
[----:B------:R-:W-:-:S02]  /*74d0*/  IADD3 R204, R197, 0x80, -R198 ;  /* 0x00000080c5cc7810 */ /* 0x000fc40007ffe8c6 */
[----:B0-----:R-:W-:-:S03]  /*74e0*/  ISETP.GE.AND P1, PT, R11, 0x1, PT ;  /* 0x000000010b00780c */ /* 0x001fc60003f26270 */
[----:B------:R-:W-:Y:S02]  /*74f0*/  IMAD R204, R205, 0x80, R204 ;  /* 0x00000080cdcc7824 */ /* 0x000fe400078e02cc */
[----:B-1----:R-:W-:-:S05]  /*7500*/  @P2 IMAD.HI.U32 R7, R206, R7, RZ ;  /* 0x00000007ce072227 */ /* 0x002fca00078e00ff */
[----:B---3--:R-:W-:Y:S01]  /*7510*/  @P2 SHF.R.U32.HI R206, RZ, R2, R7 ;  /* 0x00000002ffce2219 */ /* 0x008fe20000011607 */
[----:B--2---:R-:W-:Y:S01]  /*7520*/  FMUL.FTZ R0, R3, R0 ;  /* 0x0000000003007220 */ /* 0x004fe20000410000 */
[----:B------:R-:W-:-:S03]  /*7530*/  IMAD.IADD R3, R204, 0x1, R10 ;  /* 0x00000001cc037824 */ /* 0x000fc600078e020a */
[----:B------:R-:W-:Y:S01]  /*7540*/  FMUL.FTZ R2, R0, UR4 ;  /* 0x0000000400027c20 */ /* 0x000fe20008410000 */
[----:B------:R-:W-:Y:S06]  /*7550*/  @!P1 BRA `(.L_x_1276) ;  /* 0x0000000000489947 */ /* 0x000fec0003800000 */
        /* <DEDUP_REMOVED lines=11> */
.L_x_1278:
[----:B------:R-:W-:-:S13]  /*7610*/  ISETP.NE.AND P0, PT, R11, 0x1, PT ;  /* 0x000000010b00780c */ /* 0x000fda0003f05270 */
[----:B------:R-:W0:Y:S02]  /*7620*/  @P0 LDC.64 R4, c[0x0][0x9e8] ;  /* 0x00027a00ff040b82 */ /* 0x000e240000000a00 */
[----:B0-----:R-:W-:-:S05]  /*7630*/  @P0 IMAD.HI.U32 R4, R0, R4, RZ ;  /* 0x0000000400040227 */ /* 0x001fca00078e00ff */
[----:B------:R-:W-:-:S07]  /*7640*/  @P0 SHF.R.U32.HI R0, RZ, R5, R4 ;  /* 0x00000005ff000219 */ /* 0x000fce0000011604 */
.L_x_1279:
[----:B------:R-:W-:Y:S05]  /*7650*/  BSYNC B0 ;  /* 0x0000000000007941 */ /* 0x000fea0003800000 */
.L_x_1277:
[----:B------:R-:W-:-:S05]  /*7660*/  IMAD R0, R0, R11, R11 ;  /* 0x0000000b00007224 */ /* 0x000fca00078e020b */
[----:B------:R-:W-:-:S07]  /*7670*/  VIMNMX R3, R3, R0, PT ;  /* 0x0000000003037248 */ /* 0x000fce0003fe0100 */
.L_x_1276:
[----:B------:R-:W-:Y:S01]  /*7680*/  VIADD R3, R3, 0x3f ;  /* 0x0000003f03037836 */ /* 0x000fe20000000000 */
[----:B------:R-:W-:Y:S01]  /*7690*/  ULDC UR4, c[0x0][0x9dc] ;  /* 0x0002770000047ab9 */ /* 0x000fe20000000800 */
[----:B------:R-:W-:-:S03]  /*76a0*/  IMAD.IADD R152, R197, 0x1, -R198 ;  /* 0x00000001c5987824 */ /* 0x000fc600078e0ac6 */
[----:B------:R-:W-:Y:S01]  /*76b0*/  SHF.R.S32.HI R0, RZ, 0x1f, R3 ;  /* 0x0000001fff007819 */ /* 0x000fe20000011403 */
[----:B------:R-:W-:-:S03]  /*76c0*/  IMAD R57, R205, 0x80, R152 ;  /* 0x00000080cd397824 */ /* 0x000fc600078e0298 */
[----:B------:R-:W-:-:S04]  /*76d0*/  LEA.HI R0, R0, R3, RZ, 0x6 ;  /* 0x0000000300007211 */ /* 0x000fc800078f30ff */
[----:B------:R-:W-:Y:S01]  /*76e0*/  SHF.R.S32.HI R3, RZ, 0x6, R0 ;  /* 0x00000006ff037819 */ /* 0x000fe20000011400 */
[----:B------:R-:W-:-:S03]  /*76f0*/  VIADD R0, R57, -UR4 ;  /* 0x8000000439007c36 */ /* 0x000fc60008000000 */
[----:B------:R-:W-:Y:S01]  /*7700*/  VIMNMX R56, R56, R3, PT ;  /* 0x0000000338387248 */ /* 0x000fe20003fe0100 */
        /* <DEDUP_REMOVED lines=11> */
.L_x_1282:
[----:B------:R-:W-:Y:S01]  /*77c0*/  ISETP.NE.AND P0, PT, R11, 0x1, PT ;  /* 0x000000010b00780c */ /* 0x000fe20003f05270 */
[----:B------:R-:W-:-:S12]  /*77d0*/  IMAD.MOV.U32 R4, RZ, RZ, R57 ;  /* 0x000000ffff047224 */ /* 0x000fd800078e0039 */
[----:B------:R-:W0:Y:S02]  /*77e0*/  @P0 LDC.64 R6, c[0x0][0x9e8] ;  /* 0x00027a00ff060b82 */ /* 0x000e240000000a00 */
[----:B0-----:R-:W-:-:S05]  /*77f0*/  @P0 IMAD.HI.U32 R6, R57, R6, RZ ;  /* 0x0000000639060227 */ /* 0x001fca00078e00ff */
[----:B------:R-:W-:-:S07]  /*7800*/  @P0 SHF.R.U32.HI R4, RZ, R7, R6 ;  /* 0x00000007ff040219 */ /* 0x000fce0000011606 */
.L_x_1283:
[----:B------:R-:W-:Y:S05]  /*7810*/  BSYNC B0 ;  /* 0x0000000000007941 */ /* 0x000fea0003800000 */
.L_x_1281:
[----:B------:R-:W-:-:S05]  /*7820*/  IMAD R3, R4, R11, RZ ;  /* 0x0000000b04037224 */ /* 0x000fca00078e02ff */
[----:B------:R-:W-:-:S07]  /*7830*/  VIMNMX R0, R0, R3, !PT ;  /* 0x0000000300007248 */ /* 0x000fce0007fe0100 */
.L_x_1280:
[----:B------:R-:W-:Y:S01]  /*7840*/  SHF.R.S32.HI R5, RZ, 0x1f, R0 ;  /* 0x0000001fff057819 */ /* 0x000fe20000011400 */
[----:B------:R-:W-:Y:S01]  /*7850*/  IMAD.MOV.U32 R134, RZ, RZ, RZ ;  /* 0x000000ffff867224 */ /* 0x000fe200078e00ff */
[----:B------:R-:W-:Y:S02]  /*7860*/  PLOP3.LUT P0, PT, PT, PT, PT, 0x80, 0x0 ;  /* 0x000000000000781c */ /* 0x000fe40003f0f070 */
[----:B------:R-:W-:Y:S02]  /*7870*/  CS2R R146, SRZ ;  /* 0x0000000000927805 */ /* 0x000fe4000001ff00 */
[----:B------:R-:W-:Y:S01]  /*7880*/  LEA.HI R5, R5, R0, RZ, 0x6 ;  /* 0x0000000005057211 */ /* 0x000fe200078f30ff */
[----:B------:R-:W-:Y:S01]  /*7890*/  IMAD.MOV.U32 R0, RZ, RZ, RZ ;  /* 0x000000ffff007224 */ /* 0x000fe200078e00ff */
[----:B------:R-:W-:Y:S02]  /*78a0*/  MOV R3, RZ ;  /* 0x000000ff00037202 */ /* 0x000fe40000000f00 */
[----:B------:R-:W-:-:S02]  /*78b0*/  CS2R R100, SRZ ;  /* 0x0000000000647805 */ /* 0x000fc4000001ff00 */
[----:B------:R-:W-:Y:S02]  /*78c0*/  SHF.R.S32.HI R5, RZ, 0x6, R5 ;  /* 0x00000006ff057819 */ /* 0x000fe40000011405 */
[----:B------:R-:W-:Y:S01]  /*78d0*/  CS2R R144, SRZ ;  /* 0x0000000000907805 */ /* 0x000fe2000001ff00 */
[----:B------:R-:W-:Y:S01]  /*78e0*/  IMAD.MOV.U32 R141, RZ, RZ, RZ ;  /* 0x000000ffff8d7224 */ /* 0x000fe200078e00ff */
[----:B------:R-:W-:Y:S02]  /*78f0*/  CS2R R108, SRZ ;  /* 0x00000000006c7805 */ /* 0x000fe4000001ff00 */
[----:B------:R-:W-:Y:S02]  /*7900*/  VIMNMX R203, RZ, R5, !PT ;  /* 0x00000005ffcb7248 */ /* 0x000fe40007fe0100 */
[----:B------:R-:W-:Y:S02]  /*7910*/  CS2R R132, SRZ ;  /* 0x0000000000847805 */ /* 0x000fe4000001ff00 */
[----:B------:R-:W-:-:S02]  /*7920*/  CS2R R138, SRZ ;  /* 0x00000000008a7805 */ /* 0x000fc4000001ff00 */
[----:B------:R-:W-:Y:S02]  /*7930*/  CS2R R92, SRZ ;  /* 0x00000000005c7805 */ /* 0x000fe4000001ff00 */
[----:B------:R-:W-:Y:S02]  /*7940*/  ISETP.GT.AND P1, PT, R56, R203, PT ;  /* 0x000000cb3800720c */ /* 0x000fe40003f24270 */
[----:B------:R-:W-:Y:S02]  /*7950*/  CS2R R136, SRZ ;  /* 0x0000000000887805 */ /* 0x000fe4000001ff00 */
[----:B------:R-:W-:Y:S02]  /*7960*/  CS2R R126, SRZ ;  /* 0x00000000007e7805 */ /* 0x000fe4000001ff00 */
[----:B------:R-:W-:Y:S02]  /*7970*/  CS2R R130, SRZ ;  /* 0x0000000000827805 */ /* 0x000fe4000001ff00 */
[----:B----4-:R-:W-:-:S02]  /*7980*/  CS2R R84, SRZ ;  /* 0x0000000000547805 */ /* 0x010fc4000001ff00 */
        /* <DEDUP_REMOVED lines=24> */
[----:B------:R-:W-:Y:S01]  /*7b10*/  CS2R R80, SRZ ;  /* 0x0000000000507805 */ /* 0x000fe2000001ff00 */
[----:B------:R-:W-:Y:S01]  /*7b20*/  IMAD.MOV.U32 R79, RZ, RZ, RZ ;  /* 0x000000ffff4f7224 */ /* 0x000fe200078e00ff */
        /* <DEDUP_REMOVED lines=27> */
[----:B------:R-:W-:Y:S06]  /*7ce0*/  @!P1 BRA `(.L_x_1284) ;  /* 0x0000013000189947 */ /* 0x000fec0003800000 */
[----:B------:R-:W-:-:S03]  /*7cf0*/  UMOV UR4, 0xffffffff ;  /* 0xffffffff00047882 */ /* 0x000fc60000000000 */
[----:B------:R-:W-:Y:S05]  /*7d00*/  BRA.DIV UR4, `(.L_x_1285) ;  /* 0x000001d204947947 */ /* 0x000fea000b800000 */
[----:B------:R0:W1:Y:S02]  /*7d10*/  SHFL.IDX PT, R202, R230, RZ, 0x1f ;  /* 0x00001fffe6ca7589 */ /* 0x00006400000e0000 */
.L_x_1608:
[----:B-1----:R-:W-:Y:S01]  /*7d20*/  LEA.HI R0, R202, R202, RZ, 0x1 ;  /* 0x000000caca007211 */ /* 0x002fe200078f08ff */
[----:B------:R-:W-:-:S03]  /*7d30*/  ULOP3.LUT UP0, URZ, UR44, 0x1bf, URZ, 0xc0, !UPT ;  /* 0x000001bf2c3f7892 */ /* 0x000fc6000f80c03f */
[----:B------:R-:W-:-:S03]  /*7d40*/  LOP3.LUT R3, R0, 0x1e, RZ, 0xc0, !PT ;  /* 0x0000001e00037812 */ /* 0x000fc600078ec0ff */
[----:B------:R-:W-:Y:S02]  /*7d50*/  PLOP3.LUT P0, PT, PT, PT, UP0, 0x80, 0x0 ;  /* 0x000000000000781c */ /* 0x000fe40003f0f008 */
[----:B------:R-:W-:-:S05]  /*7d60*/  IMAD.IADD R3, R202, 0x1, -R3 ;  /* 0x00000001ca037824 */ /* 0x000fca00078e0a03 */
[----:B------:R-:W-:-:S04]  /*7d70*/  LEA R3, R3, UR44, 0xd ;  /* 0x0000002c03037c11 */ /* 0x000fc8000f8e68ff */
[----:B------:R-:W-:-:S04]  /*7d80*/  SHF.R.U32.HI R3, RZ, 0x4, R3 ;  /* 0x00000004ff037819 */ /* 0x000fc80000011603 */
[----:B------:R-:W-:Y:S01]  /*7d90*/  LOP3.LUT R52, R3, 0x3fff, RZ, 0xc0, !PT ;  /* 0x00003fff03347812 */ /* 0x000fe200078ec0ff */
[----:B------:R-:W-:Y:S06]  /*7da0*/  @!P0 BRA `(.L_x_1286) ;  /* 0x0000000000408947 */ /* 0x000fec0003800000 */
        /* <DEDUP_REMOVED lines=15> */
[----:B0-2--5:R-:W-:Y:S05]  /*7ea0*/  CALL.ABS.NOINC R14 ;  /* 0x000000000e007343 */ /* 0x025fea0003c00000 */
.L_x_1286:
        /* <DEDUP_REMOVED lines=13> */
.L_x_1290:
[----:B--2---:R2:W3:Y:S02]  /*7f80*/  SYNCS.PHASECHK.TRANS64.TRYWAIT P0, [R16+URZ+0x28400], R3 ;  /* 0x02840003100075a7 */ /* 0x0044e4000800017f */
[----:B---3--:R-:W-:Y:S05]  /*7f90*/  @!P0 NANOSLEEP.SYNCS 0x989680 ;  /* 0x009896800000895d */ /* 0x008fea0003900000 */
[----:B------:R-:W3:Y:S02]  /*7fa0*/  @!P0 SYNCS.PHASECHK.TRANS64 P0, [R16+URZ+0x28400], R3 ;  /* 0x02840003100085a7 */ /* 0x000ee4000800007f */
[----:B---3--:R-:W-:Y:S05]  /*7fb0*/  @!P0 BRA `(.L_x_1290) ;  /* 0xfffffffc00f08947 */ /* 0x008fea000383ffff */
.L_x_1289:
[----:B------:R-:W-:Y:S05]  /*7fc0*/  BSYNC B0 ;  /* 0x0000000000007941 */ /* 0x000fea0003800000 */
.L_x_1288:
[----:B------:R-:W-:Y:S05]  /*7fd0*/  BRA `(.L_x_1291) ;  /* 0x0000009400a87947 */ /* 0x000fea0003800000 */
.L_x_1287:
[----:B------:R-:W1:Y:S01]  /*7fe0*/  LDC.64 R12, c[0x0][0x3d8] ;  /* 0x0000f600ff0c7b82 */ /* 0x000e620000000a00 */
[----:B-----5:R-:W-:Y:S01]  /*7ff0*/  SHF.R.S32.HI R3, RZ, 0x1f, R27 ;  /* 0x0000001fff037819 */ /* 0x020fe2000001141b */
[----:B------:R-:W-:Y:S01]  /*8000*/  IMAD.MOV.U32 R4, RZ, RZ, R22 ;  /* 0x000000ffff047224 */ /* 0x000fe200078e0016 */
[----:B------:R-:W-:Y:S01]  /*8010*/  MOV R5, R23 ;  /* 0x0000001700057202 */ /* 0x000fe20000000f00 */
[----:B------:R-:W-:Y:S01]  /*8020*/  IMAD.MOV.U32 R9, RZ, RZ, R193 ;  /* 0x000000ffff097224 */ /* 0x000fe200078e00c1 */
[----:B------:R-:W-:-:S03]  /*8030*/  ULOP3.LUT UP0, URZ, UR44, 0x3ff, URZ, 0xc0, !UPT ;  /* 0x000003ff2c3f7892 */ /* 0x000fc6000f80c03f */
[----:B------:R-:W2:Y:S01]  /*8040*/  LDC.64 R14, c[0x0][0x3e8] ;  /* 0x0000fa00ff0e7b82 */ /* 0x000ea20000000a00 */
[-C--:B-1----:R-:W-:Y:S02]  /*8050*/  IMAD R8, R19, R12.reuse, RZ ;  /* 0x0000000c13087224 */ /* 0x082fe400078e02ff */
[-C--:B------:R-:W-:Y:S02]  /*8060*/  IMAD R0, R3, R12.reuse, RZ ;  /* 0x0000000c03007224 */ /* 0x080fe400078e02ff */
[----:B------:R-:W-:Y:S02]  /*8070*/  IMAD R24, R18, R13, R8 ;  /* 0x0000000d12187224 */ /* 0x000fe400078e0208 */
[----:B------:R-:W-:Y:S02]  /*8080*/  IMAD.MOV.U32 R8, RZ, RZ, R192 ;  /* 0x000000ffff087224 */ /* 0x000fe400078e00c0 */
[----:B------:R-:W-:Y:S01]  /*8090*/  IMAD.WIDE.U32 R54, R27, R12, RZ ;  /* 0x0000000c1b367225 */ /* 0x000fe200078e00ff */
[----:B--2---:R-:W-:-:S03]  /*80a0*/  SHF.L.U64.HI R31, R14, 0x5, R15 ;  /* 0x000000050e1f7819 */ /* 0x004fc6000001020f */
[----:B------:R-:W-:-:S04]  /*80b0*/  IMAD.WIDE.U32 R6, R18, R12, R4 ;  /* 0x0000000c12067225 */ /* 0x000fc800078e0004 */
[----:B------:R-:W-:Y:S01]  /*80c0*/  IMAD R53, R27, R13, R0 ;  /* 0x0000000d1b357224 */ /* 0x000fe200078e0200 */
[----:B------:R-:W-:Y:S01]  /*80d0*/  IADD3 R63, P0, R6, R54, RZ ;  /* 0x00000036063f7210 */ /* 0x000fe20007f1e0ff */
[----:B------:R-:W-:-:S04]  /*80e0*/  IMAD.WIDE.U32 R10, R18, R12, R8 ;  /* 0x0000000c120a7225 */ /* 0x000fc800078e0008 */
[----:B------:R-:W-:Y:S01]  /*80f0*/  IMAD.IADD R53, R53, 0x1, R55 ;  /* 0x0000000135357824 */ /* 0x000fe200078e0237 */
[----:B------:R-:W-:Y:S01]  /*8100*/  IADD3 R25, P1, R10, R54, RZ ;  /* 0x000000360a197210 */ /* 0x000fe20007f3e0ff */
[-C--:B------:R-:W-:Y:S02]  /*8110*/  IMAD R0, R3, R14.reuse, RZ ;  /* 0x0000000e03007224 */ /* 0x080fe400078e02ff */
[----:B------:R-:W-:Y:S01]  /*8120*/  IMAD.WIDE.U32 R4, R18, R14, R4 ;  /* 0x0000000e12047225 */ /* 0x000fe200078e0004 */
[C---:B------:R-:W-:Y:S02]  /*8130*/  IADD3.X R62, R53.reuse, R7, R24, P0, !PT ;  /* 0x00000007353e7210 */ /* 0x040fe400007fe418 */
[----:B------:R-:W-:Y:S01]  /*8140*/  IADD3.X R24, R53, R24, R11, P1, !PT ;  /* 0x0000001835187210 */ /* 0x000fe20000ffe40b */
[----:B------:R-:W-:Y:S01]  /*8150*/  IMAD R3, R19, R14, RZ ;  /* 0x0000000e13037224 */ /* 0x000fe200078e02ff */
[----:B------:R-:W-:Y:S01]  /*8160*/  PLOP3.LUT P1, PT, PT, PT, UP0, 0x80, 0x0 ;  /* 0x000000000000781c */ /* 0x000fe20003f2f008 */
[----:B------:R-:W-:-:S02]  /*8170*/  IMAD R61, R27, R15, R0 ;  /* 0x0000000f1b3d7224 */ /* 0x000fc400078e0200 */
[----:B------:R-:W-:Y:S01]  /*8180*/  IMAD.WIDE.U32 R58, R27, R14, RZ ;  /* 0x0000000e1b3a7225 */ /* 0x000fe200078e00ff */
[----:B------:R-:W-:-:S03]  /*8190*/  SHF.L.U64.HI R27, R12, 0x5, R13 ;  /* 0x000000050c1b7819 */ /* 0x000fc6000001020d */
[----:B------:R-:W-:Y:S01]  /*81a0*/  IMAD.WIDE.U32 R8, R18, R14, R8 ;  /* 0x0000000e12087225 */ /* 0x000fe200078e0008 */
[----:B------:R-:W-:-:S03]  /*81b0*/  IADD3 R65, P0, R4, R58, RZ ;  /* 0x0000003a04417210 */ /* 0x000fc60007f1e0ff */
[----:B------:R-:W-:Y:S01]  /*81c0*/  IMAD R3, R18, R15, R3 ;  /* 0x0000000f12037224 */ /* 0x000fe200078e0203 */
[----:B------:R-:W-:Y:S01]  /*81d0*/  IADD3 R73, P2, R8, R58, RZ ;  /* 0x0000003a08497210 */ /* 0x000fe20007f5e0ff */
[----:B------:R-:W-:Y:S02]  /*81e0*/  IMAD.IADD R61, R61, 0x1, R59 ;  /* 0x000000013d3d7824 */ /* 0x000fe400078e023b */
[----:B------:R-:W-:Y:S02]  /*81f0*/  IMAD.SHL.U32 R30, R12, 0x20, RZ ;  /* 0x000000200c1e7824 */ /* 0x000fe400078e00ff */
[----:B------:R-:W-:Y:S01]  /*8200*/  IMAD.SHL.U32 R32, R14, 0x20, RZ ;  /* 0x000000200e207824 */ /* 0x000fe200078e00ff */
[C---:B------:R-:W-:Y:S02]  /*8210*/  IADD3.X R67, R61.reuse, R5, R3, P0, !PT ;  /* 0x000000053d437210 */ /* 0x040fe400007fe403 */
[----:B------:R-:W-:Y:S01]  /*8220*/  IADD3.X R26, R61, R3, R9, P2, !PT ;  /* 0x000000033d1a7210 */ /* 0x000fe200017fe409 */
        /* <DEDUP_REMOVED lines=16> */
[----:B0-2---:R-:W-:Y:S05]  /*8330*/  CALL.ABS.NOINC R14 ;  /* 0x000000000e007343 */ /* 0x005fea0003c00000 */
.L_x_1292:
[----:B------:R-:W1:Y:S01]  /*8340*/  LDC.64 R12, c[0x0][0x3d8] ;  /* 0x0000f600ff0c7b82 */ /* 0x000e620000000a00 */
[----:B------:R-:W-:Y:S01]  /*8350*/  SHF.R.S32.HI R3, RZ, 0x1f, R205 ;  /* 0x0000001fff037819 */ /* 0x000fe200000114cd */
[----:B------:R-:W-:Y:S01]  /*8360*/  ULDC.U8 UR4, c[0x0][0x3f0] ;  /* 0x0000fc0000047ab9 */ /* 0x000fe20000000000 */
[----:B------:R-:W-:Y:S01]  /*8370*/  BSSY B0, `(.L_x_1293) ;  /* 0x0000928000007945 */ /* 0x000fe20003800000 */
[----:B------:R-:W-:-:S04]  /*8380*/  ISETP.NE.AND P0, PT, RZ, UR4, PT ;  /* 0x00000004ff007c0c */ /* 0x000fc8000bf05270 */
[----:B------:R-:W2:Y:S01]  /*8390*/  LDC.64 R10, c[0x0][0x3e8] ;  /* 0x0000fa00ff0a7b82 */ /* 0x000ea20000000a00 */
[-C--:B-1----:R-:W-:Y:S02]  /*83a0*/  IMAD R0, R3, R12.reuse, RZ ;  /* 0x0000000c03007224 */ /* 0x082fe400078e02ff */
[----:B------:R-:W-:-:S04]  /*83b0*/  IMAD.WIDE.U32 R4, R205, R12, RZ ;  /* 0x0000000ccd047225 */ /* 0x000fc800078e00ff */
[-C--:B--2---:R-:W-:Y:S02]  /*83c0*/  IMAD R6, R3, R10.reuse, RZ ;  /* 0x0000000a03067224 */ /* 0x084fe400078e02ff */
[C---:B------:R-:W-:Y:S02]  /*83d0*/  IMAD R3, R205.reuse, R13, R0 ;  /* 0x0000000dcd037224 */ /* 0x040fe400078e0200 */
[----:B------:R-:W-:-:S04]  /*83e0*/  IMAD.WIDE.U32 R8, R205, R10, RZ ;  /* 0x0000000acd087225 */ /* 0x000fc800078e00ff */
[----:B------:R-:W-:Y:S01]  /*83f0*/  IMAD R7, R205, R11, R6 ;  /* 0x0000000bcd077224 */ /* 0x000fe200078e0206 */
[C---:B------:R-:W-:Y:S01]  /*8400*/  SHF.L.U32 R6, R4.reuse, 0x7, RZ ;  /* 0x0000000704067819 */ /* 0x040fe200000006ff */
[----:B------:R-:W-:Y:S02]  /*8410*/  IMAD.IADD R5, R5, 0x1, R3 ;  /* 0x0000000105057824 */ /* 0x000fe400078e0203 */
[----:B------:R-:W-:Y:S02]  /*8420*/  IMAD R0, R205, -0x80, R198 ;  /* 0xffffff80cd007824 */ /* 0x000fe400078e02c6 */
[----:B------:R-:W-:Y:S01]  /*8430*/  IMAD.IADD R3, R9, 0x1, R7 ;  /* 0x0000000109037824 */ /* 0x000fe200078e0207 */
[----:B------:R-:W-:Y:S01]  /*8440*/  SHF.L.U64.HI R7, R4, 0x7, R5 ;  /* 0x0000000704077819 */ /* 0x000fe20000010205 */
[----:B------:R-:W-:Y:S01]  /*8450*/  IMAD.SHL.U32 R4, R8, 0x80, RZ ;  /* 0x0000008008047824 */ /* 0x000fe200078e00ff */
[----:B------:R-:W-:Y:S02]  /*8460*/  VIMNMX R74, R0, 0x80, PT ;  /* 0x00000080004a7848 */ /* 0x000fe40003fe0100 */
[----:B------:R-:W-:Y:S01]  /*8470*/  SHF.L.U64.HI R5, R8, 0x7, R3 ;  /* 0x0000000708057819 */ /* 0x000fe20000010203 */
[----:B------:R-:W-:Y:S06]  /*8480*/  @!P0 BRA `(.L_x_1294) ;  /* 0x0000004800648947 */ /* 0x000fec0003800000 */
[----:B------:R-:W1:Y:S01]  /*8490*/  LDC R0, c[0x0][0x428] ;  /* 0x00010a00ff007b82 */ /* 0x000e620000000800 */
[----:B------:R-:W-:Y:S01]  /*84a0*/  ISETP.GE.AND P0, PT, R18, R74, PT ;  /* 0x0000004a1200720c */ /* 0x000fe20003f06270 */
[----:B------:R-:W-:Y:S01]  /*84b0*/  BSSY B1, `(.L_x_1295) ;  /* 0x000001c000017945 */ /* 0x000fe20003800000 */
[----:B------:R-:W-:Y:S01]  /*84c0*/  IMAD R3, R205, 0x80, R18 ;  /* 0x00000080cd037824 */ /* 0x000fe200078e0212 */
[----:B------:R-:W-:Y:S02]  /*84d0*/  CS2R R28, SRZ ;  /* 0x00000000001c7805 */ /* 0x000fe4000001ff00 */
[----:B------:R-:W-:Y:S02]  /*84e0*/  CS2R R44, SRZ ;  /* 0x00000000002c7805 */ /* 0x000fe4000001ff00 */
[----:B------:R-:W-:Y:S02]  /*84f0*/  CS2R R48, SRZ ;  /* 0x0000000000307805 */ /* 0x000fe4000001ff00 */
[----:B------:R-:W-:-:S02]  /*8500*/  CS2R R46, SRZ ;  /* 0x00000000002e7805 */ /* 0x000fc4000001ff00 */
[----:B------:R-:W-:Y:S02]  /*8510*/  CS2R R50, SRZ ;  /* 0x0000000000327805 */ /* 0x000fe4000001ff00 */
[----:B-1----:R-:W-:-:S13]  /*8520*/  ISETP.NE.AND P1, PT, R0, 0x1, PT ;  /* 0x000000010000780c */ /* 0x002fda0003f25270 */
[----:B------:R-:W1:Y:S08]  /*8530*/  @P1 LDC R0, c[0x0][0x42c] ;  /* 0x00010b00ff001b82 */ /* 0x000e700000000800 */
[----:B------:R-:W2:Y:S01]  /*8540*/  @P1 LDC R21, c[0x0][0x430] ;  /* 0x00010c00ff151b82 */ /* 0x000ea20000000800 */
[----:B------:R-:W-:Y:S05]  /*8550*/  @P0 BRA `(.L_x_1296) ;  /* 0x0000000000440947 */ /* 0x000fea0003800000 */
[----:B------:R-:W-:Y:S01]  /*8560*/  ULDC.64 UR6, c[0x0][0x3c8] ;  /* 0x0000f20000067ab9 */ /* 0x000fe20000000a00 */
[----:B------:R-:W-:Y:S01]  /*8570*/  ULDC UR4, c[0x0][0x3d4] ;  /* 0x0000f50000047ab9 */ /* 0x000fe20000000800 */
[----:B------:R-:W-:Y:S01]  /*8580*/  IADD3 R8, P4, P5, R63, UR6, R6 ;  /* 0x000000063f087c10 */ /* 0x000fe2000fd9e006 */
[----:B------:R-:W-:Y:S01]  /*8590*/  ULDC.64 UR8, c[0x0][0x3e0] ;  /* 0x0000f80000087ab9 */ /* 0x000fe20000000a00 */
[----:B------:R-:W-:Y:S02]  /*85a0*/  ISETP.GE.AND P3, PT, R22, UR4, PT ;  /* 0x0000000416007c0c */ /* 0x000fe4000bf66270 */
[----:B------:R-:W-:Y:S02]  /*85b0*/  CS2R R48, SRZ ;  /* 0x0000000000307805 */ /* 0x000fe4000001ff00 */
[----:B------:R-:W-:Y:S02]  /*85c0*/  ISETP.GE.AND P2, PT, R199, UR4, PT ;  /* 0x00000004c7007c0c */ /* 0x000fe4000bf46270 */
[----:B------:R-:W-:-:S02]  /*85d0*/  CS2R R44, SRZ ;  /* 0x00000000002c7805 */ /* 0x000fc4000001ff00 */
[----:B------:R-:W-:Y:S02]  /*85e0*/  IADD3.X R9, R62, UR7, R7, P4, P5 ;  /* 0x000000073e097c10 */ /* 0x000fe4000a7ea407 */
[----:B------:R-:W-:Y:S02]  /*85f0*/  CS2R R50, SRZ ;  /* 0x0000000000327805 */ /* 0x000fe4000001ff00 */
[----:B------:R-:W-:Y:S02]  /*8600*/  IADD3 R14, P4, P5, R65, UR8, R4 ;  /* 0x00000008410e7c10 */ /* 0x000fe4000fd9e004 */
[----:B------:R-:W-:Y:S02]  /*8610*/  CS2R R46, SRZ ;  /* 0x00000000002e7805 */ /* 0x000fe4000001ff00 */
[----:B------:R-:W-:Y:S01]  /*8620*/  IADD3.X R15, R67, UR9, R5, P4, P5 ;  /* 0x00000009430f7c10 */ /* 0x000fe2000a7ea405 */
[----:B------:R3:W5:Y:S04]  /*8630*/  @!P3 LDG.E.64 R48, desc[UR46][R8.64] ;  /* 0x0000002e0830b981 */ /* 0x000768000c1e1b00 */
[----:B------:R3:W5:Y:S04]  /*8640*/  @!P2 LDG.E.64 R44, desc[UR46][R8.64+0x40] ;  /* 0x0000402e082ca981 */ /* 0x000768000c1e1b00 */
[----:B------:R3:W5:Y:S04]  /*8650*/  @!P3 LDG.E.64 R50, desc[UR46][R14.64] ;  /* 0x0000002e0e32b981 */ /* 0x000768000c1e1b00 */
[----:B------:R3:W5:Y:S02]  /*8660*/  @!P2 LDG.E.64 R46, desc[UR46][R14.64+0x40] ;  /* 0x0000402e0e2ea981 */ /* 0x000764000c1e1b00 */
.L_x_1296:
[----:B------:R-:W-:Y:S05]  /*8670*/  BSYNC B1 ;  /* 0x0000000000017941 */ /* 0x000fea0003800000 */
.L_x_1295:
[----:B------:R-:W-:Y:S01]  /*8680*/  ISETP.GE.AND P2, PT, R195, R74, PT ;  /* 0x0000004ac300720c */ /* 0x000fe20003f46270 */
[----:B------:R-:W-:Y:S01]  /*8690*/  IMAD R3, R218, 0x20, R3 ;  /* 0x00000020da037824 */ /* 0x000fe200078e0203 */
[----:B------:R-:W-:Y:S01]  /*86a0*/  BSSY B1, `(.L_x_1297) ;  /* 0x000001b000017945 */ /* 0x000fe20003800000 */
[----:B------:R-:W-:Y:S02]  /*86b0*/  CS2R R40, SRZ ;  /* 0x0000000000287805 */ /* 0x000fe4000001ff00 */
[----:B------:R-:W-:Y:S01]  /*86c0*/  CS2R R34, SRZ ;  /* 0x0000000000227805 */ /* 0x000fe2000001ff00 */
[----:B-1----:R-:W-:Y:S01]  /*86d0*/  @P1 IMAD.HI.U32 R0, R3, R0, RZ ;  /* 0x0000000003001227 */ /* 0x002fe200078e00ff */
[----:B------:R-:W-:-:S06]  /*86e0*/  CS2R R42, SRZ ;  /* 0x00000000002a7805 */ /* 0x000fcc000001ff00 */
[----:B------:R-:W-:Y:S05]  /*86f0*/  @P2 BRA `(.L_x_1298) ;  /* 0x0000000000542947 */ /* 0x000fea0003800000 */
[----:B---3--:R-:W-:Y:S01]  /*8700*/  IADD3 R8, P3, P4, R63, R30, R6 ;  /* 0x0000001e3f087210 */ /* 0x008fe20007c7e006 */
[----:B------:R-:W-:Y:S01]  /*8710*/  ULDC.64 UR6, c[0x0][0x3c8] ;  /* 0x0000f20000067ab9 */ /* 0x000fe20000000a00 */
[----:B------:R-:W-:Y:S01]  /*8720*/  ULDC UR4, c[0x0][0x3d4] ;  /* 0x0000f50000047ab9 */ /* 0x000fe20000000800 */
[----:B------:R-:W-:Y:S01]  /*8730*/  ULDC.64 UR8, c[0x0][0x3e0] ;  /* 0x0000f80000087ab9 */ /* 0x000fe20000000a00 */
[----:B------:R-:W-:Y:S02]  /*8740*/  IADD3.X R9, R62, R27, R7, P3, P4 ;  /* 0x0000001b3e097210 */ /* 0x000fe40001fe8407 */
[----:B------:R-:W-:Y:S02]  /*8750*/  CS2R R40, SRZ ;  /* 0x0000000000287805 */ /* 0x000fe4000001ff00 */
[----:B------:R-:W-:Y:S02]  /*8760*/  IADD3 R14, P4, P5, R65, R32, R4 ;  /* 0x00000020410e7210 */ /* 0x000fe40007d9e004 */
[----:B------:R-:W-:-:S02]  /*8770*/  CS2R R28, SRZ ;  /* 0x00000000001c7805 */ /* 0x000fc4000001ff00 */
[----:B------:R-:W-:Y:S02]  /*8780*/  IADD3 R8, P3, R8, UR6, RZ ;  /* 0x0000000608087c10 */ /* 0x000fe4000ff7e0ff */
[----:B------:R-:W-:Y:S02]  /*8790*/  CS2R R42, SRZ ;  /* 0x00000000002a7805 */ /* 0x000fe4000001ff00 */
[----:B------:R-:W-:Y:S02]  /*87a0*/  IADD3.X R15, R67, R31, R5, P4, P5 ;  /* 0x0000001f430f7210 */ /* 0x000fe400027ea405 */
[----:B------:R-:W-:Y:S02]  /*87b0*/  CS2R R34, SRZ ;  /* 0x0000000000227805 */ /* 0x000fe4000001ff00 */
[----:B------:R-:W-:Y:S02]  /*87c0*/  ISETP.GE.AND P5, PT, R22, UR4, PT ;  /* 0x0000000416007c0c */ /* 0x000fe4000bfa6270 */
[----:B------:R-:W-:-:S02]  /*87d0*/  ISETP.GE.AND P4, PT, R199, UR4, PT ;  /* 0x00000004c7007c0c */ /* 0x000fc4000bf86270 */
[----:B------:R-:W-:Y:S02]  /*87e0*/  IADD3.X R9, R9, UR7, RZ, P3, !PT ;  /* 0x0000000709097c10 */ /* 0x000fe40009ffe4ff */
[----:B------:R-:W-:-:S04]  /*87f0*/  IADD3 R14, P3, R14, UR8, RZ ;  /* 0x000000080e0e7c10 */ /* 0x000fc8000ff7e0ff */
[----:B------:R-:W-:-:S03]  /*8800*/  IADD3.X R15, R15, UR9, RZ, P3, !PT ;  /* 0x000000090f0f7c10 */ /* 0x000fc60009ffe4ff */
[----:B------:R1:W5:Y:S04]  /*8810*/  @!P5 LDG.E.64 R40, desc[UR46][R8.64] ;  /* 0x0000002e0828d981 */ /* 0x000368000c1e1b00 */
[----:B------:R1:W5:Y:S04]  /*8820*/  @!P4 LDG.E.64 R28, desc[UR46][R8.64+0x40] ;  /* 0x0000402e081cc981 */ /* 0x000368000c1e1b00 */
[----:B------:R1:W5:Y:S04]  /*8830*/  @!P5 LDG.E.64 R42, desc[UR46][R14.64] ;  /* 0x0000002e0e2ad981 */ /* 0x000368000c1e1b00 */
[----:B------:R1:W5:Y:S02]  /*8840*/  @!P4 LDG.E.64 R34, desc[UR46][R14.64+0x40] ;  /* 0x0000402e0e22c981 */ /* 0x000364000c1e1b00 */
.L_x_1298:
[----:B------:R-:W-:Y:S05]  /*8850*/  BSYNC B1 ;  /* 0x0000000000017941 */ /* 0x000fea0003800000 */
.L_x_1297:
[-C--:B------:R-:W-:Y:S01]  /*8860*/  ISETP.GE.AND P3, PT, R222, R74.reuse, PT ;  /* 0x0000004ade00720c */ /* 0x080fe20003f66270 */
[----:B------:R-:W-:Y:S01]  /*8870*/  BSSY B1, `(.L_x_1299) ;  /* 0x0000024000017945 */ /* 0x000fe20003800000 */
[----:B--2---:R-:W-:Y:S01]  /*8880*/  @P1 SHF.R.U32.HI R3, RZ, R21, R0 ;  /* 0x00000015ff031219 */ /* 0x004fe20000011600 */
[----:B------:R-:W-:Y:S01]  /*8890*/  IMAD.MOV.U32 R55, RZ, RZ, R53 ;  /* 0x000000ffff377224 */ /* 0x000fe200078e0035 */
[----:B------:R-:W-:Y:S01]  /*88a0*/  ISETP.GE.AND P4, PT, R221, R74, PT ;  /* 0x0000004add00720c */ /* 0x000fe20003f86270 */
[----:B------:R-:W-:Y:S01]  /*88b0*/  IMAD.MOV.U32 R60, RZ, RZ, R58 ;  /* 0x000000ffff3c7224 */ /* 0x000fe200078e003a */
[----:B-1-3--:R-:W-:Y:S02]  /*88c0*/  CS2R R8, SRZ ;  /* 0x0000000000087805 */ /* 0x00afe4000001ff00 */
[----:B------:R-:W-:Y:S02]  /*88d0*/  CS2R R30, SRZ ;  /* 0x00000000001e7805 */ /* 0x000fe4000001ff00 */
[----:B------:R-:W-:-:S02]  /*88e0*/  CS2R R36, SRZ ;  /* 0x0000000000247805 */ /* 0x000fc4000001ff00 */
[----:B------:R-:W-:Y:S02]  /*88f0*/  CS2R R32, SRZ ;  /* 0x0000000000207805 */ /* 0x000fe4000001ff00 */
[----:B------:R-:W-:Y:S02]  /*8900*/  CS2R R26, SRZ ;  /* 0x00000000001a7805 */ /* 0x000fe4000001ff00 */
[----:B------:R-:W-:Y:S02]  /*8910*/  CS2R R20, SRZ ;  /* 0x0000000000147805 */ /* 0x000fe4000001ff00 */
[----:B------:R-:W-:Y:S02]  /*8920*/  CS2R R24, SRZ ;  /* 0x0000000000187805 */ /* 0x000fe4000001ff00 */
[----:B------:R-:W-:Y:S02]  /*8930*/  SHF.R.S32.HI R53, RZ, 0x1f, R3 ;  /* 0x0000001fff357819 */ /* 0x000fe40000011403 */
[----:B------:R-:W-:Y:S01]  /*8940*/  CS2R R38, SRZ ;  /* 0x0000000000267805 */ /* 0x000fe2000001ff00 */
[----:B------:R-:W-:Y:S06]  /*8950*/  @P3 BRA `(.L_x_1300) ;  /* 0x0000000000543947 */ /* 0x000fec0003800000 */
[----:B------:R-:W-:Y:S01]  /*8960*/  LEA R14, P1, R12, R6, 0x6 ;  /* 0x000000060c0e7211 */ /* 0x000fe200078230ff */
[----:B------:R-:W-:Y:S01]  /*8970*/  ULDC.64 UR4, c[0x0][0x3c8] ;  /* 0x0000f20000047ab9 */ /* 0x000fe20000000a00 */
[----:B------:R-:W-:Y:S01]  /*8980*/  LEA R58, P5, R10, R4, 0x6 ;  /* 0x000000040a3a7211 */ /* 0x000fe200078a30ff */
[----:B------:R-:W-:Y:S01]  /*8990*/  ULDC.64 UR6, c[0x0][0x3e0] ;  /* 0x0000f80000067ab9 */ /* 0x000fe20000000a00 */
[----:B------:R-:W-:Y:S02]  /*89a0*/  LEA.HI.X R15, R12, R7, R13, 0x6, P1 ;  /* 0x000000070c0f7211 */ /* 0x000fe400008f340d */
[----:B------:R-:W-:Y:S02]  /*89b0*/  CS2R R36, SRZ ;  /* 0x0000000000247805 */ /* 0x000fe4000001ff00 */
[----:B------:R-:W-:Y:S02]  /*89c0*/  LEA.HI.X R0, R10, R5, R11, 0x6, P5 ;  /* 0x000000050a007211 */ /* 0x000fe400028f340b */
[----:B------:R-:W-:-:S02]  /*89d0*/  CS2R R30, SRZ ;  /* 0x00000000001e7805 */ /* 0x000fc4000001ff00 */
[----:B------:R-:W-:Y:S01]  /*89e0*/  IADD3 R14, P1, P5, R63, UR4, R14 ;  /* 0x000000043f0e7c10 */ /* 0x000fe2000fd3e00e */
[----:B------:R-:W-:Y:S01]  /*89f0*/  ULDC UR4, c[0x0][0x3d4] ;  /* 0x0000f50000047ab9 */ /* 0x000fe20000000800 */
[----:B------:R-:W-:Y:S02]  /*8a00*/  CS2R R38, SRZ ;  /* 0x0000000000267805 */ /* 0x000fe4000001ff00 */
[----:B------:R-:W-:Y:S02]  /*8a10*/  CS2R R32, SRZ ;  /* 0x0000000000207805 */ /* 0x000fe4000001ff00 */
[----:B------:R-:W-:Y:S02]  /*8a20*/  IADD3.X R15, R62, UR5, R15, P1, P5 ;  /* 0x000000053e0f7c10 */ /* 0x000fe40008fea40f */
[----:B------:R-:W-:-:S04]  /*8a30*/  IADD3 R58, P1, P5, R65, UR6, R58 ;  /* 0x00000006413a7c10 */ /* 0x000fc8000fd3e03a */
[----:B------:R-:W-:Y:S02]  /*8a40*/  IADD3.X R59, R67, UR7, R0, P1, P5 ;  /* 0x00000007433b7c10 */ /* 0x000fe40008fea400 */
[----:B------:R-:W-:Y:S02]  /*8a50*/  ISETP.GE.AND P1, PT, R22, UR4, PT ;  /* 0x0000000416007c0c */ /* 0x000fe4000bf26270 */
[----:B------:R-:W-:-:S11]  /*8a60*/  ISETP.GE.AND P5, PT, R199, UR4, PT ;  /* 0x00000004c7007c0c */ /* 0x000fd6000bfa6270 */
[----:B------:R1:W5:Y:S04]  /*8a70*/  @!P1 LDG.E.64 R36, desc[UR46][R14.64] ;  /* 0x0000002e0e249981 */ /* 0x000368000c1e1b00 */
[----:B------:R1:W5:Y:S04]  /*8a80*/  @!P5 LDG.E.64 R30, desc[UR46][R14.64+0x40] ;  /* 0x0000402e0e1ed981 */ /* 0x000368000c1e1b00 */
[----:B------:R1:W5:Y:S04]  /*8a90*/  @!P1 LDG.E.64 R38, desc[UR46][R58.64] ;  /* 0x0000002e3a269981 */ /* 0x000368000c1e1b00 */
[----:B------:R1:W5:Y:S02]  /*8aa0*/  @!P5 LDG.E.64 R32, desc[UR46][R58.64+0x40] ;  /* 0x0000402e3a20d981 */ /* 0x000364000c1e1b00 */
.L_x_1300:
[----:B------:R-:W-:Y:S05]  /*8ab0*/  BSYNC B1 ;  /* 0x0000000000017941 */ /* 0x000fea0003800000 */
.L_x_1299:
[----:B------:R-:W-:Y:S04]  /*8ac0*/  BSSY B1, `(.L_x_1301) ;  /* 0x0000019000017945 */ /* 0x000fe80003800000 */
[----:B------:R-:W-:Y:S05]  /*8ad0*/  @P4 BRA `(.L_x_1302) ;  /* 0x00000000005c4947 */ /* 0x000fea0003800000 */
[----:B------:R-:W-:Y:S01]  /*8ae0*/  IMAD R9, R13, 0x60, RZ ;  /* 0x000000600d097824 */ /* 0x000fe200078e02ff */
[----:B------:R-:W-:Y:S01]  /*8af0*/  ULDC.64 UR4, c[0x0][0x3c8] ;  /* 0x0000f20000047ab9 */ /* 0x000fe20000000a00 */
[----:B------:R-:W-:Y:S01]  /*8b00*/  IMAD.WIDE.U32 R6, R12, 0x60, R6 ;  /* 0x000000600c067825 */ /* 0x000fe200078e0006 */
[----:B------:R-:W-:Y:S01]  /*8b10*/  ULDC.64 UR6, c[0x0][0x3e0] ;  /* 0x0000f80000067ab9 */ /* 0x000fe20000000a00 */
[----:B------:R-:W-:Y:S02]  /*8b20*/  CS2R R26, SRZ ;  /* 0x00000000001a7805 */ /* 0x000fe4000001ff00 */
[----:B------:R-:W-:Y:S01]  /*8b30*/  CS2R R24, SRZ ;  /* 0x0000000000187805 */ /* 0x000fe2000001ff00 */
[----:B------:R-:W-:Y:S01]  /*8b40*/  IMAD.IADD R7, R7, 0x1, R9 ;  /* 0x0000000107077824 */ /* 0x000fe200078e0209 */
[----:B------:R-:W-:Y:S01]  /*8b50*/  IADD3 R6, P1, P5, R63, UR4, R6 ;  /* 0x000000043f067c10 */ /* 0x000fe2000fd3e006 */
[----:B-1----:R-:W-:Y:S01]  /*8b60*/  IMAD R15, R11, 0x60, RZ ;  /* 0x000000600b0f7824 */ /* 0x002fe200078e02ff */
[----:B------:R-:W-:Y:S01]  /*8b70*/  ULDC UR4, c[0x0][0x3d4] ;  /* 0x0000f50000047ab9 */ /* 0x000fe20000000800 */
[----:B------:R-:W-:Y:S01]  /*8b80*/  IMAD.WIDE.U32 R4, R10, 0x60, R4 ;  /* 0x000000600a047825 */ /* 0x000fe200078e0004 */
[----:B------:R-:W-:-:S02]  /*8b90*/  IADD3.X R7, R62, UR5, R7, P1, P5 ;  /* 0x000000053e077c10 */ /* 0x000fc40008fea407 */
[----:B------:R-:W-:Y:S02]  /*8ba0*/  CS2R R8, SRZ ;  /* 0x0000000000087805 */ /* 0x000fe4000001ff00 */
[----:B------:R-:W-:Y:S01]  /*8bb0*/  CS2R R20, SRZ ;  /* 0x0000000000147805 */ /* 0x000fe2000001ff00 */
[----:B------:R-:W-:Y:S01]  /*8bc0*/  IMAD.IADD R0, R5, 0x1, R15 ;  /* 0x0000000105007824 */ /* 0x000fe200078e020f */
        /* <DEDUP_REMOVED lines=8> */
.L_x_1302:
[----:B------:R-:W-:Y:S05]  /*8c50*/  BSYNC B1 ;  /* 0x0000000000017941 */ /* 0x000fea0003800000 */
.L_x_1301:
[----:B------:R-:W-:Y:S01]  /*8c60*/  IMAD R0, R53, R12, RZ ;  /* 0x0000000c35007224 */ /* 0x000fe200078e02ff */
[----:B------:R-:W-:Y:S01]  /*8c70*/  ULDC.64 UR4, c[0x0][0x3c8] ;  /* 0x0000f20000047ab9 */ /* 0x000fe20000000a00 */
[----:B--2---:R-:W-:Y:S01]  /*8c80*/  IMAD.WIDE.U32 R6, R3, R10, R60 ;  /* 0x0000000a03067225 */ /* 0x004fe200078e003c */
[----:B------:R-:W-:-:S03]  /*8c90*/  ULDC.64 UR6, c[0x0][0x3e0] ;  /* 0x0000f80000067ab9 */ /* 0x000fc60000000a00 */
[----:B------:R-:W-:-:S04]  /*8ca0*/  IMAD.WIDE.U32 R4, R3, R12, R54 ;  /* 0x0000000c03047225 */ /* 0x000fc800078e0036 */
[----:B------:R-:W-:Y:S01]  /*8cb0*/  IMAD R10, R53, R10, RZ ;  /* 0x0000000a350a7224 */ /* 0x000fe200078e02ff */
[----:B------:R-:W-:Y:S01]  /*8cc0*/  IADD3 R4, P1, R4, UR4, RZ ;  /* 0x0000000404047c10 */ /* 0x000fe2000ff3e0ff */
[C---:B------:R-:W-:Y:S01]  /*8cd0*/  IMAD R13, R3.reuse, R13, R0 ;  /* 0x0000000d030d7224 */ /* 0x040fe200078e0200 */
[----:B------:R-:W-:Y:S01]  /*8ce0*/  IADD3 R0, P5, R6, UR6, RZ ;  /* 0x0000000606007c10 */ /* 0x000fe2000ffbe0ff */
[----:B------:R-:W-:Y:S01]  /*8cf0*/  IMAD R3, R3, R11, R10 ;  /* 0x0000000b03037224 */ /* 0x000fe200078e020a */
[----:B------:R-:W-:Y:S02]  /*8d00*/  UMOV UR4, 0xffffffff ;  /* 0xffffffff00047882 */ /* 0x000fe40000000000 */
[----:B------:R-:W-:Y:S02]  /*8d10*/  IADD3.X R5, R5, UR5, R13, P1, !PT ;  /* 0x0000000505057c10 */ /* 0x000fe40008ffe40d */
[----:B------:R-:W-:Y:S01]  /*8d20*/  IADD3.X R3, R7, UR7, R3, P5, !PT ;  /* 0x0000000707037c10 */ /* 0x000fe2000affe403 */
[----:B------:R-:W-:Y:S06]  /*8d30*/  BRA.DIV UR4, `(.L_x_1303) ;  /* 0x000001c204b47947 */ /* 0x000fec000b800000 */
.L_x_1611:
[----:B------:R-:W-:-:S03]  /*8d40*/  UMOV UR4, 0xffffffff ;  /* 0xffffffff00047882 */ /* 0x000fc60000000000 */
[----:B------:R-:W-:Y:S05]  /*8d50*/  BRA.DIV UR4, `(.L_x_1304) ;  /* 0x000001c204d47947 */ /* 0x000fea000b800000 */
.L_x_1614:
[----:B------:R-:W-:-:S03]  /*8d60*/  UMOV UR4, 0xffffffff ;  /* 0xffffffff00047882 */ /* 0x000fc60000000000 */
[----:B------:R-:W-:Y:S05]  /*8d70*/  BRA.DIV UR4, `(.L_x_1305) ;  /* 0x000001c204f47947 */ /* 0x000fea000b800000 */
.L_x_1617:
[----:B------:R-:W-:-:S03]  /*8d80*/  UMOV UR4, 0xffffffff ;  /* 0xffffffff00047882 */ /* 0x000fc60000000000 */
[----:B------:R-:W-:Y:S05]  /*8d90*/  BRA.DIV UR4, `(.L_x_1306) ;  /* 0x000001c604147947 */ /* 0x000fea000b800000 */
.L_x_1620:
[----:B------:R-:W-:-:S03]  /*8da0*/  UMOV UR4, 0xffffffff ;  /* 0xffffffff00047882 */ /* 0x000fc60000000000 */
[----:B------:R-:W-:Y:S05]  /*8db0*/  BRA.DIV UR4, `(.L_x_1307) ;  /* 0x000001c604347947 */ /* 0x000fea000b800000 */
.L_x_1623:
[----:B------:R-:W-:-:S03]  /*8dc0*/  UMOV UR4, 0xffffffff ;  /* 0xffffffff00047882 */ /* 0x000fc60000000000 */
[----:B------:R-:W-:Y:S05]  /*8dd0*/  BRA.DIV UR4, `(.L_x_1308) ;  /* 0x000001c604547947 */ /* 0x000fea000b800000 */
.L_x_1626:
[----:B------:R-:W-:-:S03]  /*8de0*/  UMOV UR4, 0xffffffff ;  /* 0xffffffff00047882 */ /* 0x000fc60000000000 */
[----:B------:R-:W-:Y:S05]  /*8df0*/  BRA.DIV UR4, `(.L_x_1309) ;  /* 0x000001c604747947 */ /* 0x000fea000b800000 */
.L_x_1629:
[----:B------:R-:W-:-:S03]  /*8e00*/  UMOV UR4, 0xffffffff ;  /* 0xffffffff00047882 */ /* 0x000fc60000000000 */
[----:B------:R-:W-:Y:S05]  /*8e10*/  BRA.DIV UR4, `(.L_x_1310) ;  /* 0x000001c604947947 */ /* 0x000fea000b800000 */
.L_x_1632:
[----:B------:R-:W-:-:S03]  /*8e20*/  UMOV UR4, 0xffffffff ;  /* 0xffffffff00047882 */ /* 0x000fc60000000000 */
[----:B------:R-:W-:Y:S05]  /*8e30*/  BRA.DIV UR4, `(.L_x_1311) ;  /* 0x000001c604b47947 */ /* 0x000fea000b800000 */
.L_x_1635:
[----:B------:R-:W-:-:S03]  /*8e40*/  UMOV UR4, 0xffffffff ;  /* 0xffffffff00047882 */ /* 0x000fc60000000000 */
[----:B------:R-:W-:Y:S05]  /*8e50*/  BRA.DIV UR4, `(.L_x_1312) ;  /* 0x000001c604d47947 */ /* 0x000fea000b800000 */
.L_x_1638:
[----:B------:R-:W-:-:S03]  /*8e60*/  UMOV UR4, 0xffffffff ;  /* 0xffffffff00047882 */ /* 0x000fc60000000000 */
[----:B------:R-:W-:Y:S05]  /*8e70*/  BRA.DIV UR4, `(.L_x_1313) ;  /* 0x000001c604f47947 */ /* 0x000fea000b800000 */
.L_x_1641:
[----:B------:R-:W-:-:S03]  /*8e80*/  UMOV UR4, 0xffffffff ;  /* 0xffffffff00047882 */ /* 0x000fc60000000000 */
[----:B------:R-:W-:Y:S05]  /*8e90*/  BRA.DIV UR4, `(.L_x_1314) ;  /* 0x000001ca04147947 */ /* 0x000fea000b800000 */
.L_x_1644:
[----:B------:R-:W-:-:S03]  /*8ea0*/  UMOV UR4, 0xffffffff ;  /* 0xffffffff00047882 */ /* 0x000fc60000000000 */
[----:B------:R-:W-:Y:S05]  /*8eb0*/  BRA.DIV UR4, `(.L_x_1315) ;  /* 0x000001ca04347947 */ /* 0x000fea000b800000 */
.L_x_1647:
[----:B------:R-:W-:-:S03]  /*8ec0*/  UMOV UR4, 0xffffffff ;  /* 0xffffffff00047882 */ /* 0x000fc60000000000 */
[----:B------:R-:W-:Y:S05]  /*8ed0*/  BRA.DIV UR4, `(.L_x_1316) ;  /* 0x000001ca04547947 */ /* 0x000fea000b800000 */
.L_x_1650:
[----:B------:R-:W-:-:S03]  /*8ee0*/  UMOV UR4, 0xffffffff ;  /* 0xffffffff00047882 */ /* 0x000fc60000000000 */
[----:B------:R-:W-:Y:S05]  /*8ef0*/  BRA.DIV UR4, `(.L_x_1317) ;  /* 0x000001ca04747947 */ /* 0x000fea000b800000 */
.L_x_1653:
[----:B------:R-:W-:-:S03]  /*8f00*/  UMOV UR4, 0xffffffff ;  /* 0xffffffff00047882 */ /* 0x000fc60000000000 */
[----:B------:R-:W-:Y:S05]  /*8f10*/  BRA.DIV UR4, `(.L_x_1318) ;  /* 0x000001ca04947947 */ /* 0x000fea000b800000 */
.L_x_1656:
[----:B------:R-:W-:Y:S01]  /*8f20*/  ULEA.HI UR4, UR43, UR43, URZ, 0x1 ;  /* 0x0000002b2b047291 */ /* 0x000fe2000f8f083f */
[----:B------:R-:W-:Y:S03]  /*8f30*/  BSSY B1, `(.L_x_1319) ;  /* 0x0000007000017945 */ /* 0x000fe60003800000 */
[----:B------:R-:W-:-:S04]  /*8f40*/  ULOP3.LUT UR4, UR4, 0xfffffffe, URZ, 0xc0, !UPT ;  /* 0xfffffffe04047892 */ /* 0x000fc8000f8ec03f */
[----:B------:R-:W-:-:S06]  /*8f50*/  UIADD3 UR4, UR43, -UR4, URZ ;  /* 0x800000042b047290 */ /* 0x000fcc000fffe03f */
[----:B------:R-:W-:-:S05]  /*8f60*/  IMAD.U32 R3, RZ, RZ, UR4 ;  /* 0x00000004ff037e24 */ /* 0x000fca000f8e00ff */
[----:B------:R-:W-:-:S04]  /*8f70*/  SHF.L.U32 R3, R3, 0x1f, RZ ;  /* 0x0000001f03037819 */ /* 0x000fc800000006ff */
[----:B------:R-:W2:Y:S02]  /*8f80*/  SYNCS.PHASECHK.TRANS64.TRYWAIT P1, [R16+URZ+0x28400], R3 ;  /* 0x02840003100075a7 */ /* 0x000ea4000802017f */
[----:B--2---:R-:W-:Y:S05]  /*8f90*/  @!P1 BRA `(.L_x_1320) ;  /* 0x000001c8009c9947 */ /* 0x004fea0003800000 */
.L_x_1657:
[----:B------:R-:W-:Y:S05]  /*8fa0*/  BSYNC B1 ;  /* 0x0000000000017941 */ /* 0x000fea0003800000 */
.L_x_1319:
[----:B------:R-:W-:Y:S04]  /*8fb0*/  BSSY B1, `(.L_x_1321) ;  /* 0x00000f9000017945 */ /* 0x000fe80003800000 */
[----:B------:R-:W-:Y:S05]  /*8fc0*/  @P0 BRA `(.L_x_1322) ;  /* 0x0000000c00dc0947 */ /* 0x000fea0003800000 */
[----:B------:R-:W3:Y:S01]  /*8fd0*/  LDC R0, c[0x0][0x3d4] ;  /* 0x0000f500ff007b82 */ /* 0x000ee20000000800 */
[----:B------:R-:W-:Y:S01]  /*8fe0*/  BSSY B2, `(.L_x_1323) ;  /* 0x000007a000027945 */ /* 0x000fe20003800000 */
[-C--:B---3--:R-:W-:Y:S02]  /*8ff0*/  ISETP.GE.AND P0, PT, R22, R0.reuse, PT ;  /* 0x000000001600720c */ /* 0x088fe40003f06270 */
[----:B------:R-:W-:-:S11]  /*9000*/  ISETP.GE.AND P1, PT, R199, R0, PT ;  /* 0x00000000c700720c */ /* 0x000fd60003f26270 */
[----:B------:R-:W-:Y:S05]  /*9010*/  @P0 BRA `(.L_x_1324) ;  /* 0x0000000400d80947 */ /* 0x000fea0003800000 */
[----:B------:R-:W3:Y:S01]  /*9020*/  LDS.128 R4, [R214+0x18000] ;  /* 0x01800000d6047984 */ /* 0x000ee20000000c00 */
[----:B-----5:R-:W-:Y:S02]  /*9030*/  SHF.R.U32.HI R10, RZ, 0x8, R49 ;  /* 0x00000008ff0a7819 */ /* 0x020fe40000011631 */
[----:B------:R-:W-:Y:S02]  /*9040*/  LOP3.LUT R11, R49, 0xff, RZ, 0xc0, !PT ;  /* 0x000000ff310b7812 */ /* 0x000fe400078ec0ff */
[----:B------:R-:W-:Y:S02]  /*9050*/  LOP3.LUT R10, R10, 0xff, RZ, 0xc0, !PT ;  /* 0x000000ff0a0a7812 */ /* 0x000fe400078ec0ff */
[----:B------:R-:W-:Y:S02]  /*9060*/  SHF.R.U32.HI R12, RZ, 0x8, R51 ;  /* 0x00000008ff0c7819 */ /* 0x000fe40000011633 */
[----:B------:R-:W-:Y:S02]  /*9070*/  SHF.R.U32.HI R0, RZ, 0x8, R48 ;  /* 0x00000008ff007819 */ /* 0x000fe40000011630 */
[----:B------:R-:W-:-:S02]  /*9080*/  PRMT R10, R10, 0x7604, R11 ;  /* 0x000076040a0a7816 */ /* 0x000fc4000000000b */
[----:B-1----:R-:W-:Y:S02]  /*9090*/  LOP3.LUT R15, R51, 0xff, RZ, 0xc0, !PT ;  /* 0x000000ff330f7812 */ /* 0x002fe400078ec0ff */
[----:B------:R-:W-:Y:S02]  /*90a0*/  LOP3.LUT R12, R12, 0xff, RZ, 0xc0, !PT ;  /* 0x000000ff0c0c7812 */ /* 0x000fe400078ec0ff */
[----:B------:R-:W-:Y:S02]  /*90b0*/  SHF.R.U32.HI R14, RZ, 0x10, R51 ;  /* 0x00000010ff0e7819 */ /* 0x000fe40000011633 */
[----:B------:R-:W-:Y:S02]  /*90c0*/  SHF.R.U32.HI R11, RZ, 0x10, R49 ;  /* 0x00000010ff0b7819 */ /* 0x000fe40000011631 */
[----:B--2---:R-:W-:Y:S02]  /*90d0*/  LOP3.LUT R3, R48, 0xff, RZ, 0xc0, !PT ;  /* 0x000000ff30037812 */ /* 0x004fe400078ec0ff */
[----:B------:R-:W-:Y:S01]  /*90e0*/  LOP3.LUT R0, R0, 0xff, RZ, 0xc0, !PT ;  /* 0x000000ff00007812 */ /* 0x000fe200078ec0ff */
[----:B------:R-:W-:Y:S01]  /*90f0*/  IMAD.U32 R11, R11, 0x10000, RZ ;  /* 0x000100000b0b7824 */ /* 0x000fe200078e00ff */
[----:B------:R-:W-:Y:S01]  /*9100*/  PRMT R12, R12, 0x7604, R15 ;  /* 0x000076040c0c7816 */ /* 0x000fe2000000000f */
[----:B------:R-:W-:Y:S01]  /*9110*/  IMAD.U32 R15, R14, 0x10000, RZ ;  /* 0x000100000e0f7824 */ /* 0x000fe200078e00ff */
[----:B------:R-:W-:-:S02]  /*9120*/  PRMT R3, R0, 0x7604, R3 ;  /* 0x0000760400037816 */ /* 0x000fc40000000003 */
[----:B------:R-:W-:Y:S02]  /*9130*/  SHF.R.U32.HI R0, RZ, 0x8, R50 ;  /* 0x00000008ff007819 */ /* 0x000fe40000011632 */
[----:B------:R-:W-:Y:S02]  /*9140*/  LOP3.LUT R3, R3, 0xff0000, R48, 0xf8, !PT ;  /* 0x00ff000003037812 */ /* 0x000fe400078ef830 */
[----:B------:R-:W-:Y:S02]  /*9150*/  LOP3.LUT R15, R12, 0xff0000, R15, 0xf8, !PT ;  /* 0x00ff00000c0f7812 */ /* 0x000fe400078ef80f */
[----:B------:R-:W-:Y:S02]  /*9160*/  LOP3.LUT R11, R10, 0xff0000, R11, 0xf8, !PT ;  /* 0x00ff00000a0b7812 */ /* 0x000fe400078ef80b */
[----:B------:R-:W-:Y:S02]  /*9170*/  LOP3.LUT R13, R50, 0xff, RZ, 0xc0, !PT ;  /* 0x000000ff320d7812 */ /* 0x000fe400078ec0ff */
[----:B------:R-:W-:-:S02]  /*9180*/  LOP3.LUT R0, R0, 0xff, RZ, 0xc0, !PT ;  /* 0x000000ff00007812 */ /* 0x000fc400078ec0ff */
[----:B------:R-:W-:Y:S02]  /*9190*/  LOP3.LUT R14, R3, 0xff000000, R48, 0xf8, !PT ;  /* 0xff000000030e7812 */ /* 0x000fe400078ef830 */
[----:B------:R-:W-:Y:S02]  /*91a0*/  LOP3.LUT R51, R15, 0xff000000, R51, 0xf8, !PT ;  /* 0xff0000000f337812 */ /* 0x000fe400078ef833 */
[----:B------:R-:W-:Y:S02]  /*91b0*/  LOP3.LUT R48, R11, 0xff000000, R49, 0xf8, !PT ;  /* 0xff0000000b307812 */ /* 0x000fe400078ef831 */
[----:B------:R-:W-:Y:S02]  /*91c0*/  PRMT R13, R0, 0x7604, R13 ;  /* 0x00007604000d7816 */ /* 0x000fe4000000000d */
[----:B---3--:R-:W-:Y:S02]  /*91d0*/  F2FP.F16.E4M3.UNPACK_B R0, R6.H1 ;  /* 0x00000006ff00723e */ /* 0x008fe400030006ff */
[----:B------:R-:W-:-:S02]  /*91e0*/  F2FP.F16.E4M3.UNPACK_B R53, R51 ;  /* 0x00000033ff35723e */ /* 0x000fc400020006ff */
[----:B------:R-:W-:Y:S01]  /*91f0*/  F2FP.F16.E4M3.UNPACK_B R15, R48 ;  /* 0x00000030ff0f723e */ /* 0x000fe200020006ff */
[--C-:B------:R-:W-:Y:S01]  /*9200*/  HADD2.F32 R11, -RZ, R0.reuse.H1_H1 ;  /* 0x30000000ff0b7230 */ /* 0x100fe20000004100 */
[--C-:B------:R-:W-:Y:S01]  /*9210*/  LOP3.LUT R13, R13, 0xff0000, R50.reuse, 0xf8, !PT ;  /* 0x00ff00000d0d7812 */ /* 0x100fe200078ef832 */
[----:B------:R-:W-:Y:S01]  /*9220*/  HADD2.F32 R54, -RZ, R53.H1_H1 ;  /* 0x30000035ff367230 */ /* 0x000fe20000004100 */
[----:B------:R-:W-:Y:S01]  /*9230*/  F2FP.F16.E4M3.UNPACK_B R3, R6 ;  /* 0x00000006ff03723e */ /* 0x000fe200020006ff */
[----:B------:R-:W-:Y:S01]  /*9240*/  HADD2.F32 R49, -RZ, R15.H1_H1 ;  /* 0x3000000fff317230 */ /* 0x000fe20000004100 */
[----:B------:R-:W-:Y:S01]  /*9250*/  LOP3.LUT R50, R13, 0xff000000, R50, 0xf8, !PT ;  /* 0xff0000000d327812 */ /* 0x000fe200078ef832 */
[----:B------:R-:W-:Y:S02]  /*9260*/  HADD2.F32 R10, -RZ, R0.H0_H0 ;  /* 0x20000000ff0a7230 */ /* 0x000fe40000004100 */
[CC--:B------:R-:W-:Y:S01]  /*9270*/  FMUL.FTZ R55, R11.reuse, R54.reuse ;  /* 0x000000360b377220 */ /* 0x0c0fe20000410000 */
[----:B------:R-:W-:Y:S01]  /*9280*/  F2FP.F16.E4M3.UNPACK_B R12, R7 ;  /* 0x00000007ff0c723e */ /* 0x000fe200020006ff */
[----:B------:R-:W-:Y:S01]  /*9290*/  FMUL.FTZ R11, R11, R49 ;  /* 0x000000310b0b7220 */ /* 0x000fe20000410000 */
[----:B------:R-:W-:Y:S01]  /*92a0*/  F2FP.F16.E4M3.UNPACK_B R13, R7.H1 ;  /* 0x00000007ff0d723e */ /* 0x000fe200030006ff */
[C---:B------:R-:W-:Y:S01]  /*92b0*/  FFMA.FTZ R55, R10.reuse, R49, -R55 ;  /* 0x000000310a377223 */ /* 0x040fe20000010837 */
[-C--:B------:R-:W-:Y:S01]  /*92c0*/  F2FP.F16.E4M3.UNPACK_B R6, R5.reuse ;  /* 0x00000005ff06723e */ /* 0x080fe200020006ff */
[----:B------:R-:W-:Y:S01]  /*92d0*/  FFMA.FTZ R60, R10, R54, R11 ;  /* 0x000000360a3c7223 */ /* 0x000fe2000001000b */
[----:B------:R-:W-:Y:S01]  /*92e0*/  F2FP.F16.E4M3.UNPACK_B R7, R5.H1 ;  /* 0x00000005ff07723e */ /* 0x000fe200030006ff */
[----:B------:R-:W-:Y:S01]  /*92f0*/  HADD2.F32 R54, -RZ, R53.H0_H0 ;  /* 0x20000035ff367230 */ /* 0x000fe20000004100 */
[----:B------:R-:W-:Y:S01]  /*9300*/  F2FP.F16.E4M3.UNPACK_B R51, R51.H1 ;  /* 0x00000033ff33723e */ /* 0x000fe200030006ff */
[----:B------:R-:W-:Y:S01]  /*9310*/  HADD2.F32 R5, -RZ, R3.H1_H1 ;  /* 0x30000003ff057230 */ /* 0x000fe20000004100 */
[----:B------:R-:W-:Y:S01]  /*9320*/  F2FP.F16.E4M3.UNPACK_B R48, R48.H1 ;  /* 0x00000030ff30723e */ /* 0x000fe200030006ff */
[----:B------:R-:W-:Y:S01]  /*9330*/  HADD2.F32 R10, -RZ, R15.H0_H0 ;  /* 0x2000000fff0a7230 */ /* 0x000fe20000004100 */
[----:B------:R-:W-:Y:S01]  /*9340*/  F2FP.F16.E4M3.UNPACK_B R0, R4 ;  /* 0x00000004ff00723e */ /* 0x000fe200020006ff */
[----:B------:R-:W-:-:S02]  /*9350*/  HADD2.F32 R3, -RZ, R3.H0_H0 ;  /* 0x20000003ff037230 */ /* 0x000fc40000004100 */
[C---:B------:R-:W-:Y:S01]  /*9360*/  FMUL.FTZ R58, R5.reuse, R54 ;  /* 0x00000036053a7220 */ /* 0x040fe20000410000 */
[----:B------:R-:W-:Y:S02]  /*9370*/  HADD2.F32 R11, -RZ, R51.H0_H0 ;  /* 0x20000033ff0b7230 */ /* 0x000fe40000004100 */
[-C--:B------:R-:W-:Y:S01]  /*9380*/  FMUL.FTZ R15, R5, R10.reuse ;  /* 0x0000000a050f7220 */ /* 0x080fe20000410000 */
[----:B------:R-:W-:Y:S02]  /*9390*/  HADD2.F32 R5, -RZ, R12.H1_H1 ;  /* 0x3000000cff057230 */ /* 0x000fe40000004100 */
[C---:B------:R-:W-:Y:S01]  /*93a0*/  FFMA.FTZ R58, R3.reuse, R10, -R58 ;  /* 0x0000000a033a7223 */ /* 0x040fe2000001083a */
[----:B------:R-:W-:Y:S02]  /*93b0*/  HADD2.F32 R10, -RZ, R48.H0_H0 ;  /* 0x20000030ff0a7230 */ /* 0x000fe40000004100 */
[----:B------:R-:W-:Y:S01]  /*93c0*/  FFMA.FTZ R53, R3, R54, R15 ;  /* 0x0000003603357223 */ /* 0x000fe2000001000f */
[----:B------:R-:W-:-:S02]  /*93d0*/  HADD2.F32 R12, -RZ, R12.H0_H0 ;  /* 0x2000000cff0c7230 */ /* 0x000fc40000004100 */
[CC--:B------:R-:W-:Y:S01]  /*93e0*/  FMUL.FTZ R15, R5.reuse, R11.reuse ;  /* 0x0000000b050f7220 */ /* 0x0c0fe20000410000 */
[----:B------:R-:W-:Y:S02]  /*93f0*/  HADD2.F32 R54, -RZ, R51.H1_H1 ;  /* 0x30000033ff367230 */ /* 0x000fe40000004100 */
[-C--:B------:R-:W-:Y:S01]  /*9400*/  FMUL.FTZ R5, R5, R10.reuse ;  /* 0x0000000a05057220 */ /* 0x080fe20000410000 */
[--C-:B------:R-:W-:Y:S02]  /*9410*/  HADD2.F32 R3, -RZ, R13.reuse.H1_H1 ;  /* 0x3000000dff037230 */ /* 0x100fe40000004100 */
[C---:B------:R-:W-:Y:S01]  /*9420*/  FFMA.FTZ R51, R12.reuse, R10, -R15 ;  /* 0x0000000a0c337223 */ /* 0x040fe2000001080f */
[----:B------:R-:W-:Y:S02]  /*9430*/  HADD2.F32 R48, -RZ, R48.H1_H1 ;  /* 0x30000030ff307230 */ /* 0x000fe40000004100 */
[----:B------:R-:W-:Y:S01]  /*9440*/  FFMA.FTZ R62, R12, R11, R5 ;  /* 0x0000000b0c3e7223 */ /* 0x000fe20000010005 */
[----:B------:R-:W-:-:S02]  /*9450*/  HADD2.F32 R13, -RZ, R13.H0_H0 ;  /* 0x2000000dff0d7230 */ /* 0x000fc40000004100 */
[C---:B------:R-:W-:Y:S01]  /*9460*/  FMUL.FTZ R10, R3.reuse, R54 ;  /* 0x00000036030a7220 */ /* 0x040fe20000410000 */
[----:B------:R-:W-:Y:S01]  /*9470*/  F2FP.F16.E4M3.UNPACK_B R11, R50 ;  /* 0x00000032ff0b723e */ /* 0x000fe200020006ff */
[----:B------:R-:W-:Y:S01]  /*9480*/  FMUL.FTZ R12, R3, R48 ;  /* 0x00000030030c7220 */ /* 0x000fe20000410000 */
[----:B------:R-:W-:Y:S01]  /*9490*/  F2FP.F16.E4M3.UNPACK_B R4, R4.H1 ;  /* 0x00000004ff04723e */ /* 0x000fe200030006ff */
[C---:B------:R-:W-:Y:S01]  /*94a0*/  FFMA.FTZ R59, R13.reuse, R48, -R10 ;  /* 0x000000300d3b7223 */ /* 0x040fe2000001080a */
[----:B------:R-:W-:Y:S01]  /*94b0*/  F2FP.F16.E4M3.UNPACK_B R10, R14 ;  /* 0x0000000eff0a723e */ /* 0x000fe200020006ff */
[----:B------:R-:W-:Y:S01]  /*94c0*/  FFMA.FTZ R54, R13, R54, R12 ;  /* 0x000000360d367223 */ /* 0x000fe2000001000c */
[--C-:B------:R-:W-:Y:S01]  /*94d0*/  HADD2.F32 R15, -RZ, R11.reuse.H1_H1 ;  /* 0x3000000bff0f7230 */ /* 0x100fe20000004100 */
[----:B------:R-:W-:Y:S01]  /*94e0*/  F2FP.F16.E4M3.UNPACK_B R14, R14.H1 ;  /* 0x0000000eff0e723e */ /* 0x000fe200030006ff */
[----:B------:R-:W-:Y:S01]  /*94f0*/  HADD2.F32 R12, -RZ, R11.H0_H0 ;  /* 0x2000000bff0c7230 */ /* 0x000fe20000004100 */
[----:B------:R-:W-:Y:S01]  /*9500*/  F2FP.F16.E4M3.UNPACK_B R50, R50.H1 ;  /* 0x00000032ff32723e */ /* 0x000fe200030006ff */
[----:B------:R-:W-:-:S02]  /*9510*/  HADD2.F32 R5, -RZ, R4.H1_H1 ;  /* 0x30000004ff057230 */ /* 0x000fc40000004100 */
[----:B------:R-:W-:Y:S02]  /*9520*/  HADD2.F32 R11, -RZ, R10.H1_H1 ;  /* 0x3000000aff0b7230 */ /* 0x000fe40000004100 */
[----:B------:R-:W-:Y:S02]  /*9530*/  HADD2.F32 R3, -RZ, R0.H1_H1 ;  /* 0x30000000ff037230 */ /* 0x000fe40000004100 */
[C---:B------:R-:W-:Y:S01]  /*9540*/  FMUL.FTZ R13, R5.reuse, R15 ;  /* 0x0000000f050d7220 */ /* 0x040fe20000410000 */
[----:B------:R-:W-:Y:S02]  /*9550*/  HADD2.F32 R10, -RZ, R10.H0_H0 ;  /* 0x2000000aff0a7230 */ /* 0x000fe40000004100 */
[----:B------:R-:W-:Y:S01]  /*9560*/  FMUL.FTZ R49, R5, R11 ;  /* 0x0000000b05317220 */ /* 0x000fe20000410000 */
[----:B------:R-:W-:Y:S02]  /*9570*/  HADD2.F32 R4, -RZ, R4.H0_H0 ;  /* 0x20000004ff047230 */ /* 0x000fe40000004100 */
[----:B------:R-:W-:Y:S01]  /*9580*/  FMUL.FTZ R5, R3, R12 ;  /* 0x0000000c03057220 */ /* 0x000fe20000410000 */
[----:B------:R-:W-:-:S02]  /*9590*/  HADD2.F32 R0, -RZ, R0.H0_H0 ;  /* 0x20000000ff007230 */ /* 0x000fc40000004100 */
[-C--:B------:R-:W-:Y:S01]  /*95a0*/  FMUL.FTZ R3, R3, R10.reuse ;  /* 0x0000000a03037220 */ /* 0x080fe20000410000 */
[C---:B------:R-:W-:Y:S01]  /*95b0*/  FFMA.FTZ R48, R4.reuse, R11, -R13 ;  /* 0x0000000b04307223 */ /* 0x040fe2000001080d */
[----:B------:R-:W-:Y:S01]  /*95c0*/  FFMA.FTZ R49, R4, R15, R49 ;  /* 0x0000000f04317223 */ /* 0x000fe20000010031 */
[C---:B------:R-:W-:Y:S01]  /*95d0*/  FFMA.FTZ R13, R0.reuse, R10, -R5 ;  /* 0x0000000a000d7223 */ /* 0x040fe20000010805 */
[----:B------:R-:W-:Y:S01]  /*95e0*/  FFMA.FTZ R12, R0, R12, R3 ;  /* 0x0000000c000c7223 */ /* 0x000fe20000010003 */
[----:B------:R-:W-:Y:S02]  /*95f0*/  HADD2.F32 R4, -RZ, R14.H1_H1 ;  /* 0x3000000eff047230 */ /* 0x000fe40000004100 */
[----:B------:R-:W-:Y:S02]  /*9600*/  HADD2.F32 R3, -RZ, R7.H1_H1 ;  /* 0x30000007ff037230 */ /* 0x000fe40000004100 */
[--C-:B------:R-:W-:Y:S02]  /*9610*/  HADD2.F32 R10, -RZ, R50.reuse.H1_H1 ;  /* 0x30000032ff0a7230 */ /* 0x100fe40000004100 */
[----:B------:R-:W-:-:S02]  /*9620*/  HADD2.F32 R11, -RZ, R50.H0_H0 ;  /* 0x20000032ff0b7230 */ /* 0x000fc40000004100 */
[C---:B------:R-:W-:Y:S01]  /*9630*/  FMUL.FTZ R15, R3.reuse, R4 ;  /* 0x00000004030f7220 */ /* 0x040fe20000410000 */
[----:B------:R-:W-:Y:S02]  /*9640*/  HADD2.F32 R0, -RZ, R6.H1_H1 ;  /* 0x30000006ff007230 */ /* 0x000fe40000004100 */
[----:B------:R-:W-:Y:S02]  /*9650*/  HADD2.F32 R5, -RZ, R14.H0_H0 ;  /* 0x2000000eff057230 */ /* 0x000fe40000004100 */
[----:B------:R-:W-:Y:S01]  /*9660*/  FMUL.FTZ R14, R3, R10 ;  /* 0x0000000a030e7220 */ /* 0x000fe20000410000 */
[----:B------:R-:W-:Y:S02]  /*9670*/  HADD2.F32 R7, -RZ, R7.H0_H0 ;  /* 0x20000007ff077230 */ /* 0x000fe40000004100 */
[C---:B------:R-:W-:Y:S01]  /*9680*/  FMUL.FTZ R3, R0.reuse, R11 ;  /* 0x0000000b00037220 */ /* 0x040fe20000410000 */
[----:B------:R-:W-:Y:S02]  /*9690*/  HADD2.F32 R6, -RZ, R6.H0_H0 ;  /* 0x20000006ff067230 */ /* 0x000fe40000004100 */
[-C--:B------:R-:W-:Y:S01]  /*96a0*/  FMUL.FTZ R0, R0, R5.reuse ;  /* 0x0000000500007220 */ /* 0x080fe20000410000 */
[C---:B------:R-:W-:Y:S01]  /*96b0*/  FFMA.FTZ R14, R7.reuse, R4, -R14 ;  /* 0x00000004070e7223 */ /* 0x040fe2000001080e */
[----:B------:R-:W-:Y:S01]  /*96c0*/  FFMA.FTZ R15, R7, R10, R15 ;  /* 0x0000000a070f7223 */ /* 0x000fe2000001000f */
[C---:B------:R-:W-:Y:S01]  /*96d0*/  FFMA.FTZ R5, R6.reuse, R5, -R3 ;  /* 0x0000000506057223 */ /* 0x040fe20000010803 */
[----:B------:R-:W-:Y:S01]  /*96e0*/  FFMA.FTZ R0, R6, R11, R0 ;  /* 0x0000000b06007223 */ /* 0x000fe20000010000 */
[----:B------:R-:W-:-:S02]  /*96f0*/  F2FP.SATFINITE.E4M3.F32.PACK_AB_MERGE_C R6, R60, R55, RZ ;  /* 0x000000373c06723e */ /* 0x000fc400048070ff */
[----:B------:R-:W-:Y:S02]  /*9700*/  F2FP.SATFINITE.E4M3.F32.PACK_AB_MERGE_C R7, R54, R59, RZ ;  /* 0x0000003b3607723e */ /* 0x000fe400048070ff */
[----:B------:R-:W-:Y:S02]  /*9710*/  F2FP.SATFINITE.E4M3.F32.PACK_AB_MERGE_C R4, R49, R48, RZ ;  /* 0x000000303104723e */ /* 0x000fe400048070ff */
[----:B------:R-:W-:Y:S02]  /*9720*/  F2FP.SATFINITE.E4M3.F32.PACK_AB_MERGE_C R14, R15, R14, RZ ;  /* 0x0000000e0f0e723e */ /* 0x000fe400048070ff */
[----:B------:R-:W-:Y:S02]  /*9730*/  F2FP.SATFINITE.E4M3.F32.PACK_AB_MERGE_C R6, R53, R58, R6 ;  /* 0x0000003a3506723e */ /* 0x000fe40004807006 */
[----:B------:R-:W-:Y:S02]  /*9740*/  F2FP.SATFINITE.E4M3.F32.PACK_AB_MERGE_C R7, R62, R51, R7 ;  /* 0x000000333e07723e */ /* 0x000fe40004807007 */
[----:B------:R-:W-:-:S02]  /*9750*/  F2FP.SATFINITE.E4M3.F32.PACK_AB_MERGE_C R4, R12, R13, R4 ;  /* 0x0000000d0c04723e */ /* 0x000fc40004807004 */
[----:B------:R-:W-:-:S05]  /*9760*/  F2FP.SATFINITE.E4M3.F32.PACK_AB_MERGE_C R5, R0, R5, R14 ;  /* 0x000000050005723e */ /* 0x000fca000480700e */
[----:B------:R3:W-:Y:S02]  /*9770*/  STS.128 [R214+0x18000], R4 ;  /* 0x01800004d6007388 */ /* 0x0007e40000000c00 */
.L_x_1324:
[----:B------:R-:W-:Y:S05]  /*9780*/  BSYNC B2 ;  /* 0x0000000000027941 */ /* 0x000fea0003800000 */
.L_x_1323:
[----:B------:R-:W-:Y:S05]  /*9790*/  @P1 BRA `(.L_x_1322) ;  /* 0x0000000400e81947 */ /* 0x000fea0003800000 */
[----:B---3--:R-:W3:Y:S01]  /*97a0*/  LDS.128 R4, [R214+0x1c000] ;  /* 0x01c00000d6047984 */ /* 0x008ee20000000c00 */
[----:B--2--5:R-:W-:Y:S02]  /*97b0*/  SHF.R.U32.HI R3, RZ, 0x8, R44 ;  /* 0x00000008ff037819 */ /* 0x024fe4000001162c */
[----:B------:R-:W-:Y:S02]  /*97c0*/  SHF.R.U32.HI R11, RZ, 0x8, R45 ;  /* 0x00000008ff0b7819 */ /* 0x000fe4000001162d */
[----:B-1----:R-:W-:Y:S02]  /*97d0*/  SHF.R.U32.HI R15, RZ, 0x8, R47 ;  /* 0x00000008ff0f7819 */ /* 0x002fe4000001162f */
[----:B------:R-:W-:Y:S02]  /*97e0*/  LOP3.LUT R0, R44, 0xff, RZ, 0xc0, !PT ;  /* 0x000000ff2c007812 */ /* 0x000fe400078ec0ff */
[----:B------:R-:W-:Y:S02]  /*97f0*/  LOP3.LUT R3, R3, 0xff, RZ, 0xc0, !PT ;  /* 0x000000ff03037812 */ /* 0x000fe400078ec0ff */
[----:B------:R-:W-:-:S02]  /*9800*/  LOP3.LUT R10, R45, 0xff, RZ, 0xc0, !PT ;  /* 0x000000ff2d0a7812 */ /* 0x000fc400078ec0ff */
        /* <DEDUP_REMOVED lines=9> */
[----:B------:R-:W-:Y:S02]  /*98a0*/  LOP3.LUT R0, R0, 0xff, RZ, 0xc0, !PT ;  /* 0x000000ff00007812 */ /* 0x000fe400078ec0ff */
[----:B------:R-:W-:Y:S02]  /*98b0*/  LOP3.LUT R10, R10, 0xff, RZ, 0xc0, !PT ;  /* 0x000000ff0a0a7812 */ /* 0x000fe400078ec0ff */
[----:B------:R-:W-:-:S02]  /*98c0*/  LOP3.LUT R14, R14, 0xff, RZ, 0xc0, !PT ;  /* 0x000000ff0e0e7812 */ /* 0x000fc400078ec0ff */
[----:B------:R-:W-:Y:S02]  /*98d0*/  SHF.R.U32.HI R13, RZ, 0x8, R46 ;  /* 0x00000008ff0d7819 */ /* 0x000fe4000001162e */
[----:B------:R-:W-:Y:S02]  /*98e0*/  PRMT R3, R0, 0x7054, R3 ;  /* 0x0000705400037816 */ /* 0x000fe40000000003 */
[----:B------:R-:W-:Y:S02]  /*98f0*/  PRMT R11, R10, 0x7054, R11 ;  /* 0x000070540a0b7816 */ /* 0x000fe4000000000b */
[----:B------:R-:W-:Y:S02]  /*9900*/  PRMT R15, R14, 0x7054, R15 ;  /* 0x000070540e0f7816 */ /* 0x000fe4000000000f */
[----:B------:R-:W-:Y:S02]  /*9910*/  LOP3.LUT R12, R46, 0xff, RZ, 0xc0, !PT ;  /* 0x000000ff2e0c7812 */ /* 0x000fe400078ec0ff */
[----:B------:R-:W-:-:S02]  /*9920*/  LOP3.LUT R13, R13, 0xff, RZ, 0xc0, !PT ;  /* 0x000000ff0d0d7812 */ /* 0x000fc400078ec0ff */
[----:B------:R-:W-:Y:S02]  /*9930*/  LOP3.LUT R14, R3, 0xff000000, R44, 0xf8, !PT ;  /* 0xff000000030e7812 */ /* 0x000fe400078ef82c */
[----:B------:R-:W-:Y:S02]  /*9940*/  LOP3.LUT R47, R15, 0xff000000, R47, 0xf8, !PT ;  /* 0xff0000000f2f7812 */ /* 0x000fe400078ef82f */
[----:B------:R-:W-:Y:S02]  /*9950*/  LOP3.LUT R44, R11, 0xff000000, R45, 0xf8, !PT ;  /* 0xff0000000b2c7812 */ /* 0x000fe400078ef82d */
[----:B------:R-:W-:Y:S02]  /*9960*/  PRMT R13, R13, 0x7604, R12 ;  /* 0x000076040d0d7816 */ /* 0x000fe4000000000c */
[----:B------:R-:W-:Y:S02]  /*9970*/  SHF.R.U32.HI R12, RZ, 0x10, R46 ;  /* 0x00000010ff0c7819 */ /* 0x000fe4000001162e */
[----:B---3--:R-:W-:-:S02]  /*9980*/  F2FP.F16.E4M3.UNPACK_B R0, R6.H1 ;  /* 0x00000006ff00723e */ /* 0x008fc400030006ff */
[----:B------:R-:W-:Y:S02]  /*9990*/  F2FP.F16.E4M3.UNPACK_B R48, R47 ;  /* 0x0000002fff30723e */ /* 0x000fe400020006ff */
[----:B------:R-:W-:Y:S01]  /*99a0*/  F2FP.F16.E4M3.UNPACK_B R15, R44 ;  /* 0x0000002cff0f723e */ /* 0x000fe200020006ff */
[----:B------:R-:W-:Y:S01]  /*99b0*/  HADD2.F32 R11, -RZ, R0.H1_H1 ;  /* 0x30000000ff0b7230 */ /* 0x000fe20000004100 */
[----:B------:R-:W-:Y:S01]  /*99c0*/  LOP3.LUT R12, R12, 0xff, RZ, 0xc0, !PT ;  /* 0x000000ff0c0c7812 */ /* 0x000fe200078ec0ff */
[----:B------:R-:W-:Y:S01]  /*99d0*/  HADD2.F32 R49, -RZ, R48.H1_H1 ;  /* 0x30000030ff317230 */ /* 0x000fe20000004100 */
[----:B------:R-:W-:Y:S01]  /*99e0*/  F2FP.F16.E4M3.UNPACK_B R3, R6 ;  /* 0x00000006ff03723e */ /* 0x000fe200020006ff */
[----:B------:R-:W-:Y:S01]  /*99f0*/  HADD2.F32 R45, -RZ, R15.H1_H1 ;  /* 0x3000000fff2d7230 */ /* 0x000fe20000004100 */
[----:B------:R-:W-:Y:S01]  /*9a00*/  PRMT R13, R12, 0x7054, R13 ;  /* 0x000070540c0d7816 */ /* 0x000fe2000000000d */
[----:B------:R-:W-:Y:S02]  /*9a10*/  HADD2.F32 R10, -RZ, R0.H0_H0 ;  /* 0x20000000ff0a7230 */ /* 0x000fe40000004100 */
[C---:B------:R-:W-:Y:S01]  /*9a20*/  FMUL.FTZ R51, R11.reuse, R49 ;  /* 0x000000310b337220 */ /* 0x040fe20000410000 */
[----:B------:R-:W-:Y:S01]  /*9a30*/  F2FP.F16.E4M3.UNPACK_B R12, R7 ;  /* 0x00000007ff0c723e */ /* 0x000fe200020006ff */
[-C--:B------:R-:W-:Y:S01]  /*9a40*/  FMUL.FTZ R50, R11, R45.reuse ;  /* 0x0000002d0b327220 */ /* 0x080fe20000410000 */
[----:B------:R-:W-:Y:S01]  /*9a50*/  LOP3.LUT R46, R13, 0xff000000, R46, 0xf8, !PT ;  /* 0xff0000000d2e7812 */ /* 0x000fe200078ef82e */
[C---:B------:R-:W-:Y:S01]  /*9a60*/  FFMA.FTZ R51, R10.reuse, R45, -R51 ;  /* 0x0000002d0a337223 */ /* 0x040fe20000010833 */
[----:B------:R-:W-:Y:S01]  /*9a70*/  F2FP.F16.E4M3.UNPACK_B R13, R7.H1 ;  /* 0x00000007ff0d723e */ /* 0x000fe200030006ff */
[----:B------:R-:W-:Y:S01]  /*9a80*/  FFMA.FTZ R54, R10, R49, R50 ;  /* 0x000000310a367223 */ /* 0x000fe20000010032 */
[-C--:B------:R-:W-:Y:S01]  /*9a90*/  F2FP.F16.E4M3.UNPACK_B R6, R5.reuse ;  /* 0x00000005ff06723e */ /* 0x080fe200020006ff */
[----:B------:R-:W-:Y:S01]  /*9aa0*/  HADD2.F32 R48, -RZ, R48.H0_H0 ;  /* 0x20000030ff307230 */ /* 0x000fe20000004100 */
[----:B------:R-:W-:Y:S01]  /*9ab0*/  F2FP.F16.E4M3.UNPACK_B R7, R5.H1 ;  /* 0x00000005ff07723e */ /* 0x000fe200030006ff */
[----:B------:R-:W-:Y:S01]  /*9ac0*/  HADD2.F32 R5, -RZ, R3.H1_H1 ;  /* 0x30000003ff057230 */ /* 0x000fe20000004100 */
[----:B------:R-:W-:Y:S01]  /*9ad0*/  F2FP.F16.E4M3.UNPACK_B R47, R47.H1 ;  /* 0x0000002fff2f723e */ /* 0x000fe200030006ff */
[----:B------:R-:W-:Y:S01]  /*9ae0*/  HADD2.F32 R10, -RZ, R15.H0_H0 ;  /* 0x2000000fff0a7230 */ /* 0x000fe20000004100 */
[----:B------:R-:W-:Y:S01]  /*9af0*/  F2FP.F16.E4M3.UNPACK_B R44, R44.H1 ;  /* 0x0000002cff2c723e */ /* 0x000fe200030006ff */
        /* <DEDUP_REMOVED lines=20> */
[----:B------:R-:W-:Y:S01]  /*9c40*/  F2FP.F16.E4M3.UNPACK_B R11, R46 ;  /* 0x0000002eff0b723e */ /* 0x000fe200020006ff */
[C---:B------:R-:W-:Y:S01]  /*9c50*/  FFMA.FTZ R53, R13.reuse, R44, -R10 ;  /* 0x0000002c0d357223 */ /* 0x040fe2000001080a */
[----:B------:R-:W-:Y:S01]  /*9c60*/  F2FP.F16.E4M3.UNPACK_B R4, R4.H1 ;  /* 0x00000004ff04723e */ /* 0x000fe200030006ff */
[----:B------:R-:W-:Y:S01]  /*9c70*/  FFMA.FTZ R48, R13, R48, R12 ;  /* 0x000000300d307223 */ /* 0x000fe2000001000c */
[-C--:B------:R-:W-:Y:S01]  /*9c80*/  F2FP.F16.E4M3.UNPACK_B R10, R14.reuse ;  /* 0x0000000eff0a723e */ /* 0x080fe200020006ff */
        /* <DEDUP_REMOVED lines=43> */
.L_x_1322:
[----:B------:R-:W-:Y:S05]  /*9f40*/  BSYNC B1 ;  /* 0x0000000000017941 */ /* 0x000fea0003800000 */
.L_x_1321:
[----:B------:R-:W-:Y:S04]  /*9f50*/  BSSY B1, `(.L_x_1325) ;  /* 0x00000f9000017945 */ /* 0x000fe80003800000 */
[----:B------:R-:W-:Y:S05]  /*9f60*/  @P2 BRA `(.L_x_1326) ;  /* 0x0000000c00dc2947 */ /* 0x000fea0003800000 */
[----:B------:R-:W0:Y:S01]  /*9f70*/  LDC R0, c[0x0][0x3d4] ;  /* 0x0000f500ff007b82 */ /* 0x000e220000000800 */
[----:B------:R-:W-:Y:S01]  /*9f80*/  BSSY B2, `(.L_x_1327) ;  /* 0x000007e000027945 */ /* 0x000fe20003800000 */
[-C--:B0-----:R-:W-:Y:S02]  /*9f90*/  ISETP.GE.AND P0, PT, R22, R0.reuse, PT ;  /* 0x000000001600720c */ /* 0x081fe40003f06270 */
[----:B------:R-:W-:-:S11]  /*9fa0*/  ISETP.GE.AND P1, PT, R199, R0, PT ;  /* 0x00000000c700720c */ /* 0x000fd60003f26270 */
[----:B------:R-:W-:Y:S05]  /*9fb0*/  @P0 BRA `(.L_x_1328) ;  /* 0x0000000400e80947 */ /* 0x000fea0003800000 */
[----:B---34-:R-:W0:Y:S01]  /*9fc0*/  LDS.128 R4, [R214+0x19000] ;  /* 0x01900000d6047984 */ /* 0x018e220000000c00 */
        /* <DEDUP_REMOVED lines=29> */
[----:B0-----:R-:W-:-:S02]  /*a1a0*/  F2FP.F16.E4M3.UNPACK_B R0, R6.H1 ;  /* 0x00000006ff00723e */ /* 0x001fc400030006ff */
        /* <DEDUP_REMOVED lines=91> */
.L_x_1328:
[----:B------:R-:W-:Y:S05]  /*a760*/  BSYNC B2 ;  /* 0x0000000000027941 */ /* 0x000fea0003800000 */
.L_x_1327:
[----:B------:R-:W-:Y:S05]  /*a770*/  @P1 BRA `(.L_x_1326) ;  /* 0x0000000400d81947 */ /* 0x000fea0003800000 */
[----:B0--34-:R-:W0:Y:S01]  /*a780*/  LDS.128 R4, [R214+0x1d000] ;  /* 0x01d00000d6047984 */ /* 0x019e220000000c00 */
[----:B-----5:R-:W-:Y:S02]  /*a790*/  SHF.R.U32.HI R10, RZ, 0x8, R29 ;  /* 0x00000008ff0a7819 */ /* 0x020fe4000001161d */
[----:B------:R-:W-:Y:S02]  /*a7a0*/  LOP3.LUT R11, R29, 0xff, RZ, 0xc0, !PT ;  /* 0x000000ff1d0b7812 */ /* 0x000fe400078ec0ff */
[----:B------:R-:W-:Y:S02]  /*a7b0*/  LOP3.LUT R10, R10, 0xff, RZ, 0xc0, !PT ;  /* 0x000000ff0a0a7812 */ /* 0x000fe400078ec0ff */
[----:B------:R-:W-:Y:S02]  /*a7c0*/  SHF.R.U32.HI R12, RZ, 0x8, R35 ;  /* 0x00000008ff0c7819 */ /* 0x000fe40000011623 */
[----:B------:R-:W-:Y:S02]  /*a7d0*/  SHF.R.U32.HI R0, RZ, 0x8, R28 ;  /* 0x00000008ff007819 */ /* 0x000fe4000001161c */
[----:B------:R-:W-:-:S02]  /*a7e0*/  PRMT R10, R10, 0x7604, R11 ;  /* 0x000076040a0a7816 */ /* 0x000fc4000000000b */
[----:B------:R-:W-:Y:S02]  /*a7f0*/  SHF.R.U32.HI R11, RZ, 0x10, R29 ;  /* 0x00000010ff0b7819 */ /* 0x000fe4000001161d */
[----:B-1----:R-:W-:Y:S02]  /*a800*/  LOP3.LUT R15, R35, 0xff, RZ, 0xc0, !PT ;  /* 0x000000ff230f7812 */ /* 0x002fe400078ec0ff */
[----:B------:R-:W-:Y:S01]  /*a810*/  LOP3.LUT R12, R12, 0xff, RZ, 0xc0, !PT ;  /* 0x000000ff0c0c7812 */ /* 0x000fe200078ec0ff */
[----:B------:R-:W-:Y:S01]  /*a820*/  IMAD.U32 R11, R11, 0x10000, RZ ;  /* 0x000100000b0b7824 */ /* 0x000fe200078e00ff */
[----:B------:R-:W-:Y:S02]  /*a830*/  SHF.R.U32.HI R14, RZ, 0x10, R35 ;  /* 0x00000010ff0e7819 */ /* 0x000fe40000011623 */
[----:B--2---:R-:W-:Y:S02]  /*a840*/  LOP3.LUT R3, R28, 0xff, RZ, 0xc0, !PT ;  /* 0x000000ff1c037812 */ /* 0x004fe400078ec0ff */
[----:B------:R-:W-:-:S02]  /*a850*/  LOP3.LUT R0, R0, 0xff, RZ, 0xc0, !PT ;  /* 0x000000ff00007812 */ /* 0x000fc400078ec0ff */
[----:B------:R-:W-:Y:S01]  /*a860*/  PRMT R12, R12, 0x7604, R15 ;  /* 0x000076040c0c7816 */ /* 0x000fe2000000000f */
[----:B------:R-:W-:Y:S01]  /*a870*/  IMAD.U32 R15, R14, 0x10000, RZ ;  /* 0x000100000e0f7824 */ /* 0x000fe200078e00ff */
[----:B------:R-:W-:Y:S02]  /*a880*/  PRMT R3, R0, 0x7604, R3 ;  /* 0x0000760400037816 */ /* 0x000fe40000000003 */
[----:B------:R-:W-:Y:S02]  /*a890*/  SHF.R.U32.HI R0, RZ, 0x8, R34 ;  /* 0x00000008ff007819 */ /* 0x000fe40000011622 */
[----:B------:R-:W-:Y:S02]  /*a8a0*/  LOP3.LUT R3, R3, 0xff0000, R28, 0xf8, !PT ;  /* 0x00ff000003037812 */ /* 0x000fe400078ef81c */
[----:B------:R-:W-:Y:S02]  /*a8b0*/  LOP3.LUT R11, R10, 0xff0000, R11, 0xf8, !PT ;  /* 0x00ff00000a0b7812 */ /* 0x000fe400078ef80b */
[----:B------:R-:W-:-:S02]  /*a8c0*/  LOP3.LUT R15, R12, 0xff0000, R15, 0xf8, !PT ;  /* 0x00ff00000c0f7812 */ /* 0x000fc400078ef80f */
[----:B------:R-:W-:Y:S02]  /*a8d0*/  LOP3.LUT R13, R34, 0xff, RZ, 0xc0, !PT ;  /* 0x000000ff220d7812 */ /* 0x000fe400078ec0ff */
[----:B------:R-:W-:Y:S02]  /*a8e0*/  LOP3.LUT R0, R0, 0xff, RZ, 0xc0, !PT ;  /* 0x000000ff00007812 */ /* 0x000fe400078ec0ff */
[----:B------:R-:W-:Y:S02]  /*a8f0*/  LOP3.LUT R14, R3, 0xff000000, R28, 0xf8, !PT ;  /* 0xff000000030e7812 */ /* 0x000fe400078ef81c */
[----:B------:R-:W-:Y:S02]  /*a900*/  LOP3.LUT R35, R15, 0xff000000, R35, 0xf8, !PT ;  /* 0xff0000000f237812 */ /* 0x000fe400078ef823 */
[----:B------:R-:W-:Y:S02]  /*a910*/  LOP3.LUT R28, R11, 0xff000000, R29, 0xf8, !PT ;  /* 0xff0000000b1c7812 */ /* 0x000fe400078ef81d */
[----:B------:R-:W-:-:S02]  /*a920*/  PRMT R13, R0, 0x7604, R13 ;  /* 0x00007604000d7816 */ /* 0x000fc4000000000d */
[----:B0-----:R-:W-:Y:S02]  /*a930*/  F2FP.F16.E4M3.UNPACK_B R0, R6.H1 ;  /* 0x00000006ff00723e */ /* 0x001fe400030006ff */
[----:B------:R-:W-:Y:S02]  /*a940*/  F2FP.F16.E4M3.UNPACK_B R40, R35 ;  /* 0x00000023ff28723e */ /* 0x000fe400020006ff */
[----:B------:R-:W-:Y:S01]  /*a950*/  F2FP.F16.E4M3.UNPACK_B R15, R28 ;  /* 0x0000001cff0f723e */ /* 0x000fe200020006ff */
[----:B------:R-:W-:Y:S01]  /*a960*/  HADD2.F32 R11, -RZ, R0.H1_H1 ;  /* 0x30000000ff0b7230 */ /* 0x000fe20000004100 */
[--C-:B------:R-:W-:Y:S01]  /*a970*/  LOP3.LUT R13, R13, 0xff0000, R34.reuse, 0xf8, !PT ;  /* 0x00ff00000d0d7812 */ /* 0x100fe200078ef822 */
[----:B------:R-:W-:Y:S01]  /*a980*/  HADD2.F32 R41, -RZ, R40.H1_H1 ;  /* 0x30000028ff297230 */ /* 0x000fe20000004100 */
[----:B------:R-:W-:Y:S01]  /*a990*/  F2FP.F16.E4M3.UNPACK_B R3, R6 ;  /* 0x00000006ff03723e */ /* 0x000fe200020006ff */
[----:B------:R-:W-:Y:S01]  /*a9a0*/  HADD2.F32 R29, -RZ, R15.H1_H1 ;  /* 0x3000000fff1d7230 */ /* 0x000fe20000004100 */
[----:B------:R-:W-:Y:S01]  /*a9b0*/  LOP3.LUT R34, R13, 0xff000000, R34, 0xf8, !PT ;  /* 0xff0000000d227812 */ /* 0x000fe200078ef822 */
        /* <DEDUP_REMOVED lines=82> */
.L_x_1326:
[----:B------:R-:W-:Y:S05]  /*aee0*/  BSYNC B1 ;  /* 0x0000000000017941 */ /* 0x000fea0003800000 */
.L_x_1325:
        /* <DEDUP_REMOVED lines=45> */
[-C--:B------:R-:W-:Y:S01]  /*b1c0*/  F2FP.F16.E4M3.UNPACK_B R12, R7.reuse ;  /* 0x00000007ff0c723e */ /* 0x080fe200020006ff */
[-C--:B------:R-:W-:Y:S01]  /*b1d0*/  FMUL.FTZ R40, R11, R28.reuse ;  /* 0x0000001c0b287220 */ /* 0x080fe20000410000 */
        /* <DEDUP_REMOVED lines=78> */
.L_x_1332:
[----:B------:R-:W-:Y:S05]  /*b6c0*/  BSYNC B2 ;  /* 0x0000000000027941 */ /* 0x000fea0003800000 */
.L_x_1331:
[----:B------:R-:W-:Y:S05]  /*b6d0*/  @P1 BRA `(.L_x_1330) ;  /* 0x0000000400e81947 */ /* 0x000fea0003800000 */
[----:B0--34-:R-:W0:Y:S01]  /*b6e0*/  LDS.128 R4, [R214+0x1e000] ;  /* 0x01e00000d6047984 */ /* 0x019e220000000c00 */
[----:B--2--5:R-:W-:Y:S02]  /*b6f0*/  SHF.R.U32.HI R3, RZ, 0x8, R30 ;  /* 0x00000008ff037819 */ /* 0x024fe4000001161e */
[----:B-1----:R-:W-:Y:S02]  /*b700*/  SHF.R.U32.HI R15, RZ, 0x8, R33 ;  /* 0x00000008ff0f7819 */ /* 0x002fe40000011621 */
[----:B------:R-:W-:Y:S02]  /*b710*/  SHF.R.U32.HI R11, RZ, 0x8, R31 ;  /* 0x00000008ff0b7819 */ /* 0x000fe4000001161f */
        /* <DEDUP_REMOVED lines=29> */
[--C-:B------:R-:W-:Y:S01]  /*b8f0*/  HADD2.F32 R11, -RZ, R0.reuse.H1_H1 ;  /* 0x30000000ff0b7230 */ /* 0x100fe20000004100 */
[----:B------:R-:W-:Y:S01]  /*b900*/  LOP3.LUT R12, R12, 0xff, RZ, 0xc0, !PT ;  /* 0x000000ff0c0c7812 */ /* 0x000fe200078ec0ff */
[----:B------:R-:W-:Y:S01]  /*b910*/  HADD2.F32 R33, -RZ, R31.H1_H1 ;  /* 0x3000001fff217230 */ /* 0x000fe20000004100 */
[----:B------:R-:W-:Y:S01]  /*b920*/  F2FP.F16.E4M3.UNPACK_B R3, R6 ;  /* 0x00000006ff03723e */ /* 0x000fe200020006ff */
[----:B------:R-:W-:Y:S01]  /*b930*/  HADD2.F32 R28, -RZ, R15.H1_H1 ;  /* 0x3000000fff1c7230 */ /* 0x000fe20000004100 */
[----:B------:R-:W-:Y:S01]  /*b940*/  PRMT R13, R12, 0x7054, R13 ;  /* 0x000070540c0d7816 */ /* 0x000fe2000000000d */
[----:B------:R-:W-:Y:S02]  /*b950*/  HADD2.F32 R10, -RZ, R0.H0_H0 ;  /* 0x20000000ff0a7230 */ /* 0x000fe40000004100 */
[C---:B------:R-:W-:Y:S01]  /*b960*/  FMUL.FTZ R35, R11.reuse, R33 ;  /* 0x000000210b237220 */ /* 0x040fe20000410000 */
[-C--:B------:R-:W-:Y:S01]  /*b970*/  F2FP.F16.E4M3.UNPACK_B R12, R7.reuse ;  /* 0x00000007ff0c723e */ /* 0x080fe200020006ff */
        /* <DEDUP_REMOVED lines=80> */
.L_x_1330:
[----:B------:R-:W-:Y:S05]  /*be80*/  BSYNC B1 ;  /* 0x0000000000017941 */ /* 0x000fea0003800000 */
.L_x_1329:
[----:B------:R-:W-:Y:S05]  /*be90*/  @P4 BRA `(.L_x_1333) ;  /* 0x0000005400d44947 */ /* 0x000fea0003800000 */
[----:B------:R-:W1:Y:S01]  /*bea0*/  LDC R0, c[0x0][0x3d4] ;  /* 0x0000f500ff007b82 */ /* 0x000e620000000800 */
[----:B------:R-:W-:Y:S01]  /*beb0*/  BSSY B1, `(.L_x_1334) ;  /* 0x000007e000017945 */ /* 0x000fe20003800000 */
[-C--:B-1----:R-:W-:Y:S02]  /*bec0*/  ISETP.GE.AND P0, PT, R22, R0.reuse, PT ;  /* 0x000000001600720c */ /* 0x082fe40003f06270 */
[----:B------:R-:W-:-:S11]  /*bed0*/  ISETP.GE.AND P1, PT, R199, R0, PT ;  /* 0x00000000c700720c */ /* 0x000fd60003f26270 */
[----:B------:R-:W-:Y:S05]  /*bee0*/  @P0 BRA `(.L_x_1335) ;  /* 0x0000000400e80947 */ /* 0x000fea0003800000 */
[----:B0--34-:R-:W0:Y:S01]  /*bef0*/  LDS.128 R4, [R214+0x1b000] ;  /* 0x01b00000d6047984 */ /* 0x019e220000000c00 */
[----:B--2--5:R-:W-:Y:S02]  /*bf00*/  SHF.R.U32.HI R3, RZ, 0x8, R26 ;  /* 0x00000008ff037819 */ /* 0x024fe4000001161a */
[----:B------:R-:W-:Y:S02]  /*bf10*/  SHF.R.U32.HI R15, RZ, 0x8, R25 ;  /* 0x00000008ff0f7819 */ /* 0x000fe40000011619 */
        /* <DEDUP_REMOVED lines=9> */
[----:B------:R-:W-:-:S02]  /*bfb0*/  SHF.R.U32.HI R13, RZ, 0x8, R24 ;  /* 0x00000008ff0d7819 */ /* 0x000fc40000011618 */
[----:B------:R-:W-:Y:S02]  /*bfc0*/  PRMT R11, R11, 0x7604, R10 ;  /* 0x000076040b0b7816 */ /* 0x000fe4000000000a */
[----:B------:R-:W-:Y:S02]  /*bfd0*/  SHF.R.U32.HI R0, RZ, 0x10, R26 ;  /* 0x00000010ff007819 */ /* 0x000fe4000001161a */
[----:B------:R-:W-:Y:S02]  /*bfe0*/  SHF.R.U32.HI R14, RZ, 0x10, R25 ;  /* 0x00000010ff0e7819 */ /* 0x000fe40000011619 */
[----:B------:R-:W-:Y:S02]  /*bff0*/  SHF.R.U32.HI R10, RZ, 0x10, R27 ;  /* 0x00000010ff0a7819 */ /* 0x000fe4000001161b */
        /* <DEDUP_REMOVED lines=9> */
[----:B------:R-:W-:Y:S02]  /*c090*/  PRMT R11, R10, 0x7054, R11 ;  /* 0x000070540a0b7816 */ /* 0x000fe4000000000b */
[----:B------:R-:W-:Y:S02]  /*c0a0*/  LOP3.LUT R14, R3, 0xff000000, R26, 0xf8, !PT ;  /* 0xff000000030e7812 */ /* 0x000fe400078ef81a */
[----:B------:R-:W-:Y:S02]  /*c0b0*/  LOP3.LUT R28, R15, 0xff000000, R25, 0xf8, !PT ;  /* 0xff0000000f1c7812 */ /* 0x000fe400078ef819 */
[----:B------:R-:W-:Y:S02]  /*c0c0*/  LOP3.LUT R12, R12, 0xff, RZ, 0xc0, !PT ;  /* 0x000000ff0c0c7812 */ /* 0x000fe400078ec0ff */
[----:B------:R-:W-:-:S02]  /*c0d0*/  LOP3.LUT R26, R11, 0xff000000, R27, 0xf8, !PT ;  /* 0xff0000000b1a7812 */ /* 0x000fc400078ef81b */
[----:B0-----:R-:W-:Y:S02]  /*c0e0*/  F2FP.F16.E4M3.UNPACK_B R0, R6.H1 ;  /* 0x00000006ff00723e */ /* 0x001fe400030006ff */
[----:B------:R-:W-:Y:S02]  /*c0f0*/  F2FP.F16.E4M3.UNPACK_B R27, R28 ;  /* 0x0000001cff1b723e */ /* 0x000fe400020006ff */
[----:B------:R-:W-:Y:S01]  /*c100*/  PRMT R13, R12, 0x7054, R13 ;  /* 0x000070540c0d7816 */ /* 0x000fe2000000000d */
[--C-:B------:R-:W-:Y:S01]  /*c110*/  HADD2.F32 R11, -RZ, R0.reuse.H1_H1 ;  /* 0x30000000ff0b7230 */ /* 0x100fe20000004100 */
[----:B------:R-:W-:Y:S01]  /*c120*/  F2FP.F16.E4M3.UNPACK_B R15, R26 ;  /* 0x0000001aff0f723e */ /* 0x000fe200020006ff */
[----:B------:R-:W-:Y:S01]  /*c130*/  HADD2.F32 R29, -RZ, R27.H1_H1 ;  /* 0x3000001bff1d7230 */ /* 0x000fe20000004100 */
[----:B------:R-:W-:Y:S01]  /*c140*/  LOP3.LUT R25, R13, 0xff000000, R24, 0xf8, !PT ;  /* 0xff0000000d197812 */ /* 0x000fe200078ef818 */
[----:B------:R-:W-:Y:S01]  /*c150*/  HADD2.F32 R10, -RZ, R0.H0_H0 ;  /* 0x20000000ff0a7230 */ /* 0x000fe20000004100 */
[----:B------:R-:W-:Y:S01]  /*c160*/  F2FP.F16.E4M3.UNPACK_B R3, R6 ;  /* 0x00000006ff03723e */ /* 0x000fe200020006ff */
[----:B------:R-:W-:-:S02]  /*c170*/  HADD2.F32 R24, -RZ, R15.H1_H1 ;  /* 0x3000000fff187230 */ /* 0x000fc40000004100 */
[C---:B------:R-:W-:Y:S01]  /*c180*/  FMUL.FTZ R31, R11.reuse, R29 ;  /* 0x0000001d0b1f7220 */ /* 0x040fe20000410000 */
[-C--:B------:R-:W-:Y:S02]  /*c190*/  F2FP.F16.E4M3.UNPACK_B R12, R7.reuse ;  /* 0x00000007ff0c723e */ /* 0x080fe400020006ff */
[----:B------:R-:W-:Y:S01]  /*c1a0*/  F2FP.F16.E4M3.UNPACK_B R13, R7.H1 ;  /* 0x00000007ff0d723e */ /* 0x000fe200030006ff */
[-C--:B------:R-:W-:Y:S01]  /*c1b0*/  FMUL.FTZ R30, R11, R24.reuse ;  /* 0x000000180b1e7220 */ /* 0x080fe20000410000 */
[-C--:B------:R-:W-:Y:S01]  /*c1c0*/  F2FP.F16.E4M3.UNPACK_B R6, R5.reuse ;  /* 0x00000005ff06723e */ /* 0x080fe200020006ff */
[C---:B------:R-:W-:Y:S01]  /*c1d0*/  FFMA.FTZ R31, R10.reuse, R24, -R31 ;  /* 0x000000180a1f7223 */ /* 0x040fe2000001081f */
[----:B------:R-:W-:Y:S01]  /*c1e0*/  F2FP.F16.E4M3.UNPACK_B R7, R5.H1 ;  /* 0x00000005ff07723e */ /* 0x000fe200030006ff */
[----:B------:R-:W-:Y:S01]  /*c1f0*/  FFMA.FTZ R32, R10, R29, R30 ;  /* 0x0000001d0a207223 */ /* 0x000fe2000001001e */
        /* <DEDUP_REMOVED lines=24> */
[-C--:B------:R-:W-:Y:S01]  /*c380*/  F2FP.F16.E4M3.UNPACK_B R11, R25.reuse ;  /* 0x00000019ff0b723e */ /* 0x080fe200020006ff */
        /* <DEDUP_REMOVED lines=48> */
.L_x_1335:
[----:B------:R-:W-:Y:S05]  /*c690*/  BSYNC B1 ;  /* 0x0000000000017941 */ /* 0x000fea0003800000 */
.L_x_1334:
[----:B------:R-:W-:Y:S05]  /*c6a0*/  @P1 BRA `(.L_x_1333) ;  /* 0x0000004c00d01947 */ /* 0x000fea0003800000 */
[----:B01-34-:R-:W0:Y:S01]  /*c6b0*/  LDS.128 R4, [R214+0x1f000] ;  /* 0x01f00000d6047984 */ /* 0x01be220000000c00 */
[----:B-----5:R-:W-:Y:S02]  /*c6c0*/  SHF.R.U32.HI R10, RZ, 0x8, R9 ;  /* 0x00000008ff0a7819 */ /* 0x020fe40000011609 */
[----:B------:R-:W-:Y:S02]  /*c6d0*/  SHF.R.U32.HI R0, RZ, 0x8, R8 ;  /* 0x00000008ff007819 */ /* 0x000fe40000011608 */
[----:B------:R-:W-:Y:S02]  /*c6e0*/  LOP3.LUT R11, R9, 0xff, RZ, 0xc0, !PT ;  /* 0x000000ff090b7812 */ /* 0x000fe400078ec0ff */
[----:B------:R-:W-:Y:S02]  /*c6f0*/  LOP3.LUT R10, R10, 0xff, RZ, 0xc0, !PT ;  /* 0x000000ff0a0a7812 */ /* 0x000fe400078ec0ff */
[----:B------:R-:W-:Y:S02]  /*c700*/  SHF.R.U32.HI R12, RZ, 0x8, R21 ;  /* 0x00000008ff0c7819 */ /* 0x000fe40000011615 */
[----:B--2---:R-:W-:-:S02]  /*c710*/  LOP3.LUT R3, R8, 0xff, RZ, 0xc0, !PT ;  /* 0x000000ff08037812 */ /* 0x004fc400078ec0ff */
[----:B------:R-:W-:Y:S02]  /*c720*/  LOP3.LUT R0, R0, 0xff, RZ, 0xc0, !PT ;  /* 0x000000ff00007812 */ /* 0x000fe400078ec0ff */
[----:B------:R-:W-:Y:S02]  /*c730*/  PRMT R10, R10, 0x7604, R11 ;  /* 0x000076040a0a7816 */ /* 0x000fe4000000000b */
[----:B------:R-:W-:Y:S02]  /*c740*/  LOP3.LUT R15, R21, 0xff, RZ, 0xc0, !PT ;  /* 0x000000ff150f7812 */ /* 0x000fe400078ec0ff */
[----:B------:R-:W-:Y:S02]  /*c750*/  LOP3.LUT R12, R12, 0xff, RZ, 0xc0, !PT ;  /* 0x000000ff0c0c7812 */ /* 0x000fe400078ec0ff */
[----:B------:R-:W-:Y:S02]  /*c760*/  SHF.R.U32.HI R14, RZ, 0x10, R21 ;  /* 0x00000010ff0e7819 */ /* 0x000fe40000011615 */
[----:B------:R-:W-:-:S02]  /*c770*/  PRMT R3, R0, 0x7604, R3 ;  /* 0x0000760400037816 */ /* 0x000fc40000000003 */
[----:B------:R-:W-:Y:S02]  /*c780*/  SHF.R.U32.HI R11, RZ, 0x10, R9 ;  /* 0x00000010ff0b7819 */ /* 0x000fe40000011609 */
[----:B------:R-:W-:Y:S02]  /*c790*/  SHF.R.U32.HI R0, RZ, 0x8, R20 ;  /* 0x00000008ff007819 */ /* 0x000fe40000011614 */
[----:B------:R-:W-:Y:S01]  /*c7a0*/  PRMT R12, R12, 0x7604, R15 ;  /* 0x000076040c0c7816 */ /* 0x000fe2000000000f */
[----:B------:R-:W-:Y:S01]  /*c7b0*/  IMAD.U32 R15, R14, 0x10000, RZ ;  /* 0x000100000e0f7824 */ /* 0x000fe200078e00ff */
[----:B------:R-:W-:Y:S01]  /*c7c0*/  LOP3.LUT R13, R20, 0xff, RZ, 0xc0, !PT ;  /* 0x000000ff140d7812 */ /* 0x000fe200078ec0ff */
[----:B------:R-:W-:Y:S01]  /*c7d0*/  IMAD.U32 R11, R11, 0x10000, RZ ;  /* 0x000100000b0b7824 */ /* 0x000fe200078e00ff */
[----:B------:R-:W-:Y:S02]  /*c7e0*/  LOP3.LUT R0, R0, 0xff, RZ, 0xc0, !PT ;  /* 0x000000ff00007812 */ /* 0x000fe400078ec0ff */
[----:B------:R-:W-:-:S02]  /*c7f0*/  LOP3.LUT R25, R12, 0xff0000, R15, 0xf8, !PT ;  /* 0x00ff00000c197812 */ /* 0x000fc400078ef80f */
[----:B------:R-:W-:Y:S02]  /*c800*/  PRMT R13, R0, 0x7604, R13 ;  /* 0x00007604000d7816 */ /* 0x000fe4000000000d */
[----:B------:R-:W-:Y:S02]  /*c810*/  LOP3.LUT R11, R10, 0xff0000, R11, 0xf8, !PT ;  /* 0x00ff00000a0b7812 */ /* 0x000fe400078ef80b */
[----:B------:R-:W-:Y:S02]  /*c820*/  LOP3.LUT R15, R13, 0xff0000, R20, 0xf8, !PT ;  /* 0x00ff00000d0f7812 */ /* 0x000fe400078ef814 */
[----:B------:R-:W-:Y:S02]  /*c830*/  LOP3.LUT R25, R25, 0xff000000, R21, 0xf8, !PT ;  /* 0xff00000019197812 */ /* 0x000fe400078ef815 */
[----:B------:R-:W-:Y:S02]  /*c840*/  LOP3.LUT R13, R11, 0xff000000, R9, 0xf8, !PT ;  /* 0xff0000000b0d7812 */ /* 0x000fe400078ef809 */
[----:B0-----:R-:W-:-:S02]  /*c850*/  F2FP.F16.E4M3.UNPACK_B R0, R6.H1 ;  /* 0x00000006ff00723e */ /* 0x001fc400030006ff */
[----:B------:R-:W-:Y:S02]  /*c860*/  F2FP.F16.E4M3.UNPACK_B R21, R25 ;  /* 0x00000019ff15723e */ /* 0x000fe400020006ff */
[----:B------:R-:W-:Y:S01]  /*c870*/  F2FP.F16.E4M3.UNPACK_B R14, R13 ;  /* 0x0000000dff0e723e */ /* 0x000fe200020006ff */
[----:B------:R-:W-:Y:S01]  /*c880*/  HADD2.F32 R9, -RZ, R0.H1_H1 ;  /* 0x30000000ff097230 */ /* 0x000fe20000004100 */
[----:B------:R-:W-:Y:S01]  /*c890*/  LOP3.LUT R3, R3, 0xff0000, R8, 0xf8, !PT ;  /* 0x00ff000003037812 */ /* 0x000fe200078ef808 */
[--C-:B------:R-:W-:Y:S01]  /*c8a0*/  HADD2.F32 R24, -RZ, R21.reuse.H1_H1 ;  /* 0x30000015ff187230 */ /* 0x100fe20000004100 */
[----:B------:R-:W-:Y:S01]  /*c8b0*/  LOP3.LUT R20, R15, 0xff000000, R20, 0xf8, !PT ;  /* 0xff0000000f147812 */ /* 0x000fe200078ef814 */
[----:B------:R-:W-:Y:S01]  /*c8c0*/  HADD2.F32 R15, -RZ, R14.H1_H1 ;  /* 0x3000000eff0f7230 */ /* 0x000fe20000004100 */
[----:B------:R-:W-:Y:S01]  /*c8d0*/  LOP3.LUT R12, R3, 0xff000000, R8, 0xf8, !PT ;  /* 0xff000000030c7812 */ /* 0x000fe200078ef808 */
[----:B------:R-:W-:Y:S02]  /*c8e0*/  HADD2.F32 R8, -RZ, R0.H0_H0 ;  /* 0x20000000ff087230 */ /* 0x000fe40000004100 */
        /* <DEDUP_REMOVED lines=8> */
[----:B------:R-:W-:Y:S01]  /*c970*/  HADD2.F32 R8, -RZ, R21.H0_H0 ;  /* 0x20000015ff087230 */ /* 0x000fe20000004100 */
[----:B------:R-:W-:Y:S01]  /*c980*/  F2FP.F16.E4M3.UNPACK_B R7, R5.H1 ;  /* 0x00000005ff07723e */ /* 0x000fe200030006ff */
[--C-:B------:R-:W-:Y:S01]  /*c990*/  HADD2.F32 R5, -RZ, R3.reuse.H1_H1 ;  /* 0x30000003ff057230 */ /* 0x100fe20000004100 */
[----:B------:R-:W-:Y:S01]  /*c9a0*/  F2FP.F16.E4M3.UNPACK_B R25, R25.H1 ;  /* 0x00000019ff19723e */ /* 0x000fe200030006ff */
[----:B------:R-:W-:Y:S01]  /*c9b0*/  HADD2.F32 R14, -RZ, R14.H0_H0 ;  /* 0x2000000eff0e7230 */ /* 0x000fe20000004100 */
[----:B------:R-:W-:Y:S01]  /*c9c0*/  F2FP.F16.E4M3.UNPACK_B R13, R13.H1 ;  /* 0x0000000dff0d723e */ /* 0x000fe200030006ff */
[----:B------:R-:W-:-:S02]  /*c9d0*/  HADD2.F32 R3, -RZ, R3.H0_H0 ;  /* 0x20000003ff037230 */ /* 0x000fc40000004100 */
[C---:B------:R-:W-:Y:S01]  /*c9e0*/  FMUL.FTZ R24, R5.reuse, R8 ;  /* 0x0000000805187220 */ /* 0x040fe20000410000 */
[----:B------:R-:W-:Y:S02]  /*c9f0*/  HADD2.F32 R9, -RZ, R25.H0_H0 ;  /* 0x20000019ff097230 */ /* 0x000fe40000004100 */
[-C--:B------:R-:W-:Y:S01]  /*ca00*/  FMUL.FTZ R15, R5, R14.reuse ;  /* 0x0000000e050f7220 */ /* 0x080fe20000410000 */
[--C-:B------:R-:W-:Y:S02]  /*ca10*/  HADD2.F32 R5, -RZ, R10.reuse.H1_H1 ;  /* 0x3000000aff057230 */ /* 0x100fe40000004100 */
[C---:B------:R-:W-:Y:S01]  /*ca20*/  FFMA.FTZ R24, R3.reuse, R14, -R24 ;  /* 0x0000000e03187223 */ /* 0x040fe20000010818 */
[----:B------:R-:W-:Y:S02]  /*ca30*/  HADD2.F32 R10, -RZ, R10.H0_H0 ;  /* 0x2000000aff0a7230 */ /* 0x000fe40000004100 */
[----:B------:R-:W-:Y:S01]  /*ca40*/  FFMA.FTZ R21, R3, R8, R15 ;  /* 0x0000000803157223 */ /* 0x000fe2000001000f */
[----:B------:R-:W-:-:S02]  /*ca50*/  HADD2.F32 R8, -RZ, R13.H0_H0 ;  /* 0x2000000dff087230 */ /* 0x000fc40000004100 */
[CC--:B------:R-:W-:Y:S01]  /*ca60*/  FMUL.FTZ R15, R5.reuse, R9.reuse ;  /* 0x00000009050f7220 */ /* 0x0c0fe20000410000 */
[----:B------:R-:W-:Y:S01]  /*ca70*/  HADD2.F32 R14, -RZ, R25.H1_H1 ;  /* 0x30000019ff0e7230 */ /* 0x000fe20000004100 */
[----:B------:R-:W-:Y:S01]  /*ca80*/  F2FP.F16.E4M3.UNPACK_B R0, R4 ;  /* 0x00000004ff00723e */ /* 0x000fe200020006ff */
[----:B------:R-:W-:Y:S02]  /*ca90*/  HADD2.F32 R3, -RZ, R11.H1_H1 ;  /* 0x3000000bff037230 */ /* 0x000fe40000004100 */
[-C--:B------:R-:W-:Y:S01]  /*caa0*/  FMUL.FTZ R5, R5, R8.reuse ;  /* 0x0000000805057220 */ /* 0x080fe20000410000 */
[C---:B------:R-:W-:Y:S01]  /*cab0*/  FFMA.FTZ R25, R10.reuse, R8, -R15 ;  /* 0x000000080a197223 */ /* 0x040fe2000001080f */
[----:B------:R-:W-:Y:S01]  /*cac0*/  HADD2.F32 R8, -RZ, R13.H1_H1 ;  /* 0x3000000dff087230 */ /* 0x000fe20000004100 */
[----:B------:R-:W-:Y:S01]  /*cad0*/  F2FP.F16.E4M3.UNPACK_B R4, R4.H1 ;  /* 0x00000004ff04723e */ /* 0x000fe200030006ff */
[----:B------:R-:W-:Y:S02]  /*cae0*/  HADD2.F32 R11, -RZ, R11.H0_H0 ;  /* 0x2000000bff0b7230 */ /* 0x000fe40000004100 */
[C---:B------:R-:W-:Y:S01]  /*caf0*/  FMUL.FTZ R30, R3.reuse, R14 ;  /* 0x0000000e031e7220 */ /* 0x040fe20000410000 */
[----:B------:R-:W-:Y:S01]  /*cb00*/  FFMA.FTZ R28, R10, R9, R5 ;  /* 0x000000090a1c7223 */ /* 0x000fe20000010005 */
[----:B------:R-:W-:Y:S01]  /*cb10*/  F2FP.F16.E4M3.UNPACK_B R9, R20 ;  /* 0x00000014ff09723e */ /* 0x000fe200020006ff */
[-C--:B------:R-:W-:Y:S01]  /*cb20*/  FMUL.FTZ R10, R3, R8.reuse ;  /* 0x00000008030a7220 */ /* 0x080fe20000410000 */
[----:B------:R-:W-:Y:S01]  /*cb30*/  FFMA.FTZ R30, R11, R8, -R30 ;  /* 0x000000080b1e7223 */ /* 0x000fe2000001081e */
[----:B------:R-:W-:Y:S01]  /*cb40*/  F2FP.F16.E4M3.UNPACK_B R8, R12 ;  /* 0x0000000cff08723e */ /* 0x000fe200020006ff */
[----:B------:R-:W-:-:S02]  /*cb50*/  HADD2.F32 R5, -RZ, R4.H1_H1 ;  /* 0x30000004ff057230 */ /* 0x000fc40000004100 */
[----:B------:R-:W-:Y:S01]  /*cb60*/  FFMA.FTZ R29, R11, R14, R10 ;  /* 0x0000000e0b1d7223 */ /* 0x000fe2000001000a */
[--C-:B------:R-:W-:Y:S01]  /*cb70*/  HADD2.F32 R13, -RZ, R9.reuse.H1_H1 ;  /* 0x30000009ff0d7230 */ /* 0x100fe20000004100 */
[----:B------:R-:W-:Y:S01]  /*cb80*/  F2FP.F16.E4M3.UNPACK_B R12, R12.H1 ;  /* 0x0000000cff0c723e */ /* 0x000fe200030006ff */
[----:B------:R-:W-:Y:S01]  /*cb90*/  HADD2.F32 R10, -RZ, R9.H0_H0 ;  /* 0x20000009ff0a7230 */ /* 0x000fe20000004100 */
[----:B------:R-:W-:Y:S01]  /*cba0*/  F2FP.F16.E4M3.UNPACK_B R20, R20.H1 ;  /* 0x00000014ff14723e */ /* 0x000fe200030006ff */
[----:B------:R-:W-:Y:S02]  /*cbb0*/  HADD2.F32 R9, -RZ, R8.H1_H1 ;  /* 0x30000008ff097230 */ /* 0x000fe40000004100 */
[----:B------:R-:W-:Y:S01]  /*cbc0*/  FMUL.FTZ R11, R5, R13 ;  /* 0x0000000d050b7220 */ /* 0x000fe20000410000 */
[----:B------:R-:W-:Y:S02]  /*cbd0*/  HADD2.F32 R3, -RZ, R0.H1_H1 ;  /* 0x30000000ff037230 */ /* 0x000fe40000004100 */
[----:B------:R-:W-:-:S02]  /*cbe0*/  HADD2.F32 R8, -RZ, R8.H0_H0 ;  /* 0x20000008ff087230 */ /* 0x000fc40000004100 */
[-C--:B------:R-:W-:Y:S01]  /*cbf0*/  FMUL.FTZ R15, R5, R9.reuse ;  /* 0x00000009050f7220 */ /* 0x080fe20000410000 */
        /* <DEDUP_REMOVED lines=8> */
[----:B------:R-:W-:-:S02]  /*cc80*/  HADD2.F32 R4, -RZ, R12.H1_H1 ;  /* 0x3000000cff047230 */ /* 0x000fc40000004100 */
[--C-:B------:R-:W-:Y:S02]  /*cc90*/  HADD2.F32 R3, -RZ, R7.reuse.H1_H1 ;  /* 0x30000007ff037230 */ /* 0x100fe40000004100 */
[--C-:B------:R-:W-:Y:S02]  /*cca0*/  HADD2.F32 R8, -RZ, R20.reuse.H1_H1 ;  /* 0x30000014ff087230 */ /* 0x100fe40000004100 */
[----:B------:R-:W-:Y:S02]  /*ccb0*/  HADD2.F32 R9, -RZ, R20.H0_H0 ;  /* 0x20000014ff097230 */ /* 0x000fe40000004100 */
[C---:B------:R-:W-:Y:S01]  /*ccc0*/  FMUL.FTZ R13, R3.reuse, R4 ;  /* 0x00000004030d7220 */ /* 0x040fe20000410000 */
[----:B------:R-:W-:Y:S02]  /*ccd0*/  HADD2.F32 R0, -RZ, R6.H1_H1 ;  /* 0x30000006ff007230 */ /* 0x000fe40000004100 */
[----:B------:R-:W-:Y:S02]  /*cce0*/  HADD2.F32 R5, -RZ, R12.H0_H0 ;  /* 0x2000000cff057230 */ /* 0x000fe40000004100 */
[----:B------:R-:W-:Y:S01]  /*ccf0*/  FMUL.FTZ R12, R3, R8 ;  /* 0x00000008030c7220 */ /* 0x000fe20000410000 */
[----:B------:R-:W-:-:S02]  /*cd00*/  HADD2.F32 R7, -RZ, R7.H0_H0 ;  /* 0x20000007ff077230 */ /* 0x000fc40000004100 */
[C---:B------:R-:W-:Y:S01]  /*cd10*/  FMUL.FTZ R3, R0.reuse, R9 ;  /* 0x0000000900037220 */ /* 0x040fe20000410000 */
[----:B------:R-:W-:Y:S02]  /*cd20*/  HADD2.F32 R6, -RZ, R6.H0_H0 ;  /* 0x20000006ff067230 */ /* 0x000fe40000004100 */
        /* <DEDUP_REMOVED lines=9> */
[----:B------:R-:W-:Y:S02]  /*cdc0*/  F2FP.SATFINITE.E4M3.F32.PACK_AB_MERGE_C R6, R21, R24, R6 ;  /* 0x000000181506723e */ /* 0x000fe40004807006 */
[----:B------:R-:W-:Y:S02]  /*cdd0*/  F2FP.SATFINITE.E4M3.F32.PACK_AB_MERGE_C R7, R28, R25, R7 ;  /* 0x000000191c07723e */ /* 0x000fe40004807007 */
[----:B------:R-:W-:Y:S02]  /*cde0*/  F2FP.SATFINITE.E4M3.F32.PACK_AB_MERGE_C R4, R10, R11, R4 ;  /* 0x0000000b0a04723e */ /* 0x000fe40004807004 */
[----:B------:R-:W-:-:S05]  /*cdf0*/  F2FP.SATFINITE.E4M3.F32.PACK_AB_MERGE_C R5, R0, R5, R12 ;  /* 0x000000050005723e */ /* 0x000fca000480700c */
[----:B------:R0:W-:Y:S01]  /*ce00*/  STS.128 [R214+0x1f000], R4 ;  /* 0x01f00004d6007388 */ /* 0x0001e20000000c00 */
[----:B------:R-:W-:Y:S05]  /*ce10*/  BRA `(.L_x_1333) ;  /* 0x0000004400f47947 */ /* 0x000fea0003800000 */
.L_x_1294:
[----:B------:R-:W1:Y:S01]  /*ce20*/  LDC R21, c[0x0][0x3d4] ;  /* 0x0000f500ff157b82 */ /* 0x000e620000000800 */
[-C--:B------:R-:W-:Y:S01]  /*ce30*/  ISETP.GE.AND P0, PT, R222, R74.reuse, PT ;  /* 0x0000004ade00720c */ /* 0x080fe20003f06270 */
[----:B------:R-:W-:Y:S01]  /*ce40*/  ULDC.64 UR4, c[0x0][0x3c8] ;  /* 0x0000f20000047ab9 */ /* 0x000fe20000000a00 */
[-C--:B------:R-:W-:Y:S01]  /*ce50*/  ISETP.GE.AND P1, PT, R221, R74.reuse, PT ;  /* 0x0000004add00720c */ /* 0x080fe20003f26270 */
[----:B------:R-:W-:Y:S01]  /*ce60*/  ULDC.64 UR6, c[0x0][0x3e0] ;  /* 0x0000f80000067ab9 */ /* 0x000fe20000000a00 */
[-C--:B------:R-:W-:Y:S02]  /*ce70*/  ISETP.GE.AND P2, PT, R195, R74.reuse, PT ;  /* 0x0000004ac300720c */ /* 0x080fe40003f46270 */
[----:B------:R-:W-:Y:S02]  /*ce80*/  ISETP.GE.AND P3, PT, R18, R74, PT ;  /* 0x0000004a1200720c */ /* 0x000fe40003f66270 */
[CC--:B-1----:R-:W-:Y:S02]  /*ce90*/  ISETP.GE.OR P0, PT, R192.reuse, R21.reuse, P0 ;  /* 0x00000015c000720c */ /* 0x0c2fe40000706670 */
[----:B------:R-:W-:-:S02]  /*cea0*/  ISETP.GE.OR P1, PT, R192, R21, P1 ;  /* 0x00000015c000720c */ /* 0x000fc40000f26670 */
[CC--:B------:R-:W-:Y:S02]  /*ceb0*/  ISETP.GE.OR P2, PT, R192.reuse, R21.reuse, P2 ;  /* 0x00000015c000720c */ /* 0x0c0fe40001746670 */
[----:B------:R-:W-:-:S07]  /*cec0*/  ISETP.GE.OR P3, PT, R192, R21, P3 ;  /* 0x00000015c000720c */ /* 0x000fce0001f66670 */
[----:B------:R-:W1:Y:S01]  /*ced0*/  @!P0 LDC.64 R8, c[0x0][0x3c8] ;  /* 0x0000f200ff088b82 */ /* 0x000e620000000a00 */
[C---:B------:R-:W-:Y:S01]  /*cee0*/  @!P0 LEA R66, P4, R12.reuse, R6, 0x6 ;  /* 0x000000060c428211 */ /* 0x040fe200078830ff */
[----:B------:R-:W-:Y:S02]  /*cef0*/  @!P1 IMAD R3, R13, 0x60, RZ ;  /* 0x000000600d039824 */ /* 0x000fe400078e02ff */
[C---:B------:R-:W-:Y:S01]  /*cf00*/  @!P1 IMAD.WIDE.U32 R70, R12.reuse, 0x60, R6 ;  /* 0x000000600c469825 */ /* 0x040fe200078e0006 */
[----:B------:R-:W-:-:S03]  /*cf10*/  @!P0 LEA.HI.X R0, R12, R7, R13, 0x6, P4 ;  /* 0x000000070c008211 */ /* 0x000fc600020f340d */
[----:B------:R-:W2:Y:S01]  /*cf20*/  @!P1 LDC.64 R14, c[0x0][0x3c8] ;  /* 0x0000f200ff0e9b82 */ /* 0x000ea20000000a00 */
[----:B------:R-:W-:-:S07]  /*cf30*/  @!P1 IMAD.IADD R3, R71, 0x1, R3 ;  /* 0x0000000147039824 */ /* 0x000fce00078e0203 */
[----:B------:R-:W3:Y:S01]  /*cf40*/  @!P0 LDC.64 R34, c[0x0][0x3e0] ;  /* 0x0000f800ff228b82 */ /* 0x000ee20000000a00 */
[----:B-1----:R-:W-:-:S07]  /*cf50*/  @!P0 IADD3 R66, P4, P5, R25, R8, R66 ;  /* 0x0000000819428210 */ /* 0x002fce0007d9e042 */
[----:B------:R-:W1:Y:S01]  /*cf60*/  @!P2 LDC.64 R28, c[0x0][0x3e0] ;  /* 0x0000f800ff1cab82 */ /* 0x000e620000000a00 */
[----:B------:R-:W-:Y:S02]  /*cf70*/  @!P0 IADD3.X R67, R24, R9, R0, P4, P5 ;  /* 0x0000000918438210 */ /* 0x000fe400027ea400 */
[----:B------:R-:W-:-:S04]  /*cf80*/  @!P2 IADD3 R63, P4, P5, R25, R30, R6 ;  /* 0x0000001e193fa210 */ /* 0x000fc80007d9e006 */
[----:B------:R-:W-:Y:S02]  /*cf90*/  @!P2 IADD3.X R20, R24, R27, R7, P4, P5 ;  /* 0x0000001b1814a210 */ /* 0x000fe400027ea407 */
[----:B------:R-:W-:-:S04]  /*cfa0*/  @!P3 IADD3 R8, P4, P5, R25, UR4, R6 ;  /* 0x000000041908bc10 */ /* 0x000fc8000fd9e006 */
[C---:B------:R-:W-:Y:S02]  /*cfb0*/  @!P3 IADD3.X R9, R24.reuse, UR5, R7, P4, P5 ;  /* 0x000000051809bc10 */ /* 0x040fe4000a7ea407 */
[----:B--2---:R-:W-:Y:S01]  /*cfc0*/  @!P1 IADD3 R70, P4, P5, R25, R14, R70 ;  /* 0x0000000e19469210 */ /* 0x004fe20007d9e046 */
[----:B------:R-:W2:Y:S01]  /*cfd0*/  @!P2 LDC.64 R6, c[0x0][0x3c8] ;  /* 0x0000f200ff06ab82 */ /* 0x000ea20000000a00 */
[----:B------:R-:W-:Y:S02]  /*cfe0*/  @!P1 IMAD R25, R11, 0x60, RZ ;  /* 0x000000600b199824 */ /* 0x000fe400078e02ff */
[----:B------:R-:W-:Y:S02]  /*cff0*/  @!P1 IADD3.X R71, R24, R15, R3, P4, P5 ;  /* 0x0000000f18479210 */ /* 0x000fe400027ea403 */
[----:B------:R-:W-:-:S03]  /*d000*/  @!P2 IADD3 R65, P4, P5, R73, R32, R4 ;  /* 0x000000204941a210 */ /* 0x000fc60007d9e004 */
[----:B------:R-:W4:Y:S01]  /*d010*/  @!P1 LDC.64 R32, c[0x0][0x3e0] ;  /* 0x0000f800ff209b82 */ /* 0x000f220000000a00 */
[----:B------:R-:W-:Y:S02]  /*d020*/  @!P2 IADD3.X R0, R26, R31, R5, P4, P5 ;  /* 0x0000001f1a00a210 */ /* 0x000fe400027ea405 */
[----:B------:R-:W-:-:S04]  /*d030*/  @!P3 IADD3 R14, P4, P5, R73, UR6, R4 ;  /* 0x00000006490ebc10 */ /* 0x000fc8000fd9e004 */
[----:B------:R-:W-:Y:S02]  /*d040*/  @!P3 IADD3.X R15, R26, UR7, R5, P4, P5 ;  /* 0x000000071a0fbc10 */ /* 0x000fe4000a7ea405 */
[----:B------:R-:W-:-:S04]  /*d050*/  @!P0 LEA R68, P4, R10, R4, 0x6 ;  /* 0x000000040a448211 */ /* 0x000fc800078830ff */
[C---:B------:R-:W-:Y:S01]  /*d060*/  @!P0 LEA.HI.X R3, R10.reuse, R5, R11, 0x6, P4 ;  /* 0x000000050a038211 */ /* 0x040fe200020f340b */
[----:B------:R-:W-:Y:S01]  /*d070*/  @!P1 IMAD.WIDE.U32 R4, R10, 0x60, R4 ;  /* 0x000000600a049825 */ /* 0x000fe200078e0004 */
[----:B---3--:R-:W-:-:S04]  /*d080*/  @!P0 IADD3 R68, P4, P5, R73, R34, R68 ;  /* 0x0000002249448210 */ /* 0x008fc80007d9e044 */
[----:B------:R-:W-:Y:S02]  /*d090*/  @!P0 IADD3.X R69, R26, R35, R3, P4, P5 ;  /* 0x000000231a458210 */ /* 0x000fe400027ea403 */
[----:B------:R-:W-:Y:S02]  /*d0a0*/  @!P1 IADD3 R25, R5, R25, RZ ;  /* 0x0000001905199210 */ /* 0x000fe40007ffe0ff */
[----:B----4-:R-:W-:Y:S02]  /*d0b0*/  @!P1 IADD3 R72, P4, P5, R73, R32, R4 ;  /* 0x0000002049489210 */ /* 0x010fe40007d9e004 */
[----:B------:R-:W-:Y:S02]  /*d0c0*/  CS2R R44, SRZ ;  /* 0x00000000002c7805 */ /* 0x000fe4000001ff00 */
[----:B------:R-:W-:Y:S02]  /*d0d0*/  CS2R R46, SRZ ;  /* 0x00000000002e7805 */ /* 0x000fe4000001ff00 */
[----:B------:R-:W-:-:S02]  /*d0e0*/  CS2R R48, SRZ ;  /* 0x0000000000307805 */ /* 0x000fc4000001ff00 */
[----:B------:R-:W-:Y:S02]  /*d0f0*/  @!P1 IADD3.X R73, R26, R33, R25, P4, P5 ;  /* 0x000000211a499210 */ /* 0x000fe400027ea419 */
[----:B------:R-:W-:Y:S02]  /*d100*/  CS2R R50, SRZ ;  /* 0x0000000000327805 */ /* 0x000fe4000001ff00 */
[----:B--2---:R-:W-:Y:S02]  /*d110*/  @!P2 IADD3 R62, P4, R63, R6, RZ ;  /* 0x000000063f3ea210 */ /* 0x004fe40007f9e0ff */
[----:B------:R-:W-:Y:S02]  /*d120*/  CS2R R30, SRZ ;  /* 0x00000000001e7805 */ /* 0x000fe4000001ff00 */
[----:B------:R-:W-:Y:S02]  /*d130*/  CS2R R36, SRZ ;  /* 0x0000000000247805 */ /* 0x000fe4000001ff00 */
[----:B------:R-:W-:-:S02]  /*d140*/  CS2R R38, SRZ ;  /* 0x0000000000267805 */ /* 0x000fc4000001ff00 */
[----:B------:R-:W-:Y:S01]  /*d150*/  CS2R R4, SRZ ;  /* 0x0000000000047805 */ /* 0x000fe2000001ff00 */
[----:B------:R-:W-:Y:S01]  /*d160*/  @!P2 IMAD.X R63, R20, 0x1, R7, P4 ;  /* 0x00000001143fa824 */ /* 0x000fe200020e0607 */
[----:B-1----:R-:W-:Y:S02]  /*d170*/  @!P2 IADD3 R64, P4, R65, R28, RZ ;  /* 0x0000001c4140a210 */ /* 0x002fe40007f9e0ff */
[----:B------:R-:W-:Y:S01]  /*d180*/  CS2R R6, SRZ ;  /* 0x0000000000067805 */ /* 0x000fe2000001ff00 */
[----:B------:R-:W-:Y:S01]  /*d190*/  IMAD R3, R205, 0x80, R18 ;  /* 0x00000080cd037824 */ /* 0x000fe200078e0212 */
[----:B------:R-:W5:Y:S01]  /*d1a0*/  @!P0 LDG.E.128 R36, desc[UR46][R68.64] ;  /* 0x0000002e44248981 */ /* 0x000f62000c1e1d00 */
[----:B------:R-:W-:Y:S01]  /*d1b0*/  CS2R R24, SRZ ;  /* 0x0000000000187805 */ /* 0x000fe2000001ff00 */
[----:B------:R-:W-:Y:S01]  /*d1c0*/  @!P2 IMAD.X R65, R0, 0x1, R29, P4 ;  /* 0x000000010041a824 */ /* 0x000fe200020e061d */
[----:B------:R-:W-:Y:S01]  /*d1d0*/  CS2R R26, SRZ ;  /* 0x00000000001a7805 */ /* 0x000fe2000001ff00 */
[----:B------:R-:W5:Y:S01]  /*d1e0*/  @!P2 LDG.E.128 R44, desc[UR46][R62.64] ;  /* 0x0000002e3e2ca981 */ /* 0x000f62000c1e1d00 */
[----:B------:R-:W1:Y:S03]  /*d1f0*/  LDC R0, c[0x0][0x428] ;  /* 0x00010a00ff007b82 */ /* 0x000e660000000800 */
[----:B------:R-:W5:Y:S01]  /*d200*/  @!P2 LDG.E.128 R48, desc[UR46][R64.64] ;  /* 0x0000002e4030a981 */ /* 0x000f62000c1e1d00 */
[----:B------:R-:W-:-:S03]  /*d210*/  CS2R R28, SRZ ;  /* 0x00000000001c7805 */ /* 0x000fc6000001ff00 */
[----:B------:R2:W5:Y:S04]  /*d220*/  @!P3 LDG.E.128 R4, desc[UR46][R8.64] ;  /* 0x0000002e0804b981 */ /* 0x000568000c1e1d00 */
[----:B------:R-:W5:Y:S01]  /*d230*/  @!P0 LDG.E.128 R28, desc[UR46][R66.64] ;  /* 0x0000002e421c8981 */ /* 0x000f62000c1e1d00 */
[----:B------:R-:W-:-:S03]  /*d240*/  IMAD R3, R218, 0x20, R3 ;  /* 0x00000020da037824 */ /* 0x000fc600078e0203 */
[----:B------:R3:W5:Y:S01]  /*d250*/  @!P3 LDG.E.128 R24, desc[UR46][R14.64] ;  /* 0x0000002e0e18b981 */ /* 0x000762000c1e1d00 */
[----:B------:R-:W-:Y:S01]  /*d260*/  IMAD.MOV.U32 R60, RZ, RZ, R58 ;  /* 0x000000ffff3c7224 */ /* 0x000fe200078e003a */
[----:B------:R-:W-:Y:S02]  /*d270*/  CS2R R32, SRZ ;  /* 0x0000000000207805 */ /* 0x000fe4000001ff00 */
[----:B------:R-:W-:Y:S02]  /*d280*/  CS2R R34, SRZ ;  /* 0x0000000000227805 */ /* 0x000fe4000001ff00 */
[----:B-1----:R-:W-:Y:S01]  /*d290*/  ISETP.NE.AND P0, PT, R0, 0x1, PT ;  /* 0x000000010000780c */ /* 0x002fe20003f05270 */
[----:B--2---:R-:W-:Y:S01]  /*d2a0*/  IMAD.MOV.U32 R8, RZ, RZ, R54 ;  /* 0x000000ffff087224 */ /* 0x004fe200078e0036 */
[----:B------:R-:W-:Y:S02]  /*d2b0*/  CS2R R40, SRZ ;  /* 0x0000000000287805 */ /* 0x000fe4000001ff00 */
[----:B------:R-:W-:Y:S01]  /*d2c0*/  CS2R R42, SRZ ;  /* 0x00000000002a7805 */ /* 0x000fe2000001ff00 */
[----:B------:R1:W5:Y:S05]  /*d2d0*/  @!P1 LDG.E.128 R32, desc[UR46][R70.64] ;  /* 0x0000002e46209981 */ /* 0x00036a000c1e1d00 */
[----:B------:R1:W5:Y:S03]  /*d2e0*/  @!P1 LDG.E.128 R40, desc[UR46][R72.64] ;  /* 0x0000002e48289981 */ /* 0x000366000c1e1d00 */
[----:B------:R-:W2:Y:S08]  /*d2f0*/  @P0 LDC R0, c[0x0][0x42c] ;  /* 0x00010b00ff000b82 */ /* 0x000eb00000000800 */
[----:B------:R-:W4:Y:S01]  /*d300*/  @P0 LDC R9, c[0x0][0x430] ;  /* 0x00010c00ff090b82 */ /* 0x000f220000000800 */
[----:B--2---:R-:W-:-:S05]  /*d310*/  @P0 IMAD.HI.U32 R0, R3, R0, RZ ;  /* 0x0000000003000227 */ /* 0x004fca00078e00ff */
[----:B----4-:R-:W-:Y:S01]  /*d320*/  @P0 SHF.R.U32.HI R3, RZ, R9, R0 ;  /* 0x00000009ff030219 */ /* 0x010fe20000011600 */
[----:B------:R-:W-:-:S03]  /*d330*/  IMAD.MOV.U32 R9, RZ, RZ, R53 ;  /* 0x000000ffff097224 */ /* 0x000fc600078e0035 */
[----:B---3--:R-:W-:Y:S01]  /*d340*/  SHF.R.S32.HI R15, RZ, 0x1f, R3 ;  /* 0x0000001fff0f7819 */ /* 0x008fe20000011403 */
[----:B------:R-:W-:-:S04]  /*d350*/  IMAD.WIDE.U32 R8, R3, R12, R8 ;  /* 0x0000000c03087225 */ /* 0x000fc800078e0008 */
[C---:B------:R-:W-:Y:S02]  /*d360*/  IMAD R12, R15.reuse, R12, RZ ;  /* 0x0000000c0f0c7224 */ /* 0x040fe400078e02ff */
[-C--:B------:R-:W-:Y:S02]  /*d370*/  IMAD R0, R15, R10.reuse, RZ ;  /* 0x0000000a0f007224 */ /* 0x080fe400078e02ff */
[----:B------:R-:W-:Y:S01]  /*d380*/  IMAD.WIDE.U32 R14, R3, R10, R60 ;  /* 0x0000000a030e7225 */ /* 0x000fe200078e003c */
[----:B------:R-:W-:-:S03]  /*d390*/  IADD3 R8, P0, R8, UR4, RZ ;  /* 0x0000000408087c10 */ /* 0x000fc6000ff1e0ff */
[C---:B------:R-:W-:Y:S02]  /*d3a0*/  IMAD R13, R3.reuse, R13, R12 ;  /* 0x0000000d030d7224 */ /* 0x040fe400078e020c */
[----:B------:R-:W-:Y:S01]  /*d3b0*/  IMAD R3, R3, R11, R0 ;  /* 0x0000000b03037224 */ /* 0x000fe200078e0200 */
[----:B------:R-:W-:Y:S01]  /*d3c0*/  IADD3 R0, P1, R14, UR6, RZ ;  /* 0x000000060e007c10 */ /* 0x000fe2000ff3e0ff */
[----:B------:R-:W-:Y:S01]  /*d3d0*/  UMOV UR4, 0xffffffff ;  /* 0xffffffff00047882 */ /* 0x000fe20000000000 */
[----:B------:R-:W-:Y:S02]  /*d3e0*/  IADD3.X R9, R9, UR5, R13, P0, !PT ;  /* 0x0000000509097c10 */ /* 0x000fe400087fe40d */
[----:B------:R-:W-:Y:S01]  /*d3f0*/  IADD3.X R3, R15, UR7, R3, P1, !PT ;  /* 0x000000070f037c10 */ /* 0x000fe20008ffe403 */
[----:B-1----:R-:W-:Y:S08]  /*d400*/  BRA.DIV UR4, `(.L_x_1336) ;  /* 0x0000018604947947 */ /* 0x002ff0000b800000 */
.L_x_1660:
[----:B------:R-:W-:-:S03]  /*d410*/  UMOV UR4, 0xffffffff ;  /* 0xffffffff00047882 */ /* 0x000fc60000000000 */
[----:B------:R-:W-:Y:S05]  /*d420*/  BRA.DIV UR4, `(.L_x_1337) ;  /* 0x0000018604b47947 */ /* 0x000fea000b800000 */
.L_x_1663:
[----:B------:R-:W-:-:S03]  /*d430*/  UMOV UR4, 0xffffffff ;  /* 0xffffffff00047882 */ /* 0x000fc60000000000 */
[----:B------:R-:W-:Y:S05]  /*d440*/  BRA.DIV UR4, `(.L_x_1338) ;  /* 0x0000018604d47947 */ /* 0x000fea000b800000 */
.L_x_1666:
[----:B------:R-:W-:-:S03]  /*d450*/  UMOV UR4, 0xffffffff ;  /* 0xffffffff00047882 */ /* 0x000fc60000000000 */
[----:B------:R-:W-:Y:S05]  /*d460*/  BRA.DIV UR4, `(.L_x_1339) ;  /* 0x0000018604f47947 */ /* 0x000fea000b800000 */
.L_x_1669:
[----:B------:R-:W-:-:S03]  /*d470*/  UMOV UR4, 0xffffffff ;  /* 0xffffffff00047882 */ /* 0x000fc60000000000 */
[----:B------:R-:W-:Y:S05]  /*d480*/  BRA.DIV UR4, `(.L_x_1340) ;  /* 0x0000018a04147947 */ /* 0x000fea000b800000 */
.L_x_1672:
[----:B------:R-:W-:-:S03]  /*d490*/  UMOV UR4, 0xffffffff ;  /* 0xffffffff00047882 */ /* 0x000fc60000000000 */
[----:B------:R-:W-:Y:S05]  /*d4a0*/  BRA.DIV UR4, `(.L_x_1341) ;  /* 0x0000018a04347947 */ /* 0x000fea000b800000 */
.L_x_1675:
[----:B------:R-:W-:-:S03]  /*d4b0*/  UMOV UR4, 0xffffffff ;  /* 0xffffffff00047882 */ /* 0x000fc60000000000 */
[----:B------:R-:W-:Y:S05]  /*d4c0*/  BRA.DIV UR4, `(.L_x_1342) ;  /* 0x0000018a04547947 */ /* 0x000fea000b800000 */
.L_x_1678:
[----:B------:R-:W-:-:S03]  /*d4d0*/  UMOV UR4, 0xffffffff ;  /* 0xffffffff00047882 */ /* 0x000fc60000000000 */
[----:B------:R-:W-:Y:S05]  /*d4e0*/  BRA.DIV UR4, `(.L_x_1343) ;  /* 0x0000018a04747947 */ /* 0x000fea000b800000 */
.L_x_1681:
[----:B------:R-:W-:-:S03]  /*d4f0*/  UMOV UR4, 0xffffffff ;  /* 0xffffffff00047882 */ /* 0x000fc60000000000 */
[----:B------:R-:W-:Y:S05]  /*d500*/  BRA.DIV UR4, `(.L_x_1344) ;  /* 0x0000018a04947947 */ /* 0x000fea000b800000 */
.L_x_1684:
[----:B------:R-:W-:-:S03]  /*d510*/  UMOV UR4, 0xffffffff ;  /* 0xffffffff00047882 */ /* 0x000fc60000000000 */
[----:B------:R-:W-:Y:S05]  /*d520*/  BRA.DIV UR4, `(.L_x_1345) ;  /* 0x0000018a04b47947 */ /* 0x000fea000b800000 */
.L_x_1687:
[----:B------:R-:W-:-:S03]  /*d530*/  UMOV UR4, 0xffffffff ;  /* 0xffffffff00047882 */ /* 0x000fc60000000000 */
[----:B------:R-:W-:Y:S05]  /*d540*/  BRA.DIV UR4, `(.L_x_1346) ;  /* 0x0000018a04d47947 */ /* 0x000fea000b800000 */
.L_x_1690:
[----:B------:R-:W-:-:S03]  /*d550*/  UMOV UR4, 0xffffffff ;  /* 0xffffffff00047882 */ /* 0x000fc60000000000 */
[----:B------:R-:W-:Y:S05]  /*d560*/  BRA.DIV UR4, `(.L_x_1347) ;  /* 0x0000018a04f47947 */ /* 0x000fea000b800000 */
.L_x_1693:
[----:B------:R-:W-:-:S03]  /*d570*/  UMOV UR4, 0xffffffff ;  /* 0xffffffff00047882 */ /* 0x000fc60000000000 */
[----:B------:R-:W-:Y:S05]  /*d580*/  BRA.DIV UR4, `(.L_x_1348) ;  /* 0x0000018e04147947 */ /* 0x000fea000b800000 */
.L_x_1696:
[----:B------:R-:W-:-:S03]  /*d590*/  UMOV UR4, 0xffffffff ;  /* 0xffffffff00047882 */ /* 0x000fc60000000000 */
[----:B------:R-:W-:Y:S05]  /*d5a0*/  BRA.DIV UR4, `(.L_x_1349) ;  /* 0x0000018e04347947 */ /* 0x000fea000b800000 */
.L_x_1699:
[----:B------:R-:W-:-:S03]  /*d5b0*/  UMOV UR4, 0xffffffff ;  /* 0xffffffff00047882 */ /* 0x000fc60000000000 */
[----:B------:R-:W-:Y:S05]  /*d5c0*/  BRA.DIV UR4, `(.L_x_1350) ;  /* 0x0000018e04547947 */ /* 0x000fea000b800000 */
.L_x_1702:
[----:B------:R-:W-:-:S03]  /*d5d0*/  UMOV UR4, 0xffffffff ;  /* 0xffffffff00047882 */ /* 0x000fc60000000000 */
[----:B------:R-:W-:Y:S05]  /*d5e0*/  BRA.DIV UR4, `(.L_x_1351) ;  /* 0x0000018e04747947 */ /* 0x000fea000b800000 */
.L_x_1705:
[----:B------:R-:W-:Y:S01]  /*d5f0*/  ULEA.HI UR4, UR43, UR43, URZ, 0x1 ;  /* 0x0000002b2b047291 */ /* 0x000fe2000f8f083f */
[----:B------:R-:W-:Y:S01]  /*d600*/  ISETP.GE.AND P0, PT, R192, R21, PT ;  /* 0x00000015c000720c */ /* 0x000fe20003f06270 */
[----:B------:R-:W-:Y:S02]  /*d610*/  BSSY B1, `(.L_x_1352) ;  /* 0x000000b000017945 */ /* 0x000fe40003800000 */
[----:B------:R-:W-:Y:S01]  /*d620*/  ULOP3.LUT UR4, UR4, 0xfffffffe, URZ, 0xc0, !UPT ;  /* 0xfffffffe04047892 */ /* 0x000fe2000f8ec03f */
[-C--:B------:R-:W-:Y:S02]  /*d630*/  ISETP.GE.OR P3, PT, R18, R74.reuse, P0 ;  /* 0x0000004a1200720c */ /* 0x080fe40000766670 */
[-C--:B------:R-:W-:Y:S01]  /*d640*/  ISETP.GE.OR P2, PT, R195, R74.reuse, P0 ;  /* 0x0000004ac300720c */ /* 0x080fe20000746670 */
[----:B------:R-:W-:Y:S01]  /*d650*/  UIADD3 UR4, UR43, -UR4, URZ ;  /* 0x800000042b047290 */ /* 0x000fe2000fffe03f */
[-C--:B------:R-:W-:Y:S02]  /*d660*/  ISETP.GE.OR P1, PT, R222, R74.reuse, P0 ;  /* 0x0000004ade00720c */ /* 0x080fe40000726670 */
[----:B------:R-:W-:-:S03]  /*d670*/  ISETP.GE.OR P0, PT, R221, R74, P0 ;  /* 0x0000004add00720c */ /* 0x000fc60000706670 */
[----:B------:R-:W-:-:S05]  /*d680*/  IMAD.U32 R3, RZ, RZ, UR4 ;  /* 0x00000004ff037e24 */ /* 0x000fca000f8e00ff */
[----:B------:R-:W-:-:S04]  /*d690*/  SHF.L.U32 R3, R3, 0x1f, RZ ;  /* 0x0000001f03037819 */ /* 0x000fc800000006ff */
[----:B------:R-:W1:Y:S02]  /*d6a0*/  SYNCS.PHASECHK.TRANS64.TRYWAIT P4, [R16+URZ+0x28400], R3 ;  /* 0x02840003100075a7 */ /* 0x000e64000808017f */
[----:B-1----:R-:W-:Y:S05]  /*d6b0*/  @!P4 BRA `(.L_x_1353) ;  /* 0x0000018c0068c947 */ /* 0x002fea0003800000 */
.L_x_1706:
[----:B------:R-:W-:Y:S05]  /*d6c0*/  BSYNC B1 ;  /* 0x0000000000017941 */ /* 0x000fea0003800000 */
.L_x_1352:
[----:B------:R-:W-:Y:S04]  /*d6d0*/  BSSY B1, `(.L_x_1354) ;  /* 0x0000100000017945 */ /* 0x000fe80003800000 */
[----:B------:R-:W-:Y:S05]  /*d6e0*/  @P3 BRA `(.L_x_1355) ;  /* 0x0000000c00f83947 */ /* 0x000fea0003800000 */
[----:B-----5:R-:W-:Y:S02]  /*d6f0*/  SHF.R.U32.HI R0, RZ, 0x8, R4 ;  /* 0x00000008ff007819 */ /* 0x020fe40000011604 */
[----:B-1----:R-:W-:Y:S02]  /*d700*/  LOP3.LUT R3, R4, 0xff, RZ, 0xc0, !PT ;  /* 0x000000ff04037812 */ /* 0x002fe400078ec0ff */
[----:B------:R-:W-:Y:S02]  /*d710*/  LOP3.LUT R8, R0, 0xff, RZ, 0xc0, !PT ;  /* 0x000000ff00087812 */ /* 0x000fe400078ec0ff */
[----:B------:R-:W-:Y:S02]  /*d720*/  LEA.HI R0, R21, R218, RZ, 0x1c ;  /* 0x000000da15007211 */ /* 0x000fe400078fe0ff */
[----:B------:R-:W-:Y:S02]  /*d730*/  PRMT R20, R8, 0x7604, R3 ;  /* 0x0000760408147816 */ /* 0x000fe40000000003 */
[----:B------:R-:W-:-:S02]  /*d740*/  SHF.R.S32.HI R3, RZ, 0x1f, R0 ;  /* 0x0000001fff037819 */ /* 0x000fc40000011400 */
[----:B------:R-:W-:Y:S02]  /*d750*/  SHF.R.U32.HI R13, RZ, 0x8, R24 ;  /* 0x00000008ff0d7819 */ /* 0x000fe40000011618 */
[----:B------:R-:W-:Y:S01]  /*d760*/  LEA.HI R8, R3, R0, RZ, 0x3 ;  /* 0x0000000003087211 */ /* 0x000fe200078f18ff */
[----:B------:R-:W-:Y:S01]  /*d770*/  IMAD.SHL.U32 R0, R0, 0x10, RZ ;  /* 0x0000001000007824 */ /* 0x000fe200078e00ff */
[----:B------:R-:W-:Y:S02]  /*d780*/  SHF.R.U32.HI R10, RZ, 0x8, R5 ;  /* 0x00000008ff0a7819 */ /* 0x000fe40000011605 */
[----:B------:R-:W-:Y:S01]  /*d790*/  SHF.R.U32.HI R14, RZ, 0x8, R7 ;  /* 0x00000008ff0e7819 */ /* 0x000fe20000011607 */
[----:B------:R-:W-:Y:S01]  /*d7a0*/  IMAD.SHL.U32 R8, R8, 0x800, RZ ;  /* 0x0000080008087824 */ /* 0x000fe200078e00ff */
[----:B------:R-:W-:Y:S02]  /*d7b0*/  LOP3.LUT R12, R24, 0xff, RZ, 0xc0, !PT ;  /* 0x000000ff180c7812 */ /* 0x000fe400078ec0ff */
[----:B------:R-:W-:-:S02]  /*d7c0*/  LOP3.LUT R13, R13, 0xff, RZ, 0xc0, !PT ;  /* 0x000000ff0d0d7812 */ /* 0x000fc400078ec0ff */
[----:B------:R-:W-:Y:S02]  /*d7d0*/  LOP3.LUT R3, R209, 0x70, R0, 0xf8, !PT ;  /* 0x00000070d1037812 */ /* 0x000fe400078ef800 */
[----:B------:R-:W-:Y:S02]  /*d7e0*/  LOP3.LUT R9, R5, 0xff, RZ, 0xc0, !PT ;  /* 0x000000ff05097812 */ /* 0x000fe400078ec0ff */
[----:B------:R-:W-:Y:S02]  /*d7f0*/  LOP3.LUT R10, R10, 0xff, RZ, 0xc0, !PT ;  /* 0x000000ff0a0a7812 */ /* 0x000fe400078ec0ff */
[----:B------:R-:W-:Y:S02]  /*d800*/  LOP3.LUT R11, R7, 0xff, RZ, 0xc0, !PT ;  /* 0x000000ff070b7812 */ /* 0x000fe400078ec0ff */
[----:B------:R-:W-:Y:S02]  /*d810*/  LOP3.LUT R0, R14, 0xff, RZ, 0xc0, !PT ;  /* 0x000000ff0e007812 */ /* 0x000fe400078ec0ff */
[----:B------:R-:W-:-:S02]  /*d820*/  PRMT R61, R13, 0x7604, R12 ;  /* 0x000076040d3d7816 */ /* 0x000fc4000000000c */
[----:B------:R-:W-:Y:S02]  /*d830*/  LOP3.LUT R3, R3, R212, RZ, 0x3c, !PT ;  /* 0x000000d403037212 */ /* 0x000fe400078e3cff */
[----:B------:R-:W-:Y:S02]  /*d840*/  LOP3.LUT R8, R8, 0xffffc000, RZ, 0xc0, !PT ;  /* 0xffffc00008087812 */ /* 0x000fe400078ec0ff */
[----:B------:R-:W-:Y:S02]  /*d850*/  SHF.R.U32.HI R13, RZ, 0x8, R25 ;  /* 0x00000008ff0d7819 */ /* 0x000fe40000011619 */
[----:B------:R-:W-:Y:S02]  /*d860*/  PRMT R54, R10, 0x7604, R9 ;  /* 0x000076040a367816 */ /* 0x000fe40000000009 */
[----:B------:R-:W-:Y:S02]  /*d870*/  SHF.R.U32.HI R10, RZ, 0x8, R6 ;  /* 0x00000008ff0a7819 */ /* 0x000fe40000011606 */
[----:B------:R-:W-:-:S02]  /*d880*/  PRMT R60, R0, 0x7604, R11 ;  /* 0x00007604003c7816 */ /* 0x000fc4000000000b */
[----:B------:R-:W-:Y:S02]  /*d890*/  SHF.R.U32.HI R14, RZ, 0x8, R26 ;  /* 0x00000008ff0e7819 */ /* 0x000fe4000001161a */
[----:B------:R-:W-:Y:S02]  /*d8a0*/  IADD3 R3, R3, R8, R213 ;  /* 0x0000000803037210 */ /* 0x000fe40007ffe0d5 */
[----:B------:R-:W-:Y:S02]  /*d8b0*/  LOP3.LUT R0, R25, 0xff, RZ, 0xc0, !PT ;  /* 0x000000ff19007812 */ /* 0x000fe400078ec0ff */
[----:B------:R-:W-:Y:S02]  /*d8c0*/  LOP3.LUT R13, R13, 0xff, RZ, 0xc0, !PT ;  /* 0x000000ff0d0d7812 */ /* 0x000fe400078ec0ff */
[----:B------:R-:W-:Y:S02]  /*d8d0*/  SHF.R.U32.HI R53, RZ, 0x8, R27 ;  /* 0x00000008ff357819 */ /* 0x000fe4000001161b */
[----:B------:R-:W-:-:S02]  /*d8e0*/  LOP3.LUT R9, R6, 0xff, RZ, 0xc0, !PT ;  /* 0x000000ff06097812 */ /* 0x000fc400078ec0ff */
[----:B------:R-:W-:Y:S02]  /*d8f0*/  LOP3.LUT R10, R10, 0xff, RZ, 0xc0, !PT ;  /* 0x000000ff0a0a7812 */ /* 0x000fe400078ec0ff */
[----:B------:R-:W-:Y:S02]  /*d900*/  LOP3.LUT R15, R14, 0xff, RZ, 0xc0, !PT ;  /* 0x000000ff0e0f7812 */ /* 0x000fe400078ec0ff */
[----:B------:R-:W-:Y:S02]  /*d910*/  LOP3.LUT R12, R26, 0xff, RZ, 0xc0, !PT ;  /* 0x000000ff1a0c7812 */ /* 0x000fe400078ec0ff */
[----:B------:R-:W-:Y:S02]  /*d920*/  LOP3.LUT R14, R27, 0xff, RZ, 0xc0, !PT ;  /* 0x000000ff1b0e7812 */ /* 0x000fe400078ec0ff */
[----:B------:R-:W-:Y:S01]  /*d930*/  PRMT R65, R13, 0x7604, R0 ;  /* 0x000076040d417816 */ /* 0x000fe20000000000 */
[----:B------:R-:W-:Y:S01]  /*d940*/  IMAD.IADD R0, R16, 0x1, R3 ;  /* 0x0000000110007824 */ /* 0x000fe200078e0203 */
[----:B------:R-:W-:-:S02]  /*d950*/  LOP3.LUT R53, R53, 0xff, RZ, 0xc0, !PT ;  /* 0x000000ff35357812 */ /* 0x000fc400078ec0ff */
[----:B------:R-:W-:Y:S02]  /*d960*/  PRMT R58, R10, 0x7604, R9 ;  /* 0x000076040a3a7816 */ /* 0x000fe40000000009 */
[----:B------:R-:W1:Y:S01]  /*d970*/  LDS.128 R8, [R214+0x18000] ;  /* 0x01800000d6087984 */ /* 0x000e620000000c00 */
[----:B------:R-:W-:Y:S02]  /*d980*/  PRMT R67, R15, 0x7604, R12 ;  /* 0x000076040f437816 */ /* 0x000fe4000000000c */
[----:B------:R-:W-:Y:S02]  /*d990*/  PRMT R69, R53, 0x7604, R14 ;  /* 0x0000760435457816 */ /* 0x000fe4000000000e */
[----:B------:R-:W2:Y:S01]  /*d9a0*/  LDS.128 R12, [R0+0x18000] ;  /* 0x01800000000c7984 */ /* 0x000ea20000000c00 */
[----:B------:R-:W-:Y:S02]  /*d9b0*/  SHF.R.U32.HI R53, RZ, 0x10, R5 ;  /* 0x00000010ff357819 */ /* 0x000fe40000011605 */
[----:B------:R-:W-:-:S02]  /*d9c0*/  SHF.R.U32.HI R59, RZ, 0x10, R7 ;  /* 0x00000010ff3b7819 */ /* 0x000fc40000011607 */
[----:B------:R-:W-:Y:S02]  /*d9d0*/  SHF.R.U32.HI R55, RZ, 0x10, R6 ;  /* 0x00000010ff377819 */ /* 0x000fe40000011606 */
[----:B------:R-:W-:Y:S02]  /*d9e0*/  SHF.R.U32.HI R3, RZ, 0x10, R4 ;  /* 0x00000010ff037819 */ /* 0x000fe40000011604 */
[----:B------:R-:W-:Y:S02]  /*d9f0*/  LOP3.LUT R53, R53, 0xff, RZ, 0xc0, !PT ;  /* 0x000000ff35357812 */ /* 0x000fe400078ec0ff */
[----:B------:R-:W-:Y:S02]  /*da00*/  LOP3.LUT R59, R59, 0xff, RZ, 0xc0, !PT ;  /* 0x000000ff3b3b7812 */ /* 0x000fe400078ec0ff */
[----:B------:R-:W-:Y:S02]  /*da10*/  LOP3.LUT R55, R55, 0xff, RZ, 0xc0, !PT ;  /* 0x000000ff37377812 */ /* 0x000fe400078ec0ff */
[----:B------:R-:W-:-:S02]  /*da20*/  LOP3.LUT R3, R3, 0xff, RZ, 0xc0, !PT ;  /* 0x000000ff03037812 */ /* 0x000fc400078ec0ff */
[----:B------:R-:W-:Y:S02]  /*da30*/  PRMT R53, R53, 0x7054, R54 ;  /* 0x0000705435357816 */ /* 0x000fe40000000036 */
[----:B------:R-:W-:Y:S02]  /*da40*/  PRMT R59, R59, 0x7054, R60 ;  /* 0x000070543b3b7816 */ /* 0x000fe4000000003c */
[----:B------:R-:W-:Y:S02]  /*da50*/  SHF.R.U32.HI R54, RZ, 0x10, R25 ;  /* 0x00000010ff367819 */ /* 0x000fe40000011619 */
[----:B------:R-:W-:Y:S02]  /*da60*/  SHF.R.U32.HI R60, RZ, 0x10, R27 ;  /* 0x00000010ff3c7819 */ /* 0x000fe4000001161b */
[----:B------:R-:W-:Y:S02]  /*da70*/  PRMT R55, R55, 0x7054, R58 ;  /* 0x0000705437377816 */ /* 0x000fe4000000003a */
[----:B------:R-:W-:-:S02]  /*da80*/  PRMT R3, R3, 0x7054, R20 ;  /* 0x0000705403037816 */ /* 0x000fc40000000014 */
        /* <DEDUP_REMOVED lines=8> */
[----:B------:R-:W-:Y:S02]  /*db10*/  PRMT R67, R58, 0x7054, R67 ;  /* 0x000070543a437816 */ /* 0x000fe40000000043 */
[----:B------:R-:W-:Y:S02]  /*db20*/  PRMT R63, R20, 0x7054, R61 ;  /* 0x00007054143f7816 */ /* 0x000fe4000000003d */
[----:B------:R-:W-:Y:S02]  /*db30*/  LOP3.LUT R65, R65, 0xff000000, R25, 0xf8, !PT ;  /* 0xff00000041417812 */ /* 0x000fe400078ef819 */
[----:B------:R-:W-:-:S02]  /*db40*/  LOP3.LUT R60, R3, 0xff000000, R4, 0xf8, !PT ;  /* 0xff000000033c7812 */ /* 0x000fc400078ef804 */
[----:B------:R-:W-:Y:S02]  /*db50*/  LOP3.LUT R61, R53, 0xff000000, R5, 0xf8, !PT ;  /* 0xff000000353d7812 */ /* 0x000fe400078ef805 */
[----:B------:R-:W-:Y:S02]  /*db60*/  LOP3.LUT R70, R69, 0xff000000, R27, 0xf8, !PT ;  /* 0xff00000045467812 */ /* 0x000fe400078ef81b */
[----:B------:R-:W-:Y:S02]  /*db70*/  LOP3.LUT R4, R55, 0xff000000, R6, 0xf8, !PT ;  /* 0xff00000037047812 */ /* 0x000fe400078ef806 */
[-C--:B-1----:R-:W-:Y:S02]  /*db80*/  F2FP.F16.E4M3.UNPACK_B R27, R11.reuse ;  /* 0x0000000bff1b723e */ /* 0x082fe400020006ff */
[----:B------:R-:W-:Y:S02]  /*db90*/  F2FP.F16.E4M3.UNPACK_B R53, R11.H1 ;  /* 0x0000000bff35723e */ /* 0x000fe400030006ff */
[----:B------:R-:W-:-:S02]  /*dba0*/  LOP3.LUT R6, R67, 0xff000000, R26, 0xf8, !PT ;  /* 0xff00000043067812 */ /* 0x000fc400078ef81a */
[-C--:B------:R-:W-:Y:S02]  /*dbb0*/  F2FP.F16.E4M3.UNPACK_B R11, R8.reuse ;  /* 0x00000008ff0b723e */ /* 0x080fe400020006ff */
[----:B------:R-:W-:Y:S02]  /*dbc0*/  F2FP.F16.E4M3.UNPACK_B R20, R8.H1 ;  /* 0x00000008ff14723e */ /* 0x000fe400030006ff */
[----:B------:R-:W-:Y:S02]  /*dbd0*/  F2FP.F16.E4M3.UNPACK_B R67, R65 ;  /* 0x00000041ff43723e */ /* 0x000fe400020006ff */
[----:B--2---:R-:W-:Y:S02]  /*dbe0*/  F2FP.F16.E4M3.UNPACK_B R8, R13 ;  /* 0x0000000dff08723e */ /* 0x004fe400020006ff */
[----:B------:R-:W-:Y:S01]  /*dbf0*/  F2FP.F16.E4M3.UNPACK_B R62, R61 ;  /* 0x0000003dff3e723e */ /* 0x000fe200020006ff */
[--C-:B------:R-:W-:Y:S01]  /*dc00*/  HADD2.F32 R68, -RZ, R67.reuse.H0_H0 ;  /* 0x20000043ff447230 */ /* 0x100fe20000004100 */
[----:B------:R-:W-:Y:S01]  /*dc10*/  LOP3.LUT R66, R63, 0xff000000, R24, 0xf8, !PT ;  /* 0xff0000003f427812 */ /* 0x000fe200078ef818 */
[--C-:B------:R-:W-:Y:S01]  /*dc20*/  HADD2.F32 R5, -RZ, R8.reuse.H0_H0 ;  /* 0x20000008ff057230 */ /* 0x100fe20000004100 */
[----:B------:R-:W-:Y:S01]  /*dc30*/  F2FP.F16.E4M3.UNPACK_B R24, R9 ;  /* 0x00000009ff18723e */ /* 0x000fe200020006ff */
[----:B------:R-:W-:Y:S01]  /*dc40*/  HADD2.F32 R67, -RZ, R67.H1_H1 ;  /* 0x30000043ff437230 */ /* 0x000fe20000004100 */
[-C--:B------:R-:W-:Y:S01]  /*dc50*/  F2FP.F16.E4M3.UNPACK_B R3, R10.reuse ;  /* 0x0000000aff03723e */ /* 0x080fe200020006ff */
[----:B------:R-:W-:Y:S01]  /*dc60*/  HADD2.F32 R8, -RZ, R8.H1_H1 ;  /* 0x30000008ff087230 */ /* 0x000fe20000004100 */
[----:B------:R-:W-:Y:S01]  /*dc70*/  F2FP.F16.E4M3.UNPACK_B R26, R10.H1 ;  /* 0x0000000aff1a723e */ /* 0x000fe200030006ff */
[----:B------:R-:W-:Y:S01]  /*dc80*/  HADD2.F32 R10, -RZ, R62.H0_H0 ;  /* 0x2000003eff0a7230 */ /* 0x000fe20000004100 */
[----:B------:R-:W-:-:S02]  /*dc90*/  LOP3.LUT R64, R59, 0xff000000, R7, 0xf8, !PT ;  /* 0xff0000003b407812 */ /* 0x000fc400078ef807 */
[----:B------:R-:W-:Y:S01]  /*dca0*/  F2FP.F16.E4M3.UNPACK_B R25, R9.H1 ;  /* 0x00000009ff19723e */ /* 0x000fe200030006ff */
[--C-:B------:R-:W-:Y:S01]  /*dcb0*/  HADD2.F32 R9, -RZ, R24.reuse.H0_H0 ;  /* 0x20000018ff097230 */ /* 0x100fe20000004100 */
[----:B------:R-:W-:Y:S01]  /*dcc0*/  F2FP.F16.E4M3.UNPACK_B R54, R13.H1 ;  /* 0x0000000dff36723e */ /* 0x000fe200030006ff */
[C---:B------:R-:W-:Y:S01]  /*dcd0*/  FMUL.FTZ R63, R5.reuse, R10 ;  /* 0x0000000a053f7220 */ /* 0x040fe20000410000 */
[-C--:B------:R-:W-:Y:S01]  /*dce0*/  F2FP.F16.E4M3.UNPACK_B R58, R15.reuse ;  /* 0x0000000fff3a723e */ /* 0x080fe200020006ff */
[----:B------:R-:W-:Y:S01]  /*dcf0*/  HADD2.F32 R24, -RZ, R24.H1_H1 ;  /* 0x30000018ff187230 */ /* 0x000fe20000004100 */
[----:B------:R-:W-:Y:S01]  /*dd00*/  F2FP.F16.E4M3.UNPACK_B R59, R15.H1 ;  /* 0x0000000fff3b723e */ /* 0x000fe200030006ff */
[----:B------:R-:W-:Y:S01]  /*dd10*/  FMUL.FTZ R71, R8, R67 ;  /* 0x0000004308477220 */ /* 0x000fe20000410000 */
[-C--:B------:R-:W-:Y:S02]  /*dd20*/  F2FP.F16.E4M3.UNPACK_B R13, R12.reuse ;  /* 0x0000000cff0d723e */ /* 0x080fe400020006ff */
[----:B------:R-:W-:Y:S01]  /*dd30*/  F2FP.F16.E4M3.UNPACK_B R15, R12.H1 ;  /* 0x0000000cff0f723e */ /* 0x000fe200030006ff */
[----:B------:R-:W-:Y:S01]  /*dd40*/  FMUL.FTZ R12, R5, R68 ;  /* 0x00000044050c7220 */ /* 0x000fe20000410000 */
[----:B------:R-:W-:-:S02]  /*dd50*/  F2FP.F16.E4M3.UNPACK_B R7, R14 ;  /* 0x0000000eff07723e */ /* 0x000fc400020006ff */
[----:B------:R-:W-:Y:S01]  /*dd60*/  F2FP.F16.E4M3.UNPACK_B R55, R14.H1 ;  /* 0x0000000eff37723e */ /* 0x000fe200030006ff */
[C---:B------:R-:W-:Y:S01]  /*dd70*/  FFMA.FTZ R5, R9.reuse, R10, -R12 ;  /* 0x0000000a09057223 */ /* 0x040fe2000001080c */
[----:B------:R-:W-:Y:S01]  /*dd80*/  F2FP.F16.E4M3.UNPACK_B R14, R65.H1 ;  /* 0x00000041ff0e723e */ /* 0x000fe200030006ff */
[----:B------:R-:W-:Y:S01]  /*dd90*/  FFMA.FTZ R9, R9, R68, R63 ;  /* 0x0000004409097223 */ /* 0x000fe2000001003f */
[----:B------:R-:W-:Y:S01]  /*dda0*/  F2FP.F16.E4M3.UNPACK_B R61, R61.H1 ;  /* 0x0000003dff3d723e */ /* 0x000fe200030006ff */
[----:B------:R-:W-:Y:S02]  /*ddb0*/  HADD2.F32 R10, -RZ, R54.H0_H0 ;  /* 0x20000036ff0a7230 */ /* 0x000fe40000004100 */
[----:B------:R-:W-:Y:S02]  /*ddc0*/  HADD2.F32 R69, -RZ, R14.H0_H0 ;  /* 0x2000000eff457230 */ /* 0x000fe40000004100 */
[----:B------:R-:W-:Y:S02]  /*ddd0*/  HADD2.F32 R63, -RZ, R62.H1_H1 ;  /* 0x3000003eff3f7230 */ /* 0x000fe40000004100 */
[----:B------:R-:W-:-:S02]  /*dde0*/  HADD2.F32 R65, -RZ, R61.H0_H0 ;  /* 0x2000003dff417230 */ /* 0x000fc40000004100 */
[----:B------:R-:W-:Y:S01]  /*ddf0*/  FMUL.FTZ R73, R10, R69 ;  /* 0x000000450a497220 */ /* 0x000fe20000410000 */
[----:B------:R-:W-:Y:S02]  /*de00*/  HADD2.F32 R12, -RZ, R25.H0_H0 ;  /* 0x20000019ff0c7230 */ /* 0x000fe40000004100 */
[-C--:B------:R-:W-:Y:S01]  /*de10*/  FMUL.FTZ R62, R8, R63.reuse ;  /* 0x0000003f083e7220 */ /* 0x080fe20000410000 */
[----:B------:R-:W-:Y:S01]  /*de20*/  FFMA.FTZ R8, R24, R63, -R71 ;  /* 0x0000003f18087223 */ /* 0x000fe20000010847 */
[-C--:B------:R-:W-:Y:S01]  /*de30*/  FMUL.FTZ R68, R10, R65.reuse ;  /* 0x000000410a447220 */ /* 0x080fe20000410000 */
[----:B------:R-:W-:Y:S02]  /*de40*/  HADD2.F32 R54, -RZ, R54.H1_H1 ;  /* 0x30000036ff367230 */ /* 0x000fe40000004100 */
[----:B------:R-:W-:Y:S01]  /*de50*/  FFMA.FTZ R73, R12, R65, -R73 ;  /* 0x000000410c497223 */ /* 0x000fe20000010849 */
[----:B------:R-:W-:Y:S01]  /*de60*/  FFMA.FTZ R10, R24, R67, R62 ;  /* 0x00000043180a7223 */ /* 0x000fe2000001003e */
[----:B------:R-:W-:Y:S01]  /*de70*/  F2FP.F16.E4M3.UNPACK_B R65, R70 ;  /* 0x00000046ff41723e */ /* 0x000fe200020006ff */
[----:B------:R-:W-:Y:S01]  /*de80*/  HADD2.F32 R62, -RZ, R14.H1_H1 ;  /* 0x3000000eff3e7230 */ /* 0x000fe20000004100 */
[----:B------:R-:W-:Y:S01]  /*de90*/  F2FP.F16.E4M3.UNPACK_B R24, R64 ;  /* 0x00000040ff18723e */ /* 0x000fe200020006ff */
[----:B------:R-:W-:-:S02]  /*dea0*/  HADD2.F32 R14, -RZ, R58.H0_H0 ;  /* 0x2000003aff0e7230 */ /* 0x000fc40000004100 */
[----:B------:R-:W-:Y:S01]  /*deb0*/  FFMA.FTZ R68, R12, R69, R68 ;  /* 0x000000450c447223 */ /* 0x000fe20000010044 */
[----:B------:R-:W-:Y:S02]  /*dec0*/  HADD2.F32 R67, -RZ, R65.H0_H0 ;  /* 0x20000041ff437230 */ /* 0x000fe40000004100 */
[----:B------:R-:W-:Y:S01]  /*ded0*/  FMUL.FTZ R72, R54, R62 ;  /* 0x0000003e36487220 */ /* 0x000fe20000410000 */
[----:B------:R-:W-:Y:S01]  /*dee0*/  HADD2.F32 R63, -RZ, R24.H0_H0 ;  /* 0x20000018ff3f7230 */ /* 0x000fe20000004100 */
[----:B------:R-:W-:Y:S01]  /*def0*/  F2FP.F16.E4M3.UNPACK_B R70, R70.H1 ;  /* 0x00000046ff46723e */ /* 0x000fe200030006ff */
[----:B------:R-:W-:Y:S02]  /*df00*/  HADD2.F32 R61, -RZ, R61.H1_H1 ;  /* 0x3000003dff3d7230 */ /* 0x000fe40000004100 */
[C---:B------:R-:W-:Y:S01]  /*df10*/  FMUL.FTZ R71, R14.reuse, R67 ;  /* 0x000000430e477220 */ /* 0x040fe20000410000 */
[----:B------:R-:W-:Y:S02]  /*df20*/  HADD2.F32 R25, -RZ, R25.H1_H1 ;  /* 0x30000019ff197230 */ /* 0x000fe40000004100 */
[----:B------:R-:W-:Y:S01]  /*df30*/  FMUL.FTZ R14, R14, R63 ;  /* 0x0000003f0e0e7220 */ /* 0x000fe20000410000 */
[----:B------:R-:W-:-:S02]  /*df40*/  HADD2.F32 R12, -RZ, R27.H0_H0 ;  /* 0x2000001bff0c7230 */ /* 0x000fc40000004100 */
[-C--:B------:R-:W-:Y:S01]  /*df50*/  FMUL.FTZ R69, R54, R61.reuse ;  /* 0x0000003d36457220 */ /* 0x080fe20000410000 */
[----:B------:R-:W-:Y:S01]  /*df60*/  HADD2.F32 R65, -RZ, R65.H1_H1 ;  /* 0x30000041ff417230 */ /* 0x000fe20000004100 */
[----:B------:R-:W-:Y:S01]  /*df70*/  F2FP.F16.E4M3.UNPACK_B R64, R64.H1 ;  /* 0x00000040ff40723e */ /* 0x000fe200030006ff */
[----:B------:R-:W-:Y:S02]  /*df80*/  HADD2.F32 R58, -RZ, R58.H1_H1 ;  /* 0x3000003aff3a7230 */ /* 0x000fe40000004100 */
[C---:B------:R-:W-:Y:S01]  /*df90*/  FFMA.FTZ R72, R25.reuse, R61, -R72 ;  /* 0x0000003d19487223 */ /* 0x040fe20000010848 */
[----:B------:R-:W-:Y:S02]  /*dfa0*/  HADD2.F32 R24, -RZ, R24.H1_H1 ;  /* 0x30000018ff187230 */ /* 0x000fe40000004100 */
[----:B------:R-:W-:Y:S01]  /*dfb0*/  FFMA.FTZ R67, R12, R67, R14 ;  /* 0x000000430c437223 */ /* 0x000fe2000001000e */
[----:B------:R-:W-:Y:S01]  /*dfc0*/  FFMA.FTZ R69, R25, R62, R69 ;  /* 0x0000003e19457223 */ /* 0x000fe20000010045 */
[----:B------:R-:W-:-:S02]  /*dfd0*/  HADD2.F32 R27, -RZ, R27.H1_H1 ;  /* 0x3000001bff1b7230 */ /* 0x000fc40000004100 */
[C---:B------:R-:W-:Y:S01]  /*dfe0*/  FMUL.FTZ R54, R58.reuse, R65 ;  /* 0x000000413a367220 */ /* 0x040fe20000410000 */
[----:B------:R-:W-:Y:S02]  /*dff0*/  HADD2.F32 R61, -RZ, R70.H0_H0 ;  /* 0x20000046ff3d7230 */ /* 0x000fe40000004100 */
[-C--:B------:R-:W-:Y:S01]  /*e000*/  FMUL.FTZ R58, R58, R24.reuse ;  /* 0x000000183a3a7220 */ /* 0x080fe20000410000 */
[----:B------:R-:W-:Y:S02]  /*e010*/  HADD2.F32 R14, -RZ, R59.H0_H0 ;  /* 0x2000003bff0e7230 */ /* 0x000fe40000004100 */
[----:B------:R-:W-:Y:S01]  /*e020*/  FFMA.FTZ R71, R12, R63, -R71 ;  /* 0x0000003f0c477223 */ /* 0x000fe20000010847 */
[----:B------:R-:W-:Y:S02]  /*e030*/  HADD2.F32 R25, -RZ, R64.H0_H0 ;  /* 0x20000040ff197230 */ /* 0x000fe40000004100 */
[----:B------:R-:W-:Y:S01]  /*e040*/  FFMA.FTZ R74, R27, R24, -R54 ;  /* 0x000000181b4a7223 */ /* 0x000fe20000010836 */
[----:B------:R-:W-:-:S02]  /*e050*/  HADD2.F32 R12, -RZ, R53.H0_H0 ;  /* 0x20000035ff0c7230 */ /* 0x000fc40000004100 */
[C---:B------:R-:W-:Y:S01]  /*e060*/  FMUL.FTZ R63, R14.reuse, R61 ;  /* 0x0000003d0e3f7220 */ /* 0x040fe20000410000 */
[----:B------:R-:W-:Y:S01]  /*e070*/  FFMA.FTZ R76, R27, R65, R58 ;  /* 0x000000411b4c7223 */ /* 0x000fe2000001003a */
[----:B------:R-:W-:Y:S01]  /*e080*/  FMUL.FTZ R14, R14, R25 ;  /* 0x000000190e0e7220 */ /* 0x000fe20000410000 */
[----:B------:R-:W-:Y:S01]  /*e090*/  F2FP.F16.E4M3.UNPACK_B R27, R66.H1 ;  /* 0x00000042ff1b723e */ /* 0x000fe200030006ff */
[----:B------:R-:W-:Y:S01]  /*e0a0*/  HADD2.F32 R64, -RZ, R64.H1_H1 ;  /* 0x30000040ff407230 */ /* 0x000fe20000004100 */
[----:B------:R-:W-:Y:S01]  /*e0b0*/  F2FP.F16.E4M3.UNPACK_B R24, R60.H1 ;  /* 0x0000003cff18723e */ /* 0x000fe200030006ff */
[C---:B------:R-:W-:Y:S01]  /*e0c0*/  FFMA.FTZ R75, R12.reuse, R61, R14 ;  /* 0x0000003d0c4b7223 */ /* 0x040fe2000001000e */
[----:B------:R-:W-:Y:S02]  /*e0d0*/  HADD2.F32 R70, -RZ, R70.H1_H1 ;  /* 0x30000046ff467230 */ /* 0x000fe40000004100 */
[----:B------:R-:W-:Y:S01]  /*e0e0*/  FFMA.FTZ R65, R12, R25, -R63 ;  /* 0x000000190c417223 */ /* 0x000fe2000001083f */
[----:B------:R-:W-:Y:S01]  /*e0f0*/  HADD2.F32 R59, -RZ, R59.H1_H1 ;  /* 0x3000003bff3b7230 */ /* 0x000fe20000004100 */
[----:B------:R-:W-:Y:S01]  /*e100*/  F2FP.F16.E4M3.UNPACK_B R66, R66 ;  /* 0x00000042ff42723e */ /* 0x000fe200020006ff */
[----:B------:R-:W-:Y:S01]  /*e110*/  HADD2.F32 R61, -RZ, R27.H0_H0 ;  /* 0x2000001bff3d7230 */ /* 0x000fe20000004100 */
[----:B------:R-:W-:Y:S01]  /*e120*/  F2FP.F16.E4M3.UNPACK_B R60, R60 ;  /* 0x0000003cff3c723e */ /* 0x000fe200020006ff */
[----:B------:R-:W-:-:S02]  /*e130*/  HADD2.F32 R14, -RZ, R15.H0_H0 ;  /* 0x2000000fff0e7230 */ /* 0x000fc40000004100 */
[C---:B------:R-:W-:Y:S01]  /*e140*/  FMUL.FTZ R54, R59.reuse, R70 ;  /* 0x000000463b367220 */ /* 0x040fe20000410000 */
[----:B------:R-:W-:Y:S02]  /*e150*/  HADD2.F32 R25, -RZ, R24.H0_H0 ;  /* 0x20000018ff197230 */ /* 0x000fe40000004100 */
[----:B------:R-:W-:Y:S01]  /*e160*/  FMUL.FTZ R63, R59, R64 ;  /* 0x000000403b3f7220 */ /* 0x000fe20000410000 */
[----:B------:R-:W-:Y:S02]  /*e170*/  HADD2.F32 R12, -RZ, R20.H0_H0 ;  /* 0x20000014ff0c7230 */ /* 0x000fe40000004100 */
[C---:B------:R-:W-:Y:S01]  /*e180*/  FMUL.FTZ R59, R14.reuse, R61 ;  /* 0x0000003d0e3b7220 */ /* 0x040fe20000410000 */
[----:B------:R-:W-:Y:S02]  /*e190*/  HADD2.F32 R15, -RZ, R15.H1_H1 ;  /* 0x3000000fff0f7230 */ /* 0x000fe40000004100 */
[----:B------:R-:W-:Y:S01]  /*e1a0*/  FMUL.FTZ R14, R14, R25 ;  /* 0x000000190e0e7220 */ /* 0x000fe20000410000 */
[----:B------:R-:W-:-:S02]  /*e1b0*/  HADD2.F32 R24, -RZ, R24.H1_H1 ;  /* 0x30000018ff187230 */ /* 0x000fc40000004100 */
[C---:B------:R-:W-:Y:S01]  /*e1c0*/  FFMA.FTZ R59, R12.reuse, R25, -R59 ;  /* 0x000000190c3b7223 */ /* 0x040fe2000001083b */
[----:B------:R-:W-:Y:S02]  /*e1d0*/  HADD2.F32 R53, -RZ, R53.H1_H1 ;  /* 0x30000035ff357230 */ /* 0x000fe40000004100 */
[----:B------:R-:W-:Y:S01]  /*e1e0*/  FFMA.FTZ R61, R12, R61, R14 ;  /* 0x0000003d0c3d7223 */ /* 0x000fe2000001000e */
[----:B------:R-:W-:Y:S02]  /*e1f0*/  HADD2.F32 R27, -RZ, R27.H1_H1 ;  /* 0x3000001bff1b7230 */ /* 0x000fe40000004100 */
[----:B------:R-:W-:Y:S01]  /*e200*/  FMUL.FTZ R12, R15, R24 ;  /* 0x000000180f0c7220 */ /* 0x000fe20000410000 */
[----:B------:R-:W-:Y:S02]  /*e210*/  HADD2.F32 R20, -RZ, R20.H1_H1 ;  /* 0x30000014ff147230 */ /* 0x000fe40000004100 */
[----:B------:R-:W-:Y:S01]  /*e220*/  FFMA.FTZ R64, R53, R64, -R54 ;  /* 0x0000004035407223 */ /* 0x000fe20000010836 */
[----:B------:R-:W-:-:S02]  /*e230*/  HADD2.F32 R25, -RZ, R66.H0_H0 ;  /* 0x20000042ff197230 */ /* 0x000fc40000004100 */
[----:B------:R-:W-:Y:S01]  /*e240*/  FFMA.FTZ R70, R53, R70, R63 ;  /* 0x0000004635467223 */ /* 0x000fe2000001003f */
[----:B------:R-:W-:Y:S02]  /*e250*/  HADD2.F32 R14, -RZ, R13.H0_H0 ;  /* 0x2000000dff0e7230 */ /* 0x000fe40000004100 */
[-C--:B------:R-:W-:Y:S01]  /*e260*/  FMUL.FTZ R53, R15, R27.reuse ;  /* 0x0000001b0f357220 */ /* 0x080fe20000410000 */
[----:B------:R-:W-:Y:S01]  /*e270*/  FFMA.FTZ R54, R20, R27, R12 ;  /* 0x0000001b14367223 */ /* 0x000fe2000001000c */
[----:B------:R-:W-:Y:S01]  /*e280*/  HADD2.F32 R15, -RZ, R60.H0_H0 ;  /* 0x2000003cff0f7230 */ /* 0x000fe20000004100 */
[----:B------:R-:W-:Y:S01]  /*e290*/  F2FP.SATFINITE.E4M3.F32.PACK_AB_MERGE_C R72, R72, R73, RZ ;  /* 0x000000494848723e */ /* 0x000fe200048070ff */
[----:B------:R-:W-:Y:S02]  /*e2a0*/  HADD2.F32 R12, -RZ, R11.H0_H0 ;  /* 0x2000000bff0c7230 */ /* 0x000fe40000004100 */
[----:B------:R-:W-:Y:S01]  /*e2b0*/  FMUL.FTZ R27, R14, R25 ;  /* 0x000000190e1b7220 */ /* 0x000fe20000410000 */
[----:B------:R-:W-:-:S02]  /*e2c0*/  HADD2.F32 R66, -RZ, R66.H1_H1 ;  /* 0x30000042ff427230 */ /* 0x000fc40000004100 */
[----:B------:R-:W-:Y:S01]  /*e2d0*/  FFMA.FTZ R24, R20, R24, -R53 ;  /* 0x0000001814187223 */ /* 0x000fe20000010835 */
[----:B------:R-:W-:Y:S02]  /*e2e0*/  HADD2.F32 R13, -RZ, R13.H1_H1 ;  /* 0x3000000dff0d7230 */ /* 0x000fe40000004100 */
[-C--:B------:R-:W-:Y:S01]  /*e2f0*/  FMUL.FTZ R53, R14, R15.reuse ;  /* 0x0000000f0e357220 */ /* 0x080fe20000410000 */
[----:B------:R-:W-:Y:S02]  /*e300*/  HADD2.F32 R60, -RZ, R60.H1_H1 ;  /* 0x3000003cff3c7230 */ /* 0x000fe40000004100 */
[C---:B------:R-:W-:Y:S01]  /*e310*/  FFMA.FTZ R27, R12.reuse, R15, -R27 ;  /* 0x0000000f0c1b7223 */ /* 0x040fe2000001081b */
[----:B------:R-:W-:Y:S01]  /*e320*/  HADD2.F32 R11, -RZ, R11.H1_H1 ;  /* 0x3000000bff0b7230 */ /* 0x000fe20000004100 */
[----:B------:R-:W-:Y:S01]  /*e330*/  F2FP.F16.E4M3.UNPACK_B R15, R6.H1 ;  /* 0x00000006ff0f723e */ /* 0x000fe200030006ff */
[C---:B------:R-:W-:Y:S01]  /*e340*/  FMUL.FTZ R20, R13.reuse, R66 ;  /* 0x000000420d147220 */ /* 0x040fe20000410000 */
[----:B------:R-:W-:Y:S01]  /*e350*/  FMUL.FTZ R13, R13, R60 ;  /* 0x0000003c0d0d7220 */ /* 0x000fe20000410000 */
[----:B------:R-:W-:Y:S01]  /*e360*/  FFMA.FTZ R53, R12, R25, R53 ;  /* 0x000000190c357223 */ /* 0x000fe20000010035 */
[----:B------:R-:W-:Y:S01]  /*e370*/  F2FP.F16.E4M3.UNPACK_B R14, R4.H1 ;  /* 0x00000004ff0e723e */ /* 0x000fe200030006ff */
[----:B------:R-:W-:Y:S01]  /*e380*/  FFMA.FTZ R60, R11, R60, -R20 ;  /* 0x0000003c0b3c7223 */ /* 0x000fe20000010814 */
[----:B------:R-:W-:-:S02]  /*e390*/  HADD2.F32 R20, -RZ, R15.H0_H0 ;  /* 0x2000000fff147230 */ /* 0x000fc40000004100 */
[----:B------:R-:W-:Y:S01]  /*e3a0*/  FFMA.FTZ R66, R11, R66, R13 ;  /* 0x000000420b427223 */ /* 0x000fe2000001000d */
[--C-:B------:R-:W-:Y:S01]  /*e3b0*/  HADD2.F32 R12, -RZ, R55.reuse.H0_H0 ;  /* 0x20000037ff0c7230 */ /* 0x100fe20000004100 */
[----:B------:R-:W-:Y:S01]  /*e3c0*/  F2FP.F16.E4M3.UNPACK_B R4, R4 ;  /* 0x00000004ff04723e */ /* 0x000fe200020006ff */
[----:B------:R-:W-:Y:S01]  /*e3d0*/  HADD2.F32 R13, -RZ, R14.H0_H0 ;  /* 0x2000000eff0d7230 */ /* 0x000fe20000004100 */
[----:B------:R-:W-:Y:S01]  /*e3e0*/  F2FP.SATFINITE.E4M3.F32.PACK_AB_MERGE_C R68, R69, R68, RZ ;  /* 0x000000444544723e */ /* 0x000fe200048070ff */
[----:B------:R-:W-:Y:S02]  /*e3f0*/  HADD2.F32 R11, -RZ, R26.H0_H0 ;  /* 0x2000001aff0b7230 */ /* 0x000fe40000004100 */
[C---:B------:R-:W-:Y:S01]  /*e400*/  FMUL.FTZ R58, R12.reuse, R20 ;  /* 0x000000140c3a7220 */ /* 0x040fe20000410000 */
[----:B------:R-:W-:Y:S02]  /*e410*/  HADD2.F32 R14, -RZ, R14.H1_H1 ;  /* 0x3000000eff0e7230 */ /* 0x000fe40000004100 */
[----:B------:R-:W-:Y:S01]  /*e420*/  FMUL.FTZ R12, R12, R13 ;  /* 0x0000000d0c0c7220 */ /* 0x000fe20000410000 */
[----:B------:R-:W-:-:S02]  /*e430*/  HADD2.F32 R55, -RZ, R55.H1_H1 ;  /* 0x30000037ff377230 */ /* 0x000fc40000004100 */
[----:B------:R-:W-:Y:S01]  /*e440*/  FFMA.FTZ R58, R11, R13, -R58 ;  /* 0x0000000d0b3a7223 */ /* 0x000fe2000001083a */
[----:B------:R-:W-:Y:S01]  /*e450*/  HADD2.F32 R15, -RZ, R15.H1_H1 ;  /* 0x3000000fff0f7230 */ /* 0x000fe20000004100 */
[----:B------:R-:W-:Y:S01]  /*e460*/  F2FP.F16.E4M3.UNPACK_B R13, R6 ;  /* 0x00000006ff0d723e */ /* 0x000fe200020006ff */
[----:B------:R-:W-:Y:S02]  /*e470*/  HADD2.F32 R26, -RZ, R26.H1_H1 ;  /* 0x3000001aff1a7230 */ /* 0x000fe40000004100 */
[C---:B------:R-:W-:Y:S01]  /*e480*/  FMUL.FTZ R62, R55.reuse, R14 ;  /* 0x0000000e373e7220 */ /* 0x040fe20000410000 */
[----:B------:R-:W-:Y:S02]  /*e490*/  HADD2.F32 R6, -RZ, R7.H0_H0 ;  /* 0x20000007ff067230 */ /* 0x000fe40000004100 */
[-C--:B------:R-:W-:Y:S01]  /*e4a0*/  FMUL.FTZ R63, R55, R15.reuse ;  /* 0x0000000f373f7220 */ /* 0x080fe20000410000 */
[----:B------:R-:W-:Y:S01]  /*e4b0*/  FFMA.FTZ R25, R11, R20, R12 ;  /* 0x000000140b197223 */ /* 0x000fe2000001000c */
[----:B------:R-:W-:Y:S01]  /*e4c0*/  FFMA.FTZ R62, R26, R15, R62 ;  /* 0x0000000f1a3e7223 */ /* 0x000fe2000001003e */
[----:B------:R-:W-:-:S02]  /*e4d0*/  HADD2.F32 R15, -RZ, R13.H0_H0 ;  /* 0x2000000dff0f7230 */ /* 0x000fc40000004100 */
[----:B------:R-:W-:Y:S01]  /*e4e0*/  FFMA.FTZ R63, R26, R14, -R63 ;  /* 0x0000000e1a3f7223 */ /* 0x000fe2000001083f */
[----:B------:R-:W-:Y:S01]  /*e4f0*/  HADD2.F32 R14, -RZ, R13.H1_H1 ;  /* 0x3000000dff0e7230 */ /* 0x000fe20000004100 */
[----:B------:R-:W-:Y:S01]  /*e500*/  F2FP.SATFINITE.E4M3.F32.PACK_AB_MERGE_C R54, R54, R61, RZ ;  /* 0x0000003d3636723e */ /* 0x000fe200048070ff */
[----:B------:R-:W-:Y:S02]  /*e510*/  HADD2.F32 R7, -RZ, R7.H1_H1 ;  /* 0x30000007ff077230 */ /* 0x000fe40000004100 */
[----:B------:R-:W-:Y:S01]  /*e520*/  FMUL.FTZ R13, R6, R15 ;  /* 0x0000000f060d7220 */ /* 0x000fe20000410000 */
[--C-:B------:R-:W-:Y:S01]  /*e530*/  HADD2.F32 R11, -RZ, R4.reuse.H0_H0 ;  /* 0x20000004ff0b7230 */ /* 0x100fe20000004100 */
[----:B------:R-:W-:Y:S01]  /*e540*/  F2FP.SATFINITE.E4M3.F32.PACK_AB_MERGE_C R58, R63, R58, RZ ;  /* 0x0000003a3f3a723e */ /* 0x000fe200048070ff */
[----:B------:R-:W-:Y:S02]  /*e550*/  HADD2.F32 R12, -RZ, R4.H1_H1 ;  /* 0x30000004ff0c7230 */ /* 0x000fe40000004100 */
[----:B------:R-:W-:Y:S01]  /*e560*/  FMUL.FTZ R26, R7, R14 ;  /* 0x0000000e071a7220 */ /* 0x000fe20000410000 */
[----:B------:R-:W-:-:S02]  /*e570*/  HADD2.F32 R4, -RZ, R3.H0_H0 ;  /* 0x20000003ff047230 */ /* 0x000fc40000004100 */
[----:B------:R-:W-:Y:S01]  /*e580*/  FMUL.FTZ R20, R6, R11 ;  /* 0x0000000b06147220 */ /* 0x000fe20000410000 */
[----:B------:R-:W-:Y:S02]  /*e590*/  HADD2.F32 R3, -RZ, R3.H1_H1 ;  /* 0x30000003ff037230 */ /* 0x000fe40000004100 */
[-C--:B------:R-:W-:Y:S01]  /*e5a0*/  FMUL.FTZ R7, R7, R12.reuse ;  /* 0x0000000c07077220 */ /* 0x080fe20000410000 */
[----:B------:R-:W-:Y:S01]  /*e5b0*/  F2FP.SATFINITE.E4M3.F32.PACK_AB_MERGE_C R25, R62, R25, RZ ;  /* 0x000000193e19723e */ /* 0x000fe200048070ff */
[C---:B------:R-:W-:Y:S01]  /*e5c0*/  FFMA.FTZ R6, R4.reuse, R11, -R13 ;  /* 0x0000000b04067223 */ /* 0x040fe2000001080d */
[----:B------:R-:W-:Y:S01]  /*e5d0*/  FFMA.FTZ R20, R4, R15, R20 ;  /* 0x0000000f04147223 */ /* 0x000fe20000010014 */
[C---:B------:R-:W-:Y:S01]  /*e5e0*/  FFMA.FTZ R13, R3.reuse, R12, -R26 ;  /* 0x0000000c030d7223 */ /* 0x040fe2000001081a */
[----:B------:R-:W-:Y:S01]  /*e5f0*/  FFMA.FTZ R3, R3, R14, R7 ;  /* 0x0000000e03037223 */ /* 0x000fe20000010007 */
[----:B------:R-:W-:Y:S02]  /*e600*/  F2FP.SATFINITE.E4M3.F32.PACK_AB_MERGE_C R7, R64, R65, RZ ;  /* 0x000000414007723e */ /* 0x000fe400048070ff */
        /* <DEDUP_REMOVED lines=12> */
.L_x_1355:
[----:B------:R-:W-:Y:S05]  /*e6d0*/  BSYNC B1 ;  /* 0x0000000000017941 */ /* 0x000fea0003800000 */
.L_x_1354:
[----:B------:R-:W-:Y:S04]  /*e6e0*/  BSSY B1, `(.L_x_1356) ;  /* 0x00000f8000017945 */ /* 0x000fe80003800000 */
[----:B------:R-:W-:Y:S05]  /*e6f0*/  @P2 BRA `(.L_x_1357) ;  /* 0x0000000c00d82947 */ /* 0x000fea0003800000 */
[----:B--2--5:R-:W-:Y:S02]  /*e700*/  SHF.R.U32.HI R0, RZ, 0x8, R44 ;  /* 0x00000008ff007819 */ /* 0x024fe4000001162c */
[----:B-1----:R-:W-:Y:S02]  /*e710*/  LOP3.LUT R3, R44, 0xff, RZ, 0xc0, !PT ;  /* 0x000000ff2c037812 */ /* 0x002fe400078ec0ff */
[----:B------:R-:W-:Y:S02]  /*e720*/  SHF.R.U32.HI R6, RZ, 0x8, R46 ;  /* 0x00000008ff067819 */ /* 0x000fe4000001162e */
[----:B------:R-:W-:Y:S02]  /*e730*/  LOP3.LUT R0, R0, 0xff, RZ, 0xc0, !PT ;  /* 0x000000ff00007812 */ /* 0x000fe400078ec0ff */
[----:B------:R-:W-:Y:S02]  /*e740*/  LEA.HI R8, R21, R218, RZ, 0x1c ;  /* 0x000000da15087211 */ /* 0x000fe400078fe0ff */
[----:B------:R-:W-:-:S02]  /*e750*/  LOP3.LUT R7, R46, 0xff, RZ, 0xc0, !PT ;  /* 0x000000ff2e077812 */ /* 0x000fc400078ec0ff */
[----:B------:R-:W-:Y:S02]  /*e760*/  LOP3.LUT R6, R6, 0xff, RZ, 0xc0, !PT ;  /* 0x000000ff06067812 */ /* 0x000fe400078ec0ff */
[----:B------:R-:W-:Y:S02]  /*e770*/  PRMT R13, R0, 0x7604, R3 ;  /* 0x00007604000d7816 */ /* 0x000fe40000000003 */
[----:B------:R-:W-:Y:S02]  /*e780*/  SHF.R.S32.HI R3, RZ, 0x1f, R8 ;  /* 0x0000001fff037819 */ /* 0x000fe40000011408 */
[----:B------:R-:W-:Y:S02]  /*e790*/  PRMT R15, R6, 0x7604, R7 ;  /* 0x00007604060f7816 */ /* 0x000fe40000000007 */
[----:B------:R-:W-:Y:S01]  /*e7a0*/  LEA.HI R6, R3, R8, RZ, 0x3 ;  /* 0x0000000803067211 */ /* 0x000fe200078f18ff */
[----:B------:R-:W-:Y:S01]  /*e7b0*/  IMAD.SHL.U32 R3, R8, 0x10, RZ ;  /* 0x0000001008037824 */ /* 0x000fe200078e00ff */
[----:B------:R-:W-:-:S02]  /*e7c0*/  SHF.R.U32.HI R0, RZ, 0x8, R48 ;  /* 0x00000008ff007819 */ /* 0x000fc40000011630 */
[----:B------:R-:W-:Y:S01]  /*e7d0*/  SHF.R.U32.HI R4, RZ, 0x8, R45 ;  /* 0x00000008ff047819 */ /* 0x000fe2000001162d */
[----:B------:R-:W-:Y:S01]  /*e7e0*/  IMAD.SHL.U32 R8, R6, 0x800, RZ ;  /* 0x0000080006087824 */ /* 0x000fe200078e00ff */
[----:B------:R-:W-:Y:S02]  /*e7f0*/  LOP3.LUT R3, R208, 0x70, R3, 0xf8, !PT ;  /* 0x00000070d0037812 */ /* 0x000fe400078ef803 */
[----:B------:R-:W-:Y:S02]  /*e800*/  LOP3.LUT R6, R0, 0xff, RZ, 0xc0, !PT ;  /* 0x000000ff00067812 */ /* 0x000fe400078ec0ff */
[----:B------:R-:W-:Y:S02]  /*e810*/  LOP3.LUT R0, R3, R210, RZ, 0x3c, !PT ;  /* 0x000000d203007212 */ /* 0x000fe400078e3cff */
[----:B------:R-:W-:Y:S02]  /*e820*/  LOP3.LUT R3, R8, 0xffffc000, RZ, 0xc0, !PT ;  /* 0xffffc00008037812 */ /* 0x000fe400078ec0ff */
[----:B------:R-:W-:-:S02]  /*e830*/  LOP3.LUT R5, R45, 0xff, RZ, 0xc0, !PT ;  /* 0x000000ff2d057812 */ /* 0x000fc400078ec0ff */
[----:B------:R-:W-:Y:S02]  /*e840*/  LOP3.LUT R4, R4, 0xff, RZ, 0xc0, !PT ;  /* 0x000000ff04047812 */ /* 0x000fe400078ec0ff */
[----:B------:R-:W-:Y:S02]  /*e850*/  IADD3 R3, R0, R3, R211 ;  /* 0x0000000300037210 */ /* 0x000fe40007ffe0d3 */
[----:B------:R-:W-:Y:S02]  /*e860*/  PRMT R12, R4, 0x7604, R5 ;  /* 0x00007604040c7816 */ /* 0x000fe40000000005 */
[----:B------:R-:W-:Y:S01]  /*e870*/  SHF.R.U32.HI R4, RZ, 0x8, R47 ;  /* 0x00000008ff047819 */ /* 0x000fe2000001162f */
[----:B------:R-:W-:Y:S01]  /*e880*/  IMAD.IADD R0, R16, 0x1, R3 ;  /* 0x0000000110007824 */ /* 0x000fe200078e0203 */
[----:B------:R-:W-:Y:S02]  /*e890*/  SHF.R.U32.HI R8, RZ, 0x8, R49 ;  /* 0x00000008ff087819 */ /* 0x000fe40000011631 */
[----:B------:R-:W-:-:S02]  /*e8a0*/  LOP3.LUT R5, R47, 0xff, RZ, 0xc0, !PT ;  /* 0x000000ff2f057812 */ /* 0x000fc400078ec0ff */
[----:B------:R-:W-:Y:S02]  /*e8b0*/  LOP3.LUT R7, R48, 0xff, RZ, 0xc0, !PT ;  /* 0x000000ff30077812 */ /* 0x000fe400078ec0ff */
[----:B------:R-:W-:Y:S02]  /*e8c0*/  LOP3.LUT R4, R4, 0xff, RZ, 0xc0, !PT ;  /* 0x000000ff04047812 */ /* 0x000fe400078ec0ff */
[----:B------:R-:W-:Y:S02]  /*e8d0*/  LOP3.LUT R3, R8, 0xff, RZ, 0xc0, !PT ;  /* 0x000000ff08037812 */ /* 0x000fe400078ec0ff */
[----:B------:R-:W1:Y:S01]  /*e8e0*/  LDS.128 R8, [R0+0x18000] ;  /* 0x0180000000087984 */ /* 0x000e620000000c00 */
[----:B------:R-:W-:Y:S02]  /*e8f0*/  PRMT R14, R4, 0x7604, R5 ;  /* 0x00007604040e7816 */ /* 0x000fe40000000005 */
[----:B------:R-:W-:Y:S02]  /*e900*/  PRMT R27, R6, 0x7604, R7 ;  /* 0x00007604061b7816 */ /* 0x000fe40000000007 */
[----:B------:R-:W2:Y:S01]  /*e910*/  LDS.128 R4, [R226+0x18000] ;  /* 0x01800000e2047984 */ /* 0x000ea20000000c00 */
[----:B------:R-:W-:-:S02]  /*e920*/  SHF.R.U32.HI R26, RZ, 0x8, R51 ;  /* 0x00000008ff1a7819 */ /* 0x000fc40000011633 */
[----:B------:R-:W-:Y:S02]  /*e930*/  SHF.R.U32.HI R24, RZ, 0x8, R50 ;  /* 0x00000008ff187819 */ /* 0x000fe40000011632 */
[----:B------:R-:W-:Y:S02]  /*e940*/  LOP3.LUT R53, R51, 0xff, RZ, 0xc0, !PT ;  /* 0x000000ff33357812 */ /* 0x000fe400078ec0ff */
        /* <DEDUP_REMOVED lines=8> */
[----:B------:R-:W-:Y:S01]  /*e9d0*/  PRMT R55, R24, 0x7604, R25 ;  /* 0x0000760418377816 */ /* 0x000fe20000000019 */
[----:B------:R-:W-:Y:S01]  /*e9e0*/  IMAD.U32 R53, R53, 0x10000, RZ ;  /* 0x0001000035357824 */ /* 0x000fe200078e00ff */
[----:B------:R-:W-:Y:S01]  /*e9f0*/  SHF.R.U32.HI R25, RZ, 0x10, R47 ;  /* 0x00000010ff197819 */ /* 0x000fe2000001162f */
[----:B------:R-:W-:Y:S01]  /*ea00*/  IMAD.U32 R3, R3, 0x10000, RZ ;  /* 0x0001000003037824 */ /* 0x000fe200078e00ff */
[----:B------:R-:W-:-:S02]  /*ea10*/  SHF.R.U32.HI R61, RZ, 0x10, R51 ;  /* 0x00000010ff3d7819 */ /* 0x000fc40000011633 */
        /* <DEDUP_REMOVED lines=9> */
[----:B------:R-:W-:Y:S02]  /*eab0*/  F2FP.F16.E4M3.UNPACK_B R49, R59 ;  /* 0x0000003bff31723e */ /* 0x000fe400020006ff */
[----:B-1----:R-:W-:Y:S02]  /*eac0*/  F2FP.F16.E4M3.UNPACK_B R25, R9 ;  /* 0x00000009ff19723e */ /* 0x002fe400020006ff */
[----:B------:R-:W-:Y:S02]  /*ead0*/  LOP3.LUT R27, R27, 0xff0000, R48, 0xf8, !PT ;  /* 0x00ff00001b1b7812 */ /* 0x000fe400078ef830 */
[----:B------:R-:W-:-:S02]  /*eae0*/  F2FP.F16.E4M3.UNPACK_B R47, R54 ;  /* 0x00000036ff2f723e */ /* 0x000fc400020006ff */
[----:B------:R-:W-:Y:S02]  /*eaf0*/  SHF.L.U32 R61, R61, 0x10, RZ ;  /* 0x000000103d3d7819 */ /* 0x000fe400000006ff */
[----:B------:R-:W-:Y:S02]  /*eb00*/  LOP3.LUT R15, R15, 0xff0000, R46, 0xf8, !PT ;  /* 0x00ff00000f0f7812 */ /* 0x000fe400078ef82e */
[----:B------:R-:W-:Y:S02]  /*eb10*/  LOP3.LUT R53, R13, 0xff000000, R44, 0xf8, !PT ;  /* 0xff0000000d357812 */ /* 0x000fe400078ef82c */
[----:B------:R-:W-:Y:S01]  /*eb20*/  LOP3.LUT R60, R3, 0xff000000, R50, 0xf8, !PT ;  /* 0xff000000033c7812 */ /* 0x000fe200078ef832 */
[----:B------:R-:W-:Y:S01]  /*eb30*/  HADD2.F32 R50, -RZ, R49.H0_H0 ;  /* 0x20000031ff327230 */ /* 0x000fe20000004100 */
[-C--:B--2---:R-:W-:Y:S02]  /*eb40*/  F2FP.F16.E4M3.UNPACK_B R13, R5.reuse ;  /* 0x00000005ff0d723e */ /* 0x084fe400020006ff */
[----:B------:R-:W-:Y:S01]  /*eb50*/  F2FP.F16.E4M3.UNPACK_B R14, R5.H1 ;  /* 0x00000005ff0e723e */ /* 0x000fe200030006ff */
[----:B------:R-:W-:Y:S01]  /*eb60*/  HADD2.F32 R5, -RZ, R25.H0_H0 ;  /* 0x20000019ff057230 */ /* 0x000fe20000004100 */
[----:B------:R-:W-:Y:S01]  /*eb70*/  LOP3.LUT R58, R27, 0xff000000, R48, 0xf8, !PT ;  /* 0xff0000001b3a7812 */ /* 0x000fe200078ef830 */
[----:B------:R-:W-:Y:S01]  /*eb80*/  HADD2.F32 R48, -RZ, R47.H0_H0 ;  /* 0x2000002fff307230 */ /* 0x000fe20000004100 */
[----:B------:R-:W-:Y:S01]  /*eb90*/  LOP3.LUT R61, R26, 0xff0000, R61, 0xf8, !PT ;  /* 0x00ff00001a3d7812 */ /* 0x000fe200078ef83d */
[----:B------:R-:W-:Y:S01]  /*eba0*/  HADD2.F32 R25, -RZ, R25.H1_H1 ;  /* 0x30000019ff197230 */ /* 0x000fe20000004100 */
[----:B------:R-:W-:-:S02]  /*ebb0*/  LOP3.LUT R12, R15, 0xff000000, R46, 0xf8, !PT ;  /* 0xff0000000f0c7812 */ /* 0x000fc400078ef82e */
[-C--:B------:R-:W-:Y:S02]  /*ebc0*/  F2FP.F16.E4M3.UNPACK_B R3, R6.reuse ;  /* 0x00000006ff03723e */ /* 0x080fe400020006ff */
[----:B------:R-:W-:Y:S01]  /*ebd0*/  F2FP.F16.E4M3.UNPACK_B R15, R6.H1 ;  /* 0x00000006ff0f723e */ /* 0x000fe200030006ff */
[----:B------:R-:W-:Y:S01]  /*ebe0*/  HADD2.F32 R6, -RZ, R13.H0_H0 ;  /* 0x2000000dff067230 */ /* 0x000fe20000004100 */
[----:B------:R-:W-:Y:S01]  /*ebf0*/  F2FP.F16.E4M3.UNPACK_B R26, R9.H1 ;  /* 0x00000009ff1a723e */ /* 0x000fe200030006ff */
[----:B------:R-:W-:Y:S01]  /*ec00*/  FMUL.FTZ R9, R5, R50 ;  /* 0x0000003205097220 */ /* 0x000fe20000410000 */
[----:B------:R-:W-:Y:S01]  /*ec10*/  LOP3.LUT R61, R61, 0xff000000, R51, 0xf8, !PT ;  /* 0xff0000003d3d7812 */ /* 0x000fe200078ef833 */
[-C--:B------:R-:W-:Y:S01]  /*ec20*/  FMUL.FTZ R51, R5, R48.reuse ;  /* 0x0000003005337220 */ /* 0x080fe20000410000 */
[----:B------:R-:W-:Y:S01]  /*ec30*/  F2FP.F16.E4M3.UNPACK_B R59, R59.H1 ;  /* 0x0000003bff3b723e */ /* 0x000fe200030006ff */
[C---:B------:R-:W-:Y:S01]  /*ec40*/  FFMA.FTZ R5, R6.reuse, R48, -R9 ;  /* 0x0000003006057223 */ /* 0x040fe20000010809 */
[----:B------:R-:W-:Y:S01]  /*ec50*/  F2FP.F16.E4M3.UNPACK_B R54, R54.H1 ;  /* 0x00000036ff36723e */ /* 0x000fe200030006ff */
[----:B------:R-:W-:Y:S01]  /*ec60*/  FFMA.FTZ R9, R6, R50, R51 ;  /* 0x0000003206097223 */ /* 0x000fe20000010033 */
[----:B------:R-:W-:Y:S01]  /*ec70*/  HADD2.F32 R50, -RZ, R49.H1_H1 ;  /* 0x30000031ff327230 */ /* 0x000fe20000004100 */
[-C--:B------:R-:W-:Y:S01]  /*ec80*/  F2FP.F16.E4M3.UNPACK_B R27, R10.reuse ;  /* 0x0000000aff1b723e */ /* 0x080fe200020006ff */
[----:B------:R-:W-:Y:S01]  /*ec90*/  HADD2.F32 R48, -RZ, R47.H1_H1 ;  /* 0x3000002fff307230 */ /* 0x000fe20000004100 */
[----:B------:R-:W-:Y:S01]  /*eca0*/  F2FP.F16.E4M3.UNPACK_B R44, R10.H1 ;  /* 0x0000000aff2c723e */ /* 0x000fe200030006ff */
[----:B------:R-:W-:-:S02]  /*ecb0*/  HADD2.F32 R13, -RZ, R13.H1_H1 ;  /* 0x3000000dff0d7230 */ /* 0x000fc40000004100 */
[C---:B------:R-:W-:Y:S01]  /*ecc0*/  FMUL.FTZ R62, R25.reuse, R50 ;  /* 0x00000032193e7220 */ /* 0x040fe20000410000 */
[----:B------:R-:W-:Y:S02]  /*ecd0*/  HADD2.F32 R49, -RZ, R59.H0_H0 ;  /* 0x2000003bff317230 */ /* 0x000fe40000004100 */
[-C--:B------:R-:W-:Y:S01]  /*ece0*/  FMUL.FTZ R25, R25, R48.reuse ;  /* 0x0000003019197220 */ /* 0x080fe20000410000 */
[----:B------:R-:W-:Y:S02]  /*ecf0*/  HADD2.F32 R10, -RZ, R26.H0_H0 ;  /* 0x2000001aff0a7230 */ /* 0x000fe40000004100 */
[C---:B------:R-:W-:Y:S01]  /*ed00*/  FFMA.FTZ R62, R13.reuse, R48, -R62 ;  /* 0x000000300d3e7223 */ /* 0x040fe2000001083e */
[----:B------:R-:W-:Y:S01]  /*ed10*/  HADD2.F32 R47, -RZ, R54.H0_H0 ;  /* 0x20000036ff2f7230 */ /* 0x000fe20000004100 */
[----:B------:R-:W-:Y:S01]  /*ed20*/  F2FP.F16.E4M3.UNPACK_B R45, R11 ;  /* 0x0000000bff2d723e */ /* 0x000fe200020006ff */
[----:B------:R-:W-:Y:S02]  /*ed30*/  HADD2.F32 R6, -RZ, R14.H0_H0 ;  /* 0x2000000eff067230 */ /* 0x000fe40000004100 */
[C---:B------:R-:W-:Y:S01]  /*ed40*/  FMUL.FTZ R51, R10.reuse, R49 ;  /* 0x000000310a337220 */ /* 0x040fe20000410000 */
[----:B------:R-:W-:Y:S01]  /*ed50*/  FFMA.FTZ R50, R13, R50, R25 ;  /* 0x000000320d327223 */ /* 0x000fe20000010019 */
[----:B------:R-:W-:Y:S01]  /*ed60*/  FMUL.FTZ R10, R10, R47 ;  /* 0x0000002f0a0a7220 */ /* 0x000fe20000410000 */
[----:B------:R-:W-:Y:S01]  /*ed70*/  F2FP.F16.E4M3.UNPACK_B R48, R61 ;  /* 0x0000003dff30723e */ /* 0x000fe200020006ff */
[C---:B------:R-:W-:Y:S01]  /*ed80*/  FFMA.FTZ R63, R6.reuse, R47, -R51 ;  /* 0x0000002f063f7223 */ /* 0x040fe20000010833 */
[----:B------:R-:W-:Y:S01]  /*ed90*/  F2FP.F16.E4M3.UNPACK_B R25, R55 ;  /* 0x00000037ff19723e */ /* 0x000fe200020006ff */
[----:B------:R-:W-:Y:S01]  /*eda0*/  FFMA.FTZ R64, R6, R49, R10 ;  /* 0x0000003106407223 */ /* 0x000fe2000001000a */
[----:B------:R-:W-:Y:S01]  /*edb0*/  F2FP.F16.E4M3.UNPACK_B R20, R7 ;  /* 0x00000007ff14723e */ /* 0x000fe200020006ff */
[----:B------:R-:W-:Y:S01]  /*edc0*/  HADD2.F32 R13, -RZ, R54.H1_H1 ;  /* 0x30000036ff0d7230 */ /* 0x000fe20000004100 */
[----:B------:R-:W-:Y:S01]  /*edd0*/  F2FP.F16.E4M3.UNPACK_B R46, R11.H1 ;  /* 0x0000000bff2e723e */ /* 0x000fe200030006ff */
[----:B------:R-:W-:Y:S01]  /*ede0*/  HADD2.F32 R26, -RZ, R26.H1_H1 ;  /* 0x3000001aff1a7230 */ /* 0x000fe20000004100 */
[----:B------:R-:W-:Y:S01]  /*edf0*/  F2FP.F16.E4M3.UNPACK_B R61, R61.H1 ;  /* 0x0000003dff3d723e */ /* 0x000fe200030006ff */
[----:B------:R-:W-:Y:S01]  /*ee00*/  HADD2.F32 R49, -RZ, R48.H0_H0 ;  /* 0x20000030ff317230 */ /* 0x000fe20000004100 */
[----:B------:R-:W-:Y:S01]  /*ee10*/  F2FP.F16.E4M3.UNPACK_B R24, R7.H1 ;  /* 0x00000007ff18723e */ /* 0x000fe200030006ff */
[----:B------:R-:W-:-:S02]  /*ee20*/  HADD2.F32 R10, -RZ, R45.H0_H0 ;  /* 0x2000002dff0a7230 */ /* 0x000fc40000004100 */
[----:B------:R-:W-:Y:S01]  /*ee30*/  FMUL.FTZ R54, R26, R13 ;  /* 0x0000000d1a367220 */ /* 0x000fe20000410000 */
[----:B------:R-:W-:Y:S01]  /*ee40*/  HADD2.F32 R47, -RZ, R25.H0_H0 ;  /* 0x20000019ff2f7230 */ /* 0x000fe20000004100 */
[----:B------:R-:W-:Y:S01]  /*ee50*/  F2FP.F16.E4M3.UNPACK_B R55, R55.H1 ;  /* 0x00000037ff37723e */ /* 0x000fe200030006ff */
[----:B------:R-:W-:Y:S02]  /*ee60*/  HADD2.F32 R59, -RZ, R59.H1_H1 ;  /* 0x3000003bff3b7230 */ /* 0x000fe40000004100 */
[C---:B------:R-:W-:Y:S01]  /*ee70*/  FMUL.FTZ R65, R10.reuse, R49 ;  /* 0x000000310a417220 */ /* 0x040fe20000410000 */
[----:B------:R-:W-:Y:S02]  /*ee80*/  HADD2.F32 R14, -RZ, R14.H1_H1 ;  /* 0x3000000eff0e7230 */ /* 0x000fe40000004100 */
[----:B------:R-:W-:Y:S01]  /*ee90*/  FMUL.FTZ R10, R10, R47 ;  /* 0x0000002f0a0a7220 */ /* 0x000fe20000410000 */
[----:B------:R-:W-:Y:S02]  /*eea0*/  HADD2.F32 R6, -RZ, R20.H0_H0 ;  /* 0x20000014ff067230 */ /* 0x000fe40000004100 */
[----:B------:R-:W-:Y:S01]  /*eeb0*/  FMUL.FTZ R51, R26, R59 ;  /* 0x0000003b1a337220 */ /* 0x000fe20000410000 */
[----:B------:R-:W-:-:S02]  /*eec0*/  HADD2.F32 R48, -RZ, R48.H1_H1 ;  /* 0x30000030ff307230 */ /* 0x000fc40000004100 */
[----:B------:R-:W-:Y:S01]  /*eed0*/  FFMA.FTZ R59, R14, R59, R54 ;  /* 0x0000003b0e3b7223 */ /* 0x000fe20000010036 */
[----:B------:R-:W-:Y:S02]  /*eee0*/  HADD2.F32 R45, -RZ, R45.H1_H1 ;  /* 0x3000002dff2d7230 */ /* 0x000fe40000004100 */
[C---:B------:R-:W-:Y:S01]  /*eef0*/  FFMA.FTZ R65, R6.reuse, R47, -R65 ;  /* 0x0000002f06417223 */ /* 0x040fe20000010841 */
[----:B------:R-:W-:Y:S01]  /*ef00*/  FFMA.FTZ R54, R6, R49, R10 ;  /* 0x0000003106367223 */ /* 0x000fe2000001000a */
[----:B------:R-:W-:Y:S02]  /*ef10*/  HADD2.F32 R47, -RZ, R61.H0_H0 ;  /* 0x2000003dff2f7230 */ /* 0x000fe40000004100 */
[----:B------:R-:W-:Y:S01]  /*ef20*/  FFMA.FTZ R26, R14, R13, -R51 ;  /* 0x0000000d0e1a7223 */ /* 0x000fe20000010833 */
[----:B------:R-:W-:Y:S01]  /*ef30*/  HADD2.F32 R10, -RZ, R46.H0_H0 ;  /* 0x2000002eff0a7230 */ /* 0x000fe20000004100 */
[----:B------:R-:W-:Y:S01]  /*ef40*/  F2FP.F16.E4M3.UNPACK_B R11, R8 ;  /* 0x00000008ff0b723e */ /* 0x000fe200020006ff */
[----:B------:R-:W-:-:S02]  /*ef50*/  HADD2.F32 R25, -RZ, R25.H1_H1 ;  /* 0x30000019ff197230 */ /* 0x000fc40000004100 */
[C---:B------:R-:W-:Y:S01]  /*ef60*/  FMUL.FTZ R49, R45.reuse, R48 ;  /* 0x000000302d317220 */ /* 0x040fe20000410000 */
[----:B------:R-:W-:Y:S02]  /*ef70*/  HADD2.F32 R13, -RZ, R55.H0_H0 ;  /* 0x20000037ff0d7230 */ /* 0x000fe40000004100 */
[C---:B------:R-:W-:Y:S01]  /*ef80*/  FMUL.FTZ R51, R10.reuse, R47 ;  /* 0x0000002f0a337220 */ /* 0x040fe20000410000 */
[----:B------:R-:W-:Y:S01]  /*ef90*/  HADD2.F32 R6, -RZ, R24.H0_H0 ;  /* 0x20000018ff067230 */ /* 0x000fe20000004100 */
[----:B------:R-:W-:Y:S01]  /*efa0*/  F2FP.F16.E4M3.UNPACK_B R8, R8.H1 ;  /* 0x00000008ff08723e */ /* 0x000fe200030006ff */
[----:B------:R-:W-:Y:S02]  /*efb0*/  HADD2.F32 R20, -RZ, R20.H1_H1 ;  /* 0x30000014ff147230 */ /* 0x000fe40000004100 */
[----:B------:R-:W-:Y:S01]  /*efc0*/  FMUL.FTZ R45, R45, R25 ;  /* 0x000000192d2d7220 */ /* 0x000fe20000410000 */
[-C--:B------:R-:W-:Y:S01]  /*efd0*/  FMUL.FTZ R10, R10, R13.reuse ;  /* 0x0000000d0a0a7220 */ /* 0x080fe20000410000 */
[----:B------:R-:W-:Y:S01]  /*efe0*/  FFMA.FTZ R68, R6, R13, -R51 ;  /* 0x0000000d06447223 */ /* 0x000fe20000010833 */
[----:B------:R-:W-:Y:S01]  /*eff0*/  F2FP.F16.E4M3.UNPACK_B R14, R58.H1 ;  /* 0x0000003aff0e723e */ /* 0x000fe200030006ff */
[----:B------:R-:W-:Y:S01]  /*f000*/  FFMA.FTZ R67, R20, R48, R45 ;  /* 0x0000003014437223 */ /* 0x000fe2000001002d */
[----:B------:R-:W-:Y:S01]  /*f010*/  F2FP.F16.E4M3.UNPACK_B R13, R53.H1 ;  /* 0x00000035ff0d723e */ /* 0x000fe200030006ff */
[----:B------:R-:W-:Y:S01]  /*f020*/  FFMA.FTZ R69, R6, R47, R10 ;  /* 0x0000002f06457223 */ /* 0x000fe2000001000a */
[-C--:B------:R-:W-:Y:S01]  /*f030*/  F2FP.F16.E4M3.UNPACK_B R7, R4.reuse ;  /* 0x00000004ff07723e */ /* 0x080fe200020006ff */
[----:B------:R-:W-:Y:S01]  /*f040*/  HADD2.F32 R61, -RZ, R61.H1_H1 ;  /* 0x3000003dff3d7230 */ /* 0x000fe20000004100 */
[----:B------:R-:W-:Y:S01]  /*f050*/  F2FP.F16.E4M3.UNPACK_B R4, R4.H1 ;  /* 0x00000004ff04723e */ /* 0x000fe200030006ff */
[----:B------:R-:W-:-:S02]  /*f060*/  HADD2.F32 R46, -RZ, R46.H1_H1 ;  /* 0x3000002eff2e7230 */ /* 0x000fc40000004100 */
        /* <DEDUP_REMOVED lines=8> */
[----:B------:R-:W-:Y:S01]  /*f0f0*/  F2FP.F16.E4M3.UNPACK_B R53, R53 ;  /* 0x00000035ff35723e */ /* 0x000fe200020006ff */
[----:B------:R-:W-:-:S02]  /*f100*/  HADD2.F32 R24, -RZ, R24.H1_H1 ;  /* 0x30000018ff187230 */ /* 0x000fc40000004100 */
[C---:B------:R-:W-:Y:S01]  /*f110*/  FMUL.FTZ R47, R10.reuse, R45 ;  /* 0x0000002d0a2f7220 */ /* 0x040fe20000410000 */
[----:B------:R-:W-:Y:S02]  /*f120*/  HADD2.F32 R6, -RZ, R4.H0_H0 ;  /* 0x20000004ff067230 */ /* 0x000fe40000004100 */
[----:B------:R-:W-:Y:S01]  /*f130*/  FMUL.FTZ R10, R10, R25 ;  /* 0x000000190a0a7220 */ /* 0x000fe20000410000 */
[----:B------:R-:W-:Y:S02]  /*f140*/  HADD2.F32 R8, -RZ, R8.H1_H1 ;  /* 0x30000008ff087230 */ /* 0x000fe40000004100 */
[C---:B------:R-:W-:Y:S01]  /*f150*/  FFMA.FTZ R55, R24.reuse, R55, -R49 ;  /* 0x0000003718377223 */ /* 0x040fe20000010831 */
[----:B------:R-:W-:Y:S01]  /*f160*/  FFMA.FTZ R70, R24, R61, R46 ;  /* 0x0000003d18467223 */ /* 0x000fe2000001002e */
[C---:B------:R-:W-:Y:S01]  /*f170*/  FFMA.FTZ R24, R6.reuse, R45, R10 ;  /* 0x0000002d06187223 */ /* 0x040fe2000001000a */
[----:B------:R-:W-:Y:S02]  /*f180*/  HADD2.F32 R45, -RZ, R14.H1_H1 ;  /* 0x3000000eff2d7230 */ /* 0x000fe40000004100 */
[----:B------:R-:W-:Y:S01]  /*f190*/  FFMA.FTZ R20, R6, R25, -R47 ;  /* 0x0000001906147223 */ /* 0x000fe2000001082f */
[----:B------:R-:W-:Y:S01]  /*f1a0*/  HADD2.F32 R13, -RZ, R13.H1_H1 ;  /* 0x3000000dff0d7230 */ /* 0x000fe20000004100 */
[----:B------:R-:W-:Y:S01]  /*f1b0*/  F2FP.F16.E4M3.UNPACK_B R10, R60.H1 ;  /* 0x0000003cff0a723e */ /* 0x000fe200030006ff */
[----:B------:R-:W-:-:S02]  /*f1c0*/  HADD2.F32 R4, -RZ, R4.H1_H1 ;  /* 0x30000004ff047230 */ /* 0x000fc40000004100 */
[C---:B------:R-:W-:Y:S01]  /*f1d0*/  FMUL.FTZ R47, R8.reuse, R45 ;  /* 0x0000002d082f7220 */ /* 0x040fe20000410000 */
[--C-:B------:R-:W-:Y:S02]  /*f1e0*/  HADD2.F32 R25, -RZ, R58.reuse.H0_H0 ;  /* 0x2000003aff197230 */ /* 0x100fe40000004100 */
[-C--:B------:R-:W-:Y:S01]  /*f1f0*/  FMUL.FTZ R8, R8, R13.reuse ;  /* 0x0000000d08087220 */ /* 0x080fe20000410000 */
[----:B------:R-:W-:Y:S02]  /*f200*/  HADD2.F32 R6, -RZ, R11.H0_H0 ;  /* 0x2000000bff067230 */ /* 0x000fe40000004100 */
[C---:B------:R-:W-:Y:S01]  /*f210*/  FFMA.FTZ R49, R4.reuse, R13, -R47 ;  /* 0x0000000d04317223 */ /* 0x040fe2000001082f */
[----:B------:R-:W-:Y:S02]  /*f220*/  HADD2.F32 R13, -RZ, R53.H0_H0 ;  /* 0x20000035ff0d7230 */ /* 0x000fe40000004100 */
[----:B------:R-:W-:Y:S01]  /*f230*/  FFMA.FTZ R51, R4, R45, R8 ;  /* 0x0000002d04337223 */ /* 0x000fe20000010008 */
[----:B------:R-:W-:-:S02]  /*f240*/  HADD2.F32 R58, -RZ, R58.H1_H1 ;  /* 0x3000003aff3a7230 */ /* 0x000fc40000004100 */
[C---:B------:R-:W-:Y:S01]  /*f250*/  FMUL.FTZ R45, R6.reuse, R25 ;  /* 0x00000019062d7220 */ /* 0x040fe20000410000 */
[----:B------:R-:W-:Y:S02]  /*f260*/  HADD2.F32 R11, -RZ, R11.H1_H1 ;  /* 0x3000000bff0b7230 */ /* 0x000fe40000004100 */
[-C--:B------:R-:W-:Y:S01]  /*f270*/  FMUL.FTZ R47, R6, R13.reuse ;  /* 0x0000000d062f7220 */ /* 0x080fe20000410000 */
[----:B------:R-:W-:Y:S01]  /*f280*/  HADD2.F32 R4, -RZ, R7.H0_H0 ;  /* 0x20000007ff047230 */ /* 0x000fe20000004100 */
[----:B------:R-:W-:Y:S01]  /*f290*/  F2FP.F16.E4M3.UNPACK_B R60, R60 ;  /* 0x0000003cff3c723e */ /* 0x000fe200020006ff */
[----:B------:R-:W-:Y:S02]  /*f2a0*/  HADD2.F32 R6, -RZ, R53.H1_H1 ;  /* 0x30000035ff067230 */ /* 0x000fe40000004100 */
[C---:B------:R-:W-:Y:S01]  /*f2b0*/  FMUL.FTZ R8, R11.reuse, R58 ;  /* 0x0000003a0b087220 */ /* 0x040fe20000410000 */
[----:B------:R-:W-:Y:S02]  /*f2c0*/  HADD2.F32 R7, -RZ, R7.H1_H1 ;  /* 0x30000007ff077230 */ /* 0x000fe40000004100 */
[C---:B------:R-:W-:Y:S01]  /*f2d0*/  FFMA.FTZ R45, R4.reuse, R13, -R45 ;  /* 0x0000000d042d7223 */ /* 0x040fe2000001082d */
[----:B------:R-:W-:Y:S01]  /*f2e0*/  FFMA.FTZ R47, R4, R25, R47 ;  /* 0x00000019042f7223 */ /* 0x000fe2000001002f */
[----:B------:R-:W-:Y:S01]  /*f2f0*/  F2FP.F16.E4M3.UNPACK_B R4, R12.H1 ;  /* 0x0000000cff04723e */ /* 0x000fe200030006ff */
[-C--:B------:R-:W-:Y:S01]  /*f300*/  FMUL.FTZ R13, R11, R6.reuse ;  /* 0x000000060b0d7220 */ /* 0x080fe20000410000 */
[----:B------:R-:W-:Y:S01]  /*f310*/  FFMA.FTZ R14, R7, R6, -R8 ;  /* 0x00000006070e7223 */ /* 0x000fe20000010808 */
[----:B------:R-:W-:Y:S01]  /*f320*/  HADD2.F32 R11, -RZ, R10.H0_H0 ;  /* 0x2000000aff0b7230 */ /* 0x000fe20000004100 */
[----:B------:R-:W-:Y:S01]  /*f330*/  F2FP.F16.E4M3.UNPACK_B R12, R12 ;  /* 0x0000000cff0c723e */ /* 0x000fe200020006ff */
[----:B------:R-:W-:-:S02]  /*f340*/  HADD2.F32 R6, -RZ, R44.H0_H0 ;  /* 0x2000002cff067230 */ /* 0x000fc40000004100 */
[----:B------:R-:W-:Y:S01]  /*f350*/  FFMA.FTZ R58, R7, R58, R13 ;  /* 0x0000003a073a7223 */ /* 0x000fe2000001000d */
[--C-:B------:R-:W-:Y:S01]  /*f360*/  HADD2.F32 R7, -RZ, R4.reuse.H0_H0 ;  /* 0x20000004ff077230 */ /* 0x100fe20000004100 */
[----:B------:R-:W-:Y:S01]  /*f370*/  F2FP.SATFINITE.E4M3.F32.PACK_AB_MERGE_C R26, R26, R63, RZ ;  /* 0x0000003f1a1a723e */ /* 0x000fe200048070ff */
[----:B------:R-:W-:Y:S02]  /*f380*/  HADD2.F32 R8, -RZ, R4.H1_H1 ;  /* 0x30000004ff087230 */ /* 0x000fe40000004100 */
[C---:B------:R-:W-:Y:S01]  /*f390*/  FMUL.FTZ R13, R6.reuse, R11 ;  /* 0x0000000b060d7220 */ /* 0x040fe20000410000 */
[----:B------:R-:W-:Y:S02]  /*f3a0*/  HADD2.F32 R4, -RZ, R15.H0_H0 ;  /* 0x2000000fff047230 */ /* 0x000fe40000004100 */
[----:B------:R-:W-:Y:S01]  /*f3b0*/  FMUL.FTZ R53, R6, R7 ;  /* 0x0000000706357220 */ /* 0x000fe20000410000 */
[----:B------:R-:W-:Y:S01]  /*f3c0*/  HADD2.F32 R10, -RZ, R10.H1_H1 ;  /* 0x3000000aff0a7230 */ /* 0x000fe20000004100 */
[----:B------:R-:W-:Y:S01]  /*f3d0*/  F2FP.SATFINITE.E4M3.F32.PACK_AB_MERGE_C R59, R59, R64, RZ ;  /* 0x000000403b3b723e */ /* 0x000fe200048070ff */
[----:B------:R-:W-:-:S02]  /*f3e0*/  HADD2.F32 R44, -RZ, R44.H1_H1 ;  /* 0x3000002cff2c7230 */ /* 0x000fc40000004100 */
[C---:B------:R-:W-:Y:S01]  /*f3f0*/  FFMA.FTZ R25, R4.reuse, R7, -R13 ;  /* 0x0000000704197223 */ /* 0x040fe2000001080d */
[----:B------:R-:W-:Y:S02]  /*f400*/  HADD2.F32 R15, -RZ, R15.H1_H1 ;  /* 0x3000000fff0f7230 */ /* 0x000fe40000004100 */
[----:B------:R-:W-:Y:S01]  /*f410*/  FFMA.FTZ R53, R4, R11, R53 ;  /* 0x0000000b04357223 */ /* 0x000fe20000010035 */
[--C-:B------:R-:W-:Y:S02]  /*f420*/  HADD2.F32 R11, -RZ, R60.reuse.H0_H0 ;  /* 0x2000003cff0b7230 */ /* 0x100fe40000004100 */
[C---:B------:R-:W-:Y:S01]  /*f430*/  FMUL.FTZ R6, R44.reuse, R10 ;  /* 0x0000000a2c067220 */ /* 0x040fe20000410000 */
[-C--:B------:R-:W-:Y:S01]  /*f440*/  FMUL.FTZ R7, R44, R8.reuse ;  /* 0x000000082c077220 */ /* 0x080fe20000410000 */
[----:B------:R-:W-:Y:S01]  /*f450*/  HADD2.F32 R60, -RZ, R60.H1_H1 ;  /* 0x3000003cff3c7230 */ /* 0x000fe20000004100 */
[----:B------:R-:W-:Y:S01]  /*f460*/  F2FP.SATFINITE.E4M3.F32.PACK_AB_MERGE_C R5, R62, R5, R26 ;  /* 0x000000053e05723e */ /* 0x000fe2000480701a */
[C---:B------:R-:W-:Y:S01]  /*f470*/  FFMA.FTZ R46, R15.reuse, R8, -R6 ;  /* 0x000000080f2e7223 */ /* 0x040fe20000010806 */
[----:B------:R-:W-:Y:S01]  /*f480*/  FFMA.FTZ R48, R15, R10, R7 ;  /* 0x0000000a0f307223 */ /* 0x000fe20000010007 */
[--C-:B------:R-:W-:Y:S01]  /*f490*/  HADD2.F32 R6, -RZ, R27.reuse.H0_H0 ;  /* 0x2000001bff067230 */ /* 0x100fe20000004100 */
[----:B------:R-:W-:Y:S01]  /*f4a0*/  F2FP.SATFINITE.E4M3.F32.PACK_AB_MERGE_C R9, R50, R9, R59 ;  /* 0x000000093209723e */ /* 0x000fe2000480703b */
[----:B------:R-:W-:Y:S01]  /*f4b0*/  HADD2.F32 R7, -RZ, R12.H0_H0 ;  /* 0x2000000cff077230 */ /* 0x000fe20000004100 */
[----:B------:R-:W-:Y:S01]  /*f4c0*/  F2FP.SATFINITE.E4M3.F32.PACK_AB_MERGE_C R25, R46, R25, RZ ;  /* 0x000000192e19723e */ /* 0x000fe200048070ff */
[----:B------:R-:W-:-:S02]  /*f4d0*/  HADD2.F32 R27, -RZ, R27.H1_H1 ;  /* 0x3000001bff1b7230 */ /* 0x000fc40000004100 */
[C---:B------:R-:W-:Y:S01]  /*f4e0*/  FMUL.FTZ R13, R6.reuse, R11 ;  /* 0x0000000b060d7220 */ /* 0x040fe20000410000 */
[----:B------:R-:W-:Y:S02]  /*f4f0*/  HADD2.F32 R12, -RZ, R12.H1_H1 ;  /* 0x3000000cff0c7230 */ /* 0x000fe40000004100 */
[----:B------:R-:W-:Y:S01]  /*f500*/  FMUL.FTZ R8, R6, R7 ;  /* 0x0000000706087220 */ /* 0x000fe20000410000 */
[--C-:B------:R-:W-:Y:S02]  /*f510*/  HADD2.F32 R4, -RZ, R3.reuse.H0_H0 ;  /* 0x20000003ff047230 */ /* 0x100fe40000004100 */
[C---:B------:R-:W-:Y:S01]  /*f520*/  FMUL.FTZ R44, R27.reuse, R60 ;  /* 0x0000003c1b2c7220 */ /* 0x040fe20000410000 */
[----:B------:R-:W-:Y:S02]  /*f530*/  HADD2.F32 R3, -RZ, R3.H1_H1 ;  /* 0x30000003ff037230 */ /* 0x000fe40000004100 */
[-C--:B------:R-:W-:Y:S01]  /*f540*/  FMUL.FTZ R27, R27, R12.reuse ;  /* 0x0000000c1b1b7220 */ /* 0x080fe20000410000 */
[----:B------:R-:W-:Y:S01]  /*f550*/  F2FP.SATFINITE.E4M3.F32.PACK_AB_MERGE_C R48, R48, R53, RZ ;  /* 0x000000353030723e */ /* 0x000fe200048070ff */
        /* <DEDUP_REMOVED lines=16> */
.L_x_1357:
[----:B------:R-:W-:Y:S05]  /*f660*/  BSYNC B1 ;  /* 0x0000000000017941 */ /* 0x000fea0003800000 */
.L_x_1356:
[----:B------:R-:W-:Y:S04]  /*f670*/  BSSY B1, `(.L_x_1358) ;  /* 0x0000100000017945 */ /* 0x000fe80003800000 */
[----:B------:R-:W-:Y:S05]  /*f680*/  @P1 BRA `(.L_x_1359) ;  /* 0x0000000c00f81947 */ /* 0x000fea0003800000 */
[----:B-1---5:R-:W-:Y:S02]  /*f690*/  SHF.R.U32.HI R3, RZ, 0x8, R28 ;  /* 0x00000008ff037819 */ /* 0x022fe4000001161c */
[----:B--23--:R-:W-:Y:S02]  /*f6a0*/  LOP3.LUT R0, R28, 0xff, RZ, 0xc0, !PT ;  /* 0x000000ff1c007812 */ /* 0x00cfe400078ec0ff */
[----:B------:R-:W-:Y:S02]  /*f6b0*/  LOP3.LUT R3, R3, 0xff, RZ, 0xc0, !PT ;  /* 0x000000ff03037812 */ /* 0x000fe400078ec0ff */
[----:B------:R-:W-:Y:S02]  /*f6c0*/  LEA.HI R8, R21, R218, RZ, 0x1c ;  /* 0x000000da15087211 */ /* 0x000fe400078fe0ff */
[----:B------:R-:W-:Y:S02]  /*f6d0*/  SHF.R.U32.HI R5, RZ, 0x8, R29 ;  /* 0x00000008ff057819 */ /* 0x000fe4000001161d */
[----:B------:R-:W-:Y:S01]  /*f6e0*/  PRMT R12, R3, 0x7604, R0 ;  /* 0x00007604030c7816 */ /* 0x000fe20000000000 */
[----:B------:R-:W-:Y:S01]  /*f6f0*/  IMAD.SHL.U32 R10, R8, 0x10, RZ ;  /* 0x00000010080a7824 */ /* 0x000fe200078e00ff */
[----:B------:R-:W-:-:S02]  /*f700*/  SHF.R.S32.HI R3, RZ, 0x1f, R8 ;  /* 0x0000001fff037819 */ /* 0x000fc40000011408 */
[----:B------:R-:W-:Y:S02]  /*f710*/  LOP3.LUT R4, R29, 0xff, RZ, 0xc0, !PT ;  /* 0x000000ff1d047812 */ /* 0x000fe400078ec0ff */
[----:B------:R-:W-:Y:S02]  /*f720*/  LOP3.LUT R5, R5, 0xff, RZ, 0xc0, !PT ;  /* 0x000000ff05057812 */ /* 0x000fe400078ec0ff */
[----:B------:R-:W-:Y:S02]  /*f730*/  SHF.R.U32.HI R0, RZ, 0x8, R30 ;  /* 0x00000008ff007819 */ /* 0x000fe4000001161e */
[----:B------:R-:W-:Y:S02]  /*f740*/  LEA.HI R9, R3, R8, RZ, 0x3 ;  /* 0x0000000803097211 */ /* 0x000fe400078f18ff */
[----:B------:R-:W-:Y:S02]  /*f750*/  PRMT R14, R5, 0x7604, R4 ;  /* 0x00007604050e7816 */ /* 0x000fe40000000004 */
[----:B------:R-:W-:-:S02]  /*f760*/  SHF.R.U32.HI R3, RZ, 0x8, R36 ;  /* 0x00000008ff037819 */ /* 0x000fc40000011624 */
[----:B------:R-:W-:Y:S02]  /*f770*/  LOP3.LUT R5, R0, 0xff, RZ, 0xc0, !PT ;  /* 0x000000ff00057812 */ /* 0x000fe400078ec0ff */
[----:B------:R-:W-:Y:S01]  /*f780*/  LOP3.LUT R0, R229, 0x70, R10, 0xf8, !PT ;  /* 0x00000070e5007812 */ /* 0x000fe200078ef80a */
[----:B------:R-:W-:Y:S01]  /*f790*/  IMAD.SHL.U32 R10, R9, 0x800, RZ ;  /* 0x00000800090a7824 */ /* 0x000fe200078e00ff */
[----:B------:R-:W-:Y:S02]  /*f7a0*/  LOP3.LUT R8, R36, 0xff, RZ, 0xc0, !PT ;  /* 0x000000ff24087812 */ /* 0x000fe400078ec0ff */
[----:B------:R-:W-:Y:S02]  /*f7b0*/  LOP3.LUT R9, R3, 0xff, RZ, 0xc0, !PT ;  /* 0x000000ff03097812 */ /* 0x000fe400078ec0ff */
[----:B------:R-:W-:Y:S02]  /*f7c0*/  LOP3.LUT R3, R0, R233, RZ, 0x3c, !PT ;  /* 0x000000e900037212 */ /* 0x000fe400078e3cff */
[----:B------:R-:W-:-:S02]  /*f7d0*/  LOP3.LUT R10, R10, 0xffffc000, RZ, 0xc0, !PT ;  /* 0xffffc0000a0a7812 */ /* 0x000fc400078ec0ff */
[----:B------:R-:W-:Y:S02]  /*f7e0*/  PRMT R27, R9, 0x7604, R8 ;  /* 0x00007604091b7816 */ /* 0x000fe40000000008 */
[----:B------:R-:W-:Y:S02]  /*f7f0*/  SHF.R.U32.HI R9, RZ, 0x8, R37 ;  /* 0x00000008ff097819 */ /* 0x000fe40000011625 */
[----:B------:R-:W-:Y:S02]  /*f800*/  IADD3 R3, R3, R10, R234 ;  /* 0x0000000a03037210 */ /* 0x000fe40007ffe0ea */
[----:B------:R-:W-:Y:S02]  /*f810*/  SHF.R.U32.HI R10, RZ, 0x8, R38 ;  /* 0x00000008ff0a7819 */ /* 0x000fe40000011626 */
[----:B------:R-:W-:Y:S02]  /*f820*/  LOP3.LUT R0, R37, 0xff, RZ, 0xc0, !PT ;  /* 0x000000ff25007812 */ /* 0x000fe400078ec0ff */
[----:B------:R-:W-:-:S02]  /*f830*/  LOP3.LUT R9, R9, 0xff, RZ, 0xc0, !PT ;  /* 0x000000ff09097812 */ /* 0x000fc400078ec0ff */
[----:B------:R-:W-:Y:S02]  /*f840*/  SHF.R.U32.HI R13, RZ, 0x8, R39 ;  /* 0x00000008ff0d7819 */ /* 0x000fe40000011627 */
[----:B------:R-:W-:Y:S02]  /*f850*/  LOP3.LUT R11, R10, 0xff, RZ, 0xc0, !PT ;  /* 0x000000ff0a0b7812 */ /* 0x000fe400078ec0ff */
[----:B------:R-:W-:Y:S02]  /*f860*/  SHF.R.U32.HI R7, RZ, 0x8, R31 ;  /* 0x00000008ff077819 */ /* 0x000fe4000001161f */
[----:B------:R-:W-:Y:S02]  /*f870*/  LOP3.LUT R8, R38, 0xff, RZ, 0xc0, !PT ;  /* 0x000000ff26087812 */ /* 0x000fe400078ec0ff */
[----:B------:R-:W-:Y:S02]  /*f880*/  LOP3.LUT R10, R39, 0xff, RZ, 0xc0, !PT ;  /* 0x000000ff270a7812 */ /* 0x000fe400078ec0ff */
[----:B------:R-:W-:Y:S01]  /*f890*/  PRMT R45, R9, 0x7604, R0 ;  /* 0x00007604092d7816 */ /* 0x000fe20000000000 */
[----:B------:R-:W-:Y:S01]  /*f8a0*/  IMAD.IADD R0, R16, 0x1, R3 ;  /* 0x0000000110007824 */ /* 0x000fe200078e0203 */
[----:B------:R-:W-:-:S02]  /*f8b0*/  LOP3.LUT R13, R13, 0xff, RZ, 0xc0, !PT ;  /* 0x000000ff0d0d7812 */ /* 0x000fc400078ec0ff */
[----:B------:R-:W-:Y:S02]  /*f8c0*/  LOP3.LUT R4, R30, 0xff, RZ, 0xc0, !PT ;  /* 0x000000ff1e047812 */ /* 0x000fe400078ec0ff */
[----:B------:R-:W-:Y:S02]  /*f8d0*/  LOP3.LUT R6, R31, 0xff, RZ, 0xc0, !PT ;  /* 0x000000ff1f067812 */ /* 0x000fe400078ec0ff */
[----:B------:R-:W-:Y:S02]  /*f8e0*/  LOP3.LUT R7, R7, 0xff, RZ, 0xc0, !PT ;  /* 0x000000ff07077812 */ /* 0x000fe400078ec0ff */
[----:B------:R-:W-:Y:S02]  /*f8f0*/  PRMT R47, R11, 0x7604, R8 ;  /* 0x000076040b2f7816 */ /* 0x000fe40000000008 */
[----:B------:R-:W-:Y:S02]  /*f900*/  PRMT R53, R13, 0x7604, R10 ;  /* 0x000076040d357816 */ /* 0x000fe4000000000a */
[----:B------:R-:W1:Y:S01]  /*f910*/  LDS.128 R8, [R0+0x18000] ;  /* 0x0180000000087984 */ /* 0x000e620000000c00 */
[----:B------:R-:W-:-:S02]  /*f920*/  PRMT R20, R5, 0x7604, R4 ;  /* 0x0000760405147816 */ /* 0x000fc40000000004 */
[----:B------:R-:W-:Y:S02]  /*f930*/  PRMT R25, R7, 0x7604, R6 ;  /* 0x0000760407197816 */ /* 0x000fe40000000006 */
[----:B------:R-:W2:Y:S01]  /*f940*/  LDS.128 R4, [R225+0x18000] ;  /* 0x01800000e1047984 */ /* 0x000ea20000000c00 */
[----:B------:R-:W-:Y:S02]  /*f950*/  SHF.R.U32.HI R13, RZ, 0x10, R29 ;  /* 0x00000010ff0d7819 */ /* 0x000fe4000001161d */
[----:B------:R-:W-:Y:S02]  /*f960*/  SHF.R.U32.HI R24, RZ, 0x10, R31 ;  /* 0x00000010ff187819 */ /* 0x000fe4000001161f */
[----:B------:R-:W-:Y:S02]  /*f970*/  LOP3.LUT R13, R13, 0xff, RZ, 0xc0, !PT ;  /* 0x000000ff0d0d7812 */ /* 0x000fe400078ec0ff */
[----:B------:R-:W-:Y:S02]  /*f980*/  SHF.R.U32.HI R15, RZ, 0x10, R30 ;  /* 0x00000010ff0f7819 */ /* 0x000fe4000001161e */
        /* <DEDUP_REMOVED lines=14> */
[----:B------:R-:W-:Y:S02]  /*fa70*/  LOP3.LUT R24, R24, 0xff, RZ, 0xc0, !PT ;  /* 0x000000ff18187812 */ /* 0x000fe400078ec0ff */
[----:B------:R-:W-:Y:S02]  /*fa80*/  LOP3.LUT R20, R20, 0xff, RZ, 0xc0, !PT ;  /* 0x000000ff14147812 */ /* 0x000fe400078ec0ff */
[----:B------:R-:W-:Y:S02]  /*fa90*/  LOP3.LUT R49, R49, 0xff000000, R37, 0xf8, !PT ;  /* 0xff00000031317812 */ /* 0x000fe400078ef825 */
[----:B------:R-:W-:Y:S02]  /*faa0*/  LOP3.LUT R45, R13, 0xff000000, R29, 0xf8, !PT ;  /* 0xff0000000d2d7812 */ /* 0x000fe400078ef81d */
[----:B------:R-:W-:-:S02]  /*fab0*/  LOP3.LUT R12, R12, 0xff, RZ, 0xc0, !PT ;  /* 0x000000ff0c0c7812 */ /* 0x000fc400078ec0ff */
[----:B------:R-:W-:Y:S02]  /*fac0*/  PRMT R53, R24, 0x7054, R53 ;  /* 0x0000705418357816 */ /* 0x000fe40000000035 */
[----:B------:R-:W-:Y:S02]  /*fad0*/  PRMT R51, R20, 0x7054, R47 ;  /* 0x0000705414337816 */ /* 0x000fe4000000002f */
[----:B------:R-:W-:Y:S02]  /*fae0*/  LOP3.LUT R46, R15, 0xff000000, R30, 0xf8, !PT ;  /* 0xff0000000f2e7812 */ /* 0x000fe400078ef81e */
[----:B------:R-:W-:Y:S02]  /*faf0*/  F2FP.F16.E4M3.UNPACK_B R37, R49 ;  /* 0x00000031ff25723e */ /* 0x000fe400020006ff */
[----:B-1----:R-:W-:Y:S02]  /*fb00*/  F2FP.F16.E4M3.UNPACK_B R24, R9 ;  /* 0x00000009ff18723e */ /* 0x002fe400020006ff */
[----:B------:R-:W-:-:S02]  /*fb10*/  F2FP.F16.E4M3.UNPACK_B R30, R45 ;  /* 0x0000002dff1e723e */ /* 0x000fc400020006ff */
[----:B------:R-:W-:Y:S02]  /*fb20*/  PRMT R27, R12, 0x7054, R27 ;  /* 0x000070540c1b7816 */ /* 0x000fe4000000001b */
[----:B------:R-:W-:Y:S01]  /*fb30*/  LOP3.LUT R48, R51, 0xff000000, R38, 0xf8, !PT ;  /* 0xff00000033307812 */ /* 0x000fe200078ef826 */
[----:B------:R-:W-:Y:S01]  /*fb40*/  HADD2.F32 R38, -RZ, R37.H0_H0 ;  /* 0x20000025ff267230 */ /* 0x000fe20000004100 */
[-C--:B--2---:R-:W-:Y:S02]  /*fb50*/  F2FP.F16.E4M3.UNPACK_B R12, R5.reuse ;  /* 0x00000005ff0c723e */ /* 0x084fe400020006ff */
[----:B------:R-:W-:Y:S01]  /*fb60*/  F2FP.F16.E4M3.UNPACK_B R13, R5.H1 ;  /* 0x00000005ff0d723e */ /* 0x000fe200030006ff */
[----:B------:R-:W-:Y:S01]  /*fb70*/  HADD2.F32 R5, -RZ, R24.H0_H0 ;  /* 0x20000018ff057230 */ /* 0x000fe20000004100 */
[----:B------:R-:W-:Y:S01]  /*fb80*/  LOP3.LUT R47, R25, 0xff000000, R31, 0xf8, !PT ;  /* 0xff000000192f7812 */ /* 0x000fe200078ef81f */
[----:B------:R-:W-:Y:S01]  /*fb90*/  HADD2.F32 R31, -RZ, R30.H0_H0 ;  /* 0x2000001eff1f7230 */ /* 0x000fe20000004100 */
[-C--:B------:R-:W-:Y:S01]  /*fba0*/  F2FP.F16.E4M3.UNPACK_B R15, R7.reuse ;  /* 0x00000007ff0f723e */ /* 0x080fe200020006ff */
[----:B------:R-:W-:Y:S01]  /*fbb0*/  HADD2.F32 R24, -RZ, R24.H1_H1 ;  /* 0x30000018ff187230 */ /* 0x000fe20000004100 */
[----:B------:R-:W-:-:S02]  /*fbc0*/  F2FP.F16.E4M3.UNPACK_B R20, R7.H1 ;  /* 0x00000007ff14723e */ /* 0x000fc400030006ff */
[-C--:B------:R-:W-:Y:S02]  /*fbd0*/  F2FP.F16.E4M3.UNPACK_B R7, R6.reuse ;  /* 0x00000006ff07723e */ /* 0x080fe400020006ff */
[----:B------:R-:W-:Y:S01]  /*fbe0*/  F2FP.F16.E4M3.UNPACK_B R14, R6.H1 ;  /* 0x00000006ff0e723e */ /* 0x000fe200030006ff */
[----:B------:R-:W-:Y:S01]  /*fbf0*/  HADD2.F32 R6, -RZ, R12.H0_H0 ;  /* 0x2000000cff067230 */ /* 0x000fe20000004100 */
[----:B------:R-:W-:Y:S01]  /*fc00*/  F2FP.F16.E4M3.UNPACK_B R25, R9.H1 ;  /* 0x00000009ff19723e */ /* 0x000fe200030006ff */
[-C--:B------:R-:W-:Y:S01]  /*fc10*/  FMUL.FTZ R9, R5, R38.reuse ;  /* 0x0000002605097220 */ /* 0x080fe20000410000 */
[----:B------:R-:W-:Y:S01]  /*fc20*/  LOP3.LUT R53, R53, 0xff000000, R39, 0xf8, !PT ;  /* 0xff00000035357812 */ /* 0x000fe200078ef827 */
[----:B------:R-:W-:Y:S01]  /*fc30*/  FMUL.FTZ R39, R5, R31 ;  /* 0x0000001f05277220 */ /* 0x000fe20000410000 */
[----:B------:R-:W-:Y:S01]  /*fc40*/  F2FP.F16.E4M3.UNPACK_B R49, R49.H1 ;  /* 0x00000031ff31723e */ /* 0x000fe200030006ff */
[C---:B------:R-:W-:Y:S01]  /*fc50*/  FFMA.FTZ R5, R6.reuse, R31, -R9 ;  /* 0x0000001f06057223 */ /* 0x040fe20000010809 */
[----:B------:R-:W-:Y:S01]  /*fc60*/  LOP3.LUT R36, R27, 0xff000000, R36, 0xf8, !PT ;  /* 0xff0000001b247812 */ /* 0x000fe200078ef824 */
[----:B------:R-:W-:Y:S01]  /*fc70*/  FFMA.FTZ R9, R6, R38, R39 ;  /* 0x0000002606097223 */ /* 0x000fe20000010027 */
[-C--:B------:R-:W-:Y:S01]  /*fc80*/  F2FP.F16.E4M3.UNPACK_B R26, R10.reuse ;  /* 0x0000000aff1a723e */ /* 0x080fe200020006ff */
[----:B------:R-:W-:Y:S01]  /*fc90*/  HADD2.F32 R39, -RZ, R37.H1_H1 ;  /* 0x30000025ff277230 */ /* 0x000fe20000004100 */
[----:B------:R-:W-:Y:S01]  /*fca0*/  F2FP.F16.E4M3.UNPACK_B R27, R10.H1 ;  /* 0x0000000aff1b723e */ /* 0x000fe200030006ff */
[----:B------:R-:W-:Y:S01]  /*fcb0*/  HADD2.F32 R51, -RZ, R49.H0_H0 ;  /* 0x20000031ff337230 */ /* 0x000fe20000004100 */
[----:B------:R-:W-:Y:S01]  /*fcc0*/  F2FP.F16.E4M3.UNPACK_B R45, R45.H1 ;  /* 0x0000002dff2d723e */ /* 0x000fe200030006ff */
[----:B------:R-:W-:-:S02]  /*fcd0*/  HADD2.F32 R10, -RZ, R25.H0_H0 ;  /* 0x20000019ff0a7230 */ /* 0x000fc40000004100 */
[----:B------:R-:W-:Y:S01]  /*fce0*/  FMUL.FTZ R55, R24, R39 ;  /* 0x0000002718377220 */ /* 0x000fe20000410000 */
[----:B------:R-:W-:Y:S01]  /*fcf0*/  HADD2.F32 R31, -RZ, R30.H1_H1 ;  /* 0x3000001eff1f7230 */ /* 0x000fe20000004100 */
[----:B------:R-:W-:Y:S01]  /*fd00*/  LOP3.LUT R44, R3, 0xff000000, R28, 0xf8, !PT ;  /* 0xff000000032c7812 */ /* 0x000fe200078ef81c */
[----:B------:R-:W-:Y:S02]  /*fd10*/  HADD2.F32 R37, -RZ, R45.H0_H0 ;  /* 0x2000002dff257230 */ /* 0x000fe40000004100 */
[----:B------:R-:W-:Y:S01]  /*fd20*/  FMUL.FTZ R59, R10, R51 ;  /* 0x000000330a3b7220 */ /* 0x000fe20000410000 */
[----:B------:R-:W-:Y:S02]  /*fd30*/  HADD2.F32 R6, -RZ, R13.H0_H0 ;  /* 0x2000000dff067230 */ /* 0x000fe40000004100 */
[----:B------:R-:W-:Y:S01]  /*fd40*/  FMUL.FTZ R24, R24, R31 ;  /* 0x0000001f18187220 */ /* 0x000fe20000410000 */
[----:B------:R-:W-:Y:S02]  /*fd50*/  HADD2.F32 R12, -RZ, R12.H1_H1 ;  /* 0x3000000cff0c7230 */ /* 0x000fe40000004100 */
[----:B------:R-:W-:Y:S01]  /*fd60*/  FMUL.FTZ R10, R10, R37 ;  /* 0x000000250a0a7220 */ /* 0x000fe20000410000 */
[----:B------:R-:W-:Y:S01]  /*fd70*/  F2FP.F16.E4M3.UNPACK_B R28, R11 ;  /* 0x0000000bff1c723e */ /* 0x000fe200020006ff */
[----:B------:R-:W-:Y:S01]  /*fd80*/  FFMA.FTZ R59, R6, R37, -R59 ;  /* 0x00000025063b7223 */ /* 0x000fe2000001083b */
[----:B------:R-:W-:Y:S01]  /*fd90*/  F2FP.F16.E4M3.UNPACK_B R37, R53 ;  /* 0x00000035ff25723e */ /* 0x000fe200020006ff */
[----:B------:R-:W-:Y:S01]  /*fda0*/  FFMA.FTZ R50, R12, R39, R24 ;  /* 0x000000270c327223 */ /* 0x000fe20000010018 */
[----:B------:R-:W-:Y:S01]  /*fdb0*/  F2FP.F16.E4M3.UNPACK_B R24, R47 ;  /* 0x0000002fff18723e */ /* 0x000fe200020006ff */
[----:B------:R-:W-:Y:S01]  /*fdc0*/  FFMA.FTZ R51, R6, R51, R10 ;  /* 0x0000003306337223 */ /* 0x000fe2000001000a */
[----:B------:R-:W-:Y:S01]  /*fdd0*/  FFMA.FTZ R38, R12, R31, -R55 ;  /* 0x0000001f0c267223 */ /* 0x000fe20000010837 */
[----:B------:R-:W-:Y:S01]  /*fde0*/  HADD2.F32 R30, -RZ, R49.H1_H1 ;  /* 0x30000031ff1e7230 */ /* 0x000fe20000004100 */
[----:B------:R-:W-:Y:S01]  /*fdf0*/  F2FP.F16.E4M3.UNPACK_B R29, R11.H1 ;  /* 0x0000000bff1d723e */ /* 0x000fe200030006ff */
[----:B------:R-:W-:Y:S01]  /*fe00*/  HADD2.F32 R25, -RZ, R25.H1_H1 ;  /* 0x30000019ff197230 */ /* 0x000fe20000004100 */
[----:B------:R-:W-:Y:S01]  /*fe10*/  F2FP.F16.E4M3.UNPACK_B R53, R53.H1 ;  /* 0x00000035ff35723e */ /* 0x000fe200030006ff */
[----:B------:R-:W-:Y:S01]  /*fe20*/  HADD2.F32 R39, -RZ, R37.H0_H0 ;  /* 0x20000025ff277230 */ /* 0x000fe20000004100 */
[----:B------:R-:W-:Y:S01]  /*fe30*/  F2FP.F16.E4M3.UNPACK_B R47, R47.H1 ;  /* 0x0000002fff2f723e */ /* 0x000fe200030006ff */
[----:B------:R-:W-:-:S02]  /*fe40*/  HADD2.F32 R10, -RZ, R28.H0_H0 ;  /* 0x2000001cff0a7230 */ /* 0x000fc40000004100 */
[C---:B------:R-:W-:Y:S01]  /*fe50*/  FMUL.FTZ R54, R25.reuse, R30 ;  /* 0x0000001e19367220 */ /* 0x040fe20000410000 */
[----:B------:R-:W-:Y:S01]  /*fe60*/  HADD2.F32 R12, -RZ, R45.H1_H1 ;  /* 0x3000002dff0c7230 */ /* 0x000fe20000004100 */
[----:B------:R-:W-:Y:S01]  /*fe70*/  F2FP.F16.E4M3.UNPACK_B R11, R8 ;  /* 0x00000008ff0b723e */ /* 0x000fe200020006ff */
[--C-:B------:R-:W-:Y:S02]  /*fe80*/  HADD2.F32 R31, -RZ, R24.reuse.H0_H0 ;  /* 0x20000018ff1f7230 */ /* 0x100fe40000004100 */
[C---:B------:R-:W-:Y:S01]  /*fe90*/  FMUL.FTZ R45, R10.reuse, R39 ;  /* 0x000000270a2d7220 */ /* 0x040fe20000410000 */
[----:B------:R-:W-:Y:S02]  /*fea0*/  HADD2.F32 R13, -RZ, R13.H1_H1 ;  /* 0x3000000dff0d7230 */ /* 0x000fe40000004100 */
[----:B------:R-:W-:Y:S01]  /*feb0*/  FMUL.FTZ R25, R25, R12 ;  /* 0x0000000c19197220 */ /* 0x000fe20000410000 */
[----:B------:R-:W-:Y:S02]  /*fec0*/  HADD2.F32 R6, -RZ, R15.H0_H0 ;  /* 0x2000000fff067230 */ /* 0x000fe40000004100 */
[----:B------:R-:W-:Y:S01]  /*fed0*/  FMUL.FTZ R10, R10, R31 ;  /* 0x0000001f0a0a7220 */ /* 0x000fe20000410000 */
[----:B------:R-:W-:-:S02]  /*fee0*/  HADD2.F32 R24, -RZ, R24.H1_H1 ;  /* 0x30000018ff187230 */ /* 0x000fc40000004100 */
[C---:B------:R-:W-:Y:S01]  /*fef0*/  FFMA.FTZ R30, R13.reuse, R30, R25 ;  /* 0x0000001e0d1e7223 */ /* 0x040fe20000010019 */
[----:B------:R-:W-:Y:S02]  /*ff00*/  HADD2.F32 R37, -RZ, R37.H1_H1 ;  /* 0x30000025ff257230 */ /* 0x000fe40000004100 */
[C---:B------:R-:W-:Y:S01]  /*ff10*/  FFMA.FTZ R49, R6.reuse, R39, R10 ;  /* 0x0000002706317223 */ /* 0x040fe2000001000a */
[----:B------:R-:W-:Y:S02]  /*ff20*/  HADD2.F32 R28, -RZ, R28.H1_H1 ;  /* 0x3000001cff1c7230 */ /* 0x000fe40000004100 */
[----:B------:R-:W-:Y:S01]  /*ff30*/  FFMA.FTZ R54, R13, R12, -R54 ;  /* 0x0000000c0d367223 */ /* 0x000fe20000010836 */
[----:B------:R-:W-:Y:S02]  /*ff40*/  HADD2.F32 R15, -RZ, R15.H1_H1 ;  /* 0x3000000fff0f7230 */ /* 0x000fe40000004100 */
[----:B------:R-:W-:Y:S01]  /*ff50*/  FFMA.FTZ R45, R6, R31, -R45 ;  /* 0x0000001f062d7223 */ /* 0x000fe2000001082d */
[----:B------:R-:W-:-:S02]  /*ff60*/  HADD2.F32 R25, -RZ, R53.H0_H0 ;  /* 0x20000035ff197230 */ /* 0x000fc40000004100 */
[C---:B------:R-:W-:Y:S01]  /*ff70*/  FMUL.FTZ R12, R28.reuse, R37 ;  /* 0x000000251c0c7220 */ /* 0x040fe20000410000 */
[----:B------:R-:W-:Y:S02]  /*ff80*/  HADD2.F32 R10, -RZ, R29.H0_H0 ;  /* 0x2000001dff0a7230 */ /* 0x000fe40000004100 */
[-C--:B------:R-:W-:Y:S01]  /*ff90*/  FMUL.FTZ R58, R28, R24.reuse ;  /* 0x000000181c3a7220 */ /* 0x080fe20000410000 */
[--C-:B------:R-:W-:Y:S02]  /*ffa0*/  HADD2.F32 R13, -RZ, R47.reuse.H0_H0 ;  /* 0x2000002fff0d7230 */ /* 0x100fe40000004100 */
[C---:B------:R-:W-:Y:S01]  /*ffb0*/  FFMA.FTZ R28, R15.reuse, R24, -R12 ;  /* 0x000000180f1c7223 */ /* 0x040fe2000001080c */
[----:B------:R-:W-:Y:S02]  /*ffc0*/  HADD2.F32 R6, -RZ, R20.H0_H0 ;  /* 0x20000014ff067230 */ /* 0x000fe40000004100 */
[C---:B------:R-:W-:Y:S01]  /*ffd0*/  FMUL.FTZ R31, R10.reuse, R25 ;  /* 0x000000190a1f7220 */ /* 0x040fe20000410000 */
[----:B------:R-:W-:Y:S01]  /*ffe0*/  FFMA.FTZ R58, R15, R37, R58 ;  /* 0x000000250f3a7223 */ /* 0x000fe2000001003a */
[----:B------:R-:W-:Y:S01]  /*fff0*/  F2FP.F16.E4M3.UNPACK_B R8, R8.H1 ;  /* 0x00000008ff08723e */ /* 0x000fe200030006ff */
[----:B------:R-:W-:Y:S01]  /*10000*/  FMUL.FTZ R10, R10, R13 ;  /* 0x0000000d0a0a7220 */ /* 0x000fe20000410000 */
[----:B------:R-:W-:Y:S01]  /*10010*/  F2FP.F16.E4M3.UNPACK_B R15, R36.H1 ;  /* 0x00000024ff0f723e */ /* 0x000fe200030006ff */
[----:B------:R-:W-:Y:S01]  /*10020*/  HADD2.F32 R47, -RZ, R47.H1_H1 ;  /* 0x3000002fff2f7230 */ /* 0x000fe20000004100 */
[----:B------:R-:W-:Y:S01]  /*10030*/  F2FP.F16.E4M3.UNPACK_B R12, R44.H1 ;  /* 0x0000002cff0c723e */ /* 0x000fe200030006ff */
[----:B------:R-:W-:Y:S01]  /*10040*/  FFMA.FTZ R60, R6, R25, R10 ;  /* 0x00000019063c7223 */ /* 0x000fe2000001000a */
[-C--:B------:R-:W-:Y:S01]  /*10050*/  F2FP.F16.E4M3.UNPACK_B R3, R4.reuse ;  /* 0x00000004ff03723e */ /* 0x080fe200020006ff */
[----:B------:R-:W-:Y:S01]  /*10060*/  HADD2.F32 R53, -RZ, R53.H1_H1 ;  /* 0x30000035ff357230 */ /* 0x000fe20000004100 */
[----:B------:R-:W-:Y:S01]  /*10070*/  F2FP.F16.E4M3.UNPACK_B R4, R4.H1 ;  /* 0x00000004ff04723e */ /* 0x000fe200030006ff */
[----:B------:R-:W-:-:S02]  /*10080*/  HADD2.F32 R29, -RZ, R29.H1_H1 ;  /* 0x3000001dff1d7230 */ /* 0x000fc40000004100 */
[----:B------:R-:W-:Y:S01]  /*10090*/  FFMA.FTZ R55, R6, R13, -R31 ;  /* 0x0000000d06377223 */ /* 0x000fe2000001081f */
[----:B------:R-:W-:Y:S01]  /*100a0*/  HADD2.F32 R25, -RZ, R15.H0_H0 ;  /* 0x2000000fff197230 */ /* 0x000fe20000004100 */
[----:B------:R-:W-:Y:S01]  /*100b0*/  F2FP.F16.E4M3.UNPACK_B R36, R36 ;  /* 0x00000024ff24723e */ /* 0x000fe200020006ff */
[----:B------:R-:W-:Y:S02]  /*100c0*/  HADD2.F32 R10, -RZ, R8.H0_H0 ;  /* 0x20000008ff0a7230 */ /* 0x000fe40000004100 */
[C---:B------:R-:W-:Y:S01]  /*100d0*/  FMUL.FTZ R31, R29.reuse, R53 ;  /* 0x000000351d1f7220 */ /* 0x040fe20000410000 */
[----:B------:R-:W-:Y:S02]  /*100e0*/  HADD2.F32 R13, -RZ, R12.H0_H0 ;  /* 0x2000000cff0d7230 */ /* 0x000fe40000004100 */
[----:B------:R-:W-:Y:S01]  /*100f0*/  FMUL.FTZ R24, R29, R47 ;  /* 0x0000002f1d187220 */ /* 0x000fe20000410000 */
[----:B------:R-:W-:Y:S02]  /*10100*/  HADD2.F32 R20, -RZ, R20.H1_H1 ;  /* 0x30000014ff147230 */ /* 0x000fe40000004100 */
[----:B------:R-:W-:Y:S01]  /*10110*/  FMUL.FTZ R29, R10, R25 ;  /* 0x000000190a1d7220 */ /* 0x000fe20000410000 */
[----:B------:R-:W-:-:S02]  /*10120*/  HADD2.F32 R6, -RZ, R4.H0_H0 ;  /* 0x20000004ff067230 */ /* 0x000fc40000004100 */
[----:B------:R-:W-:Y:S01]  /*10130*/  FMUL.FTZ R10, R10, R13 ;  /* 0x0000000d0a0a7220 */ /* 0x000fe20000410000 */
[----:B------:R-:W-:Y:S02]  /*10140*/  HADD2.F32 R8, -RZ, R8.H1_H1 ;  /* 0x30000008ff087230 */ /* 0x000fe40000004100 */
[C---:B------:R-:W-:Y:S01]  /*10150*/  FFMA.FTZ R53, R20.reuse, R53, R24 ;  /* 0x0000003514357223 */ /* 0x040fe20000010018 */
[----:B------:R-:W-:Y:S01]  /*10160*/  FFMA.FTZ R62, R20, R47, -R31 ;  /* 0x0000002f143e7223 */ /* 0x000fe2000001081f */
[C---:B------:R-:W-:Y:S01]  /*10170*/  FFMA.FTZ R24, R6.reuse, R25, R10 ;  /* 0x0000001906187223 */ /* 0x040fe2000001000a */
[----:B------:R-:W-:Y:S02]  /*10180*/  HADD2.F32 R25, -RZ, R15.H1_H1 ;  /* 0x3000000fff197230 */ /* 0x000fe40000004100 */
[----:B------:R-:W-:Y:S01]  /*10190*/  FFMA.FTZ R20, R6, R13, -R29 ;  /* 0x0000000d06147223 */ /* 0x000fe2000001081d */
[----:B------:R-:W-:Y:S01]  /*101a0*/  HADD2.F32 R13, -RZ, R12.H1_H1 ;  /* 0x3000000cff0d7230 */ /* 0x000fe20000004100 */
[----:B------:R-:W-:Y:S01]  /*101b0*/  F2FP.F16.E4M3.UNPACK_B R44, R44 ;  /* 0x0000002cff2c723e */ /* 0x000fe200020006ff */
[----:B------:R-:W-:-:S02]  /*101c0*/  HADD2.F32 R4, -RZ, R4.H1_H1 ;  /* 0x30000004ff047230 */ /* 0x000fc40000004100 */
[C---:B------:R-:W-:Y:S01]  /*101d0*/  FMUL.FTZ R29, R8.reuse, R25 ;  /* 0x00000019081d7220 */ /* 0x040fe20000410000 */
[----:B------:R-:W-:Y:S02]  /*101e0*/  HADD2.F32 R15, -RZ, R36.H0_H0 ;  /* 0x20000024ff0f7230 */ /* 0x000fe40000004100 */
        /* <DEDUP_REMOVED lines=9> */
[--C-:B------:R-:W-:Y:S01]  /*10280*/  HADD2.F32 R4, -RZ, R3.reuse.H0_H0 ;  /* 0x20000003ff047230 */ /* 0x100fe20000004100 */
[----:B------:R-:W-:Y:S01]  /*10290*/  F2FP.F16.E4M3.UNPACK_B R10, R48.H1 ;  /* 0x00000030ff0a723e */ /* 0x000fe200030006ff */
[----:B------:R-:W-:Y:S02]  /*102a0*/  HADD2.F32 R44, -RZ, R44.H1_H1 ;  /* 0x3000002cff2c7230 */ /* 0x000fe40000004100 */
[C---:B------:R-:W-:Y:S01]  /*102b0*/  FMUL.FTZ R8, R11.reuse, R36 ;  /* 0x000000240b087220 */ /* 0x040fe20000410000 */
[----:B------:R-:W-:Y:S01]  /*102c0*/  HADD2.F32 R3, -RZ, R3.H1_H1 ;  /* 0x30000003ff037230 */ /* 0x000fe20000004100 */
[----:B------:R-:W-:Y:S01]  /*102d0*/  F2FP.F16.E4M3.UNPACK_B R6, R46.H1 ;  /* 0x0000002eff06723e */ /* 0x000fe200030006ff */
[C---:B------:R-:W-:Y:S01]  /*102e0*/  FFMA.FTZ R25, R4.reuse, R13, -R25 ;  /* 0x0000000d04197223 */ /* 0x040fe20000010819 */
[----:B------:R-:W-:Y:S01]  /*102f0*/  FFMA.FTZ R29, R4, R15, R29 ;  /* 0x0000000f041d7223 */ /* 0x000fe2000001001d */
[-C--:B------:R-:W-:Y:S01]  /*10300*/  FMUL.FTZ R13, R11, R44.reuse ;  /* 0x0000002c0b0d7220 */ /* 0x080fe20000410000 */
[----:B------:R-:W-:Y:S01]  /*10310*/  FFMA.FTZ R44, R3, R44, -R8 ;  /* 0x0000002c032c7223 */ /* 0x000fe20000010808 */
[----:B------:R-:W-:Y:S01]  /*10320*/  HADD2.F32 R11, -RZ, R10.H0_H0 ;  /* 0x2000000aff0b7230 */ /* 0x000fe20000004100 */
[----:B------:R-:W-:Y:S01]  /*10330*/  F2FP.F16.E4M3.UNPACK_B R48, R48 ;  /* 0x00000030ff30723e */ /* 0x000fe200020006ff */
[----:B------:R-:W-:-:S02]  /*10340*/  HADD2.F32 R4, -RZ, R27.H0_H0 ;  /* 0x2000001bff047230 */ /* 0x000fc40000004100 */
[----:B------:R-:W-:Y:S01]  /*10350*/  FFMA.FTZ R36, R3, R36, R13 ;  /* 0x0000002403247223 */ /* 0x000fe2000001000d */
[----:B------:R-:W-:Y:S01]  /*10360*/  HADD2.F32 R8, -RZ, R6.H0_H0 ;  /* 0x20000006ff087230 */ /* 0x000fe20000004100 */
[----:B------:R-:W-:Y:S01]  /*10370*/  F2FP.F16.E4M3.UNPACK_B R46, R46 ;  /* 0x0000002eff2e723e */ /* 0x000fe200020006ff */
[----:B------:R-:W-:Y:S02]  /*10380*/  HADD2.F32 R10, -RZ, R10.H1_H1 ;  /* 0x3000000aff0a7230 */ /* 0x000fe40000004100 */
[C---:B------:R-:W-:Y:S01]  /*10390*/  FMUL.FTZ R12, R4.reuse, R11 ;  /* 0x0000000b040c7220 */ /* 0x040fe20000410000 */
[----:B------:R-:W-:Y:S02]  /*103a0*/  HADD2.F32 R27, -RZ, R27.H1_H1 ;  /* 0x3000001bff1b7230 */ /* 0x000fe40000004100 */
[----:B------:R-:W-:Y:S01]  /*103b0*/  FMUL.FTZ R4, R4, R8 ;  /* 0x0000000804047220 */ /* 0x000fe20000410000 */
[----:B------:R-:W-:Y:S01]  /*103c0*/  HADD2.F32 R6, -RZ, R6.H1_H1 ;  /* 0x30000006ff067230 */ /* 0x000fe20000004100 */
[----:B------:R-:W-:Y:S01]  /*103d0*/  F2FP.SATFINITE.E4M3.F32.PACK_AB_MERGE_C R54, R54, R59, RZ ;  /* 0x0000003b3636723e */ /* 0x000fe200048070ff */
[----:B------:R-:W-:-:S02]  /*103e0*/  HADD2.F32 R3, -RZ, R14.H0_H0 ;  /* 0x2000000eff037230 */ /* 0x000fc40000004100 */
[C---:B------:R-:W-:Y:S01]  /*103f0*/  FMUL.FTZ R13, R27.reuse, R10 ;  /* 0x0000000a1b0d7220 */ /* 0x040fe20000410000 */
[----:B------:R-:W-:Y:S02]  /*10400*/  HADD2.F32 R14, -RZ, R14.H1_H1 ;  /* 0x3000000eff0e7230 */ /* 0x000fe40000004100 */
[----:B------:R-:W-:Y:S01]  /*10410*/  FMUL.FTZ R39, R27, R6 ;  /* 0x000000061b277220 */ /* 0x000fe20000410000 */
[----:B------:R-:W-:Y:S01]  /*10420*/  F2FP.SATFINITE.E4M3.F32.PACK_AB_MERGE_C R30, R30, R51, RZ ;  /* 0x000000331e1e723e */ /* 0x000fe200048070ff */
[C---:B------:R-:W-:Y:S01]  /*10430*/  FFMA.FTZ R12, R3.reuse, R8, -R12 ;  /* 0x00000008030c7223 */ /* 0x040fe2000001080c */
[----:B------:R-:W-:Y:S01]  /*10440*/  FFMA.FTZ R15, R3, R11, R4 ;  /* 0x0000000b030f7223 */ /* 0x000fe20000010004 */
[C---:B------:R-:W-:Y:S01]  /*10450*/  FFMA.FTZ R27, R14.reuse, R6, -R13 ;  /* 0x000000060e1b7223 */ /* 0x040fe2000001080d */
[----:B------:R-:W-:Y:S02]  /*10460*/  HADD2.F32 R8, -RZ, R48.H0_H0 ;  /* 0x20000030ff087230 */ /* 0x000fe40000004100 */
[----:B------:R-:W-:Y:S01]  /*10470*/  FFMA.FTZ R14, R14, R10, R39 ;  /* 0x0000000a0e0e7223 */ /* 0x000fe20000010027 */
[----:B------:R-:W-:Y:S01]  /*10480*/  HADD2.F32 R4, -RZ, R26.H0_H0 ;  /* 0x2000001aff047230 */ /* 0x000fe20000004100 */
[----:B------:R-:W-:Y:S01]  /*10490*/  F2FP.SATFINITE.E4M3.F32.PACK_AB_MERGE_C R5, R38, R5, R54 ;  /* 0x000000052605723e */ /* 0x000fe20004807036 */
[--C-:B------:R-:W-:Y:S01]  /*104a0*/  HADD2.F32 R6, -RZ, R46.reuse.H0_H0 ;  /* 0x2000002eff067230 */ /* 0x100fe20000004100 */
[----:B------:R-:W-:Y:S01]  /*104b0*/  F2FP.SATFINITE.E4M3.F32.PACK_AB_MERGE_C R12, R27, R12, RZ ;  /* 0x0000000c1b0c723e */ /* 0x000fe200048070ff */
[----:B------:R-:W-:-:S02]  /*104c0*/  HADD2.F32 R46, -RZ, R46.H1_H1 ;  /* 0x3000002eff2e7230 */ /* 0x000fc40000004100 */
[C---:B------:R-:W-:Y:S01]  /*104d0*/  FMUL.FTZ R10, R4.reuse, R8 ;  /* 0x00000008040a7220 */ /* 0x040fe20000410000 */
[----:B------:R-:W-:Y:S02]  /*104e0*/  HADD2.F32 R48, -RZ, R48.H1_H1 ;  /* 0x30000030ff307230 */ /* 0x000fe40000004100 */
[----:B------:R-:W-:Y:S01]  /*104f0*/  FMUL.FTZ R11, R4, R6 ;  /* 0x00000006040b7220 */ /* 0x000fe20000410000 */
[----:B------:R-:W-:Y:S01]  /*10500*/  HADD2.F32 R26, -RZ, R26.H1_H1 ;  /* 0x3000001aff1a7230 */ /* 0x000fe20000004100 */
[----:B------:R-:W-:Y:S01]  /*10510*/  F2FP.SATFINITE.E4M3.F32.PACK_AB_MERGE_C R14, R14, R15, RZ ;  /* 0x0000000f0e0e723e */ /* 0x000fe200048070ff */
[--C-:B------:R-:W-:Y:S01]  /*10520*/  HADD2.F32 R3, -RZ, R7.reuse.H0_H0 ;  /* 0x20000007ff037230 */ /* 0x100fe20000004100 */
[----:B------:R-:W-:Y:S01]  /*10530*/  F2FP.SATFINITE.E4M3.F32.PACK_AB_MERGE_C R9, R50, R9, R30 ;  /* 0x000000093209723e */ /* 0x000fe2000480701e */
[----:B------:R-:W-:Y:S02]  /*10540*/  HADD2.F32 R7, -RZ, R7.H1_H1 ;  /* 0x30000007ff077230 */ /* 0x000fe40000004100 */
[C---:B------:R-:W-:Y:S01]  /*10550*/  FMUL.FTZ R4, R26.reuse, R48 ;  /* 0x000000301a047220 */ /* 0x040fe20000410000 */
[----:B------:R-:W-:Y:S01]  /*10560*/  FMUL.FTZ R13, R26, R46 ;  /* 0x0000002e1a0d7220 */ /* 0x000fe20000410000 */
        /* <DEDUP_REMOVED lines=16> */
.L_x_1359:
[----:B------:R-:W-:Y:S05]  /*10670*/  BSYNC B1 ;  /* 0x0000000000017941 */ /* 0x000fea0003800000 */
.L_x_1358:
[----:B------:R-:W-:Y:S05]  /*10680*/  @P0 BRA `(.L_x_1333) ;  /* 0x0000000c00d80947 */ /* 0x000fea0003800000 */
[----:B--2345:R-:W-:Y:S02]  /*10690*/  SHF.R.U32.HI R0, RZ, 0x8, R32 ;  /* 0x00000008ff007819 */ /* 0x03cfe40000011620 */
        /* <DEDUP_REMOVED lines=34> */
[----:B------:R-:W-:Y:S02]  /*108c0*/  LOP3.LUT R20, R41, 0xff, RZ, 0xc0, !PT ;  /* 0x000000ff29147812 */ /* 0x000fe400078ec0ff */
[----:B------:R-:W-:Y:S02]  /*108d0*/  LOP3.LUT R27, R43, 0xff, RZ, 0xc0, !PT ;  /* 0x000000ff2b1b7812 */ /* 0x000fe400078ec0ff */
[----:B------:R-:W-:Y:S02]  /*108e0*/  LOP3.LUT R26, R26, 0xff, RZ, 0xc0, !PT ;  /* 0x000000ff1a1a7812 */ /* 0x000fe400078ec0ff */
[----:B------:R-:W-:Y:S02]  /*108f0*/  PRMT R20, R3, 0x7604, R20 ;  /* 0x0000760403147816 */ /* 0x000fe40000000014 */
[----:B------:R-:W-:Y:S02]  /*10900*/  SHF.R.U32.HI R3, RZ, 0x10, R33 ;  /* 0x00000010ff037819 */ /* 0x000fe40000011621 */
[----:B------:R-:W-:-:S02]  /*10910*/  SHF.R.U32.HI R21, RZ, 0x8, R42 ;  /* 0x00000008ff157819 */ /* 0x000fc4000001162a */
[----:B------:R-:W-:Y:S01]  /*10920*/  PRMT R26, R26, 0x7604, R27 ;  /* 0x000076041a1a7816 */ /* 0x000fe2000000001b */
[----:B------:R-:W-:Y:S01]  /*10930*/  IMAD.U32 R3, R3, 0x10000, RZ ;  /* 0x0001000003037824 */ /* 0x000fe200078e00ff */
[----:B------:R-:W-:Y:S02]  /*10940*/  SHF.R.U32.HI R27, RZ, 0x10, R41 ;  /* 0x00000010ff1b7819 */ /* 0x000fe40000011629 */
[----:B------:R-:W-:Y:S02]  /*10950*/  LOP3.LUT R24, R42, 0xff, RZ, 0xc0, !PT ;  /* 0x000000ff2a187812 */ /* 0x000fe400078ec0ff */
[----:B------:R-:W-:Y:S01]  /*10960*/  LOP3.LUT R21, R21, 0xff, RZ, 0xc0, !PT ;  /* 0x000000ff15157812 */ /* 0x000fe200078ec0ff */
[----:B------:R-:W-:Y:S01]  /*10970*/  IMAD.U32 R27, R27, 0x10000, RZ ;  /* 0x000100001b1b7824 */ /* 0x000fe200078e00ff */
[----:B------:R-:W-:Y:S02]  /*10980*/  LOP3.LUT R13, R13, 0xff0000, R32, 0xf8, !PT ;  /* 0x00ff00000d0d7812 */ /* 0x000fe400078ef820 */
[----:B------:R-:W-:-:S02]  /*10990*/  PRMT R31, R21, 0x7604, R24 ;  /* 0x00007604151f7816 */ /* 0x000fc40000000018 */
[----:B------:R-:W-:Y:S02]  /*109a0*/  SHF.R.U32.HI R21, RZ, 0x10, R35 ;  /* 0x00000010ff157819 */ /* 0x000fe40000011623 */
[----:B------:R-:W-:Y:S02]  /*109b0*/  LOP3.LUT R3, R12, 0xff0000, R3, 0xf8, !PT ;  /* 0x00ff00000c037812 */ /* 0x000fe400078ef803 */
[----:B------:R-:W-:Y:S01]  /*109c0*/  LOP3.LUT R25, R25, 0xff0000, R40, 0xf8, !PT ;  /* 0x00ff000019197812 */ /* 0x000fe200078ef828 */
[----:B------:R-:W-:Y:S01]  /*109d0*/  IMAD.U32 R21, R21, 0x10000, RZ ;  /* 0x0001000015157824 */ /* 0x000fe200078e00ff */
[----:B------:R-:W-:Y:S02]  /*109e0*/  LOP3.LUT R29, R20, 0xff0000, R27, 0xf8, !PT ;  /* 0x00ff0000141d7812 */ /* 0x000fe400078ef81b */
[----:B------:R-:W-:Y:S02]  /*109f0*/  LOP3.LUT R27, R13, 0xff000000, R32, 0xf8, !PT ;  /* 0xff0000000d1b7812 */ /* 0x000fe400078ef820 */
[----:B------:R-:W-:-:S02]  /*10a00*/  LOP3.LUT R32, R3, 0xff000000, R33, 0xf8, !PT ;  /* 0xff00000003207812 */ /* 0x000fc400078ef821 */
[----:B------:R-:W-:Y:S02]  /*10a10*/  SHF.R.U32.HI R37, RZ, 0x10, R43 ;  /* 0x00000010ff257819 */ /* 0x000fe4000001162b */
[----:B------:R-:W-:Y:S02]  /*10a20*/  LOP3.LUT R31, R31, 0xff0000, R42, 0xf8, !PT ;  /* 0x00ff00001f1f7812 */ /* 0x000fe400078ef82a */
[----:B------:R-:W-:Y:S01]  /*10a30*/  LOP3.LUT R33, R25, 0xff000000, R40, 0xf8, !PT ;  /* 0xff00000019217812 */ /* 0x000fe200078ef828 */
[----:B------:R-:W-:Y:S01]  /*10a40*/  IMAD.U32 R37, R37, 0x10000, RZ ;  /* 0x0001000025257824 */ /* 0x000fe200078e00ff */
[----:B------:R-:W-:Y:S02]  /*10a50*/  LOP3.LUT R40, R29, 0xff000000, R41, 0xf8, !PT ;  /* 0xff0000001d287812 */ /* 0x000fe400078ef829 */
[----:B------:R-:W-:Y:S02]  /*10a60*/  LOP3.LUT R15, R15, 0xff0000, R34, 0xf8, !PT ;  /* 0x00ff00000f0f7812 */ /* 0x000fe400078ef822 */
[----:B------:R-:W-:-:S02]  /*10a70*/  LOP3.LUT R36, R31, 0xff000000, R42, 0xf8, !PT ;  /* 0xff0000001f247812 */ /* 0x000fc400078ef82a */
[----:B------:R-:W-:Y:S02]  /*10a80*/  F2FP.F16.E4M3.UNPACK_B R28, R32 ;  /* 0x00000020ff1c723e */ /* 0x000fe400020006ff */
[----:B-1----:R-:W-:Y:S02]  /*10a90*/  F2FP.F16.E4M3.UNPACK_B R20, R9 ;  /* 0x00000009ff14723e */ /* 0x002fe400020006ff */
[----:B------:R-:W-:Y:S01]  /*10aa0*/  LOP3.LUT R21, R14, 0xff0000, R21, 0xf8, !PT ;  /* 0x00ff00000e157812 */ /* 0x000fe200078ef815 */
[----:B------:R-:W-:Y:S01]  /*10ab0*/  HADD2.F32 R29, -RZ, R28.H0_H0 ;  /* 0x2000001cff1d7230 */ /* 0x000fe20000004100 */
[----:B------:R-:W-:Y:S01]  /*10ac0*/  F2FP.F16.E4M3.UNPACK_B R31, R40 ;  /* 0x00000028ff1f723e */ /* 0x000fe200020006ff */
[--C-:B------:R-:W-:Y:S01]  /*10ad0*/  HADD2.F32 R24, -RZ, R20.reuse.H0_H0 ;  /* 0x20000014ff187230 */ /* 0x100fe20000004100 */
[----:B------:R-:W-:Y:S01]  /*10ae0*/  LOP3.LUT R30, R15, 0xff000000, R34, 0xf8, !PT ;  /* 0xff0000000f1e7812 */ /* 0x000fe200078ef822 */
[----:B------:R-:W-:Y:S01]  /*10af0*/  HADD2.F32 R20, -RZ, R20.H1_H1 ;  /* 0x30000014ff147230 */ /* 0x000fe20000004100 */
[----:B--2---:R-:W-:-:S02]  /*10b00*/  F2FP.F16.E4M3.UNPACK_B R12, R5 ;  /* 0x00000005ff0c723e */ /* 0x004fc400020006ff */
[----:B------:R-:W-:Y:S01]  /*10b10*/  LOP3.LUT R34, R21, 0xff000000, R35, 0xf8, !PT ;  /* 0xff00000015227812 */ /* 0x000fe200078ef823 */
[----:B------:R-:W-:Y:S01]  /*10b20*/  HADD2.F32 R35, -RZ, R31.H0_H0 ;  /* 0x2000001fff237230 */ /* 0x000fe20000004100 */
[----:B------:R-:W-:Y:S01]  /*10b30*/  LOP3.LUT R37, R26, 0xff0000, R37, 0xf8, !PT ;  /* 0x00ff00001a257812 */ /* 0x000fe200078ef825 */
[C---:B------:R-:W-:Y:S01]  /*10b40*/  FMUL.FTZ R44, R24.reuse, R29 ;  /* 0x0000001d182c7220 */ /* 0x040fe20000410000 */
[-C--:B------:R-:W-:Y:S02]  /*10b50*/  F2FP.F16.E4M3.UNPACK_B R14, R7.reuse ;  /* 0x00000007ff0e723e */ /* 0x080fe400020006ff */
[----:B------:R-:W-:Y:S02]  /*10b60*/  F2FP.F16.E4M3.UNPACK_B R15, R7.H1 ;  /* 0x00000007ff0f723e */ /* 0x000fe400030006ff */
[-C--:B------:R-:W-:Y:S02]  /*10b70*/  F2FP.F16.E4M3.UNPACK_B R7, R6.reuse ;  /* 0x00000006ff07723e */ /* 0x080fe400020006ff */
[----:B------:R-:W-:Y:S01]  /*10b80*/  F2FP.F16.E4M3.UNPACK_B R13, R6.H1 ;  /* 0x00000006ff0d723e */ /* 0x000fe200030006ff */
[--C-:B------:R-:W-:Y:S01]  /*10b90*/  HADD2.F32 R6, -RZ, R12.reuse.H0_H0 ;  /* 0x2000000cff067230 */ /* 0x100fe20000004100 */
[----:B------:R-:W-:Y:S01]  /*10ba0*/  LOP3.LUT R42, R37, 0xff000000, R43, 0xf8, !PT ;  /* 0xff000000252a7812 */ /* 0x000fe200078ef82b */
[----:B------:R-:W-:Y:S01]  /*10bb0*/  FMUL.FTZ R37, R24, R35 ;  /* 0x0000002318257220 */ /* 0x000fe20000410000 */
[----:B------:R-:W-:Y:S01]  /*10bc0*/  F2FP.F16.E4M3.UNPACK_B R21, R9.H1 ;  /* 0x00000009ff15723e */ /* 0x000fe200030006ff */
[----:B------:R-:W-:-:S02]  /*10bd0*/  HADD2.F32 R12, -RZ, R12.H1_H1 ;  /* 0x3000000cff0c7230 */ /* 0x000fc40000004100 */
[C---:B------:R-:W-:Y:S01]  /*10be0*/  FFMA.FTZ R44, R6.reuse, R35, R44 ;  /* 0x00000023062c7223 */ /* 0x040fe2000001002c */
[----:B------:R-:W-:Y:S01]  /*10bf0*/  FFMA.FTZ R38, R6, R29, -R37 ;  /* 0x0000001d06267223 */ /* 0x000fe20000010825 */
[----:B------:R-:W-:Y:S01]  /*10c00*/  F2FP.F16.E4M3.UNPACK_B R40, R40.H1 ;  /* 0x00000028ff28723e */ /* 0x000fe200030006ff */
[----:B------:R-:W-:Y:S01]  /*10c10*/  HADD2.F32 R35, -RZ, R31.H1_H1 ;  /* 0x3000001fff237230 */ /* 0x000fe20000004100 */
[----:B------:R-:W-:Y:S01]  /*10c20*/  F2FP.F16.E4M3.UNPACK_B R32, R32.H1 ;  /* 0x00000020ff20723e */ /* 0x000fe200030006ff */
[----:B------:R-:W-:Y:S01]  /*10c30*/  HADD2.F32 R29, -RZ, R28.H1_H1 ;  /* 0x3000001cff1d7230 */ /* 0x000fe20000004100 */
[-C--:B------:R-:W-:Y:S01]  /*10c40*/  F2FP.F16.E4M3.UNPACK_B R25, R11.reuse ;  /* 0x0000000bff19723e */ /* 0x080fe200020006ff */
[----:B------:R-:W-:Y:S01]  /*10c50*/  HADD2.F32 R37, -RZ, R40.H0_H0 ;  /* 0x20000028ff257230 */ /* 0x000fe20000004100 */
[----:B------:R-:W-:Y:S01]  /*10c60*/  F2FP.F16.E4M3.UNPACK_B R26, R11.H1 ;  /* 0x0000000bff1a723e */ /* 0x000fe200030006ff */
[C---:B------:R-:W-:Y:S01]  /*10c70*/  FMUL.FTZ R39, R20.reuse, R35 ;  /* 0x0000002314277220 */ /* 0x040fe20000410000 */
[-C--:B------:R-:W-:Y:S01]  /*10c80*/  F2FP.F16.E4M3.UNPACK_B R11, R10.reuse ;  /* 0x0000000aff0b723e */ /* 0x080fe200020006ff */
[----:B------:R-:W-:Y:S01]  /*10c90*/  HADD2.F32 R31, -RZ, R32.H0_H0 ;  /* 0x20000020ff1f7230 */ /* 0x000fe20000004100 */
[----:B------:R-:W-:Y:S01]  /*10ca0*/  F2FP.F16.E4M3.UNPACK_B R24, R10.H1 ;  /* 0x0000000aff18723e */ /* 0x000fe200030006ff */
[----:B------:R-:W-:Y:S01]  /*10cb0*/  HADD2.F32 R10, -RZ, R21.H0_H0 ;  /* 0x20000015ff0a7230 */ /* 0x000fe20000004100 */
[----:B------:R-:W-:Y:S01]  /*10cc0*/  F2FP.F16.E4M3.UNPACK_B R5, R5.H1 ;  /* 0x00000005ff05723e */ /* 0x000fe200030006ff */
[-C--:B------:R-:W-:Y:S01]  /*10cd0*/  FMUL.FTZ R20, R20, R29.reuse ;  /* 0x0000001d14147220 */ /* 0x080fe20000410000 */
[----:B------:R-:W-:Y:S01]  /*10ce0*/  FFMA.FTZ R39, R12, R29, -R39 ;  /* 0x0000001d0c277223 */ /* 0x000fe20000010827 */
[----:B------:R-:W-:-:S02]  /*10cf0*/  HADD2.F32 R40, -RZ, R40.H1_H1 ;  /* 0x30000028ff287230 */ /* 0x000fc40000004100 */
[----:B------:R-:W-:Y:S01]  /*10d00*/  FMUL.FTZ R41, R10, R37 ;  /* 0x000000250a297220 */ /* 0x000fe20000410000 */
[----:B------:R-:W-:Y:S02]  /*10d10*/  HADD2.F32 R6, -RZ, R5.H0_H0 ;  /* 0x20000005ff067230 */ /* 0x000fe40000004100 */
[----:B------:R-:W-:Y:S01]  /*10d20*/  FFMA.FTZ R35, R12, R35, R20 ;  /* 0x000000230c237223 */ /* 0x000fe20000010014 */
[-C--:B------:R-:W-:Y:S01]  /*10d30*/  FMUL.FTZ R10, R10, R31.reuse ;  /* 0x0000001f0a0a7220 */ /* 0x080fe20000410000 */
[----:B------:R-:W-:Y:S01]  /*10d40*/  F2FP.F16.E4M3.UNPACK_B R20, R42 ;  /* 0x0000002aff14723e */ /* 0x000fe200020006ff */
[----:B------:R-:W-:Y:S01]  /*10d50*/  HADD2.F32 R21, -RZ, R21.H1_H1 ;  /* 0x30000015ff157230 */ /* 0x000fe20000004100 */
[----:B------:R-:W-:Y:S01]  /*10d60*/  F2FP.F16.E4M3.UNPACK_B R12, R34 ;  /* 0x00000022ff0c723e */ /* 0x000fe200020006ff */
[C---:B------:R-:W-:Y:S01]  /*10d70*/  FFMA.FTZ R41, R6.reuse, R31, -R41 ;  /* 0x0000001f06297223 */ /* 0x040fe20000010829 */
[----:B------:R-:W-:Y:S01]  /*10d80*/  FFMA.FTZ R37, R6, R37, R10 ;  /* 0x0000002506257223 */ /* 0x000fe2000001000a */
[----:B------:R-:W-:-:S02]  /*10d90*/  HADD2.F32 R31, -RZ, R20.H0_H0 ;  /* 0x20000014ff1f7230 */ /* 0x000fc40000004100 */
[C---:B------:R-:W-:Y:S01]  /*10da0*/  FMUL.FTZ R28, R21.reuse, R40 ;  /* 0x00000028151c7220 */ /* 0x040fe20000410000 */
[----:B------:R-:W-:Y:S01]  /*10db0*/  HADD2.F32 R10, -RZ, R25.H0_H0 ;  /* 0x20000019ff0a7230 */ /* 0x000fe20000004100 */
[----:B------:R-:W-:Y:S01]  /*10dc0*/  F2FP.F16.E4M3.UNPACK_B R42, R42.H1 ;  /* 0x0000002aff2a723e */ /* 0x000fe200030006ff */
[----:B------:R-:W-:Y:S01]  /*10dd0*/  HADD2.F32 R32, -RZ, R32.H1_H1 ;  /* 0x30000020ff207230 */ /* 0x000fe20000004100 */
[----:B------:R-:W-:Y:S01]  /*10de0*/  F2FP.F16.E4M3.UNPACK_B R34, R34.H1 ;  /* 0x00000022ff22723e */ /* 0x000fe200030006ff */
[----:B------:R-:W-:Y:S02]  /*10df0*/  HADD2.F32 R29, -RZ, R12.H0_H0 ;  /* 0x2000000cff1d7230 */ /* 0x000fe40000004100 */
[----:B------:R-:W-:Y:S01]  /*10e00*/  FMUL.FTZ R43, R10, R31 ;  /* 0x0000001f0a2b7220 */ /* 0x000fe20000410000 */
[----:B------:R-:W-:Y:S02]  /*10e10*/  HADD2.F32 R5, -RZ, R5.H1_H1 ;  /* 0x30000005ff057230 */ /* 0x000fe40000004100 */
[----:B------:R-:W-:Y:S01]  /*10e20*/  FMUL.FTZ R21, R21, R32 ;  /* 0x0000002015157220 */ /* 0x000fe20000410000 */
[----:B------:R-:W-:-:S02]  /*10e30*/  HADD2.F32 R6, -RZ, R14.H0_H0 ;  /* 0x2000000eff067230 */ /* 0x000fc40000004100 */
[-C--:B------:R-:W-:Y:S01]  /*10e40*/  FMUL.FTZ R10, R10, R29.reuse ;  /* 0x0000001d0a0a7220 */ /* 0x080fe20000410000 */
[----:B------:R-:W-:Y:S02]  /*10e50*/  HADD2.F32 R20, -RZ, R20.H1_H1 ;  /* 0x30000014ff147230 */ /* 0x000fe40000004100 */
[C---:B------:R-:W-:Y:S01]  /*10e60*/  FFMA.FTZ R40, R5.reuse, R40, R21 ;  /* 0x0000002805287223 */ /* 0x040fe20000010015 */
[----:B------:R-:W-:Y:S02]  /*10e70*/  HADD2.F32 R21, -RZ, R42.H0_H0 ;  /* 0x2000002aff157230 */ /* 0x000fe40000004100 */
[C---:B------:R-:W-:Y:S01]  /*10e80*/  FFMA.FTZ R43, R6.reuse, R29, -R43 ;  /* 0x0000001d062b7223 */ /* 0x040fe2000001082b */
[----:B------:R-:W-:Y:S01]  /*10e90*/  FFMA.FTZ R45, R6, R31, R10 ;  /* 0x0000001f062d7223 */ /* 0x000fe2000001000a */
[----:B------:R-:W-:Y:S02]  /*10ea0*/  HADD2.F32 R6, -RZ, R26.H0_H0 ;  /* 0x2000001aff067230 */ /* 0x000fe40000004100 */
[----:B------:R-:W-:Y:S01]  /*10eb0*/  FFMA.FTZ R32, R5, R32, -R28 ;  /* 0x0000002005207223 */ /* 0x000fe2000001081c */
[----:B------:R-:W-:Y:S01]  /*10ec0*/  HADD2.F32 R25, -RZ, R25.H1_H1 ;  /* 0x30000019ff197230 */ /* 0x000fe20000004100 */
[----:B------:R-:W-:Y:S01]  /*10ed0*/  F2FP.F16.E4M3.UNPACK_B R9, R8 ;  /* 0x00000008ff09723e */ /* 0x000fe200020006ff */
[----:B------:R-:W-:-:S02]  /*10ee0*/  HADD2.F32 R12, -RZ, R12.H1_H1 ;  /* 0x3000000cff0c7230 */ /* 0x000fc40000004100 */
[C---:B------:R-:W-:Y:S01]  /*10ef0*/  FMUL.FTZ R28, R6.reuse, R21 ;  /* 0x00000015061c7220 */ /* 0x040fe20000410000 */
[----:B------:R-:W-:Y:S02]  /*10f00*/  HADD2.F32 R10, -RZ, R34.H0_H0 ;  /* 0x20000022ff0a7230 */ /* 0x000fe40000004100 */
[C---:B------:R-:W-:Y:S01]  /*10f10*/  FMUL.FTZ R29, R25.reuse, R20 ;  /* 0x00000014191d7220 */ /* 0x040fe20000410000 */
[----:B------:R-:W-:Y:S02]  /*10f20*/  HADD2.F32 R5, -RZ, R15.H0_H0 ;  /* 0x2000000fff057230 */ /* 0x000fe40000004100 */
[----:B------:R-:W-:Y:S01]  /*10f30*/  FMUL.FTZ R25, R25, R12 ;  /* 0x0000000c19197220 */ /* 0x000fe20000410000 */
[----:B------:R-:W-:Y:S02]  /*10f40*/  HADD2.F32 R14, -RZ, R14.H1_H1 ;  /* 0x3000000eff0e7230 */ /* 0x000fe40000004100 */
[----:B------:R-:W-:Y:S01]  /*10f50*/  FMUL.FTZ R6, R6, R10 ;  /* 0x0000000a06067220 */ /* 0x000fe20000410000 */
[----:B------:R-:W-:Y:S01]  /*10f60*/  F2FP.F16.E4M3.UNPACK_B R8, R8.H1 ;  /* 0x00000008ff08723e */ /* 0x000fe200030006ff */
[C---:B------:R-:W-:Y:S01]  /*10f70*/  FFMA.FTZ R47, R5.reuse, R10, -R28 ;  /* 0x0000000a052f7223 */ /* 0x040fe2000001081c */
[----:B------:R-:W-:Y:S01]  /*10f80*/  F2FP.F16.E4M3.UNPACK_B R10, R27.H1 ;  /* 0x0000001bff0a723e */ /* 0x000fe200030006ff */
[C---:B------:R-:W-:Y:S01]  /*10f90*/  FFMA.FTZ R46, R14.reuse, R12, -R29 ;  /* 0x0000000c0e2e7223 */ /* 0x040fe2000001081d */
[----:B------:R-:W-:Y:S01]  /*10fa0*/  F2FP.F16.E4M3.UNPACK_B R3, R4 ;  /* 0x00000004ff03723e */ /* 0x000fe200020006ff */
[----:B------:R-:W-:Y:S01]  /*10fb0*/  FFMA.FTZ R48, R14, R20, R25 ;  /* 0x000000140e307223 */ /* 0x000fe20000010019 */
[----:B------:R-:W-:Y:S01]  /*10fc0*/  F2FP.F16.E4M3.UNPACK_B R4, R4.H1 ;  /* 0x00000004ff04723e */ /* 0x000fe200030006ff */
[----:B------:R-:W-:Y:S01]  /*10fd0*/  FFMA.FTZ R49, R5, R21, R6 ;  /* 0x0000001505317223 */ /* 0x000fe20000010006 */
[----:B------:R-:W-:Y:S01]  /*10fe0*/  HADD2.F32 R34, -RZ, R34.H1_H1 ;  /* 0x30000022ff227230 */ /* 0x000fe20000004100 */
[-C--:B------:R-:W-:Y:S01]  /*10ff0*/  F2FP.F16.E4M3.UNPACK_B R14, R33.reuse.H1 ;  /* 0x00000021ff0e723e */ /* 0x080fe200030006ff */
[----:B------:R-:W-:Y:S01]  /*11000*/  HADD2.F32 R26, -RZ, R26.H1_H1 ;  /* 0x3000001aff1a7230 */ /* 0x000fe20000004100 */
[----:B------:R-:W-:Y:S01]  /*11010*/  F2FP.F16.E4M3.UNPACK_B R33, R33 ;  /* 0x00000021ff21723e */ /* 0x000fe200020006ff */
[----:B------:R-:W-:Y:S01]  /*11020*/  HADD2.F32 R42, -RZ, R42.H1_H1 ;  /* 0x3000002aff2a7230 */ /* 0x000fe20000004100 */
[----:B------:R-:W-:Y:S01]  /*11030*/  F2FP.F16.E4M3.UNPACK_B R27, R27 ;  /* 0x0000001bff1b723e */ /* 0x000fe200020006ff */
[----:B------:R-:W-:-:S02]  /*11040*/  HADD2.F32 R6, -RZ, R8.H0_H0 ;  /* 0x20000008ff067230 */ /* 0x000fc40000004100 */
[C---:B------:R-:W-:Y:S01]  /*11050*/  FMUL.FTZ R25, R26.reuse, R34 ;  /* 0x000000221a197220 */ /* 0x040fe20000410000 */
[----:B------:R-:W-:Y:S02]  /*11060*/  HADD2.F32 R12, -RZ, R10.H0_H0 ;  /* 0x2000000aff0c7230 */ /* 0x000fe40000004100 */
[----:B------:R-:W-:Y:S01]  /*11070*/  FMUL.FTZ R28, R26, R42 ;  /* 0x0000002a1a1c7220 */ /* 0x000fe20000410000 */
[----:B------:R-:W-:Y:S02]  /*11080*/  HADD2.F32 R15, -RZ, R15.H1_H1 ;  /* 0x3000000fff0f7230 */ /* 0x000fe40000004100 */
[----:B------:R-:W-:Y:S02]  /*11090*/  HADD2.F32 R20, -RZ, R14.H0_H0 ;  /* 0x2000000eff147230 */ /* 0x000fe40000004100 */
[----:B------:R-:W-:Y:S01]  /*110a0*/  FMUL.FTZ R21, R6, R12 ;  /* 0x0000000c06157220 */ /* 0x000fe20000410000 */
[----:B------:R-:W-:Y:S02]  /*110b0*/  HADD2.F32 R5, -RZ, R4.H0_H0 ;  /* 0x20000004ff057230 */ /* 0x000fe40000004100 */
[C---:B------:R-:W-:Y:S01]  /*110c0*/  FFMA.FTZ R42, R15.reuse, R42, R25 ;  /* 0x0000002a0f2a7223 */ /* 0x040fe20000010019 */
[----:B------:R-:W-:Y:S01]  /*110d0*/  FFMA.FTZ R50, R15, R34, -R28 ;  /* 0x000000220f327223 */ /* 0x000fe2000001081c */
[----:B------:R-:W-:-:S02]  /*110e0*/  HADD2.F32 R8, -RZ, R8.H1_H1 ;  /* 0x30000008ff087230 */ /* 0x000fc40000004100 */
[-C--:B------:R-:W-:Y:S01]  /*110f0*/  FMUL.FTZ R26, R6, R20.reuse ;  /* 0x00000014061a7220 */ /* 0x080fe20000410000 */
[C---:B------:R-:W-:Y:S01]  /*11100*/  FFMA.FTZ R25, R5.reuse, R20, R21 ;  /* 0x0000001405197223 */ /* 0x040fe20000010015 */
[----:B------:R-:W-:Y:S02]  /*11110*/  HADD2.F32 R21, -RZ, R14.H1_H1 ;  /* 0x3000000eff157230 */ /* 0x000fe40000004100 */
[----:B------:R-:W-:Y:S02]  /*11120*/  HADD2.F32 R15, -RZ, R10.H1_H1 ;  /* 0x3000000aff0f7230 */ /* 0x000fe40000004100 */
[----:B------:R-:W-:Y:S01]  /*11130*/  FFMA.FTZ R26, R5, R12, -R26 ;  /* 0x0000000c051a7223 */ /* 0x000fe2000001081a */
[----:B------:R-:W-:Y:S02]  /*11140*/  HADD2.F32 R4, -RZ, R4.H1_H1 ;  /* 0x30000004ff047230 */ /* 0x000fe40000004100 */
[----:B------:R-:W-:Y:S01]  /*11150*/  FMUL.FTZ R29, R8, R21 ;  /* 0x00000015081d7220 */ /* 0x000fe20000410000 */
[----:B------:R-:W-:-:S02]  /*11160*/  HADD2.F32 R5, -RZ, R9.H0_H0 ;  /* 0x20000009ff057230 */ /* 0x000fc40000004100 */
[-C--:B------:R-:W-:Y:S01]  /*11170*/  FMUL.FTZ R6, R8, R15.reuse ;  /* 0x0000000f08067220 */ /* 0x080fe20000410000 */
[--C-:B------:R-:W-:Y:S02]  /*11180*/  HADD2.F32 R8, -RZ, R33.reuse.H0_H0 ;  /* 0x20000021ff087230 */ /* 0x100fe40000004100 */
[C---:B------:R-:W-:Y:S01]  /*11190*/  FFMA.FTZ R29, R4.reuse, R15, -R29 ;  /* 0x0000000f041d7223 */ /* 0x040fe2000001081d */
[----:B------:R-:W-:Y:S02]  /*111a0*/  HADD2.F32 R10, -RZ, R33.H1_H1 ;  /* 0x30000021ff0a7230 */ /* 0x000fe40000004100 */
[----:B------:R-:W-:Y:S01]  /*111b0*/  FFMA.FTZ R28, R4, R21, R6 ;  /* 0x00000015041c7223 */ /* 0x000fe20000010006 */
[----:B------:R-:W-:Y:S02]  /*111c0*/  HADD2.F32 R6, -RZ, R27.H0_H0 ;  /* 0x2000001bff067230 */ /* 0x000fe40000004100 */
[----:B------:R-:W-:Y:S01]  /*111d0*/  FMUL.FTZ R15, R5, R8 ;  /* 0x00000008050f7220 */ /* 0x000fe20000410000 */
[----:B------:R-:W-:Y:S01]  /*111e0*/  HADD2.F32 R4, -RZ, R3.H0_H0 ;  /* 0x20000003ff047230 */ /* 0x000fe20000004100 */
[----:B------:R-:W-:Y:S01]  /*111f0*/  F2FP.F16.E4M3.UNPACK_B R12, R36.H1 ;  /* 0x00000024ff0c723e */ /* 0x000fe200030006ff */
[----:B------:R-:W-:-:S02]  /*11200*/  HADD2.F32 R9, -RZ, R9.H1_H1 ;  /* 0x30000009ff097230 */ /* 0x000fc40000004100 */
[-C--:B------:R-:W-:Y:S01]  /*11210*/  FMUL.FTZ R5, R5, R6.reuse ;  /* 0x0000000605057220 */ /* 0x080fe20000410000 */
[----:B------:R-:W-:Y:S02]  /*11220*/  HADD2.F32 R3, -RZ, R3.H1_H1 ;  /* 0x30000003ff037230 */ /* 0x000fe40000004100 */
[C---:B------:R-:W-:Y:S01]  /*11230*/  FFMA.FTZ R15, R4.reuse, R6, -R15 ;  /* 0x00000006040f7223 */ /* 0x040fe2000001080f */
[----:B------:R-:W-:Y:S02]  /*11240*/  HADD2.F32 R6, -RZ, R27.H1_H1 ;  /* 0x3000001bff067230 */ /* 0x000fe40000004100 */
[C---:B------:R-:W-:Y:S01]  /*11250*/  FMUL.FTZ R20, R9.reuse, R10 ;  /* 0x0000000a09147220 */ /* 0x040fe20000410000 */
[----:B------:R-:W-:Y:S01]  /*11260*/  FFMA.FTZ R14, R4, R8, R5 ;  /* 0x00000008040e7223 */ /* 0x000fe20000010005 */
[----:B------:R-:W-:Y:S01]  /*11270*/  F2FP.F16.E4M3.UNPACK_B R5, R30.H1 ;  /* 0x0000001eff05723e */ /* 0x000fe200030006ff */
[----:B------:R-:W-:Y:S02]  /*11280*/  HADD2.F32 R8, -RZ, R12.H0_H0 ;  /* 0x2000000cff087230 */ /* 0x000fe40000004100 */
[----:B------:R-:W-:Y:S01]  /*11290*/  FMUL.FTZ R9, R9, R6 ;  /* 0x0000000609097220 */ /* 0x000fe20000410000 */
[----:B------:R-:W-:-:S02]  /*112a0*/  HADD2.F32 R4, -RZ, R24.H0_H0 ;  /* 0x20000018ff047230 */ /* 0x000fc40000004100 */
[C---:B------:R-:W-:Y:S01]  /*112b0*/  FFMA.FTZ R20, R3.reuse, R6, -R20 ;  /* 0x0000000603147223 */ /* 0x040fe20000010814 */
[----:B------:R-:W-:Y:S02]  /*112c0*/  HADD2.F32 R6, -RZ, R5.H0_H0 ;  /* 0x20000005ff067230 */ /* 0x000fe40000004100 */
[----:B------:R-:W-:Y:S01]  /*112d0*/  FFMA.FTZ R21, R3, R10, R9 ;  /* 0x0000000a03157223 */ /* 0x000fe20000010009 */
[----:B------:R-:W-:Y:S02]  /*112e0*/  HADD2.F32 R3, -RZ, R13.H0_H0 ;  /* 0x2000000dff037230 */ /* 0x000fe40000004100 */
[C---:B------:R-:W-:Y:S01]  /*112f0*/  FMUL.FTZ R10, R4.reuse, R8 ;  /* 0x00000008040a7220 */ /* 0x040fe20000410000 */
[----:B------:R-:W-:Y:S02]  /*11300*/  HADD2.F32 R12, -RZ, R12.H1_H1 ;  /* 0x3000000cff0c7230 */ /* 0x000fe40000004100 */
[----:B------:R-:W-:Y:S01]  /*11310*/  FMUL.FTZ R4, R4, R6 ;  /* 0x0000000604047220 */ /* 0x000fe20000410000 */
[----:B------:R-:W-:-:S02]  /*11320*/  HADD2.F32 R24, -RZ, R24.H1_H1 ;  /* 0x30000018ff187230 */ /* 0x000fc40000004100 */
[C---:B------:R-:W-:Y:S01]  /*11330*/  FFMA.FTZ R27, R3.reuse, R6, -R10 ;  /* 0x00000006031b7223 */ /* 0x040fe2000001080a */
[----:B------:R-:W-:Y:S01]  /*11340*/  HADD2.F32 R5, -RZ, R5.H1_H1 ;  /* 0x30000005ff057230 */ /* 0x000fe20000004100 */
[----:B------:R-:W-:Y:S01]  /*11350*/  F2FP.F16.E4M3.UNPACK_B R30, R30 ;  /* 0x0000001eff1e723e */ /* 0x000fe200020006ff */
[----:B------:R-:W-:Y:S02]  /*11360*/  HADD2.F32 R13, -RZ, R13.H1_H1 ;  /* 0x3000000dff0d7230 */ /* 0x000fe40000004100 */
[C---:B------:R-:W-:Y:S01]  /*11370*/  FMUL.FTZ R6, R24.reuse, R12 ;  /* 0x0000000c18067220 */ /* 0x040fe20000410000 */
[----:B------:R-:W-:Y:S01]  /*11380*/  F2FP.F16.E4M3.UNPACK_B R36, R36 ;  /* 0x00000024ff24723e */ /* 0x000fe200020006ff */
[-C--:B------:R-:W-:Y:S01]  /*11390*/  FMUL.FTZ R9, R24, R5.reuse ;  /* 0x0000000518097220 */ /* 0x080fe20000410000 */
[----:B------:R-:W-:Y:S01]  /*113a0*/  FFMA.FTZ R24, R3, R8, R4 ;  /* 0x0000000803187223 */ /* 0x000fe20000010004 */
[----:B------:R-:W-:Y:S01]  /*113b0*/  FFMA.FTZ R34, R13, R5, -R6 ;  /* 0x000000050d227223 */ /* 0x000fe20000010806 */
[----:B------:R-:W-:-:S02]  /*113c0*/  HADD2.F32 R5, -RZ, R30.H0_H0 ;  /* 0x2000001eff057230 */ /* 0x000fc40000004100 */
[----:B------:R-:W-:Y:S01]  /*113d0*/  FFMA.FTZ R31, R13, R12, R9 ;  /* 0x0000000c0d1f7223 */ /* 0x000fe20000010009 */
[--C-:B------:R-:W-:Y:S02]  /*113e0*/  HADD2.F32 R6, -RZ, R36.reuse.H0_H0 ;  /* 0x20000024ff067230 */ /* 0x100fe40000004100 */
[--C-:B------:R-:W-:Y:S02]  /*113f0*/  HADD2.F32 R4, -RZ, R11.reuse.H0_H0 ;  /* 0x2000000bff047230 */ /* 0x100fe40000004100 */
[----:B------:R-:W-:Y:S01]  /*11400*/  HADD2.F32 R36, -RZ, R36.H1_H1 ;  /* 0x30000024ff247230 */ /* 0x000fe20000004100 */
[----:B------:R-:W-:Y:S01]  /*11410*/  F2FP.SATFINITE.E4M3.F32.PACK_AB_MERGE_C R24, R31, R24, RZ ;  /* 0x000000181f18723e */ /* 0x000fe200048070ff */
[----:B------:R-:W-:Y:S02]  /*11420*/  HADD2.F32 R11, -RZ, R11.H1_H1 ;  /* 0x3000000bff0b7230 */ /* 0x000fe40000004100 */
[----:B------:R-:W-:Y:S01]  /*11430*/  FMUL.FTZ R8, R4, R6 ;  /* 0x0000000604087220 */ /* 0x000fe20000410000 */
[----:B------:R-:W-:-:S02]  /*11440*/  HADD2.F32 R30, -RZ, R30.H1_H1 ;  /* 0x3000001eff1e7230 */ /* 0x000fc40000004100 */
[-C--:B------:R-:W-:Y:S01]  /*11450*/  FMUL.FTZ R9, R4, R5.reuse ;  /* 0x0000000504097220 */ /* 0x080fe20000410000 */
[--C-:B------:R-:W-:Y:S02]  /*11460*/  HADD2.F32 R3, -RZ, R7.reuse.H0_H0 ;  /* 0x20000007ff037230 */ /* 0x100fe40000004100 */
[C---:B------:R-:W-:Y:S01]  /*11470*/  FMUL.FTZ R4, R11.reuse, R36 ;  /* 0x000000240b047220 */ /* 0x040fe20000410000 */
[----:B------:R-:W-:Y:S02]  /*11480*/  HADD2.F32 R7, -RZ, R7.H1_H1 ;  /* 0x30000007ff077230 */ /* 0x000fe40000004100 */
        /* <DEDUP_REMOVED lines=9> */
[----:B------:R-:W-:Y:S02]  /*11520*/  F2FP.SATFINITE.E4M3.F32.PACK_AB_MERGE_C R9, R40, R37, RZ ;  /* 0x000000252809723e */ /* 0x000fe400048070ff */
[----:B------:R-:W-:Y:S02]  /*11530*/  F2FP.SATFINITE.E4M3.F32.PACK_AB_MERGE_C R11, R42, R49, RZ ;  /* 0x000000312a0b723e */ /* 0x000fe400048070ff */
[----:B------:R-:W-:-:S02]  /*11540*/  F2FP.SATFINITE.E4M3.F32.PACK_AB_MERGE_C R8, R28, R25, RZ ;  /* 0x000000191c08723e */ /* 0x000fc400048070ff */
[----:B------:R-:W-:Y:S02]  /*11550*/  F2FP.SATFINITE.E4M3.F32.PACK_AB_MERGE_C R5, R39, R38, R5 ;  /* 0x000000262705723e */ /* 0x000fe40004807005 */
        /* <DEDUP_REMOVED lines=9> */
.L_x_1333:
[----:B------:R-:W-:Y:S05]  /*115f0*/  BSYNC B0 ;  /* 0x0000000000007941 */ /* 0x000fea0003800000 */
.L_x_1293:
[----:B------:R-:W-:Y:S01]  /*11600*/  @!PT LDS RZ, [RZ] ;  /* 0x00000000fffff984 */ /* 0x000fe20000000800 */
[----:B------:R-:W-:Y:S01]  /*11610*/  @!PT LDS RZ, [RZ] ;  /* 0x00000000fffff984 */ /* 0x000fe20000000800 */
[----:B------:R-:W-:Y:S01]  /*11620*/  @!PT LDS RZ, [RZ] ;  /* 0x00000000fffff984 */ /* 0x000fe20000000800 */
[----:B------:R-:W-:Y:S01]  /*11630*/  @!PT LDS RZ, [RZ] ;  /* 0x00000000fffff984 */ /* 0x000fe20000000800 */
[----:B------:R2:W-:Y:S06]  /*11640*/  MEMBAR.ALL.CTA ;  /* 0x0000000000007992 */ /* 0x0005ec0000008000 */
[----:B--2---:R-:W2:Y:S01]  /*11650*/  FENCE.VIEW.ASYNC.S ;  /* 0x00000000000073c6 */ /* 0x004ea20000000000 */
[----:B------:R-:W-:Y:S05]  /*11660*/  WARPSYNC.ALL ;  /* 0x0000000000007948 */ /* 0x000fea0003800000 */
[----:B--2---:R-:W-:Y:S06]  /*11670*/  BAR.SYNC.DEFER_BLOCKING 0xd, 0x100 ;  /* 0x0344000000007b1d */ /* 0x004fec0000010000 */
.L_x_1291:
[----:B-1-34-:R-:W-:-:S05]  /*11680*/  IMAD.U32 R0, RZ, RZ, UR45 ;  /* 0x0000002dff007e24 */ /* 0x01afca000f8e00ff */
[----:B------:R-:W-:-:S13]  /*11690*/  ISETP.NE.AND P0, PT, R0, 0x3, PT ;  /* 0x000000030000780c */ /* 0x000fda0003f05270 */
[----:B------:R-:W-:Y:S05]  /*116a0*/  @!P0 BRA `(.L_x_1360) ;  /* 0x0000000000048947 */ /* 0x000fea0003800000 */
[----:B------:R-:W-:Y:S01]  /*116b0*/  BPT.TRAP 0x1 ;  /* 0x000000040000795c */ /* 0x000fe20000300000 */
.L_x_1360:
[----:B-----5:R-:W-:Y:S01]  /*116c0*/  IMAD R9, R200, 0x8, R16 ;  /* 0x00000008c8097824 */ /* 0x020fe200078e0210 */
[----:B------:R-:W-:-:S04]  /*116d0*/  SHF.L.U32 R0, R194, 0x1f, RZ ;  /* 0x0000001fc2007819 */ /* 0x000fc800000006ff */
[----:B------:R1:W3:Y:S01]  /*116e0*/  SYNCS.PHASECHK.TRANS64.TRYWAIT P2, [R9+URZ+0x28430], R0 ;  /* 0x02843000090075a7 */ /* 0x0002e2000804017f */
[----:B------:R-:W-:Y:S05]  /*116f0*/  @!P0 BRA `(.L_x_1361) ;  /* 0x0000000000048947 */ /* 0x000fea0003800000 */
[----:B------:R-:W-:Y:S01]  /*11700*/  BPT.TRAP 0x1 ;  /* 0x000000040000795c */ /* 0x000fe20000300000 */
.L_x_1361:
[----:B--2---:R-:W2:Y:S02]  /*11710*/  S2R R3, SR_TID.X ;  /* 0x0000000000037919 */ /* 0x004ea40000002100 */
[----:B--2---:R-:W-:-:S04]  /*11720*/  LOP3.LUT R3, R3, 0x7f, RZ, 0xc0, !PT ;  /* 0x0000007f03037812 */ /* 0x004fc800078ec0ff */
[----:B------:R-:W-:Y:S01]  /*11730*/  ISETP.NE.AND P1, PT, R3, RZ, PT ;  /* 0x000000ff0300720c */ /* 0x000fe20003f25270 */
[----:B---3--:R-:W-:-:S12]  /*11740*/  @P2 BRA `(.L_x_1362) ;  /* 0x0000000000082947 */ /* 0x008fd80003800000 */
[----:B------:R-:W2:Y:S02]  /*11750*/  SYNCS.PHASECHK.TRANS64.TRYWAIT P2, [R9+URZ+0x28430], R0 ;  /* 0x02843000090075a7 */ /* 0x000ea4000804017f */
[----:B--2---:R-:W-:Y:S05]  /*11760*/  @!P2 BRA `(.L_x_1363) ;  /* 0x0000014c0050a947 */ /* 0x004fea0003800000 */
.L_x_1362:
[----:B------:R-:W-:Y:S05]  /*11770*/  WARPSYNC.ALL ;  /* 0x0000000000007948 */ /* 0x000fea0003800000 */
[----:B-12---:R-:W-:Y:S01]  /*11780*/  VIADD R0, R16, 0x20000 ;  /* 0x0002000010007836 */ /* 0x006fe20000000000 */
[----:B------:R-:W-:Y:S01]  /*11790*/  R2UR UR12, R52 ;  /* 0x00000000340c72ca */ /* 0x000fe200000e0000 */
[----:B0-----:R-:W-:Y:S01]  /*117a0*/  IMAD.MOV.U32 R7, RZ, RZ, 0x40000040 ;  /* 0x40000040ff077424 */ /* 0x001fe200078e00ff */
[----:B------:R-:W-:Y:S01]  /*117b0*/  WARPGROUP.ARRIVE ;  /* 0x00000000000079c5 */ /* 0x000fe20000000000 */
        /* <DEDUP_REMOVED lines=9> */
[----:B------:R-:W-:Y:S01]  /*11850*/  LOP3.LUT R5, R0, 0x10000, RZ, 0xfc, !PT ;  /* 0x0001000000057812 */ /* 0x000fe200078efcff */
[----:B------:R-:W-:Y:S01]  /*11860*/  ULOP3.LUT UR12, UR12, 0x10000, URZ, 0xfc, !UPT ;  /* 0x000100000c0c7892 */ /* 0x000fe2000f8efc3f */
[----:B------:R-:W-:Y:S01]  /*11870*/  IMAD.MOV.U32 R7, RZ, RZ, 0x40000040 ;  /* 0x40000040ff077424 */ /* 0x000fe200078e00ff */
[----:B------:R-:W-:Y:S01]  /*11880*/  UMOV UR17, 0x40000040 ;  /* 0x4000004000117882 */ /* 0x000fe20000000000 */
[----:B------:R-:W-:Y:S01]  /*11890*/  R2UR UR7, R11 ;  /* 0x000000000b0772ca */ /* 0x000fe200000e0000 */
[----:B------:R-:W-:Y:S01]  /*118a0*/  IMAD R6, R200, 0x400, R5 ;  /* 0x00000400c8067824 */ /* 0x000fe200078e0205 */
[----:B------:R-:W-:Y:S01]  /*118b0*/  UIADD3 UR8, UR12, 0x2, URZ ;  /* 0x000000020c087890 */ /* 0x000fe2000fffe03f */
[----:B------:R-:W-:Y:S01]  /*118c0*/  IMAD.MOV.U32 R11, RZ, RZ, 0x40000040 ;  /* 0x40000040ff0b7424 */ /* 0x000fe200078e00ff */
[----:B------:R-:W-:Y:S01]  /*118d0*/  UIADD3 UR4, UR12, 0x4, URZ ;  /* 0x000000040c047890 */ /* 0x000fe2000fffe03f */
[C---:B------:R-:W-:Y:S01]  /*118e0*/  VIADD R10, R6.reuse, 0x2 ;  /* 0x00000002060a7836 */ /* 0x040fe20000000000 */
[----:B------:R-:W-:Y:S01]  /*118f0*/  R2UR UR14, R6 ;  /* 0x00000000060e72ca */ /* 0x000fe200000e0000 */
[----:B------:R-:W-:Y:S01]  /*11900*/  UIADD3 UR16, UR12, 0x6, URZ ;  /* 0x000000060c107890 */ /* 0x000fe2000fffe03f */
[----:B------:R-:W-:Y:S01]  /*11910*/  R2UR UR19, R11 ;  /* 0x000000000b1372ca */ /* 0x000fe200000e0000 */
[----:B------:R-:W-:Y:S01]  /*11920*/  IMAD.MOV.U32 R11, RZ, RZ, 0x40000040 ;  /* 0x40000040ff0b7424 */ /* 0x000fe200078e00ff */
        /* <DEDUP_REMOVED lines=8> */
[----:B------:R-:W-:-:S02]  /*119b0*/  UIADD3 UR24, UR12, 0x402, URZ ;  /* 0x000004020c187890 */ /* 0x000fc4000fffe03f */
[----:B------:R-:W-:Y:S01]  /*119c0*/  QGMMA.64x64x32.F32.E4M3.E4M3 R24, gdesc[UR12], RZ, !UPT, gsb0 ;  /* 0x00e000000c1879f3 */ /* 0x000fe2000c0008ff */
[----:B------:R-:W-:Y:S01]  /*119d0*/  R2UR UR27, R11 ;  /* 0x000000000b1b72ca */ /* 0x000fe200000e0000 */
[----:B------:R-:W-:Y:S01]  /*119e0*/  UMOV UR25, 0x40000040 ;  /* 0x4000004000197882 */ /* 0x000fe20000000000 */
[----:B------:R-:W-:Y:S01]  /*119f0*/  R2UR UR18, R10 ;  /* 0x000000000a1272ca */ /* 0x000fe200000e0000 */
[----:B------:R-:W-:Y:S01]  /*11a00*/  VIADD R10, R6, 0x200 ;  /* 0x00000200060a7836 */ /* 0x000fe20000000000 */
[----:B------:R-:W-:Y:S01]  /*11a10*/  UIADD3 UR28, UR12, 0x404, URZ ;  /* 0x000004040c1c7890 */ /* 0x000fe2000fffe03f */
[----:B------:R-:W-:Y:S01]  /*11a20*/  IMAD.MOV.U32 R11, RZ, RZ, 0x40000040 ;  /* 0x40000040ff0b7424 */ /* 0x000fe200078e00ff */
[----:B------:R-:W-:Y:S01]  /*11a30*/  UMOV UR29, 0x40000040 ;  /* 0x40000040001d7882 */ /* 0x000fe20000000000 */
[----:B------:R-:W-:Y:S01]  /*11a40*/  R2UR UR35, R7 ;  /* 0x00000000072372ca */ /* 0x000fe200000e0000 */
[----:B------:R-:W-:Y:S01]  /*11a50*/  UIADD3 UR32, UR12, 0x406, URZ ;  /* 0x000004060c207890 */ /* 0x000fe2000fffe03f */
[----:B------:R-:W-:Y:S01]  /*11a60*/  R2UR UR22, R10 ;  /* 0x000000000a1672ca */ /* 0x000fe200000e0000 */
[----:B------:R-:W-:Y:S01]  /*11a70*/  VIADD R10, R6, 0x202 ;  /* 0x00000202060a7836 */ /* 0x000fe20000000000 */
[----:B------:R-:W-:Y:S01]  /*11a80*/  R2UR UR31, R11 ;  /* 0x000000000b1f72ca */ /* 0x000fe200000e0000 */
[----:B------:R-:W-:Y:S01]  /*11a90*/  UMOV UR33, 0x40000040 ;  /* 0x4000004000217882 */ /* 0x000fe20000000000 */
[----:B------:R-:W-:Y:S01]  /*11aa0*/  IMAD.MOV.U32 R3, RZ, RZ, -0x40 ;  /* 0xffffffc0ff037424 */ /* 0x000fe200078e00ff */
[----:B------:R-:W-:Y:S01]  /*11ab0*/  LEA R12, R56, 0xffffffc0, 0x6 ;  /* 0xffffffc0380c7811 */ /* 0x000fe200078e30ff */
[----:B------:R-:W-:Y:S01]  /*11ac0*/  @!P1 VIADD R0, R9, 0x28440 ;  /* 0x0002844009009836 */ /* 0x000fe20000000000 */
[----:B------:R-:W-:Y:S01]  /*11ad0*/  R2UR UR26, R10 ;  /* 0x000000000a1a72ca */ /* 0x000fe200000e0000 */
[----:B------:R-:W-:-:S02]  /*11ae0*/  VIADD R10, R6, 0x204 ;  /* 0x00000204060a7836 */ /* 0x000fc40000000000 */
[----:B------:R-:W-:Y:S01]  /*11af0*/  VIADD R6, R6, 0x206 ;  /* 0x0000020606067836 */ /* 0x000fe20000000000 */
[----:B------:R-:W-:Y:S01]  /*11b00*/  @!P1 PRMT R0, RZ, 0x654, R0 ;  /* 0x00000654ff009816 */ /* 0x000fe20000000000 */
[----:B------:R-:W-:Y:S01]  /*11b10*/  IMAD R14, R56, R3, 0x40 ;  /* 0x00000040380e7424 */ /* 0x000fe200078e0203 */
[----:B------:R-:W-:Y:S02]  /*11b20*/  R2UR UR30, R10 ;  /* 0x000000000a1e72ca */ /* 0x000fe400000e0000 */
[----:B------:R-:W-:Y:S01]  /*11b30*/  R2UR UR34, R6 ;  /* 0x00000000062272ca */ /* 0x000fe200000e0000 */
[----:B------:R-:W0:Y:S01]  /*11b40*/  LDC.64 R10, c[0x0][0x9e0] ;  /* 0x00027800ff0a7b82 */ /* 0x000e220000000a00 */
[----:B------:R-:W-:-:S04]  /*11b50*/  IMAD.IADD R3, R197, 0x1, R14 ;  /* 0x00000001c5037824 */ /* 0x000fc800078e020e */
[--C-:B------:R-:W-:Y:S01]  /*11b60*/  IMAD R13, R196, -0x2, R3.reuse ;  /* 0xfffffffec40d7824 */ /* 0x100fe200078e0203 */
[----:B------:R-:W-:-:S05]  /*11b70*/  IADD3 R9, -R198, 0x1, R3 ;  /* 0x00000001c6097810 */ /* 0x000fca0007ffe103 */
[----:B------:R-:W-:Y:S01]  /*11b80*/  IMAD R9, R196, -0x2, R9 ;  /* 0xfffffffec4097824 */ /* 0x000fe200078e0209 */
[----:B0-----:R-:W-:-:S04]  /*11b90*/  ISETP.GE.AND P2, PT, R11, 0x1, PT ;  /* 0x000000010b00780c */ /* 0x001fc80003f46270 */
[----:B------:R-:W-:Y:S01]  /*11ba0*/  IADD3 R20, R9, R10, RZ ;  /* 0x0000000a09147210 */ /* 0x000fe20007ffe0ff */
[----:B------:R-:W-:Y:S02]  /*11bb0*/  WARPGROUP.DEPBAR.LE gsb0, 0x0 ;  /* 0x00008000000079c5 */ /* 0x000fe40000010000 */
[----:B------:R-:W-:-:S06]  /*11bc0*/  WARPGROUP.ARRIVE ;  /* 0x00000000000079c5 */ /* 0x000fcc0000000000 */
[----:B------:R-:W-:Y:S03]  /*11bd0*/  QGMMA.64x64x32.F32.E4M3.E4M3 R24, gdesc[UR8], R24, gsb0 ;  /* 0x00e00000081879f3 */ /* 0x000fe60008000818 */
[----:B------:R-:W-:Y:S02]  /*11be0*/  WARPGROUP.DEPBAR.LE gsb0, 0x0 ;  /* 0x00008000000079c5 */ /* 0x000fe40000010000 */
[----:B------:R-:W-:-:S06]  /*11bf0*/  WARPGROUP.ARRIVE ;  /* 0x00000000000079c5 */ /* 0x000fcc0000000000 */
[----:B------:R-:W-:Y:S01]  /*11c00*/  QGMMA.64x64x32.F32.E4M3.E4M3 R24, gdesc[UR4], R24, gsb0 ;  /* 0x00e00000041879f3 */ /* 0x000fe20008000818 */
[----:B------:R-:W-:Y:S02]  /*11c10*/  ULDC UR6, c[0x0][0x9dc] ;  /* 0x0002770000067ab9 */ /* 0x000fe40000000800 */
[----:B------:R-:W-:-:S05]  /*11c20*/  IMAD.U32 R7, RZ, RZ, UR6 ;  /* 0x00000006ff077e24 */ /* 0x000fca000f8e00ff */
[----:B------:R-:W-:-:S05]  /*11c30*/  LOP3.LUT R4, RZ, R7, RZ, 0x33, !PT ;  /* 0x00000007ff047212 */ /* 0x000fca00078e33ff */
        /* <DEDUP_REMOVED lines=21> */
[----:B------:R-:W-:Y:S06]  /*11d90*/  @!P2 BRA `(.L_x_1364) ;  /* 0x000000000050a947 */ /* 0x000fec0003800000 */
[----:B------:R-:W-:Y:S01]  /*11da0*/  IADD3 R6, -R198, R197, R0 ;  /* 0x000000c5c6067210 */ /* 0x000fe20007ffe100 */
[----:B------:R-:W-:Y:S03]  /*11db0*/  BSSY B0, `(.L_x_1365) ;  /* 0x000000e000007945 */ /* 0x000fe60003800000 */
        /* <DEDUP_REMOVED lines=9> */
.L_x_1366:
[----:B------:R-:W-:-:S13]  /*11e50*/  ISETP.NE.AND P3, PT, R11, 0x1, PT ;  /* 0x000000010b00780c */ /* 0x000fda0003f65270 */
[----:B------:R-:W0:Y:S02]  /*11e60*/  @P3 LDC.64 R8, c[0x0][0x9e8] ;  /* 0x00027a00ff083b82 */ /* 0x000e240000000a00 */
[----:B0-----:R-:W-:-:S05]  /*11e70*/  @P3 IMAD.HI.U32 R8, R6, R8, RZ ;  /* 0x0000000806083227 */ /* 0x001fca00078e00ff */
[----:B------:R-:W-:-:S07]  /*11e80*/  @P3 SHF.R.U32.HI R6, RZ, R9, R8 ;  /* 0x00000009ff063219 */ /* 0x000fce0000011608 */
.L_x_1367:
[----:B------:R-:W-:Y:S05]  /*11e90*/  BSYNC B0 ;  /* 0x0000000000007941 */ /* 0x000fea0003800000 */
.L_x_1365:
[----:B------:R-:W-:-:S04]  /*11ea0*/  IMAD R9, R6, R11, -R12 ;  /* 0x0000000b06097224 */ /* 0x000fc800078e0a0c */
[----:B------:R-:W-:-:S05]  /*11eb0*/  IMAD R6, R196, -0x2, R9 ;  /* 0xfffffffec4067824 */ /* 0x000fca00078e0209 */
[----:B------:R-:W-:Y:S02]  /*11ec0*/  VIMNMX R3, R3, R6, !PT ;  /* 0x0000000603037248 */ /* 0x000fe40007fe0100 */
[----:B------:R-:W-:-:S07]  /*11ed0*/  VIADDMNMX R4, R6, R11, R4, PT ;  /* 0x0000000b06047246 */ /* 0x000fce0003800104 */
.L_x_1364:
[C---:B------:R-:W-:Y:S02]  /*11ee0*/  ISETP.GE.AND P3, PT, R14.reuse, 0x2, PT ;  /* 0x000000020e00780c */ /* 0x040fe40003f66270 */
[----:B------:R-:W-:Y:S02]  /*11ef0*/  ISETP.GE.AND P6, PT, R14, 0xa, PT ;  /* 0x0000000a0e00780c */ /* 0x000fe40003fc6270 */
[----:B------:R-:W-:Y:S02]  /*11f00*/  ISETP.GT.AND P4, PT, R3, 0x1, !P3 ;  /* 0x000000010300780c */ /* 0x000fe40005f84270 */
[----:B------:R-:W-:Y:S02]  /*11f10*/  P2R R21, PR, RZ, 0x40 ;  /* 0x00000040ff157803 */ /* 0x000fe40000000000 */
[----:B------:R-:W-:Y:S02]  /*11f20*/  ISETP.LT.OR P5, PT, R4, 0x2, P4 ;  /* 0x000000020400780c */ /* 0x000fe400027a1670 */
[----:B------:R-:W-:-:S02]  /*11f30*/  ISETP.GE.AND P4, PT, R14, 0x9, PT ;  /* 0x000000090e00780c */ /* 0x000fc40003f86270 */
[----:B------:R-:W-:Y:S02]  /*11f40*/  FSEL R59, R25, -INF , !P5 ;  /* 0xff800000193b7808 */ /* 0x000fe40006800000 */
[----:B------:R-:W-:-:S04]  /*11f50*/  ISETP.GT.AND P5, PT, R3, 0x8, !P4 ;  /* 0x000000080300780c */ /* 0x000fc800067a4270 */
[----:B------:R-:W-:-:S04]  /*11f60*/  ISETP.LT.OR P5, PT, R4, 0x9, P5 ;  /* 0x000000090400780c */ /* 0x000fc80002fa1670 */
[----:B------:R-:W-:Y:S02]  /*11f70*/  FSEL R61, R28, -INF , !P5 ;  /* 0xff8000001c3d7808 */ /* 0x000fe40006800000 */
[----:B------:R-:W-:Y:S02]  /*11f80*/  ISETP.GT.AND P5, PT, R3, 0x9, !P6 ;  /* 0x000000090300780c */ /* 0x000fe400077a4270 */
[----:B------:R-:W-:Y:S02]  /*11f90*/  ISETP.GE.AND P6, PT, R14, 0x11, PT ;  /* 0x000000110e00780c */ /* 0x000fe40003fc6270 */
[----:B------:R-:W-:Y:S02]  /*11fa0*/  ISETP.LT.OR P5, PT, R4, 0xa, P5 ;  /* 0x0000000a0400780c */ /* 0x000fe40002fa1670 */
[----:B------:R-:W-:Y:S02]  /*11fb0*/  P2R R25, PR, RZ, 0x40 ;  /* 0x00000040ff197803 */ /* 0x000fe40000000000 */
[----:B------:R-:W-:-:S02]  /*11fc0*/  FSEL R63, R29, -INF , !P5 ;  /* 0xff8000001d3f7808 */ /* 0x000fc40006800000 */
[C---:B------:R-:W-:Y:S02]  /*11fd0*/  ISETP.GT.AND P5, PT, R3.reuse, 0x10, !P6 ;  /* 0x000000100300780c */ /* 0x040fe400077a4270 */
[----:B------:R-:W-:Y:S02]  /*11fe0*/  ISETP.GE.AND P6, PT, R14, 0x12, PT ;  /* 0x000000120e00780c */ /* 0x000fe40003fc6270 */
[----:B------:R-:W-:Y:S02]  /*11ff0*/  ISETP.LT.OR P5, PT, R4, 0x11, P5 ;  /* 0x000000110400780c */ /* 0x000fe40002fa1670 */
[----:B------:R-:W-:Y:S02]  /*12000*/  P2R R29, PR, RZ, 0x40 ;  /* 0x00000040ff1d7803 */ /* 0x000fe40000000000 */
[----:B------:R-:W-:Y:S02]  /*12010*/  FSEL R32, R32, -INF , !P5 ;  /* 0xff80000020207808 */ /* 0x000fe40006800000 */
[----:B------:R-:W-:-:S02]  /*12020*/  ISETP.GT.AND P5, PT, R3, 0x11, !P6 ;  /* 0x000000110300780c */ /* 0x000fc400077a4270 */
[----:B------:R-:W-:Y:S02]  /*12030*/  ISETP.GE.AND P6, PT, R14, 0x19, PT ;  /* 0x000000190e00780c */ /* 0x000fe40003fc6270 */
[----:B------:R-:W-:-:S04]  /*12040*/  ISETP.LT.OR P5, PT, R4, 0x12, P5 ;  /* 0x000000120400780c */ /* 0x000fc80002fa1670 */
        /* <DEDUP_REMOVED lines=51> */
[----:B------:R-:W-:Y:S01]  /*12380*/  ISETP.GT.AND P6, PT, R3, 0x39, !P6 ;  /* 0x000000390300780c */ /* 0x000fe200077c4270 */
[----:B------:R-:W-:-:S03]  /*12390*/  VIADD R3, R0, 0x8 ;  /* 0x0000000800037836 */ /* 0x000fc60000000000 */
[----:B------:R-:W-:Y:S02]  /*123a0*/  ISETP.LT.OR P6, PT, R4, 0x3a, P6 ;  /* 0x0000003a0400780c */ /* 0x000fe400037c1670 */
[----:B------:R-:W-:Y:S02]  /*123b0*/  VIADDMNMX R4, R3, R20, R13, PT ;  /* 0x0000001403047246 */ /* 0x000fe4000380010d */
[----:B------:R-:W-:Y:S02]  /*123c0*/  FSEL R66, R53, -INF , !P6 ;  /* 0xff80000035427808 */ /* 0x000fe40007000000 */
[----:B------:R-:W-:Y:S01]  /*123d0*/  IADD3 R3, R15, 0x8, R0 ;  /* 0x000000080f037810 */ /* 0x000fe20007ffe000 */
[----:B------:R-:W-:Y:S06]  /*123e0*/  @!P2 BRA `(.L_x_1368) ;  /* 0x000000000054a947 */ /* 0x000fec0003800000 */
[----:B------:R-:W-:Y:S01]  /*123f0*/  IADD3 R9, R197, 0x8, R0 ;  /* 0x00000008c5097810 */ /* 0x000fe20007ffe000 */
[----:B------:R-:W-:Y:S04]  /*12400*/  BSSY B0, `(.L_x_1369) ;  /* 0x000000f000007945 */ /* 0x000fe80003800000 */
[----:B------:R-:W-:-:S05]  /*12410*/  IMAD.IADD R9, R9, 0x1, -R198 ;  /* 0x0000000109097824 */ /* 0x000fca00078e0ac6 */
        /* <DEDUP_REMOVED lines=9> */
.L_x_1370:
[----:B------:R-:W-:-:S13]  /*124b0*/  ISETP.NE.AND P6, PT, R11, 0x1, PT ;  /* 0x000000010b00780c */ /* 0x000fda0003fc5270 */
[----:B------:R-:W0:Y:S02]  /*124c0*/  @P6 LDC.64 R14, c[0x0][0x9e8] ;  /* 0x00027a00ff0e6b82 */ /* 0x000e240000000a00 */
[----:B0-----:R-:W-:-:S05]  /*124d0*/  @P6 IMAD.HI.U32 R6, R9, R14, RZ ;  /* 0x0000000e09066227 */ /* 0x001fca00078e00ff */
[----:B------:R-:W-:-:S07]  /*124e0*/  @P6 SHF.R.U32.HI R9, RZ, R15, R6 ;  /* 0x0000000fff096219 */ /* 0x000fce0000011606 */
.L_x_1371:
[----:B------:R-:W-:Y:S05]  /*124f0*/  BSYNC B0 ;  /* 0x0000000000007941 */ /* 0x000fea0003800000 */
.L_x_1369:
[----:B------:R-:W-:-:S04]  /*12500*/  IMAD R9, R9, R11, -R12 ;  /* 0x0000000b09097224 */ /* 0x000fc800078e0a0c */
[----:B------:R-:W-:-:S05]  /*12510*/  IMAD R6, R196, -0x2, R9 ;  /* 0xfffffffec4067824 */ /* 0x000fca00078e0209 */
[----:B------:R-:W-:Y:S02]  /*12520*/  VIMNMX R3, R3, R6, !PT ;  /* 0x0000000603037248 */ /* 0x000fe40007fe0100 */
[----:B------:R-:W-:-:S07]  /*12530*/  VIADDMNMX R4, R6, R11, R4, PT ;  /* 0x0000000b06047246 */ /* 0x000fce0003800104 */
.L_x_1368:
[----:B------:R-:W-:Y:S01]  /*12540*/  ISETP.GT.AND P3, PT, R3, 0x1, !P3 ;  /* 0x000000010300780c */ /* 0x000fe20005f64270 */
[----:B------:R-:W-:Y:S01]  /*12550*/  IMAD.IADD R10, R57, 0x1, R10 ;  /* 0x00000001390a7824 */ /* 0x000fe200078e020a */
        /* <DEDUP_REMOVED lines=33> */
[----:B------:R-:W-:Y:S02]  /*12770*/  FMNMX.FTZ R12, R66, R6, !PT ;  /* 0x00000006420c7209 */ /* 0x000fe40007810000 */
[----:B------:R-:W-:-:S02]  /*12780*/  ISETP.GT.AND P3, PT, R3, 0x19, !P3 ;  /* 0x000000190300780c */ /* 0x000fc40005f64270 */
[----:B------:R-:W-:Y:S02]  /*12790*/  ISETP.GT.AND P4, PT, R3, 0x8, !P4 ;  /* 0x000000080300780c */ /* 0x000fe40006784270 */
[C---:B------:R-:W-:Y:S02]  /*127a0*/  ISETP.LT.OR P3, PT, R4.reuse, 0x1a, P3 ;  /* 0x0000001a0400780c */ /* 0x040fe40001f61670 */
[----:B------:R-:W-:Y:S02]  /*127b0*/  ISETP.LT.OR P4, PT, R4, 0x9, P4 ;  /* 0x000000090400780c */ /* 0x000fe40002781670 */
[----:B------:R-:W-:Y:S02]  /*127c0*/  FSEL R39, R39, -INF , !P3 ;  /* 0xff80000027277808 */ /* 0x000fe40005800000 */
[----:B------:R-:W-:Y:S02]  /*127d0*/  ISETP.NE.AND P3, PT, R37, RZ, PT ;  /* 0x000000ff2500720c */ /* 0x000fe40003f65270 */
[----:B------:R-:W0:Y:S01]  /*127e0*/  SHFL.BFLY PT, R37, R12, 0x2, 0x1f ;  /* 0x0c401f000c257f89 */ /* 0x000e2200000e0000 */
[----:B------:R-:W-:-:S02]  /*127f0*/  FSEL R13, R30, -INF , !P4 ;  /* 0xff8000001e0d7808 */ /* 0x000fc40006000000 */
[----:B------:R-:W-:Y:S02]  /*12800*/  ISETP.GT.AND P3, PT, R3, 0x20, !P3 ;  /* 0x000000200300780c */ /* 0x000fe40005f64270 */
[----:B------:R-:W-:Y:S02]  /*12810*/  ISETP.NE.AND P4, PT, R45, RZ, PT ;  /* 0x000000ff2d00720c */ /* 0x000fe40003f85270 */
[----:B------:R-:W-:Y:S02]  /*12820*/  ISETP.LT.OR P3, PT, R4, 0x21, P3 ;  /* 0x000000210400780c */ /* 0x000fe40001f61670 */
[----:B------:R-:W-:Y:S02]  /*12830*/  ISETP.NE.AND P6, PT, R8, RZ, PT ;  /* 0x000000ff0800720c */ /* 0x000fe40003fc5270 */
[----:B------:R-:W-:Y:S02]  /*12840*/  FSEL R25, R42, -INF , !P3 ;  /* 0xff8000002a197808 */ /* 0x000fe40005800000 */
[----:B------:R-:W-:-:S02]  /*12850*/  ISETP.NE.AND P3, PT, R67, RZ, PT ;  /* 0x000000ff4300720c */ /* 0x000fc40003f65270 */
[C---:B------:R-:W-:Y:S02]  /*12860*/  ISETP.GT.AND P5, PT, R3.reuse, 0x38, !P5 ;  /* 0x000000380300780c */ /* 0x040fe40006fa4270 */
[----:B------:R-:W-:Y:S02]  /*12870*/  ISETP.GT.AND P3, PT, R3, 0x21, !P3 ;  /* 0x000000210300780c */ /* 0x000fe40005f64270 */
[C---:B------:R-:W-:Y:S02]  /*12880*/  ISETP.LT.OR P5, PT, R4.reuse, 0x39, P5 ;  /* 0x000000390400780c */ /* 0x040fe40002fa1670 */
[----:B------:R-:W-:Y:S02]  /*12890*/  ISETP.LT.OR P3, PT, R4, 0x22, P3 ;  /* 0x000000220400780c */ /* 0x000fe40001f61670 */
[----:B0-----:R-:W-:Y:S02]  /*128a0*/  FMNMX.FTZ R37, R12, R37, !PT ;  /* 0x000000250c257209 */ /* 0x001fe40007810000 */
[----:B------:R-:W-:-:S02]  /*128b0*/  FSEL R43, R43, -INF , !P3 ;  /* 0xff8000002b2b7808 */ /* 0x000fc40005800000 */
[----:B------:R-:W-:Y:S01]  /*128c0*/  ISETP.NE.AND P3, PT, R41, RZ, PT ;  /* 0x000000ff2900720c */ /* 0x000fe20003f65270 */
[----:B------:R-:W0:Y:S03]  /*128d0*/  SHFL.BFLY PT, R6, R37, 0x1, 0x1f ;  /* 0x0c201f0025067f89 */ /* 0x000e2600000e0000 */
[----:B------:R-:W-:-:S04]  /*128e0*/  ISETP.GT.AND P3, PT, R3, 0x28, !P3 ;  /* 0x000000280300780c */ /* 0x000fc80005f64270 */
[----:B------:R-:W-:-:S04]  /*128f0*/  ISETP.LT.OR P3, PT, R4, 0x29, P3 ;  /* 0x000000290400780c */ /* 0x000fc80001f61670 */
[----:B------:R-:W-:Y:S02]  /*12900*/  FSEL R29, R46, -INF , !P3 ;  /* 0xff8000002e1d7808 */ /* 0x000fe40005800000 */
[----:B------:R-:W-:-:S04]  /*12910*/  ISETP.NE.AND P3, PT, R68, RZ, PT ;  /* 0x000000ff4400720c */ /* 0x000fc80003f65270 */
[----:B------:R-:W-:-:S04]  /*12920*/  ISETP.GT.AND P3, PT, R3, 0x29, !P3 ;  /* 0x000000290300780c */ /* 0x000fc80005f64270 */
[----:B------:R-:W-:Y:S02]  /*12930*/  ISETP.LT.OR P3, PT, R4, 0x2a, P3 ;  /* 0x0000002a0400780c */ /* 0x000fe40001f61670 */
[----:B0-----:R-:W-:Y:S02]  /*12940*/  FMNMX.FTZ R6, R37, R6, !PT ;  /* 0x0000000625067209 */ /* 0x001fe40007810000 */
[----:B------:R-:W-:Y:S02]  /*12950*/  FSEL R47, R47, -INF , !P3 ;  /* 0xff8000002f2f7808 */ /* 0x000fe40005800000 */
[----:B------:R-:W-:Y:S01]  /*12960*/  ISETP.GT.AND P3, PT, R3, 0x30, !P4 ;  /* 0x000000300300780c */ /* 0x000fe20006764270 */
[----:B------:R-:W-:-:S01]  /*12970*/  FFMA.FTZ R8, R2, R6, -8 ;  /* 0xc100000002087423 */ /* 0x000fc20000010006 */
[----:B------:R-:W-:Y:S02]  /*12980*/  ISETP.NE.AND P4, PT, R69, RZ, PT ;  /* 0x000000ff4500720c */ /* 0x000fe40003f85270 */
[----:B------:R-:W-:-:S04]  /*12990*/  ISETP.LT.OR P3, PT, R4, 0x31, P3 ;  /* 0x000000310400780c */ /* 0x000fc80001f61670 */
[----:B------:R-:W-:Y:S02]  /*129a0*/  FSEL R33, R50, -INF , !P3 ;  /* 0xff80000032217808 */ /* 0x000fe40005800000 */
[----:B------:R-:W-:Y:S02]  /*129b0*/  ISETP.GT.AND P3, PT, R3, RZ, !P6 ;  /* 0x000000ff0300720c */ /* 0x000fe40007764270 */
[----:B------:R-:W-:Y:S02]  /*129c0*/  ISETP.NE.AND P6, PT, R49, RZ, PT ;  /* 0x000000ff3100720c */ /* 0x000fe40003fc5270 */
[----:B------:R-:W-:-:S04]  /*129d0*/  ISETP.LT.OR P3, PT, R4, 0x1, P3 ;  /* 0x000000010400780c */ /* 0x000fc80001f61670 */
[----:B------:R-:W-:Y:S02]  /*129e0*/  FSEL R9, R26, -INF , !P3 ;  /* 0xff8000001a097808 */ /* 0x000fe40005800000 */
[----:B------:R-:W-:-:S04]  /*129f0*/  FSETP.NEU.FTZ.AND P3, PT, R6, -INF , PT ;  /* 0xff8000000600780b */ /* 0x000fc80003f7d000 */
[----:B------:R-:W-:Y:S02]  /*12a00*/  FSEL R41, R8, RZ, P3 ;  /* 0x000000ff08297208 */ /* 0x000fe40001800000 */
[----:B------:R-:W-:Y:S02]  /*12a10*/  FMNMX.FTZ R8, R9, R27, !PT ;  /* 0x0000001b09087209 */ /* 0x000fe40007810000 */
[----:B------:R-:W-:Y:S01]  /*12a20*/  ISETP.GT.AND P3, PT, R3, 0x31, !P4 ;  /* 0x000000310300780c */ /* 0x000fe20006764270 */
[----:B------:R-:W-:-:S01]  /*12a30*/  FFMA.FTZ R20, R2, R63, -R41 ;  /* 0x0000003f02147223 */ /* 0x000fc20000010829 */
[----:B------:R-:W-:Y:S01]  /*12a40*/  FMNMX.FTZ R8, R13, R8, !PT ;  /* 0x000000080d087209 */ /* 0x000fe20007810000 */
[----:B------:R-:W-:-:S01]  /*12a50*/  FFMA.FTZ R12, R2, R24, -R41 ;  /* 0x00000018020c7223 */ /* 0x000fc20000010829 */
[----:B------:R-:W-:Y:S01]  /*12a60*/  ISETP.LT.OR P3, PT, R4, 0x32, P3 ;  /* 0x000000320400780c */ /* 0x000fe20001f61670 */
[----:B------:R0:W-:Y:S01]  /*12a70*/  MUFU.EX2 R49, R20 ;  /* 0x0000001400317308 */ /* 0x0001e20000000800 */
[----:B------:R-:W-:Y:S01]  /*12a80*/  FMNMX.FTZ R8, R31, R8, !PT ;  /* 0x000000081f087209 */ /* 0x000fe20007810000 */
[C-C-:B------:R-:W-:Y:S01]  /*12a90*/  FFMA.FTZ R24, R2.reuse, R32, -R41.reuse ;  /* 0x0000002002187223 */ /* 0x140fe20000010829 */
[----:B------:R-:W-:Y:S01]  /*12aa0*/  ISETP.GT.AND P4, PT, R3, 0x39, !P6 ;  /* 0x000000390300780c */ /* 0x000fe20007784270 */
[C-C-:B------:R-:W-:Y:S01]  /*12ab0*/  FFMA.FTZ R32, R2.reuse, R62, -R41.reuse ;  /* 0x0000003e02207223 */ /* 0x140fe20000010829 */
[----:B------:R-:W-:Y:S01]  /*12ac0*/  FMNMX.FTZ R8, R15, R8, !PT ;  /* 0x000000080f087209 */ /* 0x000fe20007810000 */
[C-C-:B------:R-:W-:Y:S01]  /*12ad0*/  FFMA.FTZ R14, R2.reuse, R59, -R41.reuse ;  /* 0x0000003b020e7223 */ /* 0x140fe20000010829 */
[----:B------:R-:W-:Y:S01]  /*12ae0*/  FSEL R51, R51, -INF , !P3 ;  /* 0xff80000033337808 */ /* 0x000fe20005800000 */
[----:B------:R-:W-:Y:S01]  /*12af0*/  MUFU.EX2 R12, R12 ;  /* 0x0000000c000c7308 */ /* 0x000fe20000000800 */
[----:B------:R-:W-:Y:S01]  /*12b00*/  FMNMX.FTZ R8, R35, R8, !PT ;  /* 0x0000000823087209 */ /* 0x000fe20007810000 */
[--C-:B0-----:R-:W-:Y:S01]  /*12b10*/  FFMA.FTZ R20, R2, R60, -R41.reuse ;  /* 0x0000003c02147223 */ /* 0x101fe20000010829 */
[----:B------:R-:W-:Y:S01]  /*12b20*/  ISETP.LT.OR P4, PT, R4, 0x3a, P4 ;  /* 0x0000003a0400780c */ /* 0x000fe20002781670 */
[C-C-:B------:R-:W-:Y:S01]  /*12b30*/  FFMA.FTZ R4, R2.reuse, R61, -R41.reuse ;  /* 0x0000003d02047223 */ /* 0x140fe20000010829 */
[----:B------:R-:W-:Y:S01]  /*12b40*/  FMNMX.FTZ R8, R21, R8, !PT ;  /* 0x0000000815087209 */ /* 0x000fe20007810000 */
[--C-:B------:R-:W-:Y:S01]  /*12b50*/  FFMA.FTZ R34, R2, R64, -R41.reuse ;  /* 0x0000004002227223 */ /* 0x100fe20000010829 */
[----:B------:R-:W-:Y:S01]  /*12b60*/  FSEL R3, R54, -INF , !P5 ;  /* 0xff80000036037808 */ /* 0x000fe20006800000 */
[----:B------:R-:W-:Y:S01]  /*12b70*/  MUFU.EX2 R61, R20 ;  /* 0x00000014003d7308 */ /* 0x000fe20000000800 */
[----:B------:R-:W-:Y:S01]  /*12b80*/  FMNMX.FTZ R8, R39, R8, !PT ;  /* 0x0000000827087209 */ /* 0x000fe20007810000 */
[C-C-:B------:R-:W-:Y:S01]  /*12b90*/  FFMA.FTZ R26, R2.reuse, R36, -R41.reuse ;  /* 0x00000024021a7223 */ /* 0x140fe20000010829 */
[----:B------:R-:W-:Y:S01]  /*12ba0*/  FSEL R55, R55, -INF , !P4 ;  /* 0xff80000037377808 */ /* 0x000fe20006000000 */
[C-C-:B------:R-:W-:Y:S01]  /*12bb0*/  FFMA.FTZ R30, R2.reuse, R40, -R41.reuse ;  /* 0x00000028021e7223 */ /* 0x140fe20000010829 */
[----:B------:R-:W-:Y:S01]  /*12bc0*/  FMNMX.FTZ R8, R25, R8, !PT ;  /* 0x0000000819087209 */ /* 0x000fe20007810000 */
[----:B------:R-:W-:-:S02]  /*12bd0*/  FFMA.FTZ R36, R2, R52, -R41 ;  /* 0x0000003402247223 */ /* 0x000fc40000010829 */
[----:B------:R0:W1:Y:S01]  /*12be0*/  MUFU.EX2 R45, R14 ;  /* 0x0000000e002d7308 */ /* 0x0000620000000800 */
[----:B------:R-:W-:-:S04]  /*12bf0*/  FMNMX.FTZ R8, R43, R8, !PT ;  /* 0x000000082b087209 */ /* 0x000fc80007810000 */
[----:B------:R-:W-:-:S03]  /*12c00*/  FMNMX.FTZ R8, R29, R8, !PT ;  /* 0x000000081d087209 */ /* 0x000fc60007810000 */
[----:B------:R-:W-:Y:S01]  /*12c10*/  MUFU.EX2 R63, R32 ;  /* 0x00000020003f7308 */ /* 0x000fe20000000800 */
[----:B------:R-:W-:Y:S01]  /*12c20*/  FMNMX.FTZ R8, R47, R8, !PT ;  /* 0x000000082f087209 */ /* 0x000fe20007810000 */
[C-C-:B0-----:R-:W-:Y:S01]  /*12c30*/  FFMA.FTZ R14, R2.reuse, R28, -R41.reuse ;  /* 0x0000001c020e7223 */ /* 0x141fe20000010829 */
[----:B------:R-:W-:-:S02]  /*12c40*/  FFMA.FTZ R28, R2, R58, -R41 ;  /* 0x0000003a021c7223 */ /* 0x000fc40000010829 */
[----:B------:R-:W-:-:S03]  /*12c50*/  FMNMX.FTZ R8, R33, R8, !PT ;  /* 0x0000000821087209 */ /* 0x000fc60007810000 */
[----:B------:R-:W0:Y:S01]  /*12c60*/  MUFU.EX2 R4, R4 ;  /* 0x0000000400047308 */ /* 0x000e220000000800 */
[----:B------:R-:W-:-:S04]  /*12c70*/  FMNMX.FTZ R8, R51, R8, !PT ;  /* 0x0000000833087209 */ /* 0x000fc80007810000 */
[----:B------:R-:W-:-:S03]  /*12c80*/  FMNMX.FTZ R8, R3, R8, !PT ;  /* 0x0000000803087209 */ /* 0x000fc60007810000 */
[----:B------:R-:W-:Y:S01]  /*12c90*/  MUFU.EX2 R65, R34 ;  /* 0x0000002200417308 */ /* 0x000fe20000000800 */
[----:B------:R-:W-:-:S05]  /*12ca0*/  FMNMX.FTZ R8, R55, R8, !PT ;  /* 0x0000000837087209 */ /* 0x000fca0007810000 */
[----:B------:R-:W2:Y:S02]  /*12cb0*/  SHFL.BFLY PT, R37, R8, 0x2, 0x1f ;  /* 0x0c401f0008257f89 */ /* 0x000ea400000e0000 */
[----:B------:R-:W-:Y:S08]  /*12cc0*/  MUFU.EX2 R24, R24 ;  /* 0x0000001800187308 */ /* 0x000ff00000000800 */
[----:B------:R3:W-:Y:S08]  /*12cd0*/  MUFU.EX2 R53, R14 ;  /* 0x0000000e00357308 */ /* 0x0007f00000000800 */
[----:B------:R4:W-:Y:S01]  /*12ce0*/  MUFU.EX2 R59, R28 ;  /* 0x0000001c003b7308 */ /* 0x0009e20000000800 */
[----:B---3--:R-:W-:-:S01]  /*12cf0*/  FFMA.FTZ R14, R2, R44, -R41 ;  /* 0x0000002c020e7223 */ /* 0x008fc20000010829 */
[----:B--2---:R-:W-:-:S06]  /*12d00*/  FMNMX.FTZ R37, R8, R37, !PT ;  /* 0x0000002508257209 */ /* 0x004fcc0007810000 */
[----:B------:R-:W-:Y:S01]  /*12d10*/  MUFU.EX2 R26, R26 ;  /* 0x0000001a001a7308 */ /* 0x000fe20000000800 */
[----:B----4-:R-:W-:-:S01]  /*12d20*/  FFMA.FTZ R28, R2, R48, -R41 ;  /* 0x00000030021c7223 */ /* 0x010fc20000010829 */
[----:B------:R-:W-:Y:S01]  /*12d30*/  FFMA.FTZ R41, R2, R66, -R41 ;  /* 0x0000004202297223 */ /* 0x000fe20000010829 */
[----:B------:R-:W2:Y:S05]  /*12d40*/  SHFL.BFLY PT, R8, R37, 0x1, 0x1f ;  /* 0x0c201f0025087f89 */ /* 0x000eaa00000e0000 */
[----:B------:R-:W-:Y:S08]  /*12d50*/  MUFU.EX2 R30, R30 ;  /* 0x0000001e001e7308 */ /* 0x000ff00000000800 */
[----:B------:R-:W-:Y:S08]  /*12d60*/  MUFU.EX2 R14, R14 ;  /* 0x0000000e000e7308 */ /* 0x000ff00000000800 */
[----:B------:R-:W-:Y:S01]  /*12d70*/  MUFU.EX2 R36, R36 ;  /* 0x0000002400247308 */ /* 0x000fe20000000800 */
[----:B--2---:R-:W-:-:S04]  /*12d80*/  FMNMX.FTZ R8, R37, R8, !PT ;  /* 0x0000000825087209 */ /* 0x004fc80007810000 */
[----:B------:R-:W-:Y:S01]  /*12d90*/  FSETP.NEU.FTZ.AND P3, PT, R8, -INF , PT ;  /* 0xff8000000800780b */ /* 0x000fe20003f7d000 */
[----:B------:R-:W-:-:S02]  /*12da0*/  FFMA.FTZ R20, R2, R8, -8 ;  /* 0xc100000002147423 */ /* 0x000fc40000010008 */
[----:B------:R-:W-:Y:S03]  /*12db0*/  MUFU.EX2 R41, R41 ;  /* 0x0000002900297308 */ /* 0x000fe60000000800 */
[----:B------:R-:W-:-:S05]  /*12dc0*/  FSEL R20, R20, RZ, P3 ;  /* 0x000000ff14147208 */ /* 0x000fca0001800000 */
[----:B------:R-:W-:Y:S01]  /*12dd0*/  MUFU.EX2 R28, R28 ;  /* 0x0000001c001c7308 */ /* 0x000fe20000000800 */
[----:B------:R-:W-:-:S01]  /*12de0*/  FFMA.FTZ R9, R2, R9, -R20 ;  /* 0x0000000902097223 */ /* 0x000fc20000010814 */
[C-C-:B------:R-:W-:Y:S01]  /*12df0*/  FFMA.FTZ R27, R2.reuse, R27, -R20.reuse ;  /* 0x0000001b021b7223 */ /* 0x140fe20000010814 */
        /* <DEDUP_REMOVED lines=13> */
[----:B------:R1:W2:Y:S01]  /*12ed0*/  MUFU.EX2 R32, R27 ;  /* 0x0000001b00207308 */ /* 0x0002a20000000800 */
[----:B------:R-:W-:-:S01]  /*12ee0*/  FFMA.FTZ R3, R2, R3, -R20 ;  /* 0x0000000302037223 */ /* 0x000fc20000010814 */
[----:B------:R-:W-:-:S06]  /*12ef0*/  FFMA.FTZ R20, R2, R55, -R20 ;  /* 0x0000003702147223 */ /* 0x000fcc0000010814 */
[----:B------:R-:W3:Y:S01]  /*12f00*/  MUFU.EX2 R13, R13 ;  /* 0x0000000d000d7308 */ /* 0x000ee20000000800 */
[----:B-1----:R-:W-:-:S04]  /*12f10*/  FADD.FTZ R27, R12, R45 ;  /* 0x0000002d0c1b7221 */ /* 0x002fc80000010000 */
[----:B0-----:R-:W-:-:S03]  /*12f20*/  FADD.FTZ R48, R4, R27 ;  /* 0x0000001b04307221 */ /* 0x001fc60000010000 */
[----:B------:R0:W1:Y:S01]  /*12f30*/  MUFU.EX2 R34, R31 ;  /* 0x0000001f00227308 */ /* 0x0000620000000800 */
[----:B--2---:R-:W-:-:S07]  /*12f40*/  FADD.FTZ R46, R9, R32 ;  /* 0x00000020092e7221 */ /* 0x004fce0000010000 */
[----:B------:R-:W2:Y:S01]  /*12f50*/  MUFU.EX2 R15, R15 ;  /* 0x0000000f000f7308 */ /* 0x000ea20000000800 */
[----:B---3--:R-:W-:-:S01]  /*12f60*/  FADD.FTZ R27, R13, R46 ;  /* 0x0000002e0d1b7221 */ /* 0x008fc20000010000 */
[C---:B0-----:R-:W-:Y:S01]  /*12f70*/  FADD.FTZ R31, R49.reuse, R48 ;  /* 0x00000030311f7221 */ /* 0x041fe20000010000 */
[----:B------:R-:W-:-:S03]  /*12f80*/  F2FP.SATFINITE.E4M3.F32.PACK_AB_MERGE_C R49, R49, R4, RZ ;  /* 0x000000043131723e */ /* 0x000fc600048070ff */
[----:B------:R-:W-:Y:S01]  /*12f90*/  FADD.FTZ R48, R24, R31 ;  /* 0x0000001f18307221 */ /* 0x000fe20000010000 */
[----:B------:R-:W-:Y:S01]  /*12fa0*/  F2FP.SATFINITE.E4M3.F32.PACK_AB_MERGE_C R188, R45, R12, R49 ;  /* 0x0000000c2dbc723e */ /* 0x000fe20004807031 */
[----:B------:R-:W0:Y:S01]  /*12fb0*/  MUFU.EX2 R38, R35 ;  /* 0x0000002300267308 */ /* 0x000e220000000800 */
[----:B-1----:R-:W-:-:S01]  /*12fc0*/  FADD.FTZ R46, R34, R27 ;  /* 0x0000001b222e7221 */ /* 0x002fc20000010000 */
[----:B------:R-:W-:Y:S01]  /*12fd0*/  FADD.FTZ R31, R53, R48 ;  /* 0x00000030351f7221 */ /* 0x000fe20000010000 */
[----:B------:R-:W-:Y:S02]  /*12fe0*/  F2FP.SATFINITE.E4M3.F32.PACK_AB_MERGE_C R34, R34, R13, RZ ;  /* 0x0000000d2222723e */ /* 0x000fe400048070ff */
[----:B------:R-:W-:Y:S01]  /*12ff0*/  F2FP.SATFINITE.E4M3.F32.PACK_AB_MERGE_C R13, R41, R36, RZ ;  /* 0x00000024290d723e */ /* 0x000fe200048070ff */
[----:B------:R-:W-:-:S01]  /*13000*/  FADD.FTZ R12, R26, R31 ;  /* 0x0000001f1a0c7221 */ /* 0x000fc20000010000 */
[----:B------:R-:W-:Y:S01]  /*13010*/  F2FP.SATFINITE.E4M3.F32.PACK_AB_MERGE_C R26, R59, R26, RZ ;  /* 0x0000001a3b1a723e */ /* 0x000fe200048070ff */
[----:B------:R-:W1:Y:S01]  /*13020*/  MUFU.EX2 R21, R21 ;  /* 0x0000001500157308 */ /* 0x000e620000000800 */
[----:B--2---:R-:W-:-:S01]  /*13030*/  FADD.FTZ R27, R15, R46 ;  /* 0x0000002e0f1b7221 */ /* 0x004fc20000010000 */
[----:B------:R-:W-:Y:S01]  /*13040*/  FADD.FTZ R59, R59, R12 ;  /* 0x0000000c3b3b7221 */ /* 0x000fe20000010000 */
[----:B------:R-:W-:-:S02]  /*13050*/  F2FP.SATFINITE.E4M3.F32.PACK_AB_MERGE_C R190, R53, R24, R26 ;  /* 0x0000001835be723e */ /* 0x000fc4000480701a */
[----:B------:R-:W-:Y:S01]  /*13060*/  F2FP.SATFINITE.E4M3.F32.PACK_AB_MERGE_C R26, R63, R14, RZ ;  /* 0x0000000e3f1a723e */ /* 0x000fe200048070ff */
[----:B------:R-:W-:-:S01]  /*13070*/  FADD.FTZ R24, R30, R59 ;  /* 0x0000003b1e187221 */ /* 0x000fc20000010000 */
[----:B------:R-:W-:Y:S01]  /*13080*/  F2FP.SATFINITE.E4M3.F32.PACK_AB_MERGE_C R186, R65, R28, R13 ;  /* 0x0000001c41ba723e */ /* 0x000fe2000480700d */
[----:B------:R-:W2:Y:S01]  /*13090*/  MUFU.EX2 R40, R39 ;  /* 0x0000002700287308 */ /* 0x000ea20000000800 */
[----:B0-----:R-:W-:-:S01]  /*130a0*/  FADD.FTZ R46, R38, R27 ;  /* 0x0000001b262e7221 */ /* 0x001fc20000010000 */
[C---:B------:R-:W-:Y:S01]  /*130b0*/  FADD.FTZ R31, R61.reuse, R24 ;  /* 0x000000183d1f7221 */ /* 0x040fe20000010000 */
[----:B------:R-:W-:Y:S02]  /*130c0*/  F2FP.SATFINITE.E4M3.F32.PACK_AB_MERGE_C R189, R32, R9, R34 ;  /* 0x0000000920bd723e */ /* 0x000fe40004807022 */
[----:B------:R-:W-:Y:S01]  /*130d0*/  F2FP.SATFINITE.E4M3.F32.PACK_AB_MERGE_C R184, R61, R30, R26 ;  /* 0x0000001e3db8723e */ /* 0x000fe2000480701a */
[----:B------:R-:W-:-:S02]  /*130e0*/  FADD.FTZ R14, R14, R31 ;  /* 0x0000001f0e0e7221 */ /* 0x000fc40000010000 */
[----:B------:R-:W0:Y:S01]  /*130f0*/  MUFU.EX2 R25, R25 ;  /* 0x0000001900197308 */ /* 0x000e220000000800 */
[----:B-1----:R-:W-:-:S01]  /*13100*/  FADD.FTZ R27, R21, R46 ;  /* 0x0000002e151b7221 */ /* 0x002fc20000010000 */
[----:B------:R-:W-:-:S04]  /*13110*/  FADD.FTZ R63, R63, R14 ;  /* 0x0000000e3f3f7221 */ /* 0x000fc80000010000 */
[----:B------:R-:W-:Y:S02]  /*13120*/  FADD.FTZ R28, R28, R63 ;  /* 0x0000003f1c1c7221 */ /* 0x000fe40000010000 */
[----:B------:R-:W1:Y:S01]  /*13130*/  MUFU.EX2 R42, R43 ;  /* 0x0000002b002a7308 */ /* 0x000e620000000800 */
[----:B--2---:R-:W-:-:S01]  /*13140*/  FADD.FTZ R12, R40, R27 ;  /* 0x0000001b280c7221 */ /* 0x004fc20000010000 */
[----:B------:R-:W-:Y:S01]  /*13150*/  FADD.FTZ R65, R65, R28 ;  /* 0x0000001c41417221 */ /* 0x000fe20000010000 */
[----:B------:R-:W-:-:S03]  /*13160*/  F2FP.SATFINITE.E4M3.F32.PACK_AB_MERGE_C R21, R40, R21, RZ ;  /* 0x000000152815723e */ /* 0x000fc600048070ff */
[----:B------:R-:W-:Y:S01]  /*13170*/  FADD.FTZ R36, R36, R65 ;  /* 0x0000004124247221 */ /* 0x000fe20000010000 */
[----:B------:R-:W-:Y:S01]  /*13180*/  F2FP.SATFINITE.E4M3.F32.PACK_AB_MERGE_C R191, R38, R15, R21 ;  /* 0x0000000f26bf723e */ /* 0x000fe20004807015 */
        /* <DEDUP_REMOVED lines=8> */
[----:B------:R-:W-:-:S04]  /*13210*/  F2FP.SATFINITE.E4M3.F32.PACK_AB_MERGE_C R29, R44, R29, RZ ;  /* 0x0000001d2c1d723e */ /* 0x000fc800048070ff */
[----:B------:R-:W-:Y:S02]  /*13220*/  F2FP.SATFINITE.E4M3.F32.PACK_AB_MERGE_C R185, R42, R25, R29 ;  /* 0x000000192ab9723e */ /* 0x000fe4000480701d */
[----:B------:R-:W-:Y:S01]  /*13230*/  MUFU.EX2 R3, R3 ;  /* 0x0000000300037308 */ /* 0x000fe20000000800 */
[----:B-1----:R-:W-:-:S07]  /*13240*/  FADD.FTZ R13, R33, R12 ;  /* 0x0000000c210d7221 */ /* 0x002fce0000010000 */
[----:B------:R-:W0:Y:S01]  /*13250*/  MUFU.EX2 R20, R20 ;  /* 0x0000001400147308 */ /* 0x000e220000000800 */
[----:B--2---:R-:W-:-:S01]  /*13260*/  FADD.FTZ R12, R4, R13 ;  /* 0x0000000d040c7221 */ /* 0x004fc20000010000 */
[----:B0-----:R-:W-:-:S03]  /*13270*/  F2FP.SATFINITE.E4M3.F32.PACK_AB_MERGE_C R9, R20, R3, RZ ;  /* 0x000000031409723e */ /* 0x001fc600048070ff */
[----:B------:R-:W-:Y:S01]  /*13280*/  FADD.FTZ R3, R3, R12 ;  /* 0x0000000c03037221 */ /* 0x000fe20000010000 */
[----:B------:R-:W-:Y:S01]  /*13290*/  F2FP.SATFINITE.E4M3.F32.PACK_AB_MERGE_C R187, R4, R33, R9 ;  /* 0x0000002104bb723e */ /* 0x000fe20004807009 */
[----:B------:R-:W-:Y:S02]  /*132a0*/  FADD.FTZ R4, R41, R36 ;  /* 0x0000002429047221 */ /* 0x000fe40000010000 */
[----:B------:R-:W-:-:S01]  /*132b0*/  FADD.FTZ R3, R20, R3 ;  /* 0x0000000314037221 */ /* 0x000fc20000010000 */
[----:B------:R-:W-:Y:S01]  /*132c0*/  VIADD R9, R56, 0xfffffffe ;  /* 0xfffffffe38097836 */ /* 0x000fe20000000000 */
        /* <DEDUP_REMOVED lines=12> */
.L_x_1374:
[----:B------:R-:W-:-:S13]  /*13390*/  ISETP.NE.AND P3, PT, R11, 0x1, PT ;  /* 0x000000010b00780c */ /* 0x000fda0003f65270 */
[----:B------:R-:W0:Y:S02]  /*133a0*/  @P3 LDC.64 R14, c[0x0][0x9e8] ;  /* 0x00027a00ff0e3b82 */ /* 0x000e240000000a00 */
[----:B0-----:R-:W-:-:S05]  /*133b0*/  @P3 IMAD.HI.U32 R14, R12, R14, RZ ;  /* 0x0000000e0c0e3227 */ /* 0x001fca00078e00ff */
[----:B------:R-:W-:-:S07]  /*133c0*/  @P3 SHF.R.U32.HI R12, RZ, R15, R14 ;  /* 0x0000000fff0c3219 */ /* 0x000fce000001160e */
.L_x_1375:
[----:B------:R-:W-:Y:S05]  /*133d0*/  BSYNC B0 ;  /* 0x0000000000007941 */ /* 0x000fea0003800000 */
.L_x_1373:
[----:B------:R-:W-:-:S05]  /*133e0*/  IMAD R11, R12, R11, R11 ;  /* 0x0000000b0c0b7224 */ /* 0x000fca00078e020b */
[----:B------:R-:W-:-:S07]  /*133f0*/  VIMNMX R10, R10, R11, PT ;  /* 0x0000000b0a0a7248 */ /* 0x000fce0003fe0100 */
.L_x_1372:
[----:B------:R-:W-:Y:S01]  /*13400*/  SHF.R.S32.HI R11, RZ, 0x1f, R10 ;  /* 0x0000001fff0b7819 */ /* 0x000fe2000001140a */
[----:B------:R-:W-:Y:S01]  /*13410*/  ULDC UR49, c[0x0][0x9e4] ;  /* 0x0002790000317ab9 */ /* 0x000fe20000000800 */
[----:B------:R-:W-:Y:S01]  /*13420*/  ULDC UR48, c[0x0][0x9e4] ;  /* 0x0002790000307ab9 */ /* 0x000fe20000000800 */
[----:B------:R-:W-:Y:S01]  /*13430*/  ULDC UR50, c[0x0][0x9dc] ;  /* 0x0002770000327ab9 */ /* 0x000fe20000000800 */
[----:B------:R-:W-:Y:S01]  /*13440*/  LEA.HI R11, R11, R10, RZ, 0x6 ;  /* 0x0000000a0b0b7211 */ /* 0x000fe200078f30ff */
[----:B------:R-:W-:Y:S01]  /*13450*/  ULDC UR52, c[0x0][0x9dc] ;  /* 0x0002770000347ab9 */ /* 0x000fe20000000800 */
[----:B------:R-:W-:Y:S01]  /*13460*/  ULDC UR53, c[0x0][0x9e0] ;  /* 0x0002780000357ab9 */ /* 0x000fe20000000800 */
[----:B------:R-:W-:Y:S01]  /*13470*/  ULDC UR51, c[0x0][0x9e0] ;  /* 0x0002780000337ab9 */ /* 0x000fe20000000800 */
[----:B------:R-:W-:Y:S02]  /*13480*/  SHF.R.S32.HI R12, RZ, 0x6, R11 ;  /* 0x00000006ff0c7819 */ /* 0x000fe4000001140b */
[----:B------:R-:W-:-:S02]  /*13490*/  CS2R R150, SRZ ;  /* 0x0000000000967805 */ /* 0x000fc4000001ff00 */
[----:B------:R-:W-:Y:S02]  /*134a0*/  CS2R R148, SRZ ;  /* 0x0000000000947805 */ /* 0x000fe4000001ff00 */
[----:B------:R-:W-:Y:S02]  /*134b0*/  CS2R R146, SRZ ;  /* 0x0000000000927805 */ /* 0x000fe4000001ff00 */
[----:B------:R-:W-:Y:S02]  /*134c0*/  VIMNMX R12, R203, R12, !PT ;  /* 0x0000000ccb0c7248 */ /* 0x000fe40007fe0100 */
[----:B------:R-:W-:Y:S02]  /*134d0*/  CS2R R144, SRZ ;  /* 0x0000000000907805 */ /* 0x000fe4000001ff00 */
[----:B------:R-:W-:Y:S02]  /*134e0*/  CS2R R142, SRZ ;  /* 0x00000000008e7805 */ /* 0x000fe4000001ff00 */
[----:B------:R-:W-:-:S02]  /*134f0*/  CS2R R140, SRZ ;  /* 0x00000000008c7805 */ /* 0x000fc4000001ff00 */
[----:B------:R-:W-:Y:S02]  /*13500*/  ISETP.GE.AND P3, PT, R9, R12, PT ;  /* 0x0000000c0900720c */ /* 0x000fe40003f66270 */
        /* <DEDUP_REMOVED lines=57> */
[----:B------:R-:W-:Y:S01]  /*138a0*/  CS2R R24, SRZ ;  /* 0x0000000000187805 */ /* 0x000fe2000001ff00 */
[----:B------:R-:W-:Y:S06]  /*138b0*/  @!P3 BRA `(.L_x_1376) ;  /* 0x000000240030b947 */ /* 0x000fec0003800000 */
[----:B------:R-:W-:Y:S02]  /*138c0*/  IMAD.IADD R13, R152, 0x1, R0 ;  /* 0x00000001980d7824 */ /* 0x000fe400078e0200 */
[----:B------:R-:W-:Y:S02]  /*138d0*/  IMAD.MOV.U32 R151, RZ, RZ, RZ ;  /* 0x000000ffff977224 */ /* 0x000fe400078e00ff */
[----:B------:R-:W-:-:S07]  /*138e0*/  VIADD R14, R13, 0x8 ;  /* 0x000000080d0e7836 */ /* 0x000fce0000000000 */
.L_x_1395:
[----:B------:R-:W-:Y:S01]  /*138f0*/  ISETP.NE.AND P3, PT, R202, RZ, PT ;  /* 0x000000ffca00720c */ /* 0x000fe20003f65270 */
[----:B------:R-:W-:Y:S01]  /*13900*/  VIADD R15, R200, 0x1 ;  /* 0x00000001c80f7836 */ /* 0x000fe20000000000 */
[----:B------:R-:W-:Y:S05]  /*13910*/  YIELD ;  /* 0x0000000000007946 */ /* 0x000fea0003800000 */
[----:B------:R-:W-:-:S04]  /*13920*/  ISETP.NE.AND P4, PT, R15, 0x2, PT ;  /* 0x000000020f00780c */ /* 0x000fc80003f85270 */
[----:B------:R-:W-:Y:S02]  /*13930*/  SEL R7, RZ, 0x1, P4 ;  /* 0x00000001ff077807 */ /* 0x000fe40002000000 */
[----:B------:R-:W-:Y:S02]  /*13940*/  SEL R15, R15, RZ, P4 ;  /* 0x000000ff0f0f7207 */ /* 0x000fe40002000000 */
[----:B------:R-:W-:Y:S01]  /*13950*/  LOP3.LUT R20, R194, R7, RZ, 0x3c, !PT ;  /* 0x00000007c2147212 */ /* 0x000fe200078e3cff */
[----:B------:R-:W-:Y:S06]  /*13960*/  @P3 BRA `(.L_x_1377) ;  /* 0x0000000000303947 */ /* 0x000fec0003800000 */
[----:B------:R-:W-:Y:S05]  /*13970*/  @!P0 BRA `(.L_x_1378) ;  /* 0x0000000000048947 */ /* 0x000fea0003800000 */
[----:B------:R-:W-:Y:S01]  /*13980*/  BPT.TRAP 0x1 ;  /* 0x000000040000795c */ /* 0x000fe20000300000 */
.L_x_1378:
[----:B------:R-:W-:Y:S01]  /*13990*/  IMAD R10, R15, 0x8, R16 ;  /* 0x000000080f0a7824 */ /* 0x000fe200078e0210 */
[----:B------:R-:W-:-:S04]  /*139a0*/  SHF.L.U32 R7, R20, 0x1f, RZ ;  /* 0x0000001f14077819 */ /* 0x000fc800000006ff */
[----:B------:R0:W1:Y:S01]  /*139b0*/  SYNCS.PHASECHK.TRANS64.TRYWAIT P4, [R10+URZ+0x28430], R7 ;  /* 0x028430070a0075a7 */ /* 0x000062000808017f */
[----:B------:R-:W-:Y:S05]  /*139c0*/  @!P0 BRA `(.L_x_1379) ;  /* 0x0000000000048947 */ /* 0x000fea0003800000 */
[----:B------:R-:W-:Y:S01]  /*139d0*/  BPT.TRAP 0x1 ;  /* 0x000000040000795c */ /* 0x000fe20000300000 */
.L_x_1379:
[----:B------:R-:W-:Y:S04]  /*139e0*/  BSSY B0, `(.L_x_1377) ;  /* 0x0000004000007945 */ /* 0x000fe80003800000 */
[----:B-1----:R-:W-:Y:S05]  /*139f0*/  @P4 BRA `(.L_x_1380) ;  /* 0x0000000000084947 */ /* 0x002fea0003800000 */
[----:B------:R-:W1:Y:S02]  /*13a00*/  SYNCS.PHASECHK.TRANS64.TRYWAIT P4, [R10+URZ+0x28430], R7 ;  /* 0x028430070a0075a7 */ /* 0x000e64000808017f */
[----:B-1----:R-:W-:Y:S05]  /*13a10*/  @!P4 BRA `(.L_x_1381) ;  /* 0x0000012800b8c947 */ /* 0x002fea0003800000 */
.L_x_1380:
[----:B------:R-:W-:Y:S05]  /*13a20*/  BSYNC B0 ;  /* 0x0000000000007941 */ /* 0x000fea0003800000 */
.L_x_1377:
[----:B01----:R-:W0:Y:S01]  /*13a30*/  S2R R7, SR_TID.X ;  /* 0x0000000000077919 */ /* 0x003e220000002100 */
[----:B------:R-:W-:Y:S05]  /*13a40*/  WARPSYNC.ALL ;  /* 0x0000000000007948 */ /* 0x000fea0003800000 */
[----:B------:R-:W-:Y:S02]  /*13a50*/  IMAD R10, R15, 0x400, R5 ;  /* 0x000004000f0a7824 */ /* 0x000fe400078e0205 */
[----:B------:R-:W-:Y:S02]  /*13a60*/  IMAD.MOV.U32 R11, RZ, RZ, 0x40000040 ;  /* 0x40000040ff0b7424 */ /* 0x000fe400078e00ff */
[C---:B------:R-:W-:Y:S01]  /*13a70*/  VIADD R154, R10.reuse, 0x2 ;  /* 0x000000020a9a7836 */ /* 0x040fe20000000000 */
[C---:B------:R-:W-:Y:S01]  /*13a80*/  IADD3 R152, R10.reuse, 0x6, RZ ;  /* 0x000000060a987810 */ /* 0x040fe20007ffe0ff */
[C---:B------:R-:W-:Y:S01]  /*13a90*/  VIADD R156, R10.reuse, 0x4 ;  /* 0x000000040a9c7836 */ /* 0x040fe20000000000 */
[----:B------:R-:W-:Y:S01]  /*13aa0*/  R2UR UR14, R10 ;  /* 0x000000000a0e72ca */ /* 0x000fe200000e0000 */
[----:B------:R-:W-:Y:S01]  /*13ab0*/  IMAD.MOV.U32 R155, RZ, RZ, 0x40000040 ;  /* 0x40000040ff9b7424 */ /* 0x000fe200078e00ff */
[----:B------:R-:W-:Y:S01]  /*13ac0*/  R2UR UR15, R11 ;  /* 0x000000000b0f72ca */ /* 0x000fe200000e0000 */
[----:B------:R-:W-:Y:S01]  /*13ad0*/  IMAD.MOV.U32 R157, RZ, RZ, 0x40000040 ;  /* 0x40000040ff9d7424 */ /* 0x000fe200078e00ff */
[----:B------:R-:W-:Y:S01]  /*13ae0*/  R2UR UR10, R154 ;  /* 0x000000009a0a72ca */ /* 0x000fe200000e0000 */
[----:B------:R-:W-:Y:S01]  /*13af0*/  VIADD R154, R10, 0x200 ;  /* 0x000002000a9a7836 */ /* 0x000fe20000000000 */
[----:B------:R-:W-:Y:S01]  /*13b00*/  R2UR UR6, R156 ;  /* 0x000000009c0672ca */ /* 0x000fe200000e0000 */
[----:B------:R-:W-:Y:S01]  /*13b10*/  IMAD.MOV.U32 R153, RZ, RZ, 0x40000040 ;  /* 0x40000040ff997424 */ /* 0x000fe200078e00ff */
[----:B------:R-:W-:Y:S01]  /*13b20*/  R2UR UR18, R152 ;  /* 0x00000000981272ca */ /* 0x000fe200000e0000 */
[C---:B------:R-:W-:Y:S01]  /*13b30*/  VIADD R152, R10.reuse, 0x202 ;  /* 0x000002020a987836 */ /* 0x040fe20000000000 */
[----:B------:R-:W-:Y:S01]  /*13b40*/  R2UR UR11, R155 ;  /* 0x000000009b0b72ca */ /* 0x000fe200000e0000 */
[C---:B------:R-:W-:Y:S01]  /*13b50*/  VIADD R156, R10.reuse, 0x204 ;  /* 0x000002040a9c7836 */ /* 0x040fe20000000000 */
[----:B------:R-:W-:Y:S01]  /*13b60*/  R2UR UR7, R157 ;  /* 0x000000009d0772ca */ /* 0x000fe200000e0000 */
[----:B------:R-:W-:Y:S01]  /*13b70*/  VIADD R10, R10, 0x206 ;  /* 0x000002060a0a7836 */ /* 0x000fe20000000000 */
[----:B------:R-:W-:-:S02]  /*13b80*/  R2UR UR19, R153 ;  /* 0x00000000991372ca */ /* 0x000fc400000e0000 */
[----:B------:R-:W-:Y:S02]  /*13b90*/  R2UR UR22, R154 ;  /* 0x000000009a1672ca */ /* 0x000fe400000e0000 */
[----:B------:R-:W-:Y:S02]  /*13ba0*/  R2UR UR23, R155 ;  /* 0x000000009b1772ca */ /* 0x000fe400000e0000 */
[----:B0-----:R-:W-:Y:S02]  /*13bb0*/  SHF.R.U32.HI R7, RZ, 0x7, R7 ;  /* 0x00000007ff077819 */ /* 0x001fe40000011607 */
[----:B------:R-:W-:Y:S02]  /*13bc0*/  R2UR UR26, R152 ;  /* 0x00000000981a72ca */ /* 0x000fe400000e0000 */
[----:B------:R-:W-:Y:S01]  /*13bd0*/  R2UR UR27, R153 ;  /* 0x00000000991b72ca */ /* 0x000fe200000e0000 */
[----:B------:R-:W-:Y:S01]  /*13be0*/  VIADD R7, R7, 0x8 ;  /* 0x0000000807077836 */ /* 0x000fe20000000000 */
[----:B------:R-:W-:-:S02]  /*13bf0*/  R2UR UR30, R156 ;  /* 0x000000009c1e72ca */ /* 0x000fc400000e0000 */
[----:B------:R-:W-:Y:S02]  /*13c00*/  R2UR UR31, R157 ;  /* 0x000000009d1f72ca */ /* 0x000fe400000e0000 */
[----:B------:R0:W-:Y:S01]  /*13c10*/  BAR.SYNC.DEFER_BLOCKING R7, 0x100 ;  /* 0x000400070000751d */ /* 0x0001e20000010000 */
[----:B------:R-:W-:Y:S02]  /*13c20*/  R2UR UR34, R10 ;  /* 0x000000000a2272ca */ /* 0x000fe400000e0000 */
[----:B------:R-:W-:-:S03]  /*13c30*/  R2UR UR35, R11 ;  /* 0x000000000b2372ca */ /* 0x000fc600000e0000 */
        /* <DEDUP_REMOVED lines=27> */
.L_x_1383:
[----:B------:R-:W-:Y:S01]  /*13df0*/  SHF.L.U32 R7, R194, 0x1f, RZ ;  /* 0x0000001fc2077819 */ /* 0x000fe200000006ff */
[----:B------:R-:W-:-:S04]  /*13e00*/  IMAD R10, R200, 0x8, R16 ;  /* 0x00000008c80a7824 */ /* 0x000fc800078e0210 */
[----:B------:R0:W1:Y:S01]  /*13e10*/  SYNCS.PHASECHK.TRANS64.TRYWAIT P3, [R10+URZ+0x28450], R7 ;  /* 0x028450070a0075a7 */ /* 0x000062000806017f */
[----:B------:R-:W-:Y:S05]  /*13e20*/  @!P0 BRA `(.L_x_1384) ;  /* 0x0000000000048947 */ /* 0x000fea0003800000 */
[----:B------:R-:W-:Y:S01]  /*13e30*/  BPT.TRAP 0x1 ;  /* 0x000000040000795c */ /* 0x000fe20000300000 */
.L_x_1384:
[----:B-1----:R-:W-:Y:S05]  /*13e40*/  @P3 BRA `(.L_x_1382) ;  /* 0x0000000000083947 */ /* 0x002fea0003800000 */
[----:B------:R-:W1:Y:S02]  /*13e50*/  SYNCS.PHASECHK.TRANS64.TRYWAIT P3, [R10+URZ+0x28450], R7 ;  /* 0x028450070a0075a7 */ /* 0x000e64000806017f */
[----:B-1----:R-:W-:Y:S05]  /*13e60*/  @!P3 BRA `(.L_x_1385) ;  /* 0x0000012400b8b947 */ /* 0x002fea0003800000 */
.L_x_1382:
[----:B01----:R-:W-:Y:S01]  /*13e70*/  VIADD R7, R16, 0x8000 ;  /* 0x0000800010077836 */ /* 0x003fe20000000000 */
[----:B------:R-:W-:Y:S05]  /*13e80*/  WARPSYNC.ALL ;  /* 0x0000000000007948 */ /* 0x000fea0003800000 */
[----:B------:R-:W-:Y:S01]  /*13e90*/  SHF.R.U32.HI R7, RZ, 0x4, R7 ;  /* 0x00000004ff077819 */ /* 0x000fe20000011607 */
[----:B------:R-:W-:Y:S01]  /*13ea0*/  IMAD.MOV.U32 R11, RZ, RZ, -0x7fffffe0 ;  /* 0x80000020ff0b7424 */ /* 0x000fe200078e00ff */
[----:B------:R-:W-:-:S06]  /*13eb0*/  WARPGROUP.ARRIVE ;  /* 0x00000000000079c5 */ /* 0x000fcc0000000000 */
[----:B------:R-:W0:Y:S01]  /*13ec0*/  S2R R21, SR_TID.X ;  /* 0x0000000000157919 */ /* 0x000e220000002100 */
[----:B------:R-:W-:Y:S02]  /*13ed0*/  LOP3.LUT R7, R7, 0x3fff, RZ, 0xc0, !PT ;  /* 0x00003fff07077812 */ /* 0x000fe400078ec0ff */
[----:B------:R-:W-:Y:S01]  /*13ee0*/  R2UR UR7, R11 ;  /* 0x000000000b0772ca */ /* 0x000fe200000e0000 */
[----:B------:R-:W-:Y:S01]  /*13ef0*/  IMAD.MOV.U32 R11, RZ, RZ, -0x7fffffe0 ;  /* 0x80000020ff0b7424 */ /* 0x000fe200078e00ff */
[----:B------:R-:W-:-:S05]  /*13f00*/  LOP3.LUT R7, R7, 0x10000, RZ, 0xfc, !PT ;  /* 0x0001000007077812 */ /* 0x000fca00078efcff */
[----:B------:R-:W-:Y:S02]  /*13f10*/  IMAD R10, R200, 0x400, R7 ;  /* 0x00000400c80a7824 */ /* 0x000fe400078e0207 */
[----:B------:R-:W-:-:S03]  /*13f20*/  @!P1 IMAD R7, R15, 0x8, R16 ;  /* 0x000000080f079824 */ /* 0x000fc600078e0210 */
[C---:B------:R-:W-:Y:S01]  /*13f30*/  R2UR UR6, R10.reuse ;  /* 0x000000000a0672ca */ /* 0x040fe200000e0000 */
[----:B------:R-:W-:Y:S02]  /*13f40*/  VIADD R10, R10, 0x2 ;  /* 0x000000020a0a7836 */ /* 0x000fe40000000000 */
[----:B------:R-:W-:-:S05]  /*13f50*/  @!P1 VIADD R7, R7, 0x28440 ;  /* 0x0002844007079836 */ /* 0x000fca0000000000 */
[----:B------:R-:W-:-:S05]  /*13f60*/  @!P1 PRMT R7, RZ, 0x654, R7 ;  /* 0x00000654ff079816 */ /* 0x000fca0000000007 */
[----:B------:R-:W-:Y:S01]  /*13f70*/  QGMMA.64x256x32.F32.E4M3.E4M3 R24, R188, gdesc[UR4], R24, gsb0 ;  /* 0x03e00004bc187df3 */ /* 0x000fe20008000818 */
[----:B------:R-:W-:Y:S02]  /*13f80*/  R2UR UR6, R10 ;  /* 0x000000000a0672ca */ /* 0x000fe400000e0000 */
[----:B------:R-:W-:Y:S02]  /*13f90*/  R2UR UR7, R11 ;  /* 0x000000000b0772ca */ /* 0x000fe400000e0000 */
[----:B0-----:R-:W-:-:S04]  /*13fa0*/  SHF.R.U32.HI R21, RZ, 0x7, R21 ;  /* 0x00000007ff157819 */ /* 0x001fc80000011615 */
[----:B------:R-:W-:Y:S01]  /*13fb0*/  IADD3 R10, -R21, 0xb, RZ ;  /* 0x0000000b150a7810 */ /* 0x000fe20007ffe1ff */
[----:B------:R-:W-:Y:S02]  /*13fc0*/  WARPGROUP.DEPBAR.LE gsb0, 0x0 ;  /* 0x00008000000079c5 */ /* 0x000fe40000010000 */
[----:B------:R-:W-:-:S15]  /*13fd0*/  WARPGROUP.ARRIVE ;  /* 0x00000000000079c5 */ /* 0x000fde0000000000 */
[----:B------:R-:W-:-:S01]  /*13fe0*/  NOP ;  /* 0x0000000000007918 */ /* 0x000fc20000000000 */
[----:B------:R-:W-:Y:S03]  /*13ff0*/  QGMMA.64x256x32.F32.E4M3.E4M3 R24, R184, gdesc[UR4], R24, gsb0 ;  /* 0x03e00004b8187df3 */ /* 0x000fe60008000818 */
[----:B------:R-:W-:Y:S02]  /*14000*/  WARPGROUP.DEPBAR.LE gsb0, 0x0 ;  /* 0x00008000000079c5 */ /* 0x000fe40000010000 */
[----:B------:R-:W-:Y:S01]  /*14010*/  IMAD.SHL.U32 R184, R9, 0x40, RZ ;  /* 0x0000004009b87824 */ /* 0x000fe200078e00ff */
[----:B------:R0:W-:Y:S06]  /*14020*/  BAR.ARV R10, 0x100 ;  /* 0x0004000a0000751d */ /* 0x0001ec0000002000 */
[----:B------:R1:W-:Y:S02]  /*14030*/  @!P1 SYNCS.ARRIVE.TRANS64.RED.A1T0 RZ, [R7+URZ], RZ ;  /* 0x000000ff07ff99a7 */ /* 0x0003e4000810043f */
[----:B-1----:R-:W-:-:S05]  /*14040*/  IADD3 R7, R197, 0x1, -R184 ;  /* 0x00000001c5077810 */ /* 0x002fca0007ffe8b8 */
[----:B------:R-:W-:Y:S01]  /*14050*/  IMAD.IADD R11, R7, 0x1, -R198 ;  /* 0x00000001070b7824 */ /* 0x000fe200078e0ac6 */
[----:B------:R-:W-:-:S03]  /*14060*/  MOV R7, UR50 ;  /* 0x0000003200077c02 */ /* 0x000fc60008000f00 */
[----:B------:R-:W-:Y:S01]  /*14070*/  IMAD R11, R196, -0x2, R11 ;  /* 0xfffffffec40b7824 */ /* 0x000fe200078e020b */
[----:B------:R-:W-:-:S03]  /*14080*/  LOP3.LUT R186, RZ, R7, RZ, 0x33, !PT ;  /* 0x00000007ffba7212 */ /* 0x000fc600078e33ff */
[----:B------:R-:W-:Y:S02]  /*14090*/  VIADD R187, R11, UR53 ;  /* 0x000000350bbb7c36 */ /* 0x000fe40008000000 */
[----:B------:R-:W-:Y:S02]  /*140a0*/  IMAD.IADD R189, R186, 0x1, R11 ;  /* 0x00000001babd7824 */ /* 0x000fe400078e020b */
[C---:B------:R-:W-:Y:S02]  /*140b0*/  IMAD.IADD R185, R0.reuse, 0x1, R187 ;  /* 0x0000000100b97824 */ /* 0x040fe400078e02bb */
[----:B------:R-:W-:Y:S01]  /*140c0*/  IMAD.IADD R21, R0, 0x1, R189 ;  /* 0x0000000100157824 */ /* 0x000fe200078e02bd */
[----:B0-----:R-:W-:Y:S06]  /*140d0*/  @!P2 BRA `(.L_x_1386) ;  /* 0x000000000058a947 */ /* 0x001fec0003800000 */
[----:B------:R-:W-:Y:S01]  /*140e0*/  IADD3 R191, R0, R197, -R198 ;  /* 0x000000c500bf7210 */ /* 0x000fe20007ffe8c6 */
[----:B------:R-:W-:Y:S03]  /*140f0*/  BSSY B0, `(.L_x_1387) ;  /* 0x0000010000007945 */ /* 0x000fe60003800000 */
[----:B------:R-:W-:-:S13]  /*14100*/  ISETP.GT.AND P3, PT, R191, -0x1, PT ;  /* 0xffffffffbf00780c */ /* 0x000fda0003f64270 */
[----:B------:R-:W-:Y:S05]  /*14110*/  @P3 BRA `(.L_x_1388) ;  /* 0x0000000000203947 */ /* 0x000fea0003800000 */
[----:B------:R-:W-:Y:S01]  /*14120*/  IMAD.U32 R186, RZ, RZ, UR49 ;  /* 0x00000031ffba7e24 */ /* 0x000fe2000f8e00ff */
[----:B------:R-:W-:-:S04]  /*14130*/  LOP3.LUT R191, RZ, R191, RZ, 0x33, !PT ;  /* 0x000000bfffbf7212 */ /* 0x000fc800078e33ff */
[----:B------:R-:W-:-:S13]  /*14140*/  ISETP.NE.AND P3, PT, R186, 0x1, PT ;  /* 0x00000001ba00780c */ /* 0x000fda0003f65270 */
[----:B------:R-:W0:Y:S02]  /*14150*/  @P3 LDC.64 R10, c[0x0][0x9e8] ;  /* 0x00027a00ff0a3b82 */ /* 0x000e240000000a00 */
[----:B0-----:R-:W-:-:S05]  /*14160*/  @P3 IMAD.HI.U32 R10, R191, R10, RZ ;  /* 0x0000000abf0a3227 */ /* 0x001fca00078e00ff */
[----:B------:R-:W-:-:S04]  /*14170*/  @P3 SHF.R.U32.HI R191, RZ, R11, R10 ;  /* 0x0000000bffbf3219 */ /* 0x000fc8000001160a */
[----:B------:R-:W-:Y:S01]  /*14180*/  LOP3.LUT R191, RZ, R191, RZ, 0x33, !PT ;  /* 0x000000bfffbf7212 */ /* 0x000fe200078e33ff */
[----:B------:R-:W-:Y:S06]  /*14190*/  BRA `(.L_x_1389) ;  /* 0x0000000000147947 */ /* 0x000fec0003800000 */
.L_x_1388:
[----:B------:R-:W-:-:S05]  /*141a0*/  IMAD.U32 R186, RZ, RZ, UR49 ;  /* 0x00000031ffba7e24 */ /* 0x000fca000f8e00ff */
[----:B------:R-:W-:-:S13]  /*141b0*/  ISETP.NE.AND P3, PT, R186, 0x1, PT ;  /* 0x00000001ba00780c */ /* 0x000fda0003f65270 */
[----:B------:R-:W0:Y:S02]  /*141c0*/  @P3 LDC.64 R10, c[0x0][0x9e8] ;  /* 0x00027a00ff0a3b82 */ /* 0x000e240000000a00 */
[----:B0-----:R-:W-:-:S05]  /*141d0*/  @P3 IMAD.HI.U32 R10, R191, R10, RZ ;  /* 0x0000000abf0a3227 */ /* 0x001fca00078e00ff */
[----:B------:R-:W-:-:S07]  /*141e0*/  @P3 SHF.R.U32.HI R191, RZ, R11, R10 ;  /* 0x0000000bffbf3219 */ /* 0x000fce000001160a */
.L_x_1389:
[----:B------:R-:W-:Y:S05]  /*141f0*/  BSYNC B0 ;  /* 0x0000000000007941 */ /* 0x000fea0003800000 */
.L_x_1387:
[----:B------:R-:W-:-:S04]  /*14200*/  IMAD R191, R191, R186, -R184 ;  /* 0x000000babfbf7224 */ /* 0x000fc800078e0ab8 */
[----:B------:R-:W-:-:S05]  /*14210*/  IMAD R10, R196, -0x2, R191 ;  /* 0xfffffffec40a7824 */ /* 0x000fca00078e02bf */
[----:B------:R-:W-:Y:S02]  /*14220*/  VIADDMNMX R185, R10, R186, R185, PT ;  /* 0x000000ba0ab97246 */ /* 0x000fe400038001b9 */
[----:B------:R-:W-:-:S07]  /*14230*/  VIMNMX R21, R21, R10, !PT ;  /* 0x0000000a15157248 */ /* 0x000fce0007fe0100 */
.L_x_1386:
[----:B------:R-:W-:Y:S02]  /*14240*/  ISETP.GT.AND P3, PT, R9, -0x1, PT ;  /* 0xffffffff0900780c */ /* 0x000fe40003f64270 */
[----:B------:R-:W-:Y:S02]  /*14250*/  IADD3 R187, R187, 0x8, R0 ;  /* 0x00000008bbbb7810 */ /* 0x000fe40007ffe000 */
[C---:B------:R-:W-:Y:S02]  /*14260*/  ISETP.GT.AND P5, PT, R21.reuse, RZ, P3 ;  /* 0x000000ff1500720c */ /* 0x040fe40001fa4270 */
[----:B------:R-:W-:Y:S02]  /*14270*/  ISETP.GT.AND P4, PT, R21, 0x1, P3 ;  /* 0x000000011500780c */ /* 0x000fe40001f84270 */
[C---:B------:R-:W-:Y:S02]  /*14280*/  ISETP.LT.OR P5, PT, R185.reuse, 0x1, P5 ;  /* 0x00000001b900780c */ /* 0x040fe40002fa1670 */
[----:B------:R-:W-:-:S02]  /*14290*/  ISETP.LT.OR P4, PT, R185, 0x2, P4 ;  /* 0x00000002b900780c */ /* 0x000fc40002781670 */
[----:B------:R-:W-:Y:S02]  /*142a0*/  FSEL R191, R152, -INF , !P5 ;  /* 0xff80000098bf7808 */ /* 0x000fe40006800000 */
[----:B------:R-:W-:Y:S02]  /*142b0*/  FSEL R153, R153, -INF , !P4 ;  /* 0xff80000099997808 */ /* 0x000fe40006000000 */
[C---:B------:R-:W-:Y:S02]  /*142c0*/  ISETP.GT.AND P5, PT, R21.reuse, 0x8, P3 ;  /* 0x000000081500780c */ /* 0x040fe40001fa4270 */
        /* <DEDUP_REMOVED lines=39> */
[----:B------:R-:W-:Y:S02]  /*14540*/  IADD3 R189, R189, 0x8, R0 ;  /* 0x00000008bdbd7810 */ /* 0x000fe40007ffe000 */
[----:B------:R-:W-:Y:S02]  /*14550*/  FSEL R21, R180, -INF , !P5 ;  /* 0xff800000b4157808 */ /* 0x000fe40006800000 */
[----:B------:R-:W-:Y:S01]  /*14560*/  FSEL R181, R181, -INF , !P4 ;  /* 0xff800000b5b57808 */ /* 0x000fe20006000000 */
[----:B------:R-:W-:Y:S06]  /*14570*/  @!P2 BRA `(.L_x_1390) ;  /* 0x00000000005ca947 */ /* 0x000fec0003800000 */
[----:B------:R-:W-:Y:S01]  /*14580*/  ISETP.GT.AND P4, PT, R14, -0x1, PT ;  /* 0xffffffff0e00780c */ /* 0x000fe20003f84270 */
[----:B------:R-:W-:-:S12]  /*14590*/  BSSY B0, `(.L_x_1391) ;  /* 0x0000011000007945 */ /* 0x000fd80003800000 */
[----:B------:R-:W-:Y:S05]  /*145a0*/  @P4 BRA `(.L_x_1392) ;  /* 0x0000000000244947 */ /* 0x000fea0003800000 */
[----:B------:R-:W-:Y:S02]  /*145b0*/  IMAD.U32 R152, RZ, RZ, UR49 ;  /* 0x00000031ff987e24 */ /* 0x000fe4000f8e00ff */
[----:B------:R-:W-:-:S03]  /*145c0*/  VIADD R185, R13, 0x8 ;  /* 0x000000080db97836 */ /* 0x000fc60000000000 */
[----:B------:R-:W-:Y:S02]  /*145d0*/  ISETP.NE.AND P4, PT, R152, 0x1, PT ;  /* 0x000000019800780c */ /* 0x000fe40003f85270 */
[----:B------:R-:W-:-:S11]  /*145e0*/  LOP3.LUT R185, RZ, R185, RZ, 0x33, !PT ;  /* 0x000000b9ffb97212 */ /* 0x000fd600078e33ff */
[----:B------:R-:W0:Y:S02]  /*145f0*/  @P4 LDC.64 R10, c[0x0][0x9e8] ;  /* 0x00027a00ff0a4b82 */ /* 0x000e240000000a00 */
[----:B0-----:R-:W-:-:S05]  /*14600*/  @P4 IMAD.HI.U32 R10, R185, R10, RZ ;  /* 0x0000000ab90a4227 */ /* 0x001fca00078e00ff */
[----:B------:R-:W-:-:S04]  /*14610*/  @P4 SHF.R.U32.HI R185, RZ, R11, R10 ;  /* 0x0000000bffb94219 */ /* 0x000fc8000001160a */
[----:B------:R-:W-:Y:S01]  /*14620*/  LOP3.LUT R185, RZ, R185, RZ, 0x33, !PT ;  /* 0x000000b9ffb97212 */ /* 0x000fe200078e33ff */
[----:B------:R-:W-:Y:S06]  /*14630*/  BRA `(.L_x_1393) ;  /* 0x0000000000187947 */ /* 0x000fec0003800000 */
.L_x_1392:
[----:B------:R-:W-:Y:S02]  /*14640*/  IMAD.U32 R152, RZ, RZ, UR49 ;  /* 0x00000031ff987e24 */ /* 0x000fe4000f8e00ff */
[----:B------:R-:W-:-:S03]  /*14650*/  IMAD.MOV.U32 R185, RZ, RZ, R14 ;  /* 0x000000ffffb97224 */ /* 0x000fc600078e000e */
[----:B------:R-:W-:-:S13]  /*14660*/  ISETP.NE.AND P4, PT, R152, 0x1, PT ;  /* 0x000000019800780c */ /* 0x000fda0003f85270 */
[----:B------:R-:W0:Y:S02]  /*14670*/  @P4 LDC.64 R10, c[0x0][0x9e8] ;  /* 0x00027a00ff0a4b82 */ /* 0x000e240000000a00 */
[----:B0-----:R-:W-:-:S05]  /*14680*/  @P4 IMAD.HI.U32 R10, R14, R10, RZ ;  /* 0x0000000a0e0a4227 */ /* 0x001fca00078e00ff */
[----:B------:R-:W-:-:S07]  /*14690*/  @P4 SHF.R.U32.HI R185, RZ, R11, R10 ;  /* 0x0000000bffb94219 */ /* 0x000fce000001160a */
.L_x_1393:
[----:B------:R-:W-:Y:S05]  /*146a0*/  BSYNC B0 ;  /* 0x0000000000007941 */ /* 0x000fea0003800000 */
.L_x_1391:
[----:B------:R-:W-:-:S04]  /*146b0*/  IMAD R11, R185, R152, -R184 ;  /* 0x00000098b90b7224 */ /* 0x000fc800078e0ab8 */
[----:B------:R-:W-:-:S05]  /*146c0*/  IMAD R10, R196, -0x2, R11 ;  /* 0xfffffffec40a7824 */ /* 0x000fca00078e020b */
[----:B------:R-:W-:Y:S02]  /*146d0*/  VIADDMNMX R187, R10, R152, R187, PT ;  /* 0x000000980abb7246 */ /* 0x000fe400038001bb */
[----:B------:R-:W-:-:S07]  /*146e0*/  VIMNMX R189, R189, R10, !PT ;  /* 0x0000000abdbd7248 */ /* 0x000fce0007fe0100 */
.L_x_1390:
[----:B------:R-:W-:Y:S02]  /*146f0*/  FMNMX.FTZ R10, R191, R6, !PT ;  /* 0x00000006bf0a7209 */ /* 0x000fe40007810000 */
[----:B------:R-:W-:Y:S02]  /*14700*/  ISETP.GT.AND P4, PT, R189, 0x1, P3 ;  /* 0x00000001bd00780c */ /* 0x000fe40001f84270 */
[----:B------:R-:W-:Y:S02]  /*14710*/  FMNMX.FTZ R10, R153, R10, !PT ;  /* 0x0000000a990a7209 */ /* 0x000fe40007810000 */
[----:B------:R-:W-:Y:S02]  /*14720*/  ISETP.LT.OR P5, PT, R187, 0x2, P4 ;  /* 0x00000002bb00780c */ /* 0x000fe400027a1670 */
[----:B------:R-:W-:Y:S02]  /*14730*/  FMNMX.FTZ R10, R205, R10, !PT ;  /* 0x0000000acd0a7209 */ /* 0x000fe40007810000 */
[----:B------:R-:W-:-:S02]  /*14740*/  FSEL R155, R155, -INF , !P5 ;  /* 0xff8000009b9b7808 */ /* 0x000fc40006800000 */
[----:B------:R-:W-:Y:S02]  /*14750*/  FMNMX.FTZ R10, R157, R10, !PT ;  /* 0x0000000a9d0a7209 */ /* 0x000fe40007810000 */
[----:B------:R-:W-:Y:S02]  /*14760*/  ISETP.GT.AND P5, PT, R189, 0x9, P3 ;  /* 0x00000009bd00780c */ /* 0x000fe40001fa4270 */
[----:B------:R-:W-:Y:S02]  /*14770*/  FMNMX.FTZ R10, R237, R10, !PT ;  /* 0x0000000aed0a7209 */ /* 0x000fe40007810000 */
[----:B------:R-:W-:Y:S02]  /*14780*/  ISETP.LT.OR P5, PT, R187, 0xa, P5 ;  /* 0x0000000abb00780c */ /* 0x000fe40002fa1670 */
        /* <DEDUP_REMOVED lines=27> */
[C---:B------:R-:W-:Y:S02]  /*14940*/  ISETP.LT.OR P4, PT, R187.reuse, 0x19, P4 ;  /* 0x00000019bb00780c */ /* 0x040fe40002781670 */
[----:B------:R-:W-:Y:S02]  /*14950*/  ISETP.LT.OR P5, PT, R187, 0x22, P5 ;  /* 0x00000022bb00780c */ /* 0x000fe40002fa1670 */
[----:B------:R-:W-:Y:S02]  /*14960*/  FSEL R166, R166, -INF , !P4 ;  /* 0xff800000a6a67808 */ /* 0x000fe40006000000 */
[----:B------:R-:W-:Y:S02]  /*14970*/  ISETP.GT.AND P4, PT, R189, 0x20, P3 ;  /* 0x00000020bd00780c */ /* 0x000fe40001f84270 */
[----:B------:R-:W-:Y:S02]  /*14980*/  FSEL R171, R171, -INF , !P5 ;  /* 0xff800000abab7808 */ /* 0x000fe40006800000 */
[----:B------:R-:W-:-:S02]  /*14990*/  ISETP.GT.AND P5, PT, R189, RZ, P3 ;  /* 0x000000ffbd00720c */ /* 0x000fc40001fa4270 */
[C---:B------:R-:W-:Y:S02]  /*149a0*/  ISETP.LT.OR P4, PT, R187.reuse, 0x21, P4 ;  /* 0x00000021bb00780c */ /* 0x040fe40002781670 */
[----:B------:R-:W-:Y:S02]  /*149b0*/  ISETP.LT.OR P5, PT, R187, 0x1, P5 ;  /* 0x00000001bb00780c */ /* 0x000fe40002fa1670 */
[----:B------:R-:W-:Y:S02]  /*149c0*/  FSEL R170, R170, -INF , !P4 ;  /* 0xff800000aaaa7808 */ /* 0x000fe40006000000 */
[----:B0-----:R-:W-:Y:S02]  /*149d0*/  FMNMX.FTZ R167, R152, R156, !PT ;  /* 0x0000009c98a77209 */ /* 0x001fe40007810000 */
[----:B------:R-:W-:Y:S02]  /*149e0*/  ISETP.GT.AND P4, PT, R189, 0x28, P3 ;  /* 0x00000028bd00780c */ /* 0x000fe40001f84270 */
[----:B------:R-:W-:Y:S01]  /*149f0*/  FSEL R154, R154, -INF , !P5 ;  /* 0xff8000009a9a7808 */ /* 0x000fe20006800000 */
[----:B------:R-:W0:Y:S01]  /*14a00*/  SHFL.BFLY PT, R156, R167, 0x1, 0x1f ;  /* 0x0c201f00a79c7f89 */ /* 0x000e2200000e0000 */
[----:B------:R-:W-:-:S02]  /*14a10*/  ISETP.LT.OR P4, PT, R187, 0x29, P4 ;  /* 0x00000029bb00780c */ /* 0x000fc40002781670 */
[----:B------:R-:W-:Y:S02]  /*14a20*/  FMNMX.FTZ R152, R154, R8, !PT ;  /* 0x000000089a987209 */ /* 0x000fe40007810000 */
[----:B------:R-:W-:Y:S02]  /*14a30*/  FSEL R174, R174, -INF , !P4 ;  /* 0xff800000aeae7808 */ /* 0x000fe40006000000 */
[----:B------:R-:W-:Y:S02]  /*14a40*/  FMNMX.FTZ R152, R155, R152, !PT ;  /* 0x000000989b987209 */ /* 0x000fe40007810000 */
[C---:B------:R-:W-:Y:S02]  /*14a50*/  ISETP.GT.AND P4, PT, R189.reuse, 0x29, P3 ;  /* 0x00000029bd00780c */ /* 0x040fe40001f84270 */
[----:B------:R-:W-:Y:S02]  /*14a60*/  ISETP.GT.AND P5, PT, R189, 0x30, P3 ;  /* 0x00000030bd00780c */ /* 0x000fe40001fa4270 */
[----:B------:R-:W-:-:S02]  /*14a70*/  FMNMX.FTZ R152, R11, R152, !PT ;  /* 0x000000980b987209 */ /* 0x000fc40007810000 */
[C---:B------:R-:W-:Y:S02]  /*14a80*/  ISETP.LT.OR P4, PT, R187.reuse, 0x2a, P4 ;  /* 0x0000002abb00780c */ /* 0x040fe40002781670 */
[----:B------:R-:W-:Y:S02]  /*14a90*/  ISETP.LT.OR P5, PT, R187, 0x31, P5 ;  /* 0x00000031bb00780c */ /* 0x000fe40002fa1670 */
[----:B------:R-:W-:Y:S02]  /*14aa0*/  FMNMX.FTZ R152, R159, R152, !PT ;  /* 0x000000989f987209 */ /* 0x000fe40007810000 */
[----:B------:R-:W-:Y:S02]  /*14ab0*/  FSEL R175, R175, -INF , !P4 ;  /* 0xff800000afaf7808 */ /* 0x000fe40006000000 */
[----:B------:R-:W-:Y:S02]  /*14ac0*/  FSEL R178, R178, -INF , !P5 ;  /* 0xff800000b2b27808 */ /* 0x000fe40006800000 */
[----:B------:R-:W-:-:S02]  /*14ad0*/  ISETP.GT.AND P4, PT, R189, 0x31, P3 ;  /* 0x00000031bd00780c */ /* 0x000fc40001f84270 */
[C---:B------:R-:W-:Y:S02]  /*14ae0*/  ISETP.GT.AND P5, PT, R189.reuse, 0x38, P3 ;  /* 0x00000038bd00780c */ /* 0x040fe40001fa4270 */
[----:B------:R-:W-:Y:S02]  /*14af0*/  ISETP.GT.AND P3, PT, R189, 0x39, P3 ;  /* 0x00000039bd00780c */ /* 0x000fe40001f64270 */
[----:B------:R-:W-:Y:S02]  /*14b00*/  FMNMX.FTZ R152, R185, R152, !PT ;  /* 0x00000098b9987209 */ /* 0x000fe40007810000 */
[C---:B------:R-:W-:Y:S02]  /*14b10*/  ISETP.LT.OR P4, PT, R187.reuse, 0x32, P4 ;  /* 0x00000032bb00780c */ /* 0x040fe40002781670 */
[C---:B------:R-:W-:Y:S02]  /*14b20*/  ISETP.LT.OR P5, PT, R187.reuse, 0x39, P5 ;  /* 0x00000039bb00780c */ /* 0x040fe40002fa1670 */
[----:B------:R-:W-:-:S02]  /*14b30*/  ISETP.LT.OR P3, PT, R187, 0x3a, P3 ;  /* 0x0000003abb00780c */ /* 0x000fc40001f61670 */
[----:B0-----:R-:W-:Y:S02]  /*14b40*/  FMNMX.FTZ R167, R167, R156, !PT ;  /* 0x0000009ca7a77209 */ /* 0x001fe40007810000 */
[----:B------:R-:W-:Y:S02]  /*14b50*/  FMNMX.FTZ R187, R163, R152, !PT ;  /* 0x00000098a3bb7209 */ /* 0x000fe40007810000 */
[----:B------:R-:W-:Y:S01]  /*14b60*/  FSEL R179, R179, -INF , !P4 ;  /* 0xff800000b3b37808 */ /* 0x000fe20006000000 */
[----:B------:R-:W-:-:S01]  /*14b70*/  FFMA.FTZ R189, R2, R167, -8 ;  /* 0xc100000002bd7423 */ /* 0x000fc200000100a7 */
[----:B------:R-:W-:Y:S02]  /*14b80*/  FMNMX.FTZ R187, R166, R187, !PT ;  /* 0x000000bba6bb7209 */ /* 0x000fe40007810000 */
[----:B------:R-:W-:Y:S02]  /*14b90*/  FSETP.NEU.FTZ.AND P4, PT, R167, -INF , PT ;  /* 0xff800000a700780b */ /* 0x000fe40003f9d000 */
[----:B------:R-:W-:-:S02]  /*14ba0*/  FMNMX.FTZ R187, R10, R187, !PT ;  /* 0x000000bb0abb7209 */ /* 0x000fc40007810000 */
[----:B------:R-:W-:Y:S02]  /*14bb0*/  FSEL R189, R189, RZ, P4 ;  /* 0x000000ffbdbd7208 */ /* 0x000fe40002000000 */
[----:B------:R-:W-:Y:S02]  /*14bc0*/  FMNMX.FTZ R152, R170, R187, !PT ;  /* 0x000000bbaa987209 */ /* 0x000fe40007810000 */
[----:B------:R-:W-:Y:S01]  /*14bd0*/  FSEL R183, R183, -INF , !P3 ;  /* 0xff800000b7b77808 */ /* 0x000fe20005800000 */
[C-C-:B------:R-:W-:Y:S01]  /*14be0*/  FFMA.FTZ R158, R2.reuse, R191, -R189.reuse ;  /* 0x000000bf029e7223 */ /* 0x140fe200000108bd */
[----:B------:R-:W-:Y:S01]  /*14bf0*/  FMNMX.FTZ R191, R171, R152, !PT ;  /* 0x00000098abbf7209 */ /* 0x000fe20007810000 */
[C-C-:B------:R-:W-:Y:S01]  /*14c00*/  FFMA.FTZ R152, R2.reuse, R153, -R189.reuse ;  /* 0x0000009902987223 */ /* 0x140fe200000108bd */
[----:B------:R-:W-:-:S01]  /*14c10*/  FFMA.FTZ R160, R2, R205, -R189 ;  /* 0x000000cd02a07223 */ /* 0x000fc200000108bd */
[--C-:B------:R-:W-:Y:S01]  /*14c20*/  FFMA.FTZ R162, R2, R157, -R189.reuse ;  /* 0x0000009d02a27223 */ /* 0x100fe200000108bd */
[----:B------:R-:W-:Y:S01]  /*14c30*/  FMNMX.FTZ R156, R174, R191, !PT ;  /* 0x000000bfae9c7209 */ /* 0x000fe20007810000 */
[----:B------:R0:W-:Y:S01]  /*14c40*/  MUFU.EX2 R187, R158 ;  /* 0x0000009e00bb7308 */ /* 0x0001e20000000800 */
[----:B------:R-:W-:Y:S01]  /*14c50*/  FSEL R191, R182, -INF , !P5 ;  /* 0xff800000b6bf7808 */ /* 0x000fe20006800000 */
[----:B------:R-:W-:Y:S01]  /*14c60*/  FFMA.FTZ R157, R2, R237, -R189 ;  /* 0x000000ed029d7223 */ /* 0x000fe200000108bd */
[----:B------:R-:W-:-:S04]  /*14c70*/  FMNMX.FTZ R153, R175, R156, !PT ;  /* 0x0000009caf997209 */ /* 0x000fc80007810000 */
[----:B------:R-:W-:Y:S01]  /*14c80*/  FMNMX.FTZ R156, R178, R153, !PT ;  /* 0x00000099b29c7209 */ /* 0x000fe20007810000 */
[----:B------:R-:W-:Y:S01]  /*14c90*/  MUFU.EX2 R152, R152 ;  /* 0x0000009800987308 */ /* 0x000fe20000000800 */
[----:B0-----:R-:W-:-:S01]  /*14ca0*/  FFMA.FTZ R158, R2, R161, -R189 ;  /* 0x000000a1029e7223 */ /* 0x001fc200000108bd */
[C-C-:B------:R-:W-:Y:S01]  /*14cb0*/  FFMA.FTZ R161, R2.reuse, R165, -R189.reuse ;  /* 0x000000a502a17223 */ /* 0x140fe200000108bd */
[----:B------:R-:W-:Y:S01]  /*14cc0*/  FMNMX.FTZ R156, R179, R156, !PT ;  /* 0x0000009cb39c7209 */ /* 0x000fe20007810000 */
[C-C-:B------:R-:W-:Y:S01]  /*14cd0*/  FFMA.FTZ R165, R2.reuse, R169, -R189.reuse ;  /* 0x000000a902a57223 */ /* 0x140fe200000108bd */
[----:B------:R-:W-:-:S01]  /*14ce0*/  FFMA.FTZ R169, R2, R173, -R189 ;  /* 0x000000ad02a97223 */ /* 0x000fc200000108bd */
[----:B------:R-:W-:Y:S01]  /*14cf0*/  FFMA.FTZ R173, R2, R177, -R189 ;  /* 0x000000b102ad7223 */ /* 0x000fe200000108bd */
[----:B------:R-:W-:Y:S01]  /*14d00*/  FMNMX.FTZ R180, R191, R156, !PT ;  /* 0x0000009cbfb47209 */ /* 0x000fe20007810000 */
[----:B------:R0:W-:Y:S01]  /*14d10*/  MUFU.EX2 R153, R160 ;  /* 0x000000a000997308 */ /* 0x0001e20000000800 */
[----:B------:R-:W-:-:S02]  /*14d20*/  FSEL R177, R167, RZ, P4 ;  /* 0x000000ffa7b17208 */ /* 0x000fc40002000000 */
[----:B------:R-:W-:-:S05]  /*14d30*/  FMNMX.FTZ R180, R183, R180, !PT ;  /* 0x000000b4b7b47209 */ /* 0x000fca0007810000 */
[----:B------:R-:W1:Y:S01]  /*14d40*/  SHFL.BFLY PT, R205, R180, 0x2, 0x1f ;  /* 0x0c401f00b4cd7f89 */ /* 0x000e6200000e0000 */
[----:B0-----:R-:W-:-:S01]  /*14d50*/  FFMA.FTZ R160, R2, R164, -R189 ;  /* 0x000000a402a07223 */ /* 0x001fc200000108bd */
[C-C-:B------:R-:W-:Y:S01]  /*14d60*/  FFMA.FTZ R164, R2.reuse, R172, -R189.reuse ;  /* 0x000000ac02a47223 */ /* 0x140fe200000108bd */
[----:B------:R0:W-:Y:S08]  /*14d70*/  MUFU.EX2 R156, R162 ;  /* 0x000000a2009c7308 */ /* 0x0001f00000000800 */
[----:B------:R-:W-:Y:S01]  /*14d80*/  MUFU.EX2 R157, R157 ;  /* 0x0000009d009d7308 */ /* 0x000fe20000000800 */
[----:B0-----:R-:W-:-:S01]  /*14d90*/  FFMA.FTZ R162, R2, R168, -R189 ;  /* 0x000000a802a27223 */ /* 0x001fc200000108bd */
[C-C-:B------:R-:W-:Y:S01]  /*14da0*/  FFMA.FTZ R168, R2.reuse, R176, -R189.reuse ;  /* 0x000000b002a87223 */ /* 0x140fe200000108bd */
[----:B------:R-:W-:-:S01]  /*14db0*/  FFMA.FTZ R176, R2, R21, -R189 ;  /* 0x0000001502b07223 */ /* 0x000fc200000108bd */
[----:B------:R-:W-:Y:S01]  /*14dc0*/  FFMA.FTZ R189, R2, R181, -R189 ;  /* 0x000000b502bd7223 */ /* 0x000fe200000108bd */
[----:B------:R-:W-:-:S03]  /*14dd0*/  FADD.FTZ R181, -R177, R6 ;  /* 0x00000006b1b57221 */ /* 0x000fc60000010100 */
[----:B------:R-:W-:Y:S01]  /*14de0*/  MUFU.EX2 R158, R158 ;  /* 0x0000009e009e7308 */ /* 0x000fe20000000800 */
[----:B------:R-:W-:Y:S01]  /*14df0*/  FMUL.FTZ R6, R2, R181 ;  /* 0x000000b502067220 */ /* 0x000fe20000410000 */
[----:B-1----:R-:W-:-:S06]  /*14e00*/  FMNMX.FTZ R205, R180, R205, !PT ;  /* 0x000000cdb4cd7209 */ /* 0x002fcc0007810000 */
[----:B------:R-:W0:Y:S01]  /*14e10*/  MUFU.EX2 R6, R6 ;  /* 0x0000000600067308 */ /* 0x000e220000000800 */
[----:B------:R-:W1:Y:S07]  /*14e20*/  SHFL.BFLY PT, R172, R205, 0x1, 0x1f ;  /* 0x0c201f00cdac7f89 */ /* 0x000e6e00000e0000 */
[----:B------:R-:W-:Y:S08]  /*14e30*/  MUFU.EX2 R160, R160 ;  /* 0x000000a000a07308 */ /* 0x000ff00000000800 */
[----:B------:R-:W-:Y:S08]  /*14e40*/  MUFU.EX2 R161, R161 ;  /* 0x000000a100a17308 */ /* 0x000ff00000000800 */
[----:B------:R-:W-:Y:S01]  /*14e50*/  MUFU.EX2 R162, R162 ;  /* 0x000000a200a27308 */ /* 0x000fe20000000800 */
[----:B-1----:R-:W-:-:S04]  /*14e60*/  FMNMX.FTZ R21, R205, R172, !PT ;  /* 0x000000accd157209 */ /* 0x002fc80007810000 */
[----:B------:R-:W-:Y:S01]  /*14e70*/  FSETP.NEU.FTZ.AND P3, PT, R21, -INF , PT ;  /* 0xff8000001500780b */ /* 0x000fe20003f7d000 */
[----:B------:R-:W-:-:S02]  /*14e80*/  FFMA.FTZ R180, R2, R21, -8 ;  /* 0xc100000002b47423 */ /* 0x000fc40000010015 */
[----:B------:R1:W-:Y:S03]  /*14e90*/  MUFU.EX2 R172, R176 ;  /* 0x000000b000ac7308 */ /* 0x0003e60000000800 */
[----:B------:R-:W-:-:S05]  /*14ea0*/  FSEL R181, R180, RZ, P3 ;  /* 0x000000ffb4b57208 */ /* 0x000fca0001800000 */
[----:B------:R-:W-:Y:S01]  /*14eb0*/  MUFU.EX2 R165, R165 ;  /* 0x000000a500a57308 */ /* 0x000fe20000000800 */
[----:B-1----:R-:W-:-:S01]  /*14ec0*/  FFMA.FTZ R176, R2, R159, -R181 ;  /* 0x0000009f02b07223 */ /* 0x002fc200000108b5 */
[C-C-:B------:R-:W-:Y:S01]  /*14ed0*/  FFMA.FTZ R159, R2.reuse, R185, -R181.reuse ;  /* 0x000000b9029f7223 */ /* 0x140fe200000108b5 */
[----:B------:R-:W-:Y:S01]  /*14ee0*/  FSEL R185, R21, RZ, P3 ;  /* 0x000000ff15b97208 */ /* 0x000fe20001800000 */
[C-C-:B------:R-:W-:Y:S01]  /*14ef0*/  FFMA.FTZ R154, R2.reuse, R154, -R181.reuse ;  /* 0x0000009a029a7223 */ /* 0x140fe200000108b5 */
[----:B------:R-:W-:-:S01]  /*14f00*/  FFMA.FTZ R155, R2, R155, -R181 ;  /* 0x0000009b029b7223 */ /* 0x000fc200000108b5 */
[C-C-:B------:R-:W-:Y:S01]  /*14f10*/  FFMA.FTZ R11, R2.reuse, R11, -R181.reuse ;  /* 0x0000000b020b7223 */ /* 0x140fe200000108b5 */
[----:B------:R-:W-:-:S01]  /*14f20*/  FFMA.FTZ R180, R2, R163, -R181 ;  /* 0x000000a302b47223 */ /* 0x000fc200000108b5 */
[----:B------:R-:W-:Y:S01]  /*14f30*/  FADD.FTZ R185, -R185, R8 ;  /* 0x00000008b9b97221 */ /* 0x000fe20000010100 */
[----:B------:R-:W-:Y:S01]  /*14f40*/  MUFU.EX2 R176, R176 ;  /* 0x000000b000b07308 */ /* 0x000fe20000000800 */
[----:B------:R-:W-:-:S01]  /*14f50*/  FFMA.FTZ R163, R2, R166, -R181 ;  /* 0x000000a602a37223 */ /* 0x000fc200000108b5 */
[C-C-:B------:R-:W-:Y:S01]  /*14f60*/  FFMA.FTZ R8, R2.reuse, R10, -R181.reuse ;  /* 0x0000000a02087223 */ /* 0x140fe200000108b5 */
[C---:B------:R-:W-:Y:S01]  /*14f70*/  FMUL.FTZ R185, R2.reuse, R185 ;  /* 0x000000b902b97220 */ /* 0x040fe20000410000 */
        /* <DEDUP_REMOVED lines=8> */
[----:B------:R-:W-:Y:S01]  /*15000*/  FFMA.FTZ R181, R2, R183, -R181 ;  /* 0x000000b702b57223 */ /* 0x000fe200000108b5 */
[----:B0-----:R-:W-:-:S03]  /*15010*/  FFMA.FTZ R183, R6, R4, R187 ;  /* 0x0000000406b77223 */ /* 0x001fc600000100bb */
[----:B------:R-:W0:Y:S01]  /*15020*/  MUFU.EX2 R185, R185 ;  /* 0x000000b900b97308 */ /* 0x000e220000000800 */
[----:B------:R-:W-:-:S07]  /*15030*/  FADD.FTZ R170, R152, R183 ;  /* 0x000000b798aa7221 */ /* 0x000fce0000010000 */
[----:B------:R-:W1:Y:S08]  /*15040*/  MUFU.EX2 R155, R155 ;  /* 0x0000009b009b7308 */ /* 0x000e700000000800 */
[----:B------:R-:W2:Y:S01]  /*15050*/  MUFU.EX2 R11, R11 ;  /* 0x0000000b000b7308 */ /* 0x000ea20000000800 */
[----:B0-----:R-:W-:-:S01]  /*15060*/  FFMA.FTZ R4, R185, R3, R154 ;  /* 0x00000003b9047223 */ /* 0x001fc2000001009a */
[----:B------:R-:W-:-:S06]  /*15070*/  FADD.FTZ R3, R153, R170 ;  /* 0x000000aa99037221 */ /* 0x000fcc0000010000 */
[----:B------:R-:W0:Y:S01]  /*15080*/  MUFU.EX2 R159, R159 ;  /* 0x0000009f009f7308 */ /* 0x000e220000000800 */
[----:B-1----:R-:W-:-:S07]  /*15090*/  FADD.FTZ R4, R155, R4 ;  /* 0x000000049b047221 */ /* 0x002fce0000010000 */
[----:B------:R-:W1:Y:S01]  /*150a0*/  MUFU.EX2 R180, R180 ;  /* 0x000000b400b47308 */ /* 0x000e620000000800 */
[----:B--2---:R-:W-:-:S01]  /*150b0*/  FADD.FTZ R183, R11, R4 ;  /* 0x000000040bb77221 */ /* 0x004fc20000010000 */
[----:B------:R-:W-:-:S03]  /*150c0*/  FADD.FTZ R4, R156, R3 ;  /* 0x000000039c047221 */ /* 0x000fc60000010000 */
[----:B------:R-:W-:Y:S01]  /*150d0*/  FADD.FTZ R170, R176, R183 ;  /* 0x000000b7b0aa7221 */ /* 0x000fe20000010000 */
[----:B------:R-:W-:-:S02]  /*150e0*/  FADD.FTZ R3, R157, R4 ;  /* 0x000000049d037221 */ /* 0x000fc40000010000 */
[----:B------:R-:W2:Y:S01]  /*150f0*/  MUFU.EX2 R163, R163 ;  /* 0x000000a300a37308 */ /* 0x000ea20000000800 */
[----:B0-----:R-:W-:-:S01]  /*15100*/  FADD.FTZ R183, R159, R170 ;  /* 0x000000aa9fb77221 */ /* 0x001fc20000010000 */
[----:B------:R-:W-:-:S04]  /*15110*/  FADD.FTZ R3, R158, R3 ;  /* 0x000000039e037221 */ /* 0x000fc80000010000 */
[----:B------:R-:W-:Y:S02]  /*15120*/  FADD.FTZ R170, R160, R3 ;  /* 0x00000003a0aa7221 */ /* 0x000fe40000010000 */
[----:B------:R-:W0:Y:S01]  /*15130*/  MUFU.EX2 R8, R8 ;  /* 0x0000000800087308 */ /* 0x000e220000000800 */
[----:B-1----:R-:W-:-:S01]  /*15140*/  FADD.FTZ R4, R180, R183 ;  /* 0x000000b7b4047221 */ /* 0x002fc20000010000 */
[----:B------:R-:W-:-:S06]  /*15150*/  FADD.FTZ R183, R161, R170 ;  /* 0x000000aaa1b77221 */ /* 0x000fcc0000010000 */
[----:B------:R-:W1:Y:S01]  /*15160*/  MUFU.EX2 R10, R10 ;  /* 0x0000000a000a7308 */ /* 0x000e620000000800 */
[----:B--2---:R-:W-:-:S01]  /*15170*/  FADD.FTZ R3, R163, R4 ;  /* 0x00000004a3037221 */ /* 0x004fc20000010000 */
[----:B------:R-:W-:-:S06]  /*15180*/  FADD.FTZ R4, R162, R183 ;  /* 0x000000b7a2047221 */ /* 0x000fcc0000010000 */
[----:B------:R-:W2:Y:S01]  /*15190*/  MUFU.EX2 R171, R171 ;  /* 0x000000ab00ab7308 */ /* 0x000ea20000000800 */
[----:B0-----:R-:W-:-:S07]  /*151a0*/  FADD.FTZ R3, R8, R3 ;  /* 0x0000000308037221 */ /* 0x001fce0000010000 */
        /* <DEDUP_REMOVED lines=18> */
[----:B0-----:R-:W-:-:S04]  /*152d0*/  FADD.FTZ R3, R173, R4 ;  /* 0x00000004ad037221 */ /* 0x001fc80000010000 */
[----:B------:R-:W-:-:S03]  /*152e0*/  FADD.FTZ R4, R172, R3 ;  /* 0x00000003ac047221 */ /* 0x000fc60000010000 */
[----:B------:R-:W0:Y:S01]  /*152f0*/  MUFU.EX2 R177, R189 ;  /* 0x000000bd00b17308 */ /* 0x000e220000000800 */
[----:B-1----:R-:W-:-:S07]  /*15300*/  FADD.FTZ R174, R179, R174 ;  /* 0x000000aeb3ae7221 */ /* 0x002fce0000010000 */
[----:B------:R-:W1:Y:S01]  /*15310*/  MUFU.EX2 R170, R181 ;  /* 0x000000b500aa7308 */ /* 0x000e620000000800 */
[----:B--2---:R-:W-:-:S01]  /*15320*/  FADD.FTZ R3, R191, R174 ;  /* 0x000000aebf037221 */ /* 0x004fc20000010000 */
[----:B0-----:R-:W-:-:S03]  /*15330*/  FADD.FTZ R4, R177, R4 ;  /* 0x00000004b1047221 */ /* 0x001fc60000010000 */
[----:B-1----:R-:W-:Y:S01]  /*15340*/  FADD.FTZ R3, R170, R3 ;  /* 0x00000003aa037221 */ /* 0x002fe20000010000 */
[----:B------:R-:W-:Y:S06]  /*15350*/  @!P0 BRA `(.L_x_1394) ;  /* 0x0000000000048947 */ /* 0x000fec0003800000 */
[----:B------:R-:W-:Y:S01]  /*15360*/  BPT.TRAP 0x1 ;  /* 0x000000040000795c */ /* 0x000fe20000300000 */
.L_x_1394:
[----:B------:R-:W-:Y:S01]  /*15370*/  F2FP.SATFINITE.E4M3.F32.PACK_AB_MERGE_C R11, R176, R11, RZ ;  /* 0x0000000bb00b723e */ /* 0x000fe200048070ff */
[----:B------:R-:W-:Y:S01]  /*15380*/  FMUL.FTZ R24, R24, R6 ;  /* 0x0000000618187220 */ /* 0x000fe20000410000 */
[----:B------:R-:W-:Y:S01]  /*15390*/  F2FP.SATFINITE.E4M3.F32.PACK_AB_MERGE_C R163, R8, R163, RZ ;  /* 0x000000a308a3723e */ /* 0x000fe200048070ff */
[----:B------:R-:W-:Y:S01]  /*153a0*/  IMAD R8, R200, 0x8, R16 ;  /* 0x00000008c8087824 */ /* 0x000fe200078e0210 */
[----:B------:R-:W-:Y:S01]  /*153b0*/  ISETP.GT.AND P3, PT, R9, R12, PT ;  /* 0x0000000c0900720c */ /* 0x000fe20003f64270 */
[----:B------:R-:W-:Y:S01]  /*153c0*/  FMUL.FTZ R25, R25, R6 ;  /* 0x0000000619197220 */ /* 0x000fe20000410000 */
[----:B------:R-:W-:Y:S01]  /*153d0*/  F2FP.SATFINITE.E4M3.F32.PACK_AB_MERGE_C R189, R155, R154, R11 ;  /* 0x0000009a9bbd723e */ /* 0x000fe2000480700b */
[----:B------:R-:W-:Y:S01]  /*153e0*/  IMAD.U32 R11, RZ, RZ, UR42 ;  /* 0x0000002aff0b7e24 */ /* 0x000fe2000f8e00ff */
[----:B------:R-:W-:Y:S01]  /*153f0*/  F2FP.SATFINITE.E4M3.F32.PACK_AB_MERGE_C R166, R175, R166, RZ ;  /* 0x000000a6afa6723e */ /* 0x000fe200048070ff */
[----:B------:R-:W-:Y:S01]  /*15400*/  VIADD R8, R8, 0x28460 ;  /* 0x0002846008087836 */ /* 0x000fe20000000000 */
[----:B------:R-:W-:Y:S01]  /*15410*/  F2FP.SATFINITE.E4M3.F32.PACK_AB_MERGE_C R188, R156, R153, RZ ;  /* 0x000000999cbc723e */ /* 0x000fe200048070ff */
[----:B------:R-:W-:Y:S01]  /*15420*/  FMUL.FTZ R28, R28, R6 ;  /* 0x000000061c1c7220 */ /* 0x000fe20000410000 */
[----:B------:R-:W-:Y:S01]  /*15430*/  F2FP.SATFINITE.E4M3.F32.PACK_AB_MERGE_C R166, R171, R10, R166 ;  /* 0x0000000aaba6723e */ /* 0x000fe200048070a6 */
        /* <DEDUP_REMOVED lines=135> */
[----:B0-----:R-:W-:Y:S01]  /*15cb0*/  IMAD.MOV.U32 R8, RZ, RZ, R21 ;  /* 0x000000ffff087224 */ /* 0x001fe200078e0015 */
[----:B------:R-:W-:Y:S01]  /*15cc0*/  F2FP.SATFINITE.E4M3.F32.PACK_AB_MERGE_C R184, R165, R162, R164 ;  /* 0x000000a2a5b8723e */ /* 0x000fe200048070a4 */
[----:B------:R-:W-:Y:S01]  /*15cd0*/  IMAD.MOV.U32 R6, RZ, RZ, R167 ;  /* 0x000000ffff067224 */ /* 0x000fe200078e00a7 */
[----:B------:R-:W-:Y:S01]  /*15ce0*/  F2FP.SATFINITE.E4M3.F32.PACK_AB_MERGE_C R186, R173, R168, R172 ;  /* 0x000000a8adba723e */ /* 0x000fe200048070ac */
[----:B------:R-:W-:Y:S01]  /*15cf0*/  IMAD.MOV.U32 R194, RZ, RZ, R20 ;  /* 0x000000ffffc27224 */ /* 0x000fe200078e0014 */
[----:B------:R-:W-:Y:S01]  /*15d00*/  F2FP.SATFINITE.E4M3.F32.PACK_AB_MERGE_C R187, R179, R178, R170 ;  /* 0x000000b2b3bb723e */ /* 0x000fe200048070aa */
[----:B------:R-:W-:Y:S01]  /*15d10*/  IMAD.MOV.U32 R185, RZ, RZ, R166 ;  /* 0x000000ffffb97224 */ /* 0x000fe200078e00a6 */
[----:B------:R-:W-:Y:S01]  /*15d20*/  MOV R200, R15 ;  /* 0x0000000f00c87202 */ /* 0x000fe20000000f00 */
[----:B------:R-:W-:Y:S06]  /*15d30*/  @P3 BRA `(.L_x_1395) ;  /* 0xffffffd800ec3947 */ /* 0x000fec000383ffff */
[----:B------:R-:W-:Y:S02]  /*15d40*/  IMAD.MOV.U32 R8, RZ, RZ, R21 ;  /* 0x000000ffff087224 */ /* 0x000fe400078e0015 */
[----:B------:R-:W-:Y:S02]  /*15d50*/  IMAD.MOV.U32 R6, RZ, RZ, R167 ;  /* 0x000000ffff067224 */ /* 0x000fe400078e00a7 */
[----:B------:R-:W-:Y:S02]  /*15d60*/  IMAD.MOV.U32 R200, RZ, RZ, R15 ;  /* 0x000000ffffc87224 */ /* 0x000fe400078e000f */
[----:B------:R-:W-:-:S07]  /*15d70*/  IMAD.MOV.U32 R194, RZ, RZ, R20 ;  /* 0x000000ffffc27224 */ /* 0x000fce00078e0014 */
.L_x_1376:
[----:B------:R-:W0:Y:S01]  /*15d80*/  LDC R15, c[0x0][0x9e4] ;  /* 0x00027900ff0f7b82 */ /* 0x000e220000000800 */
[----:B------:R-:W-:Y:S01]  /*15d90*/  IMAD.IADD R7, R204, 0x1, -R7 ;  /* 0x00000001cc077824 */ /* 0x000fe200078e0a07 */
[----:B0-----:R-:W-:-:S13]  /*15da0*/  ISETP.GE.AND P5, PT, R15, 0x1, PT ;  /* 0x000000010f00780c */ /* 0x001fda0003fa6270 */
[----:B------:R-:W-:Y:S05]  /*15db0*/  @!P5 BRA `(.L_x_1396) ;  /* 0x000000000044d947 */ /* 0x000fea0003800000 */
        /* <DEDUP_REMOVED lines=10> */
.L_x_1398:
[----:B------:R-:W-:-:S13]  /*15e60*/  ISETP.NE.AND P2, PT, R15, 0x1, PT ;  /* 0x000000010f00780c */ /* 0x000fda0003f45270 */
[----:B------:R-:W0:Y:S02]  /*15e70*/  @P2 LDC.64 R10, c[0x0][0x9e8] ;  /* 0x00027a00ff0a2b82 */ /* 0x000e240000000a00 */
[----:B0-----:R-:W-:-:S05]  /*15e80*/  @P2 IMAD.HI.U32 R10, R204, R10, RZ ;  /* 0x0000000acc0a2227 */ /* 0x001fca00078e00ff */
[----:B------:R-:W-:-:S07]  /*15e90*/  @P2 SHF.R.U32.HI R204, RZ, R11, R10 ;  /* 0x0000000bffcc2219 */ /* 0x000fce000001160a */
.L_x_1399:
[----:B------:R-:W-:Y:S05]  /*15ea0*/  BSYNC B0 ;  /* 0x0000000000007941 */ /* 0x000fea0003800000 */
.L_x_1397:
[----:B------:R-:W-:-:S05]  /*15eb0*/  IMAD R204, R204, R15, RZ ;  /* 0x0000000fcccc7224 */ /* 0x000fca00078e02ff */
[----:B------:R-:W-:-:S07]  /*15ec0*/  VIMNMX R7, R7, R204, !PT ;  /* 0x000000cc07077248 */ /* 0x000fce0007fe0100 */
.L_x_1396:
[----:B------:R-:W-:-:S05]  /*15ed0*/  VIADD R7, R7, 0x3f ;  /* 0x0000003f07077836 */ /* 0x000fca0000000000 */
[----:B------:R-:W-:-:S04]  /*15ee0*/  SHF.R.S32.HI R10, RZ, 0x1f, R7 ;  /* 0x0000001fff0a7819 */ /* 0x000fc80000011407 */
[----:B------:R-:W-:-:S04]  /*15ef0*/  LEA.HI R10, R10, R7, RZ, 0x6 ;  /* 0x000000070a0a7211 */ /* 0x000fc800078f30ff */
[----:B------:R-:W-:-:S04]  /*15f00*/  SHF.R.S32.HI R10, RZ, 0x6, R10 ;  /* 0x00000006ff0a7819 */ /* 0x000fc8000001140a */
[----:B------:R-:W-:-:S04]  /*15f10*/  VIMNMX R12, R203, R10, !PT ;  /* 0x0000000acb0c7248 */ /* 0x000fc80007fe0100 */
[----:B------:R-:W-:-:S13]  /*15f20*/  ISETP.GE.AND P2, PT, R9, R12, PT ;  /* 0x0000000c0900720c */ /* 0x000fda0003f46270 */
[----:B------:R-:W-:Y:S05]  /*15f30*/  @!P2 BRA `(.L_x_1400) ;  /* 0x0000001800bca947 */ /* 0x000fea0003800000 */
[----:B------:R-:W-:Y:S02]  /*15f40*/  IMAD.MOV.U32 R11, RZ, RZ, R8 ;  /* 0x000000ffff0b7224 */ /* 0x000fe400078e0008 */
[----:B------:R-:W-:Y:S02]  /*15f50*/  IMAD.MOV.U32 R10, RZ, RZ, R6 ;  /* 0x000000ffff0a7224 */ /* 0x000fe400078e0006 */
[----:B------:R-:W-:Y:S02]  /*15f60*/  IMAD.MOV.U32 R13, RZ, RZ, R9 ;  /* 0x000000ffff0d7224 */ /* 0x000fe400078e0009 */
[----:B------:R-:W-:-:S07]  /*15f70*/  IMAD.MOV.U32 R15, RZ, RZ, R194 ;  /* 0x000000ffff0f7224 */ /* 0x000fce00078e00c2 */
.L_x_1411:
[----:B------:R-:W-:Y:S01]  /*15f80*/  ISETP.NE.AND P2, PT, R200, 0x1, PT ;  /* 0x00000001c800780c */ /* 0x000fe20003f45270 */
[----:B------:R-:W-:Y:S05]  /*15f90*/  YIELD ;  /* 0x0000000000007946 */ /* 0x000fea0003800000 */
[----:B------:R-:W-:Y:S02]  /*15fa0*/  SEL R194, RZ, 0x1, P2 ;  /* 0x00000001ffc27807 */ /* 0x000fe40001000000 */
[----:B------:R-:W-:Y:S02]  /*15fb0*/  ISETP.NE.AND P2, PT, R202, RZ, PT ;  /* 0x000000ffca00720c */ /* 0x000fe40003f45270 */
[----:B------:R-:W-:-:S11]  /*15fc0*/  LOP3.LUT R194, R15, R194, RZ, 0x3c, !PT ;  /* 0x000000c20fc27212 */ /* 0x000fd600078e3cff */
[----:B------:R-:W-:Y:S05]  /*15fd0*/  @P2 BRA `(.L_x_1401) ;  /* 0x00000000003c2947 */ /* 0x000fea0003800000 */
[----:B------:R-:W-:Y:S05]  /*15fe0*/  @!P0 BRA `(.L_x_1402) ;  /* 0x0000000000048947 */ /* 0x000fea0003800000 */
[----:B------:R-:W-:Y:S01]  /*15ff0*/  BPT.TRAP 0x1 ;  /* 0x000000040000795c */ /* 0x000fe20000300000 */
.L_x_1402:
[----:B------:R-:W-:-:S05]  /*16000*/  VIADD R6, R200, 0x1 ;  /* 0x00000001c8067836 */ /* 0x000fca0000000000 */
[----:B------:R-:W-:-:S04]  /*16010*/  ISETP.NE.AND P3, PT, R6, 0x2, PT ;  /* 0x000000020600780c */ /* 0x000fc80003f65270 */
[----:B------:R-:W-:Y:S02]  /*16020*/  SEL R7, R6, RZ, P3 ;  /* 0x000000ff06077207 */ /* 0x000fe40001800000 */
[----:B------:R-:W-:-:S03]  /*16030*/  SHF.L.U32 R6, R194, 0x1f, RZ ;  /* 0x0000001fc2067819 */ /* 0x000fc600000006ff */
[----:B------:R-:W-:-:S04]  /*16040*/  IMAD R7, R7, 0x8, R16 ;  /* 0x0000000807077824 */ /* 0x000fc800078e0210 */
[----:B------:R0:W1:Y:S01]  /*16050*/  SYNCS.PHASECHK.TRANS64.TRYWAIT P3, [R7+URZ+0x28430], R6 ;  /* 0x02843006070075a7 */ /* 0x000062000806017f */
[----:B------:R-:W-:Y:S05]  /*16060*/  @!P0 BRA `(.L_x_1403) ;  /* 0x0000000000048947 */ /* 0x000fea0003800000 */
[----:B------:R-:W-:Y:S01]  /*16070*/  BPT.TRAP 0x1 ;  /* 0x000000040000795c */ /* 0x000fe20000300000 */
.L_x_1403:
[----:B------:R-:W-:Y:S04]  /*16080*/  BSSY B0, `(.L_x_1401) ;  /* 0x0000004000007945 */ /* 0x000fe80003800000 */
[----:B-1----:R-:W-:Y:S05]  /*16090*/  @P3 BRA `(.L_x_1404) ;  /* 0x0000000000083947 */ /* 0x002fea0003800000 */
[----:B------:R-:W1:Y:S02]  /*160a0*/  SYNCS.PHASECHK.TRANS64.TRYWAIT P3, [R7+URZ+0x28430], R6 ;  /* 0x02843006070075a7 */ /* 0x000e64000806017f */
[----:B-1----:R-:W-:Y:S05]  /*160b0*/  @!P3 BRA `(.L_x_1405) ;  /* 0x000001040038b947 */ /* 0x002fea0003800000 */
.L_x_1404:
[----:B------:R-:W-:Y:S05]  /*160c0*/  BSYNC B0 ;  /* 0x0000000000007941 */ /* 0x000fea0003800000 */
.L_x_1401:
[----:B------:R-:W2:Y:S01]  /*160d0*/  S2R R8, SR_TID.X ;  /* 0x0000000000087919 */ /* 0x000ea20000002100 */
[----:B01----:R-:W-:Y:S01]  /*160e0*/  IMAD.MOV.U32 R7, RZ, RZ, 0x40000040 ;  /* 0x40000040ff077424 */ /* 0x003fe200078e00ff */
[----:B------:R-:W-:Y:S05]  /*160f0*/  WARPSYNC.ALL ;  /* 0x0000000000007948 */ /* 0x000fea0003800000 */
[----:B------:R-:W-:Y:S01]  /*16100*/  R2UR UR15, R7 ;  /* 0x00000000070f72ca */ /* 0x000fe200000e0000 */
[----:B------:R-:W-:Y:S02]  /*16110*/  VIADD R14, R200, 0x1 ;  /* 0x00000001c80e7836 */ /* 0x000fe40000000000 */
[----:B------:R-:W-:-:S03]  /*16120*/  IMAD.MOV.U32 R9, RZ, RZ, 0x40000040 ;  /* 0x40000040ff097424 */ /* 0x000fc600078e00ff */
[C---:B------:R-:W-:Y:S02]  /*16130*/  ISETP.NE.AND P3, PT, R14.reuse, 0x2, PT ;  /* 0x000000020e00780c */ /* 0x040fe40003f65270 */
[----:B------:R-:W-:Y:S01]  /*16140*/  R2UR UR11, R9 ;  /* 0x00000000090b72ca */ /* 0x000fe200000e0000 */
[----:B------:R-:W-:Y:S01]  /*16150*/  IMAD.MOV.U32 R9, RZ, RZ, 0x40000040 ;  /* 0x40000040ff097424 */ /* 0x000fe200078e00ff */
[----:B------:R-:W-:-:S04]  /*16160*/  SEL R14, R14, RZ, P3 ;  /* 0x000000ff0e0e7207 */ /* 0x000fc80001800000 */
[----:B------:R-:W-:Y:S01]  /*16170*/  R2UR UR7, R9 ;  /* 0x00000000090772ca */ /* 0x000fe200000e0000 */
[----:B------:R-:W-:Y:S02]  /*16180*/  IMAD R6, R14, 0x400, R5 ;  /* 0x000004000e067824 */ /* 0x000fe400078e0205 */
[----:B------:R-:W-:-:S03]  /*16190*/  IMAD.MOV.U32 R9, RZ, RZ, 0x40000040 ;  /* 0x40000040ff097424 */ /* 0x000fc600078e00ff */
[----:B------:R-:W-:Y:S02]  /*161a0*/  R2UR UR14, R6 ;  /* 0x00000000060e72ca */ /* 0x000fe400000e0000 */
[----:B------:R-:W-:Y:S01]  /*161b0*/  R2UR UR19, R9 ;  /* 0x00000000091372ca */ /* 0x000fe200000e0000 */
[----:B------:R-:W-:Y:S01]  /*161c0*/  IMAD.MOV.U32 R9, RZ, RZ, 0x40000040 ;  /* 0x40000040ff097424 */ /* 0x000fe200078e00ff */
[----:B--2---:R-:W-:-:S04]  /*161d0*/  SHF.R.U32.HI R8, RZ, 0x7, R8 ;  /* 0x00000007ff087819 */ /* 0x004fc80000011608 */
[----:B------:R-:W-:Y:S01]  /*161e0*/  R2UR UR23, R9 ;  /* 0x00000000091772ca */ /* 0x000fe200000e0000 */
[----:B------:R-:W-:Y:S02]  /*161f0*/  IMAD.MOV.U32 R9, RZ, RZ, 0x40000040 ;  /* 0x40000040ff097424 */ /* 0x000fe400078e00ff */
[----:B------:R-:W-:Y:S01]  /*16200*/  VIADD R7, R8, 0x8 ;  /* 0x0000000808077836 */ /* 0x000fe20000000000 */
[----:B------:R-:W-:Y:S02]  /*16210*/  IADD3 R8, R6, 0x2, RZ ;  /* 0x0000000206087810 */ /* 0x000fe40007ffe0ff */
[----:B------:R-:W-:Y:S01]  /*16220*/  R2UR UR27, R9 ;  /* 0x00000000091b72ca */ /* 0x000fe200000e0000 */
[----:B------:R-:W-:Y:S01]  /*16230*/  IMAD.MOV.U32 R9, RZ, RZ, 0x40000040 ;  /* 0x40000040ff097424 */ /* 0x000fe200078e00ff */
[----:B------:R0:W-:Y:S01]  /*16240*/  BAR.SYNC.DEFER_BLOCKING R7, 0x100 ;  /* 0x000400070000751d */ /* 0x0001e20000010000 */
[----:B------:R-:W-:Y:S01]  /*16250*/  R2UR UR10, R8 ;  /* 0x00000000080a72ca */ /* 0x000fe200000e0000 */
[----:B------:R-:W-:-:S02]  /*16260*/  VIADD R8, R6, 0x4 ;  /* 0x0000000406087836 */ /* 0x000fc40000000000 */
[----:B------:R-:W-:-:S03]  /*16270*/  R2UR UR31, R9 ;  /* 0x00000000091f72ca */ /* 0x000fc600000e0000 */
[----:B------:R-:W-:Y:S01]  /*16280*/  R2UR UR6, R8 ;  /* 0x00000000080672ca */ /* 0x000fe200000e0000 */
[----:B------:R-:W-:Y:S02]  /*16290*/  VIADD R8, R6, 0x6 ;  /* 0x0000000606087836 */ /* 0x000fe40000000000 */
[----:B0-----:R-:W-:-:S03]  /*162a0*/  IMAD.MOV.U32 R7, RZ, RZ, 0x40000040 ;  /* 0x40000040ff077424 */ /* 0x001fc600078e00ff */
[----:B------:R-:W-:Y:S01]  /*162b0*/  R2UR UR18, R8 ;  /* 0x00000000081272ca */ /* 0x000fe200000e0000 */
[----:B------:R-:W-:Y:S01]  /*162c0*/  VIADD R8, R6, 0x200 ;  /* 0x0000020006087836 */ /* 0x000fe20000000000 */
[----:B------:R-:W-:-:S04]  /*162d0*/  R2UR UR35, R7 ;  /* 0x00000000072372ca */ /* 0x000fc800000e0000 */
[----:B------:R-:W-:Y:S01]  /*162e0*/  R2UR UR22, R8 ;  /* 0x00000000081672ca */ /* 0x000fe200000e0000 */
[----:B------:R-:W-:Y:S01]  /*162f0*/  VIADD R8, R6, 0x202 ;  /* 0x0000020206087836 */ /* 0x000fe20000000000 */
[----:B------:R-:W-:-:S04]  /*16300*/  WARPGROUP.ARRIVE ;  /* 0x00000000000079c5 */ /* 0x000fc80000000000 */
[----:B------:R-:W-:Y:S01]  /*16310*/  R2UR UR26, R8 ;  /* 0x00000000081a72ca */ /* 0x000fe200000e0000 */
[C---:B------:R-:W-:Y:S02]  /*16320*/  VIADD R8, R6.reuse, 0x204 ;  /* 0x0000020406087836 */ /* 0x040fe40000000000 */
[----:B------:R-:W-:Y:S01]  /*16330*/  VIADD R6, R6, 0x206 ;  /* 0x0000020606067836 */ /* 0x000fe20000000000 */
[----:B------:R-:W-:Y:S02]  /*16340*/  QGMMA.64x64x32.F32.E4M3.E4M3 R152, gdesc[UR12], RZ, !UPT, gsb0 ;  /* 0x00e000000c9879f3 */ /* 0x000fe4000c0008ff */
[----:B------:R-:W-:Y:S02]  /*16350*/  R2UR UR30, R8 ;  /* 0x00000000081e72ca */ /* 0x000fe400000e0000 */
[----:B------:R-:W-:Y:S01]  /*16360*/  R2UR UR34, R6 ;  /* 0x00000000062272ca */ /* 0x000fe200000e0000 */
        /* <DEDUP_REMOVED lines=22> */
[----:B------:R-:W-:Y:S05]  /*164d0*/  @P2 BRA `(.L_x_1406) ;  /* 0x0000000000282947 */ /* 0x000fea0003800000 */
[----:B------:R-:W-:Y:S05]  /*164e0*/  @!P0 BRA `(.L_x_1407) ;  /* 0x0000000000048947 */ /* 0x000fea0003800000 */
[----:B------:R-:W-:Y:S01]  /*164f0*/  BPT.TRAP 0x1 ;  /* 0x000000040000795c */ /* 0x000fe20000300000 */
.L_x_1407:
[----:B------:R-:W-:Y:S01]  /*16500*/  SHF.L.U32 R6, R15, 0x1f, RZ ;  /* 0x0000001f0f067819 */ /* 0x000fe200000006ff */
[----:B------:R-:W-:-:S04]  /*16510*/  IMAD R7, R200, 0x8, R16 ;  /* 0x00000008c8077824 */ /* 0x000fc800078e0210 */
[----:B------:R0:W1:Y:S01]  /*16520*/  SYNCS.PHASECHK.TRANS64.TRYWAIT P2, [R7+URZ+0x28450], R6 ;  /* 0x02845006070075a7 */ /* 0x000062000804017f */
[----:B------:R-:W-:Y:S05]  /*16530*/  @!P0 BRA `(.L_x_1408) ;  /* 0x0000000000048947 */ /* 0x000fea0003800000 */
[----:B------:R-:W-:Y:S01]  /*16540*/  BPT.TRAP 0x1 ;  /* 0x000000040000795c */ /* 0x000fe20000300000 */
.L_x_1408:
[----:B-1----:R-:W-:Y:S05]  /*16550*/  @P2 BRA `(.L_x_1406) ;  /* 0x0000000000082947 */ /* 0x002fea0003800000 */
[----:B------:R-:W1:Y:S02]  /*16560*/  SYNCS.PHASECHK.TRANS64.TRYWAIT P2, [R7+URZ+0x28450], R6 ;  /* 0x02845006070075a7 */ /* 0x000e64000804017f */
[----:B-1----:R-:W-:Y:S05]  /*16570*/  @!P2 BRA `(.L_x_1409) ;  /* 0x00000100001ca947 */ /* 0x002fea0003800000 */
.L_x_1406:
[----:B01----:R-:W-:Y:S01]  /*16580*/  VIADD R6, R16, 0x8000 ;  /* 0x0000800010067836 */ /* 0x003fe20000000000 */
[----:B------:R-:W-:Y:S05]  /*16590*/  WARPSYNC.ALL ;  /* 0x0000000000007948 */ /* 0x000fea0003800000 */
[----:B------:R-:W-:Y:S01]  /*165a0*/  SHF.R.U32.HI R6, RZ, 0x4, R6 ;  /* 0x00000004ff067819 */ /* 0x000fe20000011606 */
[----:B------:R-:W-:Y:S01]  /*165b0*/  WARPGROUP.ARRIVE ;  /* 0x00000000000079c5 */ /* 0x000fe20000000000 */
[----:B------:R-:W-:-:S05]  /*165c0*/  FMNMX.FTZ R8, R152, R10, !PT ;  /* 0x0000000a98087209 */ /* 0x000fca0007810000 */
[----:B------:R-:W0:Y:S01]  /*165d0*/  S2R R204, SR_TID.X ;  /* 0x0000000000cc7919 */ /* 0x000e220000002100 */
[----:B------:R-:W-:-:S04]  /*165e0*/  LOP3.LUT R6, R6, 0x3fff, RZ, 0xc0, !PT ;  /* 0x00003fff06067812 */ /* 0x000fc800078ec0ff */
[----:B------:R-:W-:-:S05]  /*165f0*/  LOP3.LUT R7, R6, 0x10000, RZ, 0xfc, !PT ;  /* 0x0001000006077812 */ /* 0x000fca00078efcff */
[----:B------:R-:W-:Y:S02]  /*16600*/  IMAD R6, R200, 0x400, R7 ;  /* 0x00000400c8067824 */ /* 0x000fe400078e0207 */
[----:B------:R-:W-:-:S03]  /*16610*/  IMAD.MOV.U32 R7, RZ, RZ, -0x7fffffe0 ;  /* 0x80000020ff077424 */ /* 0x000fc600078e00ff */
[----:B------:R-:W-:Y:S02]  /*16620*/  R2UR UR6, R6 ;  /* 0x00000000060672ca */ /* 0x000fe400000e0000 */
[----:B------:R-:W-:Y:S02]  /*16630*/  R2UR UR7, R7 ;  /* 0x00000000070772ca */ /* 0x000fe400000e0000 */
[----:B------:R-:W-:Y:S02]  /*16640*/  FMNMX.FTZ R7, R153, R8, !PT ;  /* 0x0000000899077209 */ /* 0x000fe40007810000 */
[----:B------:R-:W-:Y:S02]  /*16650*/  FMNMX.FTZ R8, R154, R11, !PT ;  /* 0x0000000b9a087209 */ /* 0x000fe40007810000 */
[----:B------:R-:W-:Y:S02]  /*16660*/  IADD3 R6, R6, 0x2, RZ ;  /* 0x0000000206067810 */ /* 0x000fe40007ffe0ff */
[----:B------:R-:W-:-:S02]  /*16670*/  FMNMX.FTZ R9, R155, R8, !PT ;  /* 0x000000089b097209 */ /* 0x000fc40007810000 */
[----:B------:R-:W-:Y:S02]  /*16680*/  FMNMX.FTZ R8, R156, R7, !PT ;  /* 0x000000079c087209 */ /* 0x000fe40007810000 */
[----:B------:R-:W-:Y:S01]  /*16690*/  FMNMX.FTZ R20, R158, R9, !PT ;  /* 0x000000099e147209 */ /* 0x000fe20007810000 */
[----:B------:R-:W-:Y:S01]  /*166a0*/  QGMMA.64x256x32.F32.E4M3.E4M3 R24, R188, gdesc[UR4], R24, gsb0 ;  /* 0x03e00004bc187df3 */ /* 0x000fe20008000818 */
        /* <DEDUP_REMOVED lines=25> */
[----:B------:R-:W-:Y:S02]  /*16840*/  R2UR UR6, R6 ;  /* 0x00000000060672ca */ /* 0x000fe400000e0000 */
[----:B------:R-:W-:Y:S01]  /*16850*/  FMNMX.FTZ R20, R183, R20, !PT ;  /* 0x00000014b7147209 */ /* 0x000fe20007810000 */
[----:B------:R-:W1:Y:S01]  /*16860*/  SHFL.BFLY PT, R7, R8, 0x2, 0x1f ;  /* 0x0c401f0008077f89 */ /* 0x000e6200000e0000 */
[----:B0-----:R-:W-:-:S03]  /*16870*/  SHF.R.U32.HI R204, RZ, 0x7, R204 ;  /* 0x00000007ffcc7819 */ /* 0x001fc600000116cc */
[----:B------:R-:W0:Y:S01]  /*16880*/  SHFL.BFLY PT, R15, R20, 0x2, 0x1f ;  /* 0x0c401f00140f7f89 */ /* 0x000e2200000e0000 */
[----:B-1----:R-:W-:Y:S01]  /*16890*/  FMNMX.FTZ R9, R8, R7, !PT ;  /* 0x0000000708097209 */ /* 0x002fe20007810000 */
[----:B------:R-:W-:Y:S01]  /*168a0*/  IMAD.MOV.U32 R7, RZ, RZ, -0x7fffffe0 ;  /* 0x80000020ff077424 */ /* 0x000fe200078e00ff */
[----:B0-----:R-:W-:-:S03]  /*168b0*/  FMNMX.FTZ R15, R20, R15, !PT ;  /* 0x0000000f140f7209 */ /* 0x001fc60007810000 */
[----:B------:R-:W0:Y:S01]  /*168c0*/  SHFL.BFLY PT, R6, R9, 0x1, 0x1f ;  /* 0x0c201f0009067f89 */ /* 0x000e2200000e0000 */
[----:B------:R-:W-:Y:S02]  /*168d0*/  R2UR UR7, R7 ;  /* 0x00000000070772ca */ /* 0x000fe400000e0000 */
[----:B0-----:R-:W-:-:S05]  /*168e0*/  FMNMX.FTZ R6, R9, R6, !PT ;  /* 0x0000000609067209 */ /* 0x001fca0007810000 */
[----:B------:R-:W-:Y:S01]  /*168f0*/  FFMA.FTZ R9, R2, R6, -8 ;  /* 0xc100000002097423 */ /* 0x000fe20000010006 */
[----:B------:R-:W-:-:S03]  /*16900*/  FADD.FTZ R7, -R6, R10 ;  /* 0x0000000a06077221 */ /* 0x000fc60000010100 */
[C-C-:B------:R-:W-:Y:S01]  /*16910*/  FFMA.FTZ R20, R2.reuse, R152, -R9.reuse ;  /* 0x0000009802147223 */ /* 0x140fe20000010809 */
[----:B------:R-:W-:-:S01]  /*16920*/  FFMA.FTZ R21, R2, R160, -R9 ;  /* 0x000000a002157223 */ /* 0x000fc20000010809 */
[C-C-:B------:R-:W-:Y:S01]  /*16930*/  FFMA.FTZ R152, R2.reuse, R157, -R9.reuse ;  /* 0x0000009d02987223 */ /* 0x140fe20000010809 */
[----:B------:R-:W-:-:S01]  /*16940*/  FFMA.FTZ R160, R2, R165, -R9 ;  /* 0x000000a502a07223 */ /* 0x000fc20000010809 */
[C-C-:B------:R-:W-:Y:S01]  /*16950*/  FFMA.FTZ R157, R2.reuse, R168, -R9.reuse ;  /* 0x000000a8029d7223 */ /* 0x140fe20000010809 */
[----:B------:R-:W-:-:S01]  /*16960*/  FFMA.FTZ R165, R2, R176, -R9 ;  /* 0x000000b002a57223 */ /* 0x000fc20000010809 */
[C-C-:B------:R-:W-:Y:S01]  /*16970*/  FFMA.FTZ R168, R2.reuse, R173, -R9.reuse ;  /* 0x000000ad02a87223 */ /* 0x140fe20000010809 */
[----:B------:R-:W-:-:S01]  /*16980*/  FFMA.FTZ R176, R2, R181, -R9 ;  /* 0x000000b502b07223 */ /* 0x000fc20000010809 */
[----:B------:R-:W-:Y:S01]  /*16990*/  FMUL.FTZ R7, R2, R7 ;  /* 0x0000000702077220 */ /* 0x000fe20000410000 */
[----:B------:R-:W-:Y:S08]  /*169a0*/  MUFU.EX2 R20, R20 ;  /* 0x0000001400147308 */ /* 0x000ff00000000800 */
[----:B------:R-:W0:Y:S08]  /*169b0*/  MUFU.EX2 R7, R7 ;  /* 0x0000000700077308 */ /* 0x000e300000000800 */
[----:B------:R-:W-:Y:S08]  /*169c0*/  MUFU.EX2 R152, R152 ;  /* 0x0000009800987308 */ /* 0x000ff00000000800 */
[----:B------:R-:W-:Y:S01]  /*169d0*/  MUFU.EX2 R21, R21 ;  /* 0x0000001500157308 */ /* 0x000fe20000000800 */
[----:B0-----:R-:W-:-:S07]  /*169e0*/  FFMA.FTZ R4, R7, R4, R20 ;  /* 0x0000000407047223 */ /* 0x001fce0000010014 */
[----:B------:R-:W-:Y:S08]  /*169f0*/  MUFU.EX2 R160, R160 ;  /* 0x000000a000a07308 */ /* 0x000ff00000000800 */
[----:B------:R-:W-:Y:S08]  /*16a00*/  MUFU.EX2 R157, R157 ;  /* 0x0000009d009d7308 */ /* 0x000ff00000000800 */
[----:B------:R-:W-:Y:S08]  /*16a10*/  MUFU.EX2 R168, R168 ;  /* 0x000000a800a87308 */ /* 0x000ff00000000800 */
[----:B------:R-:W-:Y:S08]  /*16a20*/  MUFU.EX2 R165, R165 ;  /* 0x000000a500a57308 */ /* 0x000ff00000000800 */
[----:B------:R-:W-:Y:S01]  /*16a30*/  MUFU.EX2 R176, R176 ;  /* 0x000000b000b07308 */ /* 0x000fe20000000800 */
[----:B------:R-:W-:-:S02]  /*16a40*/  WARPGROUP.DEPBAR.LE gsb0, 0x0 ;  /* 0x00008000000079c5 */ /* 0x000fc40000010000 */
[----:B------:R-:W-:Y:S01]  /*16a50*/  WARPGROUP.ARRIVE ;  /* 0x00000000000079c5 */ /* 0x000fe20000000000 */
[----:B------:R-:W0:Y:S05]  /*16a60*/  SHFL.BFLY PT, R188, R15, 0x1, 0x1f ;  /* 0x0c201f000fbc7f89 */ /* 0x000e2a00000e0000 */
[----:B------:R-:W-:Y:S01]  /*16a70*/  QGMMA.64x256x32.F32.E4M3.E4M3 R24, R184, gdesc[UR4], R24, gsb0 ;  /* 0x03e00004b8187df3 */ /* 0x000fe20008000818 */
[----:B0-----:R-:W-:Y:S01]  /*16a80*/  FMNMX.FTZ R8, R15, R188, !PT ;  /* 0x000000bc0f087209 */ /* 0x001fe20007810000 */
[C-C-:B------:R-:W-:Y:S01]  /*16a90*/  FFMA.FTZ R15, R2.reuse, R156, -R9.reuse ;  /* 0x0000009c020f7223 */ /* 0x140fe20000010809 */
[----:B------:R-:W-:-:S01]  /*16aa0*/  FFMA.FTZ R156, R2, R161, -R9 ;  /* 0x000000a1029c7223 */ /* 0x000fc20000010809 */
[C-C-:B------:R-:W-:Y:S01]  /*16ab0*/  FFMA.FTZ R161, R2.reuse, R172, -R9.reuse ;  /* 0x000000ac02a17223 */ /* 0x140fe20000010809 */
[----:B------:R-:W-:-:S01]  /*16ac0*/  FFMA.FTZ R172, R2, R177, -R9 ;  /* 0x000000b102ac7223 */ /* 0x000fc20000010809 */
[----:B------:R-:W-:-:S02]  /*16ad0*/  FADD.FTZ R11, -R8, R11 ;  /* 0x0000000b080b7221 */ /* 0x000fc40000010100 */
[----:B------:R-:W-:Y:S02]  /*16ae0*/  MUFU.EX2 R15, R15 ;  /* 0x0000000f000f7308 */ /* 0x000fe40000000800 */
[C---:B------:R-:W-:Y:S01]  /*16af0*/  FMUL.FTZ R10, R2.reuse, R11 ;  /* 0x0000000b020a7220 */ /* 0x040fe20000410000 */
[C-C-:B------:R-:W-:Y:S01]  /*16b00*/  FFMA.FTZ R11, R2.reuse, R153, -R9.reuse ;  /* 0x00000099020b7223 */ /* 0x140fe20000010809 */
[----:B------:R-:W-:-:S01]  /*16b10*/  FFMA.FTZ R153, R2, R164, -R9 ;  /* 0x000000a402997223 */ /* 0x000fc20000010809 */
[C-C-:B------:R-:W-:Y:S01]  /*16b20*/  FFMA.FTZ R164, R2.reuse, R169, -R9.reuse ;  /* 0x000000a902a47223 */ /* 0x140fe20000010809 */
[----:B------:R-:W-:-:S01]  /*16b30*/  FFMA.FTZ R169, R2, R180, -R9 ;  /* 0x000000b402a97223 */ /* 0x000fc20000010809 */
[----:B------:R-:W-:Y:S01]  /*16b40*/  FFMA.FTZ R9, R2, R8, -8 ;  /* 0xc100000002097423 */ /* 0x000fe20000010008 */
[----:B------:R-:W-:Y:S01]  /*16b50*/  MUFU.EX2 R10, R10 ;  /* 0x0000000a000a7308 */ /* 0x000fe20000000800 */
[----:B------:R-:W-:Y:S02]  /*16b60*/  IADD3 R180, -R204, 0xb, RZ ;  /* 0x0000000bccb47810 */ /* 0x000fe40007ffe1ff */
[C-C-:B------:R-:W-:Y:S01]  /*16b70*/  FFMA.FTZ R173, R2.reuse, R154, -R9.reuse ;  /* 0x0000009a02ad7223 */ /* 0x140fe20000010809 */
[----:B------:R-:W-:-:S01]  /*16b80*/  FFMA.FTZ R154, R2, R155, -R9 ;  /* 0x0000009b029a7223 */ /* 0x000fc20000010809 */
[C-C-:B------:R-:W-:Y:S01]  /*16b90*/  FFMA.FTZ R155, R2.reuse, R158, -R9.reuse ;  /* 0x0000009e029b7223 */ /* 0x140fe20000010809 */
[----:B------:R-:W-:-:S01]  /*16ba0*/  FFMA.FTZ R158, R2, R159, -R9 ;  /* 0x0000009f029e7223 */ /* 0x000fc20000010809 */
[C-C-:B------:R-:W-:Y:S01]  /*16bb0*/  FFMA.FTZ R159, R2.reuse, R162, -R9.reuse ;  /* 0x000000a2029f7223 */ /* 0x140fe20000010809 */
[----:B------:R-:W0:Y:S01]  /*16bc0*/  MUFU.EX2 R11, R11 ;  /* 0x0000000b000b7308 */ /* 0x000e220000000800 */
[----:B------:R-:W-:-:S01]  /*16bd0*/  FFMA.FTZ R162, R2, R163, -R9 ;  /* 0x000000a302a27223 */ /* 0x000fc20000010809 */
[C-C-:B------:R-:W-:Y:S01]  /*16be0*/  FFMA.FTZ R163, R2.reuse, R166, -R9.reuse ;  /* 0x000000a602a37223 */ /* 0x140fe20000010809 */
[----:B------:R-:W-:-:S01]  /*16bf0*/  FFMA.FTZ R166, R2, R167, -R9 ;  /* 0x000000a702a67223 */ /* 0x000fc20000010809 */
[----:B------:R-:W-:-:S02]  /*16c00*/  @!P1 IMAD R167, R14, 0x8, R16 ;  /* 0x000000080ea79824 */ /* 0x000fc400078e0210 */
[----:B------:R-:W-:-:S01]  /*16c10*/  FFMA.FTZ R177, R2, R170, -R9 ;  /* 0x000000aa02b17223 */ /* 0x000fc20000010809 */
[C-C-:B------:R-:W-:Y:S01]  /*16c20*/  FFMA.FTZ R178, R2.reuse, R178, -R9.reuse ;  /* 0x000000b202b27223 */ /* 0x140fe20000010809 */
[----:B------:R-:W-:-:S01]  /*16c30*/  FFMA.FTZ R179, R2, R179, -R9 ;  /* 0x000000b302b37223 */ /* 0x000fc20000010809 */
[----:B------:R-:W1:Y:S01]  /*16c40*/  MUFU.EX2 R173, R173 ;  /* 0x000000ad00ad7308 */ /* 0x000e620000000800 */
[----:B------:R-:W-:Y:S02]  /*16c50*/  @!P1 VIADD R167, R167, 0x28440 ;  /* 0x00028440a7a79836 */ /* 0x000fe40000000000 */
[----:B------:R-:W-:-:S03]  /*16c60*/  FFMA.FTZ R182, R2, R182, -R9 ;  /* 0x000000b602b67223 */ /* 0x000fc60000010809 */
[----:B------:R-:W-:Y:S02]  /*16c70*/  @!P1 PRMT R170, RZ, 0x654, R167 ;  /* 0x00000654ffaa9816 */ /* 0x000fe400000000a7 */
[----:B------:R-:W2:Y:S01]  /*16c80*/  MUFU.EX2 R154, R154 ;  /* 0x0000009a009a7308 */ /* 0x000ea20000000800 */
[----:B0-----:R-:W-:-:S07]  /*16c90*/  FADD.FTZ R4, R11, R4 ;  /* 0x000000040b047221 */ /* 0x001fce0000010000 */
[----:B------:R-:W0:Y:S01]  /*16ca0*/  MUFU.EX2 R155, R155 ;  /* 0x0000009b009b7308 */ /* 0x000e220000000800 */
[----:B-1----:R-:W-:-:S07]  /*16cb0*/  FFMA.FTZ R3, R10, R3, R173 ;  /* 0x000000030a037223 */ /* 0x002fce00000100ad */
[----:B------:R-:W1:Y:S08]  /*16cc0*/  MUFU.EX2 R158, R158 ;  /* 0x0000009e009e7308 */ /* 0x000e700000000800 */
[----:B------:R-:W-:Y:S08]  /*16cd0*/  MUFU.EX2 R159, R159 ;  /* 0x0000009f009f7308 */ /* 0x000ff00000000800 */
[----:B------:R-:W3:Y:S08]  /*16ce0*/  MUFU.EX2 R156, R156 ;  /* 0x0000009c009c7308 */ /* 0x000ef00000000800 */
[----:B------:R-:W-:Y:S08]  /*16cf0*/  MUFU.EX2 R162, R162 ;  /* 0x000000a200a27308 */ /* 0x000ff00000000800 */
[----:B------:R-:W4:Y:S08]  /*16d00*/  MUFU.EX2 R153, R153 ;  /* 0x0000009900997308 */ /* 0x000f300000000800 */
[----:B------:R-:W5:Y:S08]  /*16d10*/  MUFU.EX2 R163, R163 ;  /* 0x000000a300a37308 */ /* 0x000f700000000800 */
[----:B------:R-:W5:Y:S08]  /*16d20*/  MUFU.EX2 R166, R166 ;  /* 0x000000a600a67308 */ /* 0x000f700000000800 */
[----:B------:R-:W-:Y:S08]  /*16d30*/  MUFU.EX2 R167, R177 ;  /* 0x000000b100a77308 */ /* 0x000ff00000000800 */
[----:B------:R-:W5:Y:S08]  /*16d40*/  MUFU.EX2 R164, R164 ;  /* 0x000000a400a47308 */ /* 0x000f700000000800 */
[----:B------:R-:W5:Y:S08]  /*16d50*/  MUFU.EX2 R161, R161 ;  /* 0x000000a100a17308 */ /* 0x000f700000000800 */
[----:B------:R-:W-:Y:S08]  /*16d60*/  MUFU.EX2 R178, R178 ;  /* 0x000000b200b27308 */ /* 0x000ff00000000800 */
[----:B------:R-:W-:Y:S08]  /*16d70*/  MUFU.EX2 R172, R172 ;  /* 0x000000ac00ac7308 */ /* 0x000ff00000000800 */
[----:B------:R-:W-:Y:S08]  /*16d80*/  MUFU.EX2 R179, R179 ;  /* 0x000000b300b37308 */ /* 0x000ff00000000800 */
[----:B------:R-:W-:Y:S08]  /*16d90*/  MUFU.EX2 R169, R169 ;  /* 0x000000a900a97308 */ /* 0x000ff00000000800 */
[----:B------:R-:W-:Y:S01]  /*16da0*/  MUFU.EX2 R182, R182 ;  /* 0x000000b600b67308 */ /* 0x000fe20000000800 */
[----:B------:R-:W-:-:S02]  /*16db0*/  WARPGROUP.DEPBAR.LE gsb0, 0x0 ;  /* 0x00008000000079c5 */ /* 0x000fc40000010000 */
[----:B------:R2:W-:Y:S06]  /*16dc0*/  BAR.ARV R180, 0x100 ;  /* 0x000400b40000751d */ /* 0x0005ec0000002000 */
[----:B------:R0:W-:Y:S01]  /*16dd0*/  @!P1 SYNCS.ARRIVE.TRANS64.RED.A1T0 RZ, [R170+URZ], RZ ;  /* 0x000000ffaaff99a7 */ /* 0x0001e2000810043f */
[----:B--2---:R-:W-:-:S01]  /*16de0*/  FADD.FTZ R180, R154, R3 ;  /* 0x000000039ab47221 */ /* 0x004fc20000010000 */
[----:B------:R-:W-:-:S04]  /*16df0*/  FADD.FTZ R3, R15, R4 ;  /* 0x000000040f037221 */ /* 0x000fc80000010000 */
[----:B------:R-:W-:Y:S01]  /*16e00*/  FADD.FTZ R4, R152, R3 ;  /* 0x0000000398047221 */ /* 0x000fe20000010000 */
[----:B0-----:R-:W-:-:S01]  /*16e10*/  FFMA.FTZ R170, R2, R171, -R9 ;  /* 0x000000ab02aa7223 */ /* 0x001fc20000010809 */
[C-C-:B------:R-:W-:Y:S01]  /*16e20*/  FFMA.FTZ R171, R2.reuse, R174, -R9.reuse ;  /* 0x000000ae02ab7223 */ /* 0x140fe20000010809 */
[----:B------:R-:W-:-:S01]  /*16e30*/  FFMA.FTZ R174, R2, R175, -R9 ;  /* 0x000000af02ae7223 */ /* 0x000fc20000010809 */
[----:B------:R-:W-:Y:S01]  /*16e40*/  FADD.FTZ R175, R155, R180 ;  /* 0x000000b49baf7221 */ /* 0x000fe20000010000 */
[----:B------:R-:W-:-:S01]  /*16e50*/  FADD.FTZ R3, R21, R4 ;  /* 0x0000000415037221 */ /* 0x000fc20000010000 */
[----:B------:R-:W-:Y:S01]  /*16e60*/  FFMA.FTZ R9, R2, R183, -R9 ;  /* 0x000000b702097223 */ /* 0x000fe20000010809 */
[----:B------:R-:W0:Y:S01]  /*16e70*/  MUFU.EX2 R170, R170 ;  /* 0x000000aa00aa7308 */ /* 0x000e220000000800 */
[----:B-1----:R-:W-:-:S01]  /*16e80*/  FADD.FTZ R180, R158, R175 ;  /* 0x000000af9eb47221 */ /* 0x002fc20000010000 */
[----:B---3--:R-:W-:-:S03]  /*16e90*/  FADD.FTZ R4, R156, R3 ;  /* 0x000000039c047221 */ /* 0x008fc60000010000 */
[----:B------:R-:W-:Y:S01]  /*16ea0*/  FADD.FTZ R175, R159, R180 ;  /* 0x000000b49faf7221 */ /* 0x000fe20000010000 */
[----:B----4-:R-:W-:-:S02]  /*16eb0*/  FADD.FTZ R3, R153, R4 ;  /* 0x0000000499037221 */ /* 0x010fc40000010000 */
[----:B------:R-:W1:Y:S01]  /*16ec0*/  MUFU.EX2 R171, R171 ;  /* 0x000000ab00ab7308 */ /* 0x000e620000000800 */
[----:B------:R-:W-:-:S01]  /*16ed0*/  FADD.FTZ R180, R162, R175 ;  /* 0x000000afa2b47221 */ /* 0x000fc20000010000 */
[----:B------:R-:W-:-:S03]  /*16ee0*/  FADD.FTZ R4, R160, R3 ;  /* 0x00000003a0047221 */ /* 0x000fc60000010000 */
[----:B-----5:R-:W-:Y:S01]  /*16ef0*/  FADD.FTZ R175, R163, R180 ;  /* 0x000000b4a3af7221 */ /* 0x020fe20000010000 */
[----:B------:R-:W-:-:S02]  /*16f00*/  FADD.FTZ R3, R157, R4 ;  /* 0x000000049d037221 */ /* 0x000fc40000010000 */
[----:B------:R-:W2:Y:S01]  /*16f10*/  MUFU.EX2 R174, R174 ;  /* 0x000000ae00ae7308 */ /* 0x000ea20000000800 */
[----:B------:R-:W-:-:S01]  /*16f20*/  FADD.FTZ R180, R166, R175 ;  /* 0x000000afa6b47221 */ /* 0x000fc20000010000 */
[----:B------:R-:W-:-:S03]  /*16f30*/  FADD.FTZ R4, R164, R3 ;  /* 0x00000003a4047221 */ /* 0x000fc60000010000 */
[----:B------:R-:W-:Y:S01]  /*16f40*/  FADD.FTZ R175, R167, R180 ;  /* 0x000000b4a7af7221 */ /* 0x000fe20000010000 */
[----:B------:R-:W-:-:S02]  /*16f50*/  FADD.FTZ R3, R161, R4 ;  /* 0x00000004a1037221 */ /* 0x000fc40000010000 */
[----:B------:R-:W3:Y:S01]  /*16f60*/  MUFU.EX2 R9, R9 ;  /* 0x0000000900097308 */ /* 0x000ee20000000800 */
[----:B0-----:R-:W-:-:S01]  /*16f70*/  FADD.FTZ R180, R170, R175 ;  /* 0x000000afaab47221 */ /* 0x001fc20000010000 */
[----:B------:R-:W-:-:S03]  /*16f80*/  FADD.FTZ R4, R168, R3 ;  /* 0x00000003a8047221 */ /* 0x000fc60000010000 */
[----:B-1----:R-:W-:Y:S01]  /*16f90*/  FADD.FTZ R175, R171, R180 ;  /* 0x000000b4abaf7221 */ /* 0x002fe20000010000 */
[----:B------:R-:W-:-:S03]  /*16fa0*/  FADD.FTZ R3, R165, R4 ;  /* 0x00000004a5037221 */ /* 0x000fc60000010000 */
[----:B--2---:R-:W-:Y:S01]  /*16fb0*/  FADD.FTZ R175, R174, R175 ;  /* 0x000000afaeaf7221 */ /* 0x004fe20000010000 */
[----:B------:R-:W-:-:S03]  /*16fc0*/  FADD.FTZ R180, R172, R3 ;  /* 0x00000003acb47221 */ /* 0x000fc60000010000 */
[----:B------:R-:W-:Y:S01]  /*16fd0*/  FADD.FTZ R4, R178, R175 ;  /* 0x000000afb2047221 */ /* 0x000fe20000010000 */
[----:B------:R-:W-:-:S03]  /*16fe0*/  FADD.FTZ R175, R169, R180 ;  /* 0x000000b4a9af7221 */ /* 0x000fc60000010000 */
[----:B------:R-:W-:Y:S01]  /*16ff0*/  FADD.FTZ R3, R179, R4 ;  /* 0x00000004b3037221 */ /* 0x000fe20000010000 */
[----:B------:R-:W-:-:S03]  /*17000*/  FADD.FTZ R4, R176, R175 ;  /* 0x000000afb0047221 */ /* 0x000fc60000010000 */
[----:B------:R-:W-:-:S04]  /*17010*/  FADD.FTZ R180, R182, R3 ;  /* 0x00000003b6b47221 */ /* 0x000fc80000010000 */
[----:B---3--:R-:W-:Y:S01]  /*17020*/  FADD.FTZ R3, R9, R180 ;  /* 0x000000b409037221 */ /* 0x008fe20000010000 */
[----:B------:R-:W-:Y:S06]  /*17030*/  @!P0 BRA `(.L_x_1410) ;  /* 0x0000000000048947 */ /* 0x000fec0003800000 */
[----:B------:R-:W-:Y:S01]  /*17040*/  BPT.TRAP 0x1 ;  /* 0x000000040000795c */ /* 0x000fe20000300000 */
.L_x_1410:
[----:B------:R-:W-:Y:S01]  /*17050*/  F2FP.SATFINITE.E4M3.F32.PACK_AB_MERGE_C R15, R152, R15, RZ ;  /* 0x0000000f980f723e */ /* 0x000fe200048070ff */
[----:B------:R-:W-:Y:S01]  /*17060*/  FMUL.FTZ R26, R26, R10 ;  /* 0x0000000a1a1a7220 */ /* 0x000fe20000410000 */
[----:B------:R-:W-:Y:S01]  /*17070*/  F2FP.SATFINITE.E4M3.F32.PACK_AB_MERGE_C R182, R9, R182, RZ ;  /* 0x000000b609b6723e */ /* 0x000fe200048070ff */
[----:B------:R-:W-:Y:S01]  /*17080*/  IMAD R9, R200, 0x8, R16 ;  /* 0x00000008c8097824 */ /* 0x000fe200078e0210 */
[----:B------:R-:W-:Y:S01]  /*17090*/  F2FP.SATFINITE.E4M3.F32.PACK_AB_MERGE_C R188, R11, R20, R15 ;  /* 0x000000140bbc723e */ /* 0x000fe2000480700f */
[----:B------:R-:W-:Y:S01]  /*170a0*/  IMAD.U32 R20, RZ, RZ, UR42 ;  /* 0x0000002aff147e24 */ /* 0x000fe2000f8e00ff */
[----:B------:R-:W-:Y:S01]  /*170b0*/  ISETP.GT.AND P2, PT, R13, R12, PT ;  /* 0x0000000c0d00720c */ /* 0x000fe20003f44270 */
[----:B------:R-:W-:Y:S01]  /*170c0*/  VIADD R9, R9, 0x28460 ;  /* 0x0002846009097836 */ /* 0x000fe20000000000 */
[----:B------:R-:W-:Y:S01]  /*170d0*/  F2FP.SATFINITE.E4M3.F32.PACK_AB_MERGE_C R155, R158, R155, RZ ;  /* 0x0000009b9e9b723e */ /* 0x000fe200048070ff */
[-C--:B------:R-:W-:Y:S01]  /*170e0*/  FMUL.FTZ R27, R27, R10.reuse ;  /* 0x0000000a1b1b7220 */ /* 0x080fe20000410000 */
[----:B------:R-:W-:Y:S01]  /*170f0*/  F2FP.SATFINITE.E4M3.F32.PACK_AB_MERGE_C R153, R160, R153, RZ ;  /* 0x00000099a099723e */ /* 0x000fe200048070ff */
[-C--:B------:R-:W-:Y:S01]  /*17100*/  FMUL.FTZ R30, R30, R10.reuse ;  /* 0x0000000a1e1e7220 */ /* 0x080fe20000410000 */
[----:B------:R-:W-:Y:S01]  /*17110*/  PRMT R9, R20, 0x654, R9 ;  /* 0x0000065414097816 */ /* 0x000fe20000000009 */
[-C--:B------:R-:W-:Y:S01]  /*17120*/  FMUL.FTZ R31, R31, R10.reuse ;  /* 0x0000000a1f1f7220 */ /* 0x080fe20000410000 */
[----:B------:R-:W-:Y:S01]  /*17130*/  F2FP.SATFINITE.E4M3.F32.PACK_AB_MERGE_C R163, R166, R163, RZ ;  /* 0x000000a3a6a3723e */ /* 0x000fe200048070ff */
[-C--:B------:R-:W-:Y:S01]  /*17140*/  FMUL.FTZ R34, R34, R10.reuse ;  /* 0x0000000a22227220 */ /* 0x080fe20000410000 */
[----:B------:R0:W-:Y:S01]  /*17150*/  SYNCS.ARRIVE.TRANS64.RED.A1T0 RZ, [R9+URZ], RZ ;  /* 0x000000ff09ff79a7 */ /* 0x0001e2000810043f */
[----:B------:R-:W-:Y:S01]  /*17160*/  F2FP.SATFINITE.E4M3.F32.PACK_AB_MERGE_C R161, R168, R161, RZ ;  /* 0x000000a1a8a1723e */ /* 0x000fe200048070ff */
[-C--:B------:R-:W-:Y:S01]  /*17170*/  FMUL.FTZ R35, R35, R10.reuse ;  /* 0x0000000a23237220 */ /* 0x080fe20000410000 */
[----:B------:R-:W-:Y:S01]  /*17180*/  F2FP.SATFINITE.E4M3.F32.PACK_AB_MERGE_C R171, R174, R171, RZ ;  /* 0x000000abaeab723e */ /* 0x000fe200048070ff */
[-C--:B------:R-:W-:Y:S01]  /*17190*/  FMUL.FTZ R38, R38, R10.reuse ;  /* 0x0000000a26267220 */ /* 0x080fe20000410000 */
[----:B------:R-:W-:Y:S01]  /*171a0*/  F2FP.SATFINITE.E4M3.F32.PACK_AB_MERGE_C R169, R176, R169, RZ ;  /* 0x000000a9b0a9723e */ /* 0x000fe200048070ff */
[-C--:B------:R-:W-:Y:S01]  /*171b0*/  FMUL.FTZ R39, R39, R10.reuse ;  /* 0x0000000a27277220 */ /* 0x080fe20000410000 */
[----:B------:R-:W-:Y:S01]  /*171c0*/  FMUL.FTZ R42, R42, R10 ;  /* 0x0000000a2a2a7220 */ /* 0x000fe20000410000 */
[----:B0-----:R-:W-:-:S02]  /*171d0*/  VIADD R9, R13, 0xffffffff ;  /* 0xffffffff0d097836 */ /* 0x001fc40000000000 */
        /* <DEDUP_REMOVED lines=126> */
[----:B------:R-:W-:-:S02]  /*179c0*/  IMAD.MOV.U32 R11, RZ, RZ, R8 ;  /* 0x000000ffff0b7224 */ /* 0x000fc400078e0008 */
[----:B------:R-:W-:Y:S02]  /*179d0*/  IMAD.MOV.U32 R10, RZ, RZ, R6 ;  /* 0x000000ffff0a7224 */ /* 0x000fe400078e0006 */
[----:B------:R-:W-:Y:S02]  /*179e0*/  IMAD.MOV.U32 R15, RZ, RZ, R194 ;  /* 0x000000ffff0f7224 */ /* 0x000fe400078e00c2 */
[----:B------:R-:W-:Y:S02]  /*179f0*/  IMAD.MOV.U32 R13, RZ, RZ, R9 ;  /* 0x000000ffff0d7224 */ /* 0x000fe400078e0009 */
[----:B------:R-:W-:Y:S01]  /*17a00*/  IMAD.MOV.U32 R200, RZ, RZ, R14 ;  /* 0x000000ffffc87224 */ /* 0x000fe200078e000e */
[----:B------:R-:W-:Y:S06]  /*17a10*/  @P2 BRA `(.L_x_1411) ;  /* 0xffffffe400582947 */ /* 0x000fec000383ffff */
[----:B------:R-:W-:-:S07]  /*17a20*/  IMAD.MOV.U32 R200, RZ, RZ, R14 ;  /* 0x000000ffffc87224 */ /* 0x000fce00078e000e */
.L_x_1400:
[----:B------:R-:W-:-:S13]  /*17a30*/  ISETP.GE.AND P2, PT, R9, R203, PT ;  /* 0x000000cb0900720c */ /* 0x000fda0003f46270 */
[----:B------:R-:W-:Y:S05]  /*17a40*/  @!P2 BRA `(.L_x_1412) ;  /* 0x00000024004ca947 */ /* 0x000fea0003800000 */
[----:B------:R-:W-:Y:S02]  /*17a50*/  VIADD R14, R0, 0x8 ;  /* 0x00000008000e7836 */ /* 0x000fe40000000000 */
[----:B------:R-:W-:Y:S02]  /*17a60*/  IMAD.MOV.U32 R13, RZ, RZ, R8 ;  /* 0x000000ffff0d7224 */ /* 0x000fe400078e0008 */
[----:B------:R-:W-:Y:S01]  /*17a70*/  IMAD.MOV.U32 R12, RZ, RZ, R6 ;  /* 0x000000ffff0c7224 */ /* 0x000fe200078e0006 */
[----:B------:R-:W-:Y:S01]  /*17a80*/  IADD3 R14, R14, R197, -R198 ;  /* 0x000000c50e0e7210 */ /* 0x000fe20007ffe8c6 */
[----:B------:R-:W-:-:S07]  /*17a90*/  IMAD.MOV.U32 R20, RZ, RZ, R194 ;  /* 0x000000ffff147224 */ /* 0x000fce00078e00c2 */
.L_x_1431:
        /* <DEDUP_REMOVED lines=8> */
.L_x_1414:
[----:B------:R-:W-:-:S04]  /*17b20*/  IADD3 R6, R200, 0x1, RZ ;  /* 0x00000001c8067810 */ /* 0x000fc80007ffe0ff */
[----:B------:R-:W-:-:S04]  /*17b30*/  ISETP.NE.AND P3, PT, R6, 0x2, PT ;  /* 0x000000020600780c */ /* 0x000fc80003f65270 */
[----:B------:R-:W-:Y:S02]  /*17b40*/  SEL R7, R6, RZ, P3 ;  /* 0x000000ff06077207 */ /* 0x000fe40001800000 */
[----:B------:R-:W-:-:S03]  /*17b50*/  SHF.L.U32 R6, R194, 0x1f, RZ ;  /* 0x0000001fc2067819 */ /* 0x000fc600000006ff */
[----:B------:R-:W-:-:S04]  /*17b60*/  IMAD R7, R7, 0x8, R16 ;  /* 0x0000000807077824 */ /* 0x000fc800078e0210 */
[----:B------:R0:W1:Y:S01]  /*17b70*/  SYNCS.PHASECHK.TRANS64.TRYWAIT P3, [R7+URZ+0x28430], R6 ;  /* 0x02843006070075a7 */ /* 0x000062000806017f */
[----:B------:R-:W-:Y:S05]  /*17b80*/  @!P0 BRA `(.L_x_1415) ;  /* 0x0000000000048947 */ /* 0x000fea0003800000 */
[----:B------:R-:W-:Y:S01]  /*17b90*/  BPT.TRAP 0x1 ;  /* 0x000000040000795c */ /* 0x000fe20000300000 */
.L_x_1415:
[----:B------:R-:W-:Y:S04]  /*17ba0*/  BSSY B0, `(.L_x_1413) ;  /* 0x0000004000007945 */ /* 0x000fe80003800000 */
[----:B-1----:R-:W-:Y:S05]  /*17bb0*/  @P3 BRA `(.L_x_1416) ;  /* 0x0000000000083947 */ /* 0x002fea0003800000 */
[----:B------:R-:W1:Y:S02]  /*17bc0*/  SYNCS.PHASECHK.TRANS64.TRYWAIT P3, [R7+URZ+0x28430], R6 ;  /* 0x02843006070075a7 */ /* 0x000e64000806017f */
[----:B-1----:R-:W-:Y:S05]  /*17bd0*/  @!P3 BRA `(.L_x_1417) ;  /* 0x000000e80098b947 */ /* 0x002fea0003800000 */
.L_x_1416:
[----:B------:R-:W-:Y:S05]  /*17be0*/  BSYNC B0 ;  /* 0x0000000000007941 */ /* 0x000fea0003800000 */
.L_x_1413:
[----:B------:R-:W2:Y:S01]  /*17bf0*/  S2R R8, SR_TID.X ;  /* 0x0000000000087919 */ /* 0x000ea20000002100 */
[----:B01----:R-:W-:Y:S01]  /*17c00*/  IMAD.MOV.U32 R7, RZ, RZ, 0x40000040 ;  /* 0x40000040ff077424 */ /* 0x003fe200078e00ff */
[----:B------:R-:W-:Y:S05]  /*17c10*/  WARPSYNC.ALL ;  /* 0x0000000000007948 */ /* 0x000fea0003800000 */
[----:B------:R-:W-:Y:S01]  /*17c20*/  R2UR UR15, R7 ;  /* 0x00000000070f72ca */ /* 0x000fe200000e0000 */
[----:B------:R-:W-:Y:S02]  /*17c30*/  VIADD R15, R200, 0x1 ;  /* 0x00000001c80f7836 */ /* 0x000fe40000000000 */
[----:B------:R-:W-:-:S03]  /*17c40*/  IMAD.MOV.U32 R11, RZ, RZ, 0x40000040 ;  /* 0x40000040ff0b7424 */ /* 0x000fc600078e00ff */
[----:B------:R-:W-:Y:S02]  /*17c50*/  ISETP.NE.AND P3, PT, R15, 0x2, PT ;  /* 0x000000020f00780c */ /* 0x000fe40003f65270 */
[----:B------:R-:W-:Y:S01]  /*17c60*/  R2UR UR11, R11 ;  /* 0x000000000b0b72ca */ /* 0x000fe200000e0000 */
[----:B------:R-:W-:Y:S01]  /*17c70*/  IMAD.MOV.U32 R11, RZ, RZ, 0x40000040 ;  /* 0x40000040ff0b7424 */ /* 0x000fe200078e00ff */
[----:B------:R-:W-:-:S04]  /*17c80*/  SEL R15, R15, RZ, P3 ;  /* 0x000000ff0f0f7207 */ /* 0x000fc80001800000 */
[----:B------:R-:W-:Y:S01]  /*17c90*/  R2UR UR7, R11 ;  /* 0x000000000b0772ca */ /* 0x000fe200000e0000 */
[----:B------:R-:W-:Y:S02]  /*17ca0*/  IMAD R6, R15, 0x400, R5 ;  /* 0x000004000f067824 */ /* 0x000fe400078e0205 */
[----:B------:R-:W-:Y:S02]  /*17cb0*/  IMAD.MOV.U32 R11, RZ, RZ, 0x40000040 ;  /* 0x40000040ff0b7424 */ /* 0x000fe400078e00ff */
[C---:B------:R-:W-:Y:S01]  /*17cc0*/  VIADD R10, R6.reuse, 0x2 ;  /* 0x00000002060a7836 */ /* 0x040fe20000000000 */
[----:B------:R-:W-:Y:S02]  /*17cd0*/  R2UR UR14, R6 ;  /* 0x00000000060e72ca */ /* 0x000fe400000e0000 */
[----:B------:R-:W-:Y:S01]  /*17ce0*/  R2UR UR19, R11 ;  /* 0x000000000b1372ca */ /* 0x000fe200000e0000 */
[----:B------:R-:W-:Y:S01]  /*17cf0*/  IMAD.MOV.U32 R11, RZ, RZ, 0x40000040 ;  /* 0x40000040ff0b7424 */ /* 0x000fe200078e00ff */
[----:B------:R-:W-:Y:S01]  /*17d00*/  R2UR UR10, R10 ;  /* 0x000000000a0a72ca */ /* 0x000fe200000e0000 */
[----:B------:R-:W-:Y:S01]  /*17d10*/  VIADD R10, R6, 0x4 ;  /* 0x00000004060a7836 */ /* 0x000fe20000000000 */
[----:B--2---:R-:W-:-:S02]  /*17d20*/  SHF.R.U32.HI R8, RZ, 0x7, R8 ;  /* 0x00000007ff087819 */ /* 0x004fc40000011608 */
[----:B------:R-:W-:Y:S01]  /*17d30*/  R2UR UR23, R11 ;  /* 0x000000000b1772ca */ /* 0x000fe200000e0000 */
[----:B------:R-:W-:Y:S01]  /*17d40*/  IMAD.MOV.U32 R11, RZ, RZ, 0x40000040 ;  /* 0x40000040ff0b7424 */ /* 0x000fe200078e00ff */
[----:B------:R-:W-:Y:S01]  /*17d50*/  R2UR UR6, R10 ;  /* 0x000000000a0672ca */ /* 0x000fe200000e0000 */
[----:B------:R-:W-:Y:S02]  /*17d60*/  VIADD R7, R8, 0x8 ;  /* 0x0000000808077836 */ /* 0x000fe40000000000 */
[----:B------:R-:W-:Y:S01]  /*17d70*/  VIADD R10, R6, 0x6 ;  /* 0x00000006060a7836 */ /* 0x000fe20000000000 */
[----:B------:R-:W-:Y:S01]  /*17d80*/  R2UR UR27, R11 ;  /* 0x000000000b1b72ca */ /* 0x000fe200000e0000 */
[----:B------:R-:W-:Y:S01]  /*17d90*/  IMAD.MOV.U32 R11, RZ, RZ, 0x40000040 ;  /* 0x40000040ff0b7424 */ /* 0x000fe200078e00ff */
[----:B------:R0:W-:Y:S02]  /*17da0*/  BAR.SYNC.DEFER_BLOCKING R7, 0x100 ;  /* 0x000400070000751d */ /* 0x0001e40000010000 */
[----:B------:R-:W-:Y:S01]  /*17db0*/  R2UR UR18, R10 ;  /* 0x000000000a1272ca */ /* 0x000fe200000e0000 */
[----:B------:R-:W-:Y:S01]  /*17dc0*/  VIADD R10, R6, 0x200 ;  /* 0x00000200060a7836 */ /* 0x000fe20000000000 */
[----:B------:R-:W-:-:S04]  /*17dd0*/  R2UR UR31, R11 ;  /* 0x000000000b1f72ca */ /* 0x000fc800000e0000 */
[----:B------:R-:W-:Y:S01]  /*17de0*/  R2UR UR22, R10 ;  /* 0x000000000a1672ca */ /* 0x000fe200000e0000 */
[----:B------:R-:W-:Y:S02]  /*17df0*/  VIADD R10, R6, 0x202 ;  /* 0x00000202060a7836 */ /* 0x000fe40000000000 */
[----:B0-----:R-:W-:-:S03]  /*17e00*/  IMAD.MOV.U32 R7, RZ, RZ, 0x40000040 ;  /* 0x40000040ff077424 */ /* 0x001fc600078e00ff */
[----:B------:R-:W-:Y:S01]  /*17e10*/  R2UR UR26, R10 ;  /* 0x000000000a1a72ca */ /* 0x000fe200000e0000 */
[C---:B------:R-:W-:Y:S01]  /*17e20*/  VIADD R10, R6.reuse, 0x204 ;  /* 0x00000204060a7836 */ /* 0x040fe20000000000 */
[----:B------:R-:W-:Y:S02]  /*17e30*/  IADD3 R6, R6, 0x206, RZ ;  /* 0x0000020606067810 */ /* 0x000fe40007ffe0ff */
[----:B------:R-:W-:Y:S02]  /*17e40*/  R2UR UR35, R7 ;  /* 0x00000000072372ca */ /* 0x000fe400000e0000 */
[----:B------:R-:W-:Y:S02]  /*17e50*/  R2UR UR30, R10 ;  /* 0x000000000a1e72ca */ /* 0x000fe400000e0000 */
[----:B------:R-:W-:Y:S01]  /*17e60*/  R2UR UR34, R6 ;  /* 0x00000000062272ca */ /* 0x000fe200000e0000 */
        /* <DEDUP_REMOVED lines=27> */
.L_x_1419:
[----:B------:R-:W-:Y:S01]  /*18020*/  SHF.L.U32 R6, R20, 0x1f, RZ ;  /* 0x0000001f14067819 */ /* 0x000fe200000006ff */
[----:B------:R-:W-:-:S04]  /*18030*/  IMAD R7, R200, 0x8, R16 ;  /* 0x00000008c8077824 */ /* 0x000fc800078e0210 */
[----:B------:R0:W1:Y:S01]  /*18040*/  SYNCS.PHASECHK.TRANS64.TRYWAIT P2, [R7+URZ+0x28450], R6 ;  /* 0x02845006070075a7 */ /* 0x000062000804017f */
[----:B------:R-:W-:Y:S05]  /*18050*/  @!P0 BRA `(.L_x_1420) ;  /* 0x0000000000048947 */ /* 0x000fea0003800000 */
[----:B------:R-:W-:Y:S01]  /*18060*/  BPT.TRAP 0x1 ;  /* 0x000000040000795c */ /* 0x000fe20000300000 */
.L_x_1420:
[----:B-1----:R-:W-:Y:S05]  /*18070*/  @P2 BRA `(.L_x_1418) ;  /* 0x0000000000082947 */ /* 0x002fea0003800000 */
[----:B------:R-:W1:Y:S02]  /*18080*/  SYNCS.PHASECHK.TRANS64.TRYWAIT P2, [R7+URZ+0x28450], R6 ;  /* 0x02845006070075a7 */ /* 0x000e64000804017f */
[----:B-1----:R-:W-:Y:S05]  /*18090*/  @!P2 BRA `(.L_x_1421) ;  /* 0x000000e4007ca947 */ /* 0x002fea0003800000 */
.L_x_1418:
[----:B01----:R-:W-:Y:S01]  /*180a0*/  VIADD R6, R16, 0x8000 ;  /* 0x0000800010067836 */ /* 0x003fe20000000000 */
[----:B------:R-:W-:Y:S05]  /*180b0*/  WARPSYNC.ALL ;  /* 0x0000000000007948 */ /* 0x000fea0003800000 */
[----:B------:R-:W-:Y:S01]  /*180c0*/  SHF.R.U32.HI R6, RZ, 0x4, R6 ;  /* 0x00000004ff067819 */ /* 0x000fe20000011606 */
[----:B------:R-:W-:-:S06]  /*180d0*/  WARPGROUP.ARRIVE ;  /* 0x00000000000079c5 */ /* 0x000fcc0000000000 */
[----:B------:R-:W0:Y:S01]  /*180e0*/  S2R R8, SR_TID.X ;  /* 0x0000000000087919 */ /* 0x000e220000002100 */
[----:B------:R-:W-:-:S04]  /*180f0*/  LOP3.LUT R6, R6, 0x3fff, RZ, 0xc0, !PT ;  /* 0x00003fff06067812 */ /* 0x000fc800078ec0ff */
[----:B------:R-:W-:-:S05]  /*18100*/  LOP3.LUT R7, R6, 0x10000, RZ, 0xfc, !PT ;  /* 0x0001000006077812 */ /* 0x000fca00078efcff */
[----:B------:R-:W-:Y:S02]  /*18110*/  IMAD R6, R200, 0x400, R7 ;  /* 0x00000400c8067824 */ /* 0x000fe400078e0207 */
[----:B------:R-:W-:-:S03]  /*18120*/  IMAD.MOV.U32 R7, RZ, RZ, -0x7fffffe0 ;  /* 0x80000020ff077424 */ /* 0x000fc600078e00ff */
[C---:B------:R-:W-:Y:S01]  /*18130*/  R2UR UR6, R6.reuse ;  /* 0x00000000060672ca */ /* 0x040fe200000e0000 */
[----:B------:R-:W-:Y:S01]  /*18140*/  VIADD R6, R6, 0x2 ;  /* 0x0000000206067836 */ /* 0x000fe20000000000 */
[----:B------:R-:W-:Y:S01]  /*18150*/  R2UR UR7, R7 ;  /* 0x00000000070772ca */ /* 0x000fe200000e0000 */
[----:B------:R-:W-:-:S12]  /*18160*/  IMAD.MOV.U32 R7, RZ, RZ, -0x7fffffe0 ;  /* 0x80000020ff077424 */ /* 0x000fd800078e00ff */
[----:B------:R-:W-:Y:S01]  /*18170*/  QGMMA.64x256x32.F32.E4M3.E4M3 R24, R188, gdesc[UR4], R24, gsb0 ;  /* 0x03e00004bc187df3 */ /* 0x000fe20008000818 */
[----:B------:R-:W-:Y:S01]  /*18180*/  R2UR UR6, R6 ;  /* 0x00000000060672ca */ /* 0x000fe200000e0000 */
[----:B------:R-:W-:Y:S01]  /*18190*/  @!P1 IMAD R6, R15, 0x8, R16 ;  /* 0x000000080f069824 */ /* 0x000fe200078e0210 */
[----:B------:R-:W-:Y:S02]  /*181a0*/  R2UR UR7, R7 ;  /* 0x00000000070772ca */ /* 0x000fe400000e0000 */
[----:B0-----:R-:W-:Y:S01]  /*181b0*/  SHF.R.U32.HI R8, RZ, 0x7, R8 ;  /* 0x00000007ff087819 */ /* 0x001fe20000011608 */
[----:B------:R-:W-:-:S03]  /*181c0*/  @!P1 VIADD R6, R6, 0x28440 ;  /* 0x0002844006069836 */ /* 0x000fc60000000000 */
[----:B------:R-:W-:Y:S01]  /*181d0*/  IADD3 R11, -R8, 0xb, RZ ;  /* 0x0000000b080b7810 */ /* 0x000fe20007ffe1ff */
[----:B------:R-:W-:Y:S01]  /*181e0*/  IMAD.SHL.U32 R8, R9, 0x40, RZ ;  /* 0x0000004009087824 */ /* 0x000fe200078e00ff */
[----:B------:R-:W-:-:S04]  /*181f0*/  @!P1 PRMT R6, RZ, 0x654, R6 ;  /* 0x00000654ff069816 */ /* 0x000fc80000000006 */
[----:B------:R-:W-:-:S05]  /*18200*/  IADD3 R7, R197, 0x1, -R8 ;  /* 0x00000001c5077810 */ /* 0x000fca0007ffe808 */
[----:B------:R-:W-:-:S04]  /*18210*/  IMAD.IADD R7, R7, 0x1, -R198 ;  /* 0x0000000107077824 */ /* 0x000fc800078e0ac6 */
[----:B------:R-:W-:Y:S01]  /*18220*/  IMAD R7, R196, -0x2, R7 ;  /* 0xfffffffec4077824 */ /* 0x000fe200078e0207 */
[----:B------:R-:W-:Y:S02]  /*18230*/  WARPGROUP.DEPBAR.LE gsb0, 0x0 ;  /* 0x00008000000079c5 */ /* 0x000fe40000010000 */
[----:B------:R-:W-:-:S06]  /*18240*/  WARPGROUP.ARRIVE ;  /* 0x00000000000079c5 */ /* 0x000fcc0000000000 */
[----:B------:R-:W-:Y:S01]  /*18250*/  QGMMA.64x256x32.F32.E4M3.E4M3 R24, R184, gdesc[UR4], R24, gsb0 ;  /* 0x03e00004b8187df3 */ /* 0x000fe20008000818 */
[----:B------:R-:W-:-:S06]  /*18260*/  ULOP3.LUT UR6, URZ, UR52, URZ, 0x33, !UPT ;  /* 0x000000343f067292 */ /* 0x000fcc000f8e333f */
[----:B------:R-:W-:-:S04]  /*18270*/  VIADD R21, R7, UR6 ;  /* 0x0000000607157c36 */ /* 0x000fc80008000000 */
[C---:B------:R-:W-:Y:S01]  /*18280*/  IMAD.IADD R10, R0.reuse, 0x1, R21 ;  /* 0x00000001000a7824 */ /* 0x040fe200078e0215 */
[----:B------:R-:W-:Y:S02]  /*18290*/  WARPGROUP.DEPBAR.LE gsb0, 0x0 ;  /* 0x00008000000079c5 */ /* 0x000fe40000010000 */
[----:B------:R0:W-:Y:S06]  /*182a0*/  BAR.ARV R11, 0x100 ;  /* 0x0004000b0000751d */ /* 0x0001ec0000002000 */
[----:B------:R-:W-:Y:S01]  /*182b0*/  VIADD R185, R7, UR51 ;  /* 0x0000003307b97c36 */ /* 0x000fe20008000000 */
[----:B------:R0:W-:Y:S03]  /*182c0*/  @!P1 SYNCS.ARRIVE.TRANS64.RED.A1T0 RZ, [R6+URZ], RZ ;  /* 0x000000ff06ff99a7 */ /* 0x0001e6000810043f */
[----:B------:R-:W-:Y:S01]  /*182d0*/  IMAD.IADD R20, R0, 0x1, R185 ;  /* 0x0000000100147824 */ /* 0x000fe200078e02b9 */
[----:B------:R-:W-:Y:S06]  /*182e0*/  @!P5 BRA `(.L_x_1422) ;  /* 0x000000000060d947 */ /* 0x000fec0003800000 */
[----:B------:R-:W-:Y:S01]  /*182f0*/  IADD3 R187, R0, R197, -R198 ;  /* 0x000000c500bb7210 */ /* 0x000fe20007ffe8c6 */
[----:B------:R-:W-:Y:S03]  /*18300*/  BSSY B0, `(.L_x_1423) ;  /* 0x0000012000007945 */ /* 0x000fe60003800000 */
[----:B------:R-:W-:-:S13]  /*18310*/  ISETP.GT.AND P2, PT, R187, -0x1, PT ;  /* 0xffffffffbb00780c */ /* 0x000fda0003f44270 */
[----:B------:R-:W-:Y:S05]  /*18320*/  @P2 BRA `(.L_x_1424) ;  /* 0x0000000000242947 */ /* 0x000fea0003800000 */
[----:B0-----:R-:W-:Y:S01]  /*18330*/  IMAD.U32 R11, RZ, RZ, UR48 ;  /* 0x00000030ff0b7e24 */ /* 0x001fe2000f8e00ff */
[----:B------:R-:W-:-:S04]  /*18340*/  LOP3.LUT R187, RZ, R187, RZ, 0x33, !PT ;  /* 0x000000bbffbb7212 */ /* 0x000fc800078e33ff */
[----:B------:R-:W-:-:S13]  /*18350*/  ISETP.NE.AND P2, PT, R11, 0x1, PT ;  /* 0x000000010b00780c */ /* 0x000fda0003f45270 */
[----:B------:R-:W0:Y:S02]  /*18360*/  @P2 LDC.64 R6, c[0x0][0x9e8] ;  /* 0x00027a00ff062b82 */ /* 0x000e240000000a00 */
[----:B0-----:R-:W-:-:S04]  /*18370*/  @P2 IMAD.HI.U32 R184, R187, R6, RZ ;  /* 0x00000006bbb82227 */ /* 0x001fc800078e00ff */
[----:B------:R-:W-:Y:S01]  /*18380*/  IMAD.MOV.U32 R6, RZ, RZ, R187 ;  /* 0x000000ffff067224 */ /* 0x000fe200078e00bb */
[----:B------:R-:W-:-:S04]  /*18390*/  @P2 SHF.R.U32.HI R6, RZ, R7, R184 ;  /* 0x00000007ff062219 */ /* 0x000fc800000116b8 */
[----:B------:R-:W-:Y:S01]  /*183a0*/  LOP3.LUT R6, RZ, R6, RZ, 0x33, !PT ;  /* 0x00000006ff067212 */ /* 0x000fe200078e33ff */
[----:B------:R-:W-:Y:S06]  /*183b0*/  BRA `(.L_x_1425) ;  /* 0x0000000000187947 */ /* 0x000fec0003800000 */
.L_x_1424:
[----:B0-----:R-:W-:-:S04]  /*183c0*/  MOV R11, UR48 ;  /* 0x00000030000b7c02 */ /* 0x001fc80008000f00 */
[----:B------:R-:W-:-:S13]  /*183d0*/  ISETP.NE.AND P2, PT, R11, 0x1, PT ;  /* 0x000000010b00780c */ /* 0x000fda0003f45270 */
[----:B------:R-:W0:Y:S02]  /*183e0*/  @P2 LDC.64 R6, c[0x0][0x9e8] ;  /* 0x00027a00ff062b82 */ /* 0x000e240000000a00 */
[----:B0-----:R-:W-:-:S04]  /*183f0*/  @P2 IMAD.HI.U32 R184, R187, R6, RZ ;  /* 0x00000006bbb82227 */ /* 0x001fc800078e00ff */
[----:B------:R-:W-:Y:S01]  /*18400*/  IMAD.MOV.U32 R6, RZ, RZ, R187 ;  /* 0x000000ffff067224 */ /* 0x000fe200078e00bb */
[----:B------:R-:W-:-:S07]  /*18410*/  @P2 SHF.R.U32.HI R6, RZ, R7, R184 ;  /* 0x00000007ff062219 */ /* 0x000fce00000116b8 */
.L_x_1425:
[----:B------:R-:W-:Y:S05]  /*18420*/  BSYNC B0 ;  /* 0x0000000000007941 */ /* 0x000fea0003800000 */
.L_x_1423:
[----:B------:R-:W-:-:S04]  /*18430*/  IMAD R7, R6, R11, -R8 ;  /* 0x0000000b06077224 */ /* 0x000fc800078e0a08 */
[----:B------:R-:W-:-:S05]  /*18440*/  IMAD R7, R196, -0x2, R7 ;  /* 0xfffffffec4077824 */ /* 0x000fca00078e0207 */
[----:B------:R-:W-:Y:S02]  /*18450*/  VIADDMNMX R20, R7, R11, R20, PT ;  /* 0x0000000b07147246 */ /* 0x000fe40003800114 */
[----:B------:R-:W-:-:S07]  /*18460*/  VIMNMX R10, R10, R7, !PT ;  /* 0x000000070a0a7248 */ /* 0x000fce0007fe0100 */
.L_x_1422:
[----:B------:R-:W-:Y:S02]  /*18470*/  ISETP.GT.AND P2, PT, R9, -0x1, PT ;  /* 0xffffffff0900780c */ /* 0x000fe40003f44270 */
[----:B------:R-:W-:Y:S02]  /*18480*/  IADD3 R185, R185, 0x8, R0 ;  /* 0x00000008b9b97810 */ /* 0x000fe40007ffe000 */
[C---:B------:R-:W-:Y:S02]  /*18490*/  ISETP.GT.AND P4, PT, R10.reuse, RZ, P2 ;  /* 0x000000ff0a00720c */ /* 0x040fe40001784270 */
[----:B------:R-:W-:Y:S02]  /*184a0*/  ISETP.GT.AND P3, PT, R10, 0x1, P2 ;  /* 0x000000010a00780c */ /* 0x000fe40001764270 */
[C---:B------:R-:W-:Y:S02]  /*184b0*/  ISETP.LT.OR P4, PT, R20.reuse, 0x1, P4 ;  /* 0x000000011400780c */ /* 0x040fe40002781670 */
[----:B------:R-:W-:-:S02]  /*184c0*/  ISETP.LT.OR P3, PT, R20, 0x2, P3 ;  /* 0x000000021400780c */ /* 0x000fc40001f61670 */
[----:B0-----:R-:W-:Y:S02]  /*184d0*/  FSEL R11, R152, -INF , !P4 ;  /* 0xff800000980b7808 */ /* 0x001fe40006000000 */
        /* <DEDUP_REMOVED lines=51> */
[----:B------:R-:W-:-:S04]  /*18810*/  IADD3 R152, R152, R197, -R198 ;  /* 0x000000c598987210 */ /* 0x000fc80007ffe8c6 */
[----:B------:R-:W-:-:S07]  /*18820*/  LOP3.LUT R152, RZ, R152, RZ, 0x33, !PT ;  /* 0x00000098ff987212 */ /* 0x000fce00078e33ff */
[----:B------:R-:W0:Y:S02]  /*18830*/  @P3 LDC.64 R6, c[0x0][0x9e8] ;  /* 0x00027a00ff063b82 */ /* 0x000e240000000a00 */
[----:B0-----:R-:W-:-:S05]  /*18840*/  @P3 IMAD.HI.U32 R6, R152, R6, RZ ;  /* 0x0000000698063227 */ /* 0x001fca00078e00ff */
[----:B------:R-:W-:-:S04]  /*18850*/  @P3 SHF.R.U32.HI R152, RZ, R7, R6 ;  /* 0x00000007ff983219 */ /* 0x000fc80000011606 */
[----:B------:R-:W-:Y:S01]  /*18860*/  LOP3.LUT R6, RZ, R152, RZ, 0x33, !PT ;  /* 0x00000098ff067212 */ /* 0x000fe200078e33ff */
[----:B------:R-:W-:Y:S06]  /*18870*/  BRA `(.L_x_1429) ;  /* 0x0000000000187947 */ /* 0x000fec0003800000 */
.L_x_1428:
[----:B------:R-:W-:-:S05]  /*18880*/  IMAD.U32 R20, RZ, RZ, UR48 ;  /* 0x00000030ff147e24 */ /* 0x000fca000f8e00ff */
[----:B------:R-:W-:-:S13]  /*18890*/  ISETP.NE.AND P3, PT, R20, 0x1, PT ;  /* 0x000000011400780c */ /* 0x000fda0003f65270 */
[----:B------:R-:W0:Y:S02]  /*188a0*/  @P3 LDC.64 R6, c[0x0][0x9e8] ;  /* 0x00027a00ff063b82 */ /* 0x000e240000000a00 */
[----:B0-----:R-:W-:-:S04]  /*188b0*/  @P3 IMAD.HI.U32 R152, R14, R6, RZ ;  /* 0x000000060e983227 */ /* 0x001fc800078e00ff */
[----:B------:R-:W-:Y:S01]  /*188c0*/  IMAD.MOV.U32 R6, RZ, RZ, R14 ;  /* 0x000000ffff067224 */ /* 0x000fe200078e000e */
[----:B------:R-:W-:-:S07]  /*188d0*/  @P3 SHF.R.U32.HI R6, RZ, R7, R152 ;  /* 0x00000007ff063219 */ /* 0x000fce0000011698 */
.L_x_1429:
[----:B------:R-:W-:Y:S05]  /*188e0*/  BSYNC B0 ;  /* 0x0000000000007941 */ /* 0x000fea0003800000 */
.L_x_1427:
[----:B------:R-:W-:-:S04]  /*188f0*/  IMAD R7, R6, R20, -R8 ;  /* 0x0000001406077224 */ /* 0x000fc800078e0a08 */
[----:B------:R-:W-:-:S05]  /*18900*/  IMAD R7, R196, -0x2, R7 ;  /* 0xfffffffec4077824 */ /* 0x000fca00078e0207 */
[----:B------:R-:W-:Y:S02]  /*18910*/  VIADDMNMX R185, R7, R20, R185, PT ;  /* 0x0000001407b97246 */ /* 0x000fe400038001b9 */
[----:B------:R-:W-:-:S07]  /*18920*/  VIMNMX R10, R10, R7, !PT ;  /* 0x000000070a0a7248 */ /* 0x000fce0007fe0100 */
.L_x_1426:
[----:B------:R-:W-:Y:S02]  /*18930*/  FMNMX.FTZ R6, R11, R12, !PT ;  /* 0x0000000c0b067209 */ /* 0x000fe40007810000 */
[----:B------:R-:W-:Y:S02]  /*18940*/  ISETP.GT.AND P3, PT, R10, 0x1, P2 ;  /* 0x000000010a00780c */ /* 0x000fe40001764270 */
[----:B------:R-:W-:Y:S02]  /*18950*/  FMNMX.FTZ R6, R153, R6, !PT ;  /* 0x0000000699067209 */ /* 0x000fe40007810000 */
[----:B------:R-:W-:Y:S02]  /*18960*/  ISETP.LT.OR P4, PT, R185, 0x2, P3 ;  /* 0x00000002b900780c */ /* 0x000fe40001f81670 */
        /* <DEDUP_REMOVED lines=27> */
[----:B------:R-:W-:Y:S02]  /*18b20*/  FSEL R162, R162, -INF , !P3 ;  /* 0xff800000a2a27808 */ /* 0x000fe40005800000 */
[----:B------:R-:W-:Y:S01]  /*18b30*/  ISETP.GT.AND P3, PT, R10, 0x18, P2 ;  /* 0x000000180a00780c */ /* 0x000fe20001764270 */
[----:B------:R-:W0:Y:S01]  /*18b40*/  SHFL.BFLY PT, R8, R6, 0x2, 0x1f ;  /* 0x0c401f0006087f89 */ /* 0x000e2200000e0000 */
[C---:B------:R-:W-:Y:S02]  /*18b50*/  ISETP.LT.OR P4, PT, R185.reuse, 0x1a, P4 ;  /* 0x0000001ab900780c */ /* 0x040fe40002781670 */
[----:B------:R-:W-:Y:S02]  /*18b60*/  ISETP.LT.OR P3, PT, R185, 0x19, P3 ;  /* 0x00000019b900780c */ /* 0x000fe40001f61670 */
[----:B------:R-:W-:-:S02]  /*18b70*/  FSEL R167, R167, -INF , !P4 ;  /* 0xff800000a7a77808 */ /* 0x000fc40006000000 */
[----:B------:R-:W-:Y:S02]  /*18b80*/  FSEL R166, R166, -INF , !P3 ;  /* 0xff800000a6a67808 */ /* 0x000fe40005800000 */
[C---:B------:R-:W-:Y:S02]  /*18b90*/  ISETP.GT.AND P3, PT, R10.reuse, 0x20, P2 ;  /* 0x000000200a00780c */ /* 0x040fe40001764270 */
[----:B------:R-:W-:Y:S02]  /*18ba0*/  ISETP.GT.AND P4, PT, R10, 0x21, P2 ;  /* 0x000000210a00780c */ /* 0x000fe40001784270 */
[C---:B------:R-:W-:Y:S02]  /*18bb0*/  ISETP.LT.OR P3, PT, R185.reuse, 0x21, P3 ;  /* 0x00000021b900780c */ /* 0x040fe40001f61670 */
[----:B------:R-:W-:Y:S02]  /*18bc0*/  ISETP.LT.OR P4, PT, R185, 0x22, P4 ;  /* 0x00000022b900780c */ /* 0x000fe40002781670 */
[----:B------:R-:W-:-:S02]  /*18bd0*/  FSEL R170, R170, -INF , !P3 ;  /* 0xff800000aaaa7808 */ /* 0x000fc40005800000 */
[----:B------:R-:W-:Y:S02]  /*18be0*/  FSEL R171, R171, -INF , !P4 ;  /* 0xff800000abab7808 */ /* 0x000fe40006000000 */
[C---:B------:R-:W-:Y:S02]  /*18bf0*/  ISETP.GT.AND P3, PT, R10.reuse, 0x28, P2 ;  /* 0x000000280a00780c */ /* 0x040fe40001764270 */
[----:B------:R-:W-:Y:S02]  /*18c00*/  ISETP.GT.AND P4, PT, R10, RZ, P2 ;  /* 0x000000ff0a00720c */ /* 0x000fe40001784270 */
[----:B0-----:R-:W-:Y:S02]  /*18c10*/  FMNMX.FTZ R8, R6, R8, !PT ;  /* 0x0000000806087209 */ /* 0x001fe40007810000 */
[C---:B------:R-:W-:Y:S02]  /*18c20*/  ISETP.LT.OR P3, PT, R185.reuse, 0x29, P3 ;  /* 0x00000029b900780c */ /* 0x040fe40001f61670 */
[----:B------:R-:W-:Y:S01]  /*18c30*/  ISETP.LT.OR P4, PT, R185, 0x1, P4 ;  /* 0x00000001b900780c */ /* 0x000fe20002781670 */
[----:B------:R-:W0:Y:S01]  /*18c40*/  SHFL.BFLY PT, R20, R8, 0x1, 0x1f ;  /* 0x0c201f0008147f89 */ /* 0x000e2200000e0000 */
[----:B------:R-:W-:-:S02]  /*18c50*/  FSEL R174, R174, -INF , !P3 ;  /* 0xff800000aeae7808 */ /* 0x000fc40005800000 */
[----:B------:R-:W-:Y:S02]  /*18c60*/  FSEL R154, R154, -INF , !P4 ;  /* 0xff8000009a9a7808 */ /* 0x000fe40006000000 */
[C---:B------:R-:W-:Y:S02]  /*18c70*/  ISETP.GT.AND P3, PT, R10.reuse, 0x29, P2 ;  /* 0x000000290a00780c */ /* 0x040fe40001764270 */
[----:B------:R-:W-:Y:S02]  /*18c80*/  ISETP.GT.AND P4, PT, R10, 0x30, P2 ;  /* 0x000000300a00780c */ /* 0x000fe40001784270 */
[----:B------:R-:W-:Y:S02]  /*18c90*/  FMNMX.FTZ R6, R154, R13, !PT ;  /* 0x0000000d9a067209 */ /* 0x000fe40007810000 */
[C---:B------:R-:W-:Y:S02]  /*18ca0*/  ISETP.LT.OR P3, PT, R185.reuse, 0x2a, P3 ;  /* 0x0000002ab900780c */ /* 0x040fe40001f61670 */
[----:B------:R-:W-:-:S02]  /*18cb0*/  ISETP.LT.OR P4, PT, R185, 0x31, P4 ;  /* 0x00000031b900780c */ /* 0x000fc40002781670 */
[----:B------:R-:W-:Y:S02]  /*18cc0*/  FMNMX.FTZ R6, R155, R6, !PT ;  /* 0x000000069b067209 */ /* 0x000fe40007810000 */
[----:B------:R-:W-:Y:S02]  /*18cd0*/  FSEL R175, R175, -INF , !P3 ;  /* 0xff800000afaf7808 */ /* 0x000fe40005800000 */
[----:B------:R-:W-:Y:S02]  /*18ce0*/  FSEL R178, R178, -INF , !P4 ;  /* 0xff800000b2b27808 */ /* 0x000fe40006000000 */
[C---:B------:R-:W-:Y:S02]  /*18cf0*/  ISETP.GT.AND P3, PT, R10.reuse, 0x31, P2 ;  /* 0x000000310a00780c */ /* 0x040fe40001764270 */
[C---:B------:R-:W-:Y:S02]  /*18d00*/  ISETP.GT.AND P4, PT, R10.reuse, 0x38, P2 ;  /* 0x000000380a00780c */ /* 0x040fe40001784270 */
[----:B------:R-:W-:-:S02]  /*18d10*/  ISETP.GT.AND P2, PT, R10, 0x39, P2 ;  /* 0x000000390a00780c */ /* 0x000fc40001744270 */
[----:B------:R-:W-:Y:S02]  /*18d20*/  FMNMX.FTZ R6, R7, R6, !PT ;  /* 0x0000000607067209 */ /* 0x000fe40007810000 */
[C---:B------:R-:W-:Y:S02]  /*18d30*/  ISETP.LT.OR P3, PT, R185.reuse, 0x32, P3 ;  /* 0x00000032b900780c */ /* 0x040fe40001f61670 */
[C---:B------:R-:W-:Y:S02]  /*18d40*/  ISETP.LT.OR P4, PT, R185.reuse, 0x39, P4 ;  /* 0x00000039b900780c */ /* 0x040fe40002781670 */
[----:B------:R-:W-:Y:S02]  /*18d50*/  ISETP.LT.OR P2, PT, R185, 0x3a, P2 ;  /* 0x0000003ab900780c */ /* 0x000fe40001741670 */
[----:B------:R-:W-:Y:S02]  /*18d60*/  FMNMX.FTZ R185, R159, R6, !PT ;  /* 0x000000069fb97209 */ /* 0x000fe40007810000 */
[----:B0-----:R-:W-:-:S02]  /*18d70*/  FMNMX.FTZ R6, R8, R20, !PT ;  /* 0x0000001408067209 */ /* 0x001fc40007810000 */
[----:B------:R-:W-:Y:S02]  /*18d80*/  FMNMX.FTZ R8, R162, R185, !PT ;  /* 0x000000b9a2087209 */ /* 0x000fe40007810000 */
[----:B------:R-:W-:Y:S02]  /*18d90*/  FSEL R179, R179, -INF , !P3 ;  /* 0xff800000b3b37808 */ /* 0x000fe40005800000 */
[----:B------:R-:W-:Y:S01]  /*18da0*/  FMNMX.FTZ R185, R163, R8, !PT ;  /* 0x00000008a3b97209 */ /* 0x000fe20007810000 */
[----:B------:R-:W-:-:S01]  /*18db0*/  FFMA.FTZ R8, R2, R6, -8 ;  /* 0xc100000002087423 */ /* 0x000fc20000010006 */
[----:B------:R-:W-:Y:S02]  /*18dc0*/  FSETP.NEU.FTZ.AND P3, PT, R6, -INF , PT ;  /* 0xff8000000600780b */ /* 0x000fe40003f7d000 */
[----:B------:R-:W-:Y:S02]  /*18dd0*/  FMNMX.FTZ R10, R166, R185, !PT ;  /* 0x000000b9a60a7209 */ /* 0x000fe40007810000 */
[----:B------:R-:W-:-:S02]  /*18de0*/  FSEL R8, R8, RZ, P3 ;  /* 0x000000ff08087208 */ /* 0x000fc40001800000 */
[----:B------:R-:W-:Y:S02]  /*18df0*/  FMNMX.FTZ R185, R167, R10, !PT ;  /* 0x0000000aa7b97209 */ /* 0x000fe40007810000 */
[----:B------:R-:W-:Y:S01]  /*18e00*/  FSEL R183, R183, -INF , !P2 ;  /* 0xff800000b7b77808 */ /* 0x000fe20005000000 */
[----:B------:R-:W-:-:S01]  /*18e10*/  FFMA.FTZ R11, R2, R11, -R8 ;  /* 0x0000000b020b7223 */ /* 0x000fc20000010808 */
[----:B------:R-:W-:Y:S01]  /*18e20*/  FMNMX.FTZ R10, R170, R185, !PT ;  /* 0x000000b9aa0a7209 */ /* 0x000fe20007810000 */
[----:B------:R-:W-:-:S01]  /*18e30*/  FFMA.FTZ R157, R2, R157, -R8 ;  /* 0x0000009d029d7223 */ /* 0x000fc20000010808 */
[C-C-:B------:R-:W-:Y:S01]  /*18e40*/  FFMA.FTZ R161, R2.reuse, R161, -R8.reuse ;  /* 0x000000a102a17223 */ /* 0x140fe20000010808 */
        /* <DEDUP_REMOVED lines=15> */
[----:B------:R-:W-:Y:S01]  /*18f40*/  FSEL R153, R182, -INF , !P4 ;  /* 0xff800000b6997808 */ /* 0x000fe20006000000 */
[----:B------:R-:W-:Y:S01]  /*18f50*/  MUFU.EX2 R11, R11 ;  /* 0x0000000b000b7308 */ /* 0x000fe20000000800 */
[----:B------:R-:W-:-:S02]  /*18f60*/  FMNMX.FTZ R152, R179, R152, !PT ;  /* 0x00000098b3987209 */ /* 0x000fc40007810000 */
[----:B------:R-:W-:Y:S02]  /*18f70*/  FSEL R181, R6, RZ, P3 ;  /* 0x000000ff06b57208 */ /* 0x000fe40001800000 */
[----:B------:R-:W-:-:S03]  /*18f80*/  FMNMX.FTZ R152, R153, R152, !PT ;  /* 0x0000009899987209 */ /* 0x000fc60007810000 */
[----:B------:R-:W-:Y:S01]  /*18f90*/  FADD.FTZ R181, -R181, R12 ;  /* 0x0000000cb5b57221 */ /* 0x000fe20000010100 */
[----:B------:R-:W-:Y:S01]  /*18fa0*/  FMNMX.FTZ R160, R183, R152, !PT ;  /* 0x00000098b7a07209 */ /* 0x000fe20007810000 */
[--C-:B------:R-:W-:Y:S01]  /*18fb0*/  FFMA.FTZ R152, R2, R189, -R8.reuse ;  /* 0x000000bd02987223 */ /* 0x100fe20000010808 */
[----:B------:R0:W-:Y:S03]  /*18fc0*/  MUFU.EX2 R12, R172 ;  /* 0x000000ac000c7308 */ /* 0x0001e60000000800 */
[----:B------:R-:W1:Y:S05]  /*18fd0*/  SHFL.BFLY PT, R185, R160, 0x2, 0x1f ;  /* 0x0c401f00a0b97f89 */ /* 0x000e6a00000e0000 */
[----:B------:R-:W-:Y:S08]  /*18fe0*/  MUFU.EX2 R10, R10 ;  /* 0x0000000a000a7308 */ /* 0x000ff00000000800 */
[----:B------:R-:W-:Y:S08]  /*18ff0*/  MUFU.EX2 R20, R20 ;  /* 0x0000001400147308 */ /* 0x000ff00000000800 */
[----:B------:R-:W-:Y:S01]  /*19000*/  MUFU.EX2 R157, R157 ;  /* 0x0000009d009d7308 */ /* 0x000fe20000000800 */
[----:B-1----:R-:W-:Y:S01]  /*19010*/  FMNMX.FTZ R168, R160, R185, !PT ;  /* 0x000000b9a0a87209 */ /* 0x002fe20007810000 */
[----:B------:R-:W-:-:S04]  /*19020*/  FFMA.FTZ R160, R2, R237, -R8 ;  /* 0x000000ed02a07223 */ /* 0x000fc80000010808 */
[----:B------:R-:W1:Y:S02]  /*19030*/  SHFL.BFLY PT, R185, R168, 0x1, 0x1f ;  /* 0x0c201f00a8b97f89 */ /* 0x000e6400000e0000 */
[----:B------:R-:W-:Y:S08]  /*19040*/  MUFU.EX2 R152, R152 ;  /* 0x0000009800987308 */ /* 0x000ff00000000800 */
[----:B------:R-:W-:Y:S08]  /*19050*/  MUFU.EX2 R161, R161 ;  /* 0x000000a100a17308 */ /* 0x000ff00000000800 */
[----:B------:R-:W-:Y:S01]  /*19060*/  MUFU.EX2 R156, R156 ;  /* 0x0000009c009c7308 */ /* 0x000fe20000000800 */
[----:B-1----:R-:W-:Y:S01]  /*19070*/  FMNMX.FTZ R8, R168, R185, !PT ;  /* 0x000000b9a8087209 */ /* 0x002fe20007810000 */
[----:B------:R-:W-:-:S06]  /*19080*/  FMUL.FTZ R168, R2, R181 ;  /* 0x000000b502a87220 */ /* 0x000fcc0000410000 */
[----:B------:R-:W-:Y:S01]  /*19090*/  MUFU.EX2 R165, R165 ;  /* 0x000000a500a57308 */ /* 0x000fe20000000800 */
[----:B------:R-:W-:Y:S01]  /*190a0*/  FSETP.NEU.FTZ.AND P2, PT, R8, -INF , PT ;  /* 0xff8000000800780b */ /* 0x000fe20003f5d000 */
[----:B------:R-:W-:-:S05]  /*190b0*/  FFMA.FTZ R176, R2, R8, -8 ;  /* 0xc100000002b07423 */ /* 0x000fca0000010008 */
[----:B------:R-:W-:Y:S01]  /*190c0*/  FSEL R181, R176, RZ, P2 ;  /* 0x000000ffb0b57208 */ /* 0x000fe20001000000 */
[----:B------:R-:W1:Y:S04]  /*190d0*/  MUFU.EX2 R168, R168 ;  /* 0x000000a800a87308 */ /* 0x000e680000000800 */
[----:B0-----:R-:W-:-:S01]  /*190e0*/  FFMA.FTZ R172, R2, R159, -R181 ;  /* 0x0000009f02ac7223 */ /* 0x001fc200000108b5 */
[C-C-:B------:R-:W-:Y:S01]  /*190f0*/  FFMA.FTZ R159, R2.reuse, R162, -R181.reuse ;  /* 0x000000a2029f7223 */ /* 0x140fe200000108b5 */
[----:B------:R-:W-:-:S01]  /*19100*/  FFMA.FTZ R162, R2, R163, -R181 ;  /* 0x000000a302a27223 */ /* 0x000fc200000108b5 */
[--C-:B------:R-:W-:Y:S01]  /*19110*/  FFMA.FTZ R163, R2, R166, -R181.reuse ;  /* 0x000000a602a37223 */ /* 0x100fe200000108b5 */
[----:B------:R-:W-:Y:S01]  /*19120*/  FSEL R166, R8, RZ, P2 ;  /* 0x000000ff08a67208 */ /* 0x000fe20001000000 */
[C-C-:B------:R-:W-:Y:S01]  /*19130*/  FFMA.FTZ R154, R2.reuse, R154, -R181.reuse ;  /* 0x0000009a029a7223 */ /* 0x140fe200000108b5 */
[----:B------:R-:W-:-:S01]  /*19140*/  FFMA.FTZ R155, R2, R155, -R181 ;  /* 0x0000009b029b7223 */ /* 0x000fc200000108b5 */
[----:B------:R-:W-:Y:S01]  /*19150*/  FFMA.FTZ R7, R2, R7, -R181 ;  /* 0x0000000702077223 */ /* 0x000fe200000108b5 */
[----:B------:R-:W-:Y:S01]  /*19160*/  MUFU.EX2 R172, R172 ;  /* 0x000000ac00ac7308 */ /* 0x000fe20000000800 */
[----:B------:R-:W-:-:S01]  /*19170*/  FADD.FTZ R13, -R166, R13 ;  /* 0x0000000da60d7221 */ /* 0x000fc20000010100 */
[C-C-:B------:R-:W-:Y:S01]  /*19180*/  FFMA.FTZ R166, R2.reuse, R167, -R181.reuse ;  /* 0x000000a702a67223 */ /* 0x140fe200000108b5 */
[----:B------:R-:W-:-:S01]  /*19190*/  FFMA.FTZ R167, R2, R170, -R181 ;  /* 0x000000aa02a77223 */ /* 0x000fc200000108b5 */
[C-C-:B------:R-:W-:Y:S01]  /*191a0*/  FFMA.FTZ R170, R2.reuse, R171, -R181.reuse ;  /* 0x000000ab02aa7223 */ /* 0x140fe200000108b5 */
[C---:B------:R-:W-:Y:S01]  /*191b0*/  FMUL.FTZ R13, R2.reuse, R13 ;  /* 0x0000000d020d7220 */ /* 0x040fe20000410000 */
[C-C-:B------:R-:W-:Y:S01]  /*191c0*/  FFMA.FTZ R171, R2.reuse, R174, -R181.reuse ;  /* 0x000000ae02ab7223 */ /* 0x140fe200000108b5 */
[----:B------:R-:W-:-:S01]  /*191d0*/  FFMA.FTZ R174, R2, R175, -R181 ;  /* 0x000000af02ae7223 */ /* 0x000fc200000108b5 */
[----:B------:R-:W-:Y:S01]  /*191e0*/  MUFU.EX2 R154, R154 ;  /* 0x0000009a009a7308 */ /* 0x000fe20000000800 */
[----:B-1----:R-:W-:-:S01]  /*191f0*/  FFMA.FTZ R175, R168, R4, R11 ;  /* 0x00000004a8af7223 */ /* 0x002fc2000001000b */
[C-C-:B------:R-:W-:Y:S01]  /*19200*/  FFMA.FTZ R178, R2.reuse, R178, -R181.reuse ;  /* 0x000000b202b27223 */ /* 0x140fe200000108b5 */
[----:B------:R-:W-:-:S01]  /*19210*/  FFMA.FTZ R179, R2, R179, -R181 ;  /* 0x000000b302b37223 */ /* 0x000fc200000108b5 */
[----:B------:R-:W-:Y:S01]  /*19220*/  FFMA.FTZ R153, R2, R153, -R181 ;  /* 0x0000009902997223 */ /* 0x000fe200000108b5 */
[----:B------:R-:W-:-:S01]  /*19230*/  FADD.FTZ R175, R10, R175 ;  /* 0x000000af0aaf7221 */ /* 0x000fc20000010000 */
[----:B------:R-:W-:-:S02]  /*19240*/  FFMA.FTZ R181, R2, R183, -R181 ;  /* 0x000000b702b57223 */ /* 0x000fc400000108b5 */
[----:B------:R-:W0:Y:S01]  /*19250*/  MUFU.EX2 R13, R13 ;  /* 0x0000000d000d7308 */ /* 0x000e220000000800 */
[----:B------:R-:W-:-:S04]  /*19260*/  FADD.FTZ R176, R20, R175 ;  /* 0x000000af14b07221 */ /* 0x000fc80000010000 */
[----:B------:R-:W-:-:S03]  /*19270*/  FADD.FTZ R175, R157, R176 ;  /* 0x000000b09daf7221 */ /* 0x000fc60000010000 */
[----:B------:R-:W1:Y:S01]  /*19280*/  MUFU.EX2 R155, R155 ;  /* 0x0000009b009b7308 */ /* 0x000e620000000800 */
[----:B------:R-:W-:-:S04]  /*19290*/  FADD.FTZ R176, R152, R175 ;  /* 0x000000af98b07221 */ /* 0x000fc80000010000 */
[----:B------:R-:W-:-:S03]  /*192a0*/  FADD.FTZ R175, R161, R176 ;  /* 0x000000b0a1af7221 */ /* 0x000fc60000010000 */
[----:B------:R-:W2:Y:S01]  /*192b0*/  MUFU.EX2 R7, R7 ;  /* 0x0000000700077308 */ /* 0x000ea20000000800 */
[----:B0-----:R-:W-:-:S01]  /*192c0*/  FFMA.FTZ R4, R13, R3, R154 ;  /* 0x000000030d047223 */ /* 0x001fc2000001009a */
[----:B------:R-:W-:-:S04]  /*192d0*/  FADD.FTZ R176, R156, R175 ;  /* 0x000000af9cb07221 */ /* 0x000fc80000010000 */
[----:B------:R-:W-:Y:S02]  /*192e0*/  FADD.FTZ R175, R165, R176 ;  /* 0x000000b0a5af7221 */ /* 0x000fe40000010000 */
[----:B------:R-:W0:Y:S01]  /*192f0*/  MUFU.EX2 R159, R159 ;  /* 0x0000009f009f7308 */ /* 0x000e220000000800 */
[----:B-1----:R-:W-:-:S07]  /*19300*/  FADD.FTZ R4, R155, R4 ;  /* 0x000000049b047221 */ /* 0x002fce0000010000 */
[----:B------:R-:W1:Y:S01]  /*19310*/  MUFU.EX2 R162, R162 ;  /* 0x000000a200a27308 */ /* 0x000e620000000800 */
[----:B--2---:R-:W-:-:S04]  /*19320*/  FADD.FTZ R3, R7, R4 ;  /* 0x0000000407037221 */ /* 0x004fc80000010000 */
[----:B------:R-:W-:-:S03]  /*19330*/  FADD.FTZ R4, R172, R3 ;  /* 0x00000003ac047221 */ /* 0x000fc60000010000 */
        /* <DEDUP_REMOVED lines=33> */
[----:B-1----:R-:W-:-:S04]  /*19550*/  FADD.FTZ R3, R21, R4 ;  /* 0x0000000415037221 */ /* 0x002fc80000010000 */
[----:B------:R-:W-:Y:S01]  /*19560*/  FADD.FTZ R4, R12, R3 ;  /* 0x000000030c047221 */ /* 0x000fe20000010000 */
[----:B--2---:R-:W-:-:S04]  /*19570*/  FADD.FTZ R175, R153, R180 ;  /* 0x000000b499af7221 */ /* 0x004fc80000010000 */
[----:B0-----:R-:W-:Y:S01]  /*19580*/  FADD.FTZ R3, R176, R175 ;  /* 0x000000afb0037221 */ /* 0x001fe20000010000 */
[----:B------:R-:W-:Y:S06]  /*19590*/  @!P0 BRA `(.L_x_1430) ;  /* 0x0000000000048947 */ /* 0x000fec0003800000 */
[----:B------:R-:W-:Y:S01]  /*195a0*/  BPT.TRAP 0x1 ;  /* 0x000000040000795c */ /* 0x000fe20000300000 */
.L_x_1430:
[----:B------:R-:W-:Y:S01]  /*195b0*/  F2FP.SATFINITE.E4M3.F32.PACK_AB_MERGE_C R20, R157, R20, RZ ;  /* 0x000000149d14723e */ /* 0x000fe200048070ff */
[----:B------:R-:W-:Y:S01]  /*195c0*/  FMUL.FTZ R26, R26, R13 ;  /* 0x0000000d1a1a7220 */ /* 0x000fe20000410000 */
        /* <DEDUP_REMOVED lines=8> */
[----:B------:R-:W-:Y:S01]  /*19650*/  F2FP.SATFINITE.E4M3.F32.PACK_AB_MERGE_C R189, R155, R154, R7 ;  /* 0x0000009a9bbd723e */ /* 0x000fe20004807007 */
[----:B------:R-:W-:Y:S01]  /*19660*/  VIADD R7, R21, 0x28460 ;  /* 0x0002846015077836 */ /* 0x000fe20000000000 */
[----:B------:R-:W-:Y:S01]  /*19670*/  F2FP.SATFINITE.E4M3.F32.PACK_AB_MERGE_C R156, R165, R156, RZ ;  /* 0x0000009ca59c723e */ /* 0x000fe200048070ff */
[----:B------:R-:W-:Y:S01]  /*19680*/  FMUL.FTZ R31, R31, R13 ;  /* 0x0000000d1f1f7220 */ /* 0x000fe20000410000 */
[----:B------:R-:W-:Y:S01]  /*19690*/  F2FP.SATFINITE.E4M3.F32.PACK_AB_MERGE_C R163, R166, R163, RZ ;  /* 0x000000a3a6a3723e */ /* 0x000fe200048070ff */
[-C--:B------:R-:W-:Y:S01]  /*196a0*/  FMUL.FTZ R34, R34, R13.reuse ;  /* 0x0000000d22227220 */ /* 0x080fe20000410000 */
[----:B------:R-:W-:Y:S01]  /*196b0*/  PRMT R7, R10, 0x654, R7 ;  /* 0x000006540a077816 */ /* 0x000fe20000000007 */
[-C--:B------:R-:W-:Y:S01]  /*196c0*/  FMUL.FTZ R35, R35, R13.reuse ;  /* 0x0000000d23237220 */ /* 0x080fe20000410000 */
[----:B------:R-:W-:Y:S01]  /*196d0*/  F2FP.SATFINITE.E4M3.F32.PACK_AB_MERGE_C R160, R173, R160, RZ ;  /* 0x000000a0ada0723e */ /* 0x000fe200048070ff */
[----:B------:R-:W-:Y:S01]  /*196e0*/  FMUL.FTZ R38, R38, R13 ;  /* 0x0000000d26267220 */ /* 0x000fe20000410000 */
[----:B------:R-:W-:Y:S01]  /*196f0*/  F2FP.SATFINITE.E4M3.F32.PACK_AB_MERGE_C R171, R174, R171, RZ ;  /* 0x000000abaeab723e */ /* 0x000fe200048070ff */
[----:B------:R0:W-:Y:S01]  /*19700*/  SYNCS.ARRIVE.TRANS64.RED.A1T0 RZ, [R7+URZ], RZ ;  /* 0x000000ff07ff79a7 */ /* 0x0001e2000810043f */
        /* <DEDUP_REMOVED lines=130> */
[----:B------:R-:W-:Y:S02]  /*19f30*/  IMAD.MOV.U32 R12, RZ, RZ, R6 ;  /* 0x000000ffff0c7224 */ /* 0x000fe400078e0006 */
[----:B------:R-:W-:Y:S02]  /*19f40*/  IMAD.MOV.U32 R20, RZ, RZ, R194 ;  /* 0x000000ffff147224 */ /* 0x000fe400078e00c2 */
[----:B------:R-:W-:Y:S01]  /*19f50*/  IMAD.MOV.U32 R200, RZ, RZ, R15 ;  /* 0x000000ffffc87224 */ /* 0x000fe200078e000f */
[----:B0-----:R-:W-:Y:S06]  /*19f60*/  @P2 BRA `(.L_x_1431) ;  /* 0xffffffd800cc2947 */ /* 0x001fec000383ffff */
[----:B------:R-:W-:-:S07]  /*19f70*/  IMAD.MOV.U32 R200, RZ, RZ, R15 ;  /* 0x000000ffffc87224 */ /* 0x000fce00078e000f */
.L_x_1412:
[----:B------:R-:W-:Y:S05]  /*19f80*/  WARPSYNC.ALL ;  /* 0x0000000000007948 */ /* 0x000fea0003800000 */
[----:B------:R-:W-:Y:S06]  /*19f90*/  BAR.ARV 0x8, 0x120 ;  /* 0x0204800000007b1d */ /* 0x000fec0000002000 */
[----:B------:R-:W-:Y:S05]  /*19fa0*/  @!P0 BRA `(.L_x_1432) ;  /* 0x0000000000048947 */ /* 0x000fea0003800000 */
[----:B------:R-:W-:Y:S01]  /*19fb0*/  BPT.TRAP 0x1 ;  /* 0x000000040000795c */ /* 0x000fe20000300000 */
.L_x_1432:
[----:B------:R-:W-:Y:S01]  /*19fc0*/  IMAD R5, R200, 0x8, R16 ;  /* 0x00000008c8057824 */ /* 0x000fe200078e0210 */
[----:B------:R-:W-:-:S04]  /*19fd0*/  SHF.L.U32 R0, R194, 0x1f, RZ ;  /* 0x0000001fc2007819 */ /* 0x000fc800000006ff */
[----:B------:R0:W1:Y:S01]  /*19fe0*/  SYNCS.PHASECHK.TRANS64.TRYWAIT P1, [R5+URZ+0x28450], R0 ;  /* 0x02845000050075a7 */ /* 0x000062000802017f */
[----:B------:R-:W-:Y:S05]  /*19ff0*/  @!P0 BRA `(.L_x_1433) ;  /* 0x0000000000048947 */ /* 0x000fea0003800000 */
[----:B------:R-:W-:Y:S01]  /*1a000*/  BPT.TRAP 0x1 ;  /* 0x000000040000795c */ /* 0x000fe20000300000 */
.L_x_1433:
[----:B-1----:R-:W-:Y:S05]  /*1a010*/  @P1 BRA `(.L_x_1434) ;  /* 0x0000000000081947 */ /* 0x002fea0003800000 */
[----:B------:R-:W1:Y:S02]  /*1a020*/  SYNCS.PHASECHK.TRANS64.TRYWAIT P1, [R5+URZ+0x28450], R0 ;  /* 0x02845000050075a7 */ /* 0x000e64000802017f */
[----:B-1----:R-:W-:Y:S05]  /*1a030*/  @!P1 BRA `(.L_x_1435) ;  /* 0x000000c400a89947 */ /* 0x002fea0003800000 */
.L_x_1434:
[----:B------:R-:W-:Y:S05]  /*1a040*/  WARPSYNC.ALL ;  /* 0x0000000000007948 */ /* 0x000fea0003800000 */
[----:B------:R-:W-:Y:S01]  /*1a050*/  ULDC.64 UR4, c[0x0][0x9a0] ;  /* 0x0002680000047ab9 */ /* 0x000fe20000000a00 */
[----:B------:R-:W-:Y:S01]  /*1a060*/  VIADD R16, R16, 0x8000 ;  /* 0x0000800010107836 */ /* 0x000fe20000000000 */
[----:B------:R-:W-:Y:S01]  /*1a070*/  ISETP.NE.U32.AND P1, PT, RZ, UR4, PT ;  /* 0x00000004ff007c0c */ /* 0x000fe2000bf25070 */
[----:B------:R-:W-:-:S03]  /*1a080*/  WARPGROUP.ARRIVE ;  /* 0x00000000000079c5 */ /* 0x000fc60000000000 */
[----:B------:R-:W-:Y:S02]  /*1a090*/  ISETP.NE.AND.EX P1, PT, RZ, UR5, PT, P1 ;  /* 0x00000005ff007c0c */ /* 0x000fe4000bf25310 */
[----:B------:R-:W-:-:S04]  /*1a0a0*/  SHF.R.U32.HI R16, RZ, 0x4, R16 ;  /* 0x00000004ff107819 */ /* 0x000fc80000011610 */
[----:B------:R-:W-:-:S04]  /*1a0b0*/  LOP3.LUT R16, R16, 0x3fff, RZ, 0xc0, !PT ;  /* 0x00003fff10107812 */ /* 0x000fc800078ec0ff */
[----:B------:R-:W-:-:S03]  /*1a0c0*/  LOP3.LUT R15, R16, 0x10000, RZ, 0xfc, !PT ;  /* 0x00010000100f7812 */ /* 0x000fc600078efcff */
[----:B------:R-:W0:Y:S01]  /*1a0d0*/  @P1 LDC.64 R10, c[0x0][0x9c8] ;  /* 0x00027200ff0a1b82 */ /* 0x000e220000000a00 */
[----:B------:R-:W-:Y:S01]  /*1a0e0*/  @P1 SHF.R.S32.HI R7, RZ, 0x1f, R207 ;  /* 0x0000001fff071819 */ /* 0x000fe200000114cf */
[----:B------:R-:W-:Y:S01]  /*1a0f0*/  IMAD R14, R200, 0x400, R15 ;  /* 0x00000400c80e7824 */ /* 0x000fe200078e020f */
[----:B------:R-:W-:-:S04]  /*1a100*/  MOV R15, 0x80000020 ;  /* 0x80000020000f7802 */ /* 0x000fc80000000f00 */
[----:B------:R-:W-:Y:S01]  /*1a110*/  R2UR UR6, R14 ;  /* 0x000000000e0672ca */ /* 0x000fe200000e0000 */
[----:B------:R-:W2:Y:S01]  /*1a120*/  @P1 LDC.64 R12, c[0x0][0x9d0] ;  /* 0x00027400ff0c1b82 */ /* 0x000ea20000000a00 */
[----:B------:R-:W-:-:S13]  /*1a130*/  R2UR UR7, R15 ;  /* 0x000000000f0772ca */ /* 0x000fda00000e0000 */
[----:B------:R-:W-:Y:S01]  /*1a140*/  QGMMA.64x256x32.F32.E4M3.E4M3 R24, R188, gdesc[UR4], R24, gsb0 ;  /* 0x03e00004bc187df3 */ /* 0x000fe20008000818 */
[----:B01----:R-:W-:Y:S01]  /*1a150*/  @P1 IMAD R0, R7, R10, RZ ;  /* 0x0000000a07001224 */ /* 0x003fe200078e02ff */
[----:B------:R-:W-:-:S03]  /*1a160*/  @P1 SHF.R.S32.HI R7, RZ, 0x1f, R206 ;  /* 0x0000001fff071819 */ /* 0x000fc600000114ce */
[C---:B------:R-:W-:Y:S02]  /*1a170*/  @P1 IMAD R9, R207.reuse, R11, R0 ;  /* 0x0000000bcf091224 */ /* 0x040fe400078e0200 */
[----:B------:R-:W-:-:S04]  /*1a180*/  @P1 IMAD.WIDE.U32 R10, R207, R10, RZ ;  /* 0x0000000acf0a1225 */ /* 0x000fc800078e00ff */
[-C--:B--2---:R-:W-:Y:S02]  /*1a190*/  @P1 IMAD R7, R7, R12.reuse, RZ ;  /* 0x0000000c07071224 */ /* 0x084fe400078e02ff */
[----:B------:R-:W-:Y:S02]  /*1a1a0*/  @P1 IMAD.IADD R11, R11, 0x1, R9 ;  /* 0x000000010b0b1824 */ /* 0x000fe400078e0209 */
[C---:B------:R-:W-:Y:S02]  /*1a1b0*/  @P1 IMAD R7, R206.reuse, R13, R7 ;  /* 0x0000000dce071224 */ /* 0x040fe400078e0207 */
[----:B------:R-:W-:-:S04]  /*1a1c0*/  @P1 IMAD.WIDE.U32 R12, R206, R12, R10 ;  /* 0x0000000cce0c1225 */ /* 0x000fc800078e000a */
[----:B------:R-:W-:Y:S01]  /*1a1d0*/  @P1 IMAD.IADD R7, R13, 0x1, R7 ;  /* 0x000000010d071824 */ /* 0x000fe200078e0207 */
[----:B------:R-:W-:Y:S01]  /*1a1e0*/  @P1 LEA R10, P2, R12, UR4, 0x2 ;  /* 0x000000040c0a1c11 */ /* 0x000fe2000f8410ff */
[----:B------:R-:W-:-:S03]  /*1a1f0*/  IMAD.MOV.U32 R13, RZ, RZ, 0x3f800000 ;  /* 0x3f800000ff0d7424 */ /* 0x000fc600078e00ff */
[----:B------:R-:W-:-:S05]  /*1a200*/  @P1 LEA.HI.X R11, R12, UR5, R7, 0x2, P2 ;  /* 0x000000050c0b1c11 */ /* 0x000fca00090f1407 */
[----:B------:R0:W2:Y:S01]  /*1a210*/  @P1 LDG.E R13, desc[UR46][R10.64] ;  /* 0x0000002e0a0d1981 */ /* 0x0000a2000c1e1900 */
[----:B------:R-:W-:Y:S02]  /*1a220*/  VIADD R14, R14, 0x2 ;  /* 0x000000020e0e7836 */ /* 0x000fe40000000000 */
[----:B------:R-:W-:-:S03]  /*1a230*/  IMAD.MOV.U32 R15, RZ, RZ, -0x7fffffe0 ;  /* 0x80000020ff0f7424 */ /* 0x000fc600078e00ff */
[----:B------:R-:W-:Y:S02]  /*1a240*/  R2UR UR6, R14 ;  /* 0x000000000e0672ca */ /* 0x000fe400000e0000 */
[----:B------:R-:W-:Y:S01]  /*1a250*/  R2UR UR7, R15 ;  /* 0x000000000f0772ca */ /* 0x000fe200000e0000 */
[----:B------:R-:W1:Y:S04]  /*1a260*/  SHFL.BFLY PT, R7, R4, 0x2, 0x1f ;  /* 0x0c401f0004077f89 */ /* 0x000e6800000e0000 */
[----:B------:R-:W3:Y:S01]  /*1a270*/  SHFL.BFLY PT, R12, R3, 0x2, 0x1f ;  /* 0x0c401f00030c7f89 */ /* 0x000ee200000e0000 */
[----:B-1----:R-:W-:-:S01]  /*1a280*/  FADD.FTZ R7, R7, R4 ;  /* 0x0000000407077221 */ /* 0x002fc20000010000 */
[----:B---3--:R-:W-:-:S04]  /*1a290*/  FADD.FTZ R12, R12, R3 ;  /* 0x000000030c0c7221 */ /* 0x008fc80000010000 */
[----:B------:R-:W1:Y:S04]  /*1a2a0*/  SHFL.BFLY PT, R0, R7, 0x1, 0x1f ;  /* 0x0c201f0007007f89 */ /* 0x000e6800000e0000 */
[----:B------:R-:W3:Y:S01]  /*1a2b0*/  SHFL.BFLY PT, R9, R12, 0x1, 0x1f ;  /* 0x0c201f000c097f89 */ /* 0x000ee200000e0000 */
[----:B------:R-:W-:Y:S02]  /*1a2c0*/  IMAD.MOV.U32 R4, RZ, RZ, RZ ;  /* 0x000000ffff047224 */ /* 0x000fe400078e00ff */
[----:B-1----:R-:W-:Y:S01]  /*1a2d0*/  FADD.FTZ R14, R7, R0 ;  /* 0x00000000070e7221 */ /* 0x002fe20000010000 */
        /* <DEDUP_REMOVED lines=8> */
[----:B0-----:R-:W-:-:S06]  /*1a360*/  IMAD.MOV.U32 R10, RZ, RZ, RZ ;  /* 0x000000ffff0a7224 */ /* 0x001fcc00078e00ff */
[----:B------:R-:W0:Y:S01]  /*1a370*/  @P2 MUFU.LG2 R9, R16 ;  /* 0x0000001000092308 */ /* 0x000e220000000c00 */
[----:B------:R-:W-:Y:S02]  /*1a380*/  WARPGROUP.DEPBAR.LE gsb0, 0x0 ;  /* 0x00008000000079c5 */ /* 0x000fe40000010000 */
[----:B------:R-:W-:-:S06]  /*1a390*/  WARPGROUP.ARRIVE ;  /* 0x00000000000079c5 */ /* 0x000fcc0000000000 */
[----:B------:R-:W-:Y:S01]  /*1a3a0*/  QGMMA.64x256x32.F32.E4M3.E4M3 R24, R184, gdesc[UR4], R24, gsb0 ;  /* 0x03e00004b8187df3 */ /* 0x000fe20008000818 */
[----:B------:R-:W1:Y:S08]  /*1a3b0*/  @P3 MUFU.LG2 R11, R20 ;  /* 0x00000014000b3308 */ /* 0x000e700000000c00 */
[----:B------:R-:W3:Y:S01]  /*1a3c0*/  @P1 MUFU.RCP R10, R15 ;  /* 0x0000000f000a1308 */ /* 0x000ee20000001000 */
[C---:B------:R-:W-:Y:S01]  /*1a3d0*/  @P2 FMUL.FTZ R7, R2.reuse, 0.69314718246459960938 ;  /* 0x3f31721802072820 */ /* 0x040fe20000410000 */
[----:B------:R-:W-:Y:S01]  /*1a3e0*/  @P3 FMUL.FTZ R12, R2, 0.69314718246459960938 ;  /* 0x3f317218020c3820 */ /* 0x000fe20000410000 */
[----:B0-----:R-:W-:Y:S01]  /*1a3f0*/  @P2 FMUL.FTZ R2, R9, 0.69314718246459960938 ;  /* 0x3f31721809022820 */ /* 0x001fe20000410000 */
[----:B------:R-:W-:-:S02]  /*1a400*/  IMAD.MOV.U32 R0, RZ, RZ, -0x800000 ;  /* 0xff800000ff007424 */ /* 0x000fc400078e00ff */
[----:B------:R-:W-:Y:S02]  /*1a410*/  IMAD.MOV.U32 R3, RZ, RZ, -0x800000 ;  /* 0xff800000ff037424 */ /* 0x000fe400078e00ff */
[----:B------:R-:W-:Y:S01]  /*1a420*/  @P2 FFMA.FTZ R0, R7, R6, R2 ;  /* 0x0000000607002223 */ /* 0x000fe20000010002 */
[----:B-1----:R-:W-:-:S04]  /*1a430*/  @P3 FMUL.FTZ R11, R11, 0.69314718246459960938 ;  /* 0x3f3172180b0b3820 */ /* 0x002fc80000410000 */
[----:B------:R-:W-:Y:S01]  /*1a440*/  @P3 FFMA.FTZ R3, R12, R8, R11 ;  /* 0x000000080c033223 */ /* 0x000fe2000001000b */
[-C--:B--2---:R-:W-:Y:S01]  /*1a450*/  FMUL.FTZ R2, R4, R13.reuse ;  /* 0x0000000d04027220 */ /* 0x084fe20000410000 */
[----:B---3--:R-:W-:Y:S01]  /*1a460*/  FMUL.FTZ R13, R10, R13 ;  /* 0x0000000d0a0d7220 */ /* 0x008fe20000410000 */
[----:B------:R-:W-:Y:S02]  /*1a470*/  WARPGROUP.DEPBAR.LE gsb0, 0x0 ;  /* 0x00008000000079c5 */ /* 0x000fe40000010000 */
[----:B------:R-:W-:Y:S05]  /*1a480*/  @!P0 BRA `(.L_x_1436) ;  /* 0x0000000000048947 */ /* 0x000fea0003800000 */
[----:B------:R-:W-:Y:S01]  /*1a490*/  BPT.TRAP 0x1 ;  /* 0x000000040000795c */ /* 0x000fe20000300000 */
.L_x_1436:
[----:B------:R-:W-:Y:S02]  /*1a4a0*/  VIADD R16, R5, 0x28460 ;  /* 0x0002846005107836 */ /* 0x000fe40000000000 */
[-C--:B------:R-:W-:Y:S01]  /*1a4b0*/  FMUL.FTZ R4, R29, R2.reuse ;  /* 0x000000021d047220 */ /* 0x080fe20000410000 */
[----:B------:R-:W-:Y:S02]  /*1a4c0*/  IMAD.U32 R5, RZ, RZ, UR42 ;  /* 0x0000002aff057e24 */ /* 0x000fe4000f8e00ff */
[-C--:B------:R-:W-:Y:S01]  /*1a4d0*/  FMUL.FTZ R29, R76, R2.reuse ;  /* 0x000000024c1d7220 */ /* 0x080fe20000410000 */
[----:B------:R-:W-:Y:S01]  /*1a4e0*/  FMUL.FTZ R76, R125, R2 ;  /* 0x000000027d4c7220 */ /* 0x000fe20000410000 */
[-C--:B------:R-:W-:Y:S01]  /*1a4f0*/  FMUL.FTZ R125, R38, R13.reuse ;  /* 0x0000000d267d7220 */ /* 0x080fe20000410000 */
[-C--:B------:R-:W-:Y:S01]  /*1a500*/  FMUL.FTZ R38, R47, R13.reuse ;  /* 0x0000000d2f267220 */ /* 0x080fe20000410000 */
[----:B------:R-:W-:Y:S01]  /*1a510*/  PRMT R16, R5, 0x654, R16 ;  /* 0x0000065405107816 */ /* 0x000fe20000000010 */
[-C--:B------:R-:W-:Y:S01]  /*1a520*/  FMUL.FTZ R47, R54, R13.reuse ;  /* 0x0000000d362f7220 */ /* 0x080fe20000410000 */
[-C--:B------:R-:W-:Y:S01]  /*1a530*/  FMUL.FTZ R54, R63, R13.reuse ;  /* 0x0000000d3f367220 */ /* 0x080fe20000410000 */
[----:B------:R-:W-:Y:S01]  /*1a540*/  FMUL.FTZ R63, R70, R13 ;  /* 0x0000000d463f7220 */ /* 0x000fe20000410000 */
[----:B------:R0:W-:Y:S01]  /*1a550*/  SYNCS.ARRIVE.TRANS64.RED.A1T0 RZ, [R16+URZ], RZ ;  /* 0x000000ff10ff79a7 */ /* 0x0001e2000810043f */
[----:B------:R-:W-:-:S02]  /*1a560*/  VIADD R200, R200, 0x1 ;  /* 0x00000001c8c87836 */ /* 0x000fc40000000000 */
[-C--:B------:R-:W-:Y:S01]  /*1a570*/  FMUL.FTZ R70, R79, R13.reuse ;  /* 0x0000000d4f467220 */ /* 0x080fe20000410000 */
[-C--:B------:R-:W-:Y:S01]  /*1a580*/  FMUL.FTZ R79, R86, R13.reuse ;  /* 0x0000000d564f7220 */ /* 0x080fe20000410000 */
[-C--:B------:R-:W-:Y:S01]  /*1a590*/  FMUL.FTZ R86, R87, R13.reuse ;  /* 0x0000000d57567220 */ /* 0x080fe20000410000 */
[-C--:B------:R-:W-:Y:S01]  /*1a5a0*/  FMUL.FTZ R87, R94, R13.reuse ;  /* 0x0000000d5e577220 */ /* 0x080fe20000410000 */
[-C--:B------:R-:W-:Y:S01]  /*1a5b0*/  FMUL.FTZ R21, R68, R2.reuse ;  /* 0x0000000244157220 */ /* 0x080fe20000410000 */
[-C--:B------:R-:W-:Y:S01]  /*1a5c0*/  FMUL.FTZ R94, R95, R13.reuse ;  /* 0x0000000d5f5e7220 */ /* 0x080fe20000410000 */
[----:B------:R-:W-:Y:S01]  /*1a5d0*/  ISETP.NE.AND P1, PT, R200, 0x2, PT ;  /* 0x00000002c800780c */ /* 0x000fe20003f25270 */
        /* <DEDUP_REMOVED lines=13> */
[----:B------:R-:W-:Y:S01]  /*1a6b0*/  SEL R27, RZ, 0x1, P1 ;  /* 0x00000001ff1b7807 */ /* 0x000fe20000800000 */
        /* <DEDUP_REMOVED lines=102> */
[----:B------:R-:W-:Y:S01]  /*1ad20*/  LOP3.LUT R194, R194, R27, RZ, 0x3c, !PT ;  /* 0x0000001bc2c27212 */ /* 0x000fe200078e3cff */
[----:B------:R-:W-:Y:S01]  /*1ad30*/  UIADD3 UR43, UR43, 0x1, URZ ;  /* 0x000000012b2b7890 */ /* 0x000fe2000fffe03f */
[----:B0-----:R-:W-:-:S11]  /*1ad40*/  SEL R200, R200, RZ, P1 ;  /* 0x000000ffc8c87207 */ /* 0x001fd60000800000 */
.L_x_1284:
[----:B------:R-:W-:Y:S05]  /*1ad50*/  WARPSYNC.ALL ;  /* 0x0000000000007948 */ /* 0x000fea0003800000 */
[----:B------:R-:W0:Y:S08]  /*1ad60*/  S2UR UR42, SR_CgaCtaId ;  /* 0x00000000002a79c3 */ /* 0x000e300000008800 */
[----:B------:R-:W-:Y:S06]  /*1ad70*/  BAR.SYNC.DEFER_BLOCKING 0x5, 0x180 ;  /* 0x0146000000007b1d */ /* 0x000fec0000010000 */
[----:B------:R-:W-:Y:S01]  /*1ad80*/  UMOV UR4, 0x400 ;  /* 0x0000040000047882 */ /* 0x000fe20000000000 */
[----:B------:R-:W-:Y:S01]  /*1ad90*/  BSSY B0, `(.L_x_1437) ;  /* 0x000034c000007945 */ /* 0x000fe20003800000 */
[----:B0-----:R-:W-:-:S06]  /*1ada0*/  ULEA UR4, UR42, UR4, 0x18 ;  /* 0x000000042a047291 */ /* 0x001fcc000f8ec03f */
[----:B------:R-:W-:-:S05]  /*1adb0*/  IMAD.U32 R16, RZ, RZ, UR4 ;  /* 0x00000004ff107e24 */ /* 0x000fca000f8e00ff */
[----:B------:R0:W1:Y:S01]  /*1adc0*/  LDS.128 R204, [R16+0x284d0] ;  /* 0x0284d00010cc7984 */ /* 0x0000620000000c00 */
[----:B------:R-:W-:Y:S06]  /*1add0*/  BAR.ARV 0x4, 0x180 ;  /* 0x0106000000007b1d */ /* 0x000fec0000002000 */
[----:B------:R-:W-:Y:S05]  /*1ade0*/  @P0 BRA `(.L_x_1438) ;  /* 0x0000002800580947 */ /* 0x000fea0003800000 */
[----:B------:R-:W2:Y:S01]  /*1adf0*/  S2R R140, SR_TID.X ;  /* 0x00000000008c7919 */ /* 0x000ea20000002100 */
[----:B------:R-:W-:Y:S01]  /*1ae00*/  ULDC.64 UR4, c[0x4][0x38] ;  /* 0x01000e0000047ab9 */ /* 0x000fe20000000a00 */
[----:B------:R-:W3:Y:S01]  /*1ae10*/  S2R R13, SR_SWINHI ;  /* 0x00000000000d7919 */ /* 0x000ee20000002f00 */
[----:B------:R-:W-:Y:S02]  /*1ae20*/  F2FP.BF16.F32.PACK_AB R56, R77, R112 ;  /* 0x000000704d38723e */ /* 0x000fe400000010ff */
[----:B------:R-:W-:Y:S02]  /*1ae30*/  F2FP.BF16.F32.PACK_AB R121, R76, R121 ;  /* 0x000000794c79723e */ /* 0x000fe400000010ff */
[----:B------:R-:W-:Y:S02]  /*1ae40*/  F2FP.BF16.F32.PACK_AB R71, R71, R74 ;  /* 0x0000004a4747723e */ /* 0x000fe400000010ff */
[----:B------:R-:W-:Y:S02]  /*1ae50*/  F2FP.BF16.F32.PACK_AB R70, R70, R75 ;  /* 0x0000004b4646723e */ /* 0x000fe400000010ff */
[----:B------:R-:W-:Y:S01]  /*1ae60*/  F2FP.BF16.F32.PACK_AB R5, R5, R24 ;  /* 0x000000180505723e */ /* 0x000fe200000010ff */
[----:B--2---:R-:W-:-:S05]  /*1ae70*/  IMAD.SHL.U32 R2, R140, 0x4, RZ ;  /* 0x000000048c027824 */ /* 0x004fca00078e00ff */
[----:B------:R-:W-:Y:S02]  /*1ae80*/  LOP3.LUT R2, R2, 0xc, RZ, 0xc0, !PT ;  /* 0x0000000c02027812 */ /* 0x000fe400078ec0ff */
[----:B------:R-:W-:Y:S02]  /*1ae90*/  MOV R76, R16 ;  /* 0x00000010004c7202 */ /* 0x000fe40000000f00 */
[----:B---3--:R-:W-:Y:S02]  /*1aea0*/  MOV R77, R13 ;  /* 0x0000000d004d7202 */ /* 0x008fe40000000f00 */
[----:B------:R-:W-:Y:S01]  /*1aeb0*/  IADD3 R26, P0, R2, UR4, RZ ;  /* 0x00000004021a7c10 */ /* 0x000fe2000ff1e0ff */
[----:B------:R-:W-:-:S04]  /*1aec0*/  IMAD.WIDE R74, R235, 0x2, R76 ;  /* 0x00000002eb4a7825 */ /* 0x000fc800078e024c */
[----:B-----5:R-:W-:Y:S01]  /*1aed0*/  IMAD.X R27, RZ, RZ, UR5, P0 ;  /* 0x00000005ff1b7e24 */ /* 0x020fe200080e06ff */
[----:B------:R-:W-:Y:S02]  /*1aee0*/  F2FP.BF16.F32.PACK_AB R24, R11, R48 ;  /* 0x000000300b18723e */ /* 0x000fe400000010ff */
[----:B------:R-:W-:Y:S02]  /*1aef0*/  F2FP.BF16.F32.PACK_AB R78, R117, R116 ;  /* 0x00000074754e723e */ /* 0x000fe400000010ff */
[----:B------:R2:W5:Y:S01]  /*1af00*/  LDG.E.CONSTANT R2, desc[UR46][R26.64] ;  /* 0x0000002e1a027981 */ /* 0x000562000c1e9900 */
[----:B------:R-:W-:Y:S01]  /*1af10*/  F2FP.BF16.F32.PACK_AB R34, R125, R34 ;  /* 0x000000227d22723e */ /* 0x000fe200000010ff */
[----:B------:R-:W-:Y:S01]  /*1af20*/  UMOV UR4, 0xffffffff ;  /* 0xffffffff00047882 */ /* 0x000fe20000000000 */
[----:B------:R-:W-:Y:S02]  /*1af30*/  F2FP.BF16.F32.PACK_AB R11, R46, R51 ;  /* 0x000000332e0b723e */ /* 0x000fe400000010ff */
[----:B------:R-:W-:-:S02]  /*1af40*/  F2FP.BF16.F32.PACK_AB R105, R60, R105 ;  /* 0x000000693c69723e */ /* 0x000fc400000010ff */
[----:B------:R-:W-:Y:S02]  /*1af50*/  F2FP.BF16.F32.PACK_AB R117, R86, R83 ;  /* 0x000000535675723e */ /* 0x000fe400000010ff */
[----:B------:R-:W-:Y:S02]  /*1af60*/  F2FP.BF16.F32.PACK_AB R51, R44, R89 ;  /* 0x000000592c33723e */ /* 0x000fe400000010ff */
[----:B--2---:R-:W-:Y:S02]  /*1af70*/  F2FP.BF16.F32.PACK_AB R26, R87, R90 ;  /* 0x0000005a571a723e */ /* 0x004fe400000010ff */
[----:B------:R-:W-:Y:S02]  /*1af80*/  F2FP.BF16.F32.PACK_AB R125, R94, R91 ;  /* 0x0000005b5e7d723e */ /* 0x000fe400000010ff */
[----:B------:R-:W-:Y:S02]  /*1af90*/  F2FP.BF16.F32.PACK_AB R60, R85, R120 ;  /* 0x00000078553c723e */ /* 0x000fe400000010ff */
[----:B------:R-:W-:-:S02]  /*1afa0*/  IADD3 R85, P3, R74, 0xc060, RZ ;  /* 0x0000c0604a557810 */ /* 0x000fc40007f7e0ff */
[C---:B------:R-:W-:Y:S02]  /*1afb0*/  IADD3 R83, P2, R74.reuse, 0xc040, RZ ;  /* 0x0000c0404a537810 */ /* 0x040fe40007f5e0ff */
[C---:B------:R-:W-:Y:S02]  /*1afc0*/  IADD3 R91, P1, R74.reuse, 0xc020, RZ ;  /* 0x0000c0204a5b7810 */ /* 0x040fe40007f3e0ff */
[C---:B------:R-:W-:Y:S02]  /*1afd0*/  IADD3 R89, P5, R74.reuse, 0xc000, RZ ;  /* 0x0000c0004a597810 */ /* 0x040fe40007fbe0ff */
[----:B------:R-:W-:Y:S02]  /*1afe0*/  IADD3 R87, P4, R74, 0x8060, RZ ;  /* 0x000080604a577810 */ /* 0x000fe40007f9e0ff */
[----:B------:R-:W-:Y:S02]  /*1aff0*/  F2FP.BF16.F32.PACK_AB R33, R6, R33 ;  /* 0x000000210621723e */ /* 0x000fe400000010ff */
[----:B------:R-:W-:-:S02]  /*1b000*/  F2FP.BF16.F32.PACK_AB R49, R10, R49 ;  /* 0x000000310a31723e */ /* 0x000fc400000010ff */
[----:B------:R-:W-:Y:S02]  /*1b010*/  F2FP.BF16.F32.PACK_AB R10, R79, R82 ;  /* 0x000000524f0a723e */ /* 0x000fe400000010ff */
[----:B------:R-:W-:Y:S02]  /*1b020*/  F2FP.BF16.F32.PACK_AB R6, R45, R88 ;  /* 0x000000582d06723e */ /* 0x000fe400000010ff */
[----:B------:R-:W-:Y:S02]  /*1b030*/  F2FP.BF16.F32.PACK_AB R129, R84, R129 ;  /* 0x000000815481723e */ /* 0x000fe400000010ff */
[----:B------:R-:W-:Y:S02]  /*1b040*/  LOP3.LUT R84, R85, 0x380, RZ, 0xc0, !PT ;  /* 0x0000038055547812 */ /* 0x000fe400078ec0ff */
[----:B------:R-:W-:Y:S02]  /*1b050*/  LOP3.LUT R82, R83, 0x380, RZ, 0xc0, !PT ;  /* 0x0000038053527812 */ /* 0x000fe400078ec0ff */
[----:B------:R-:W-:-:S02]  /*1b060*/  LOP3.LUT R90, R91, 0x380, RZ, 0xc0, !PT ;  /* 0x000003805b5a7812 */ /* 0x000fc400078ec0ff */
[----:B------:R-:W-:Y:S02]  /*1b070*/  LOP3.LUT R88, R89, 0x380, RZ, 0xc0, !PT ;  /* 0x0000038059587812 */ /* 0x000fe400078ec0ff */
[----:B------:R-:W-:Y:S02]  /*1b080*/  LOP3.LUT R86, R87, 0x380, RZ, 0xc0, !PT ;  /* 0x0000038057567812 */ /* 0x000fe400078ec0ff */
[----:B------:R-:W-:Y:S02]  /*1b090*/  SHF.R.U64 R84, R84, 0x3, RZ ;  /* 0x0000000354547819 */ /* 0x000fe400000012ff */
[----:B------:R-:W-:Y:S02]  /*1b0a0*/  SHF.R.U64 R82, R82, 0x3, RZ ;  /* 0x0000000352527819 */ /* 0x000fe400000012ff */
[----:B------:R-:W-:Y:S02]  /*1b0b0*/  SHF.R.U64 R90, R90, 0x3, RZ ;  /* 0x000000035a5a7819 */ /* 0x000fe400000012ff */
[----:B------:R-:W-:-:S02]  /*1b0c0*/  SHF.R.U64 R88, R88, 0x3, RZ ;  /* 0x0000000358587819 */ /* 0x000fc400000012ff */
[----:B------:R-:W-:Y:S02]  /*1b0d0*/  SHF.R.U64 R86, R86, 0x3, RZ ;  /* 0x0000000356567819 */ /* 0x000fe400000012ff */
        /* <DEDUP_REMOVED lines=9> */
[----:B------:R-:W-:-:S02]  /*1b170*/  F2FP.BF16.F32.PACK_AB R50, R47, R50 ;  /* 0x000000322f32723e */ /* 0x000fc400000010ff */
[----:B------:R-:W-:Y:S02]  /*1b180*/  F2FP.BF16.F32.PACK_AB R58, R55, R58 ;  /* 0x0000003a373a723e */ /* 0x000fe400000010ff */
[----:B------:R-:W-:Y:S02]  /*1b190*/  F2FP.BF16.F32.PACK_AB R66, R63, R66 ;  /* 0x000000423f42723e */ /* 0x000fe400000010ff */
[----:B------:R-:W-:Y:S02]  /*1b1a0*/  F2FP.BF16.F32.PACK_AB R48, R53, R96 ;  /* 0x000000603530723e */ /* 0x000fe400000010ff */
[----:B------:R-:W-:Y:S02]  /*1b1b0*/  F2FP.BF16.F32.PACK_AB R104, R69, R104 ;  /* 0x000000684568723e */ /* 0x000fe400000010ff */
[----:B------:R-:W-:Y:S02]  /*1b1c0*/  IADD3.X R91, RZ, R75, RZ, P1, !PT ;  /* 0x0000004bff5b7210 */ /* 0x000fe40000ffe4ff */
        /* <DEDUP_REMOVED lines=20> */
[----:B------:R-:W-:Y:S02]  /*1b310*/  F2FP.BF16.F32.PACK_AB R41, R8, R41 ;  /* 0x000000290829723e */ /* 0x000fe400000010ff */
[----:B------:R-:W-:Y:S02]  /*1b320*/  LOP3.LUT P0, R8, R140, 0x3, RZ, 0xc0, !PT ;  /* 0x000000038c087812 */ /* 0x000fe4000780c0ff */
        /* <DEDUP_REMOVED lines=15> */
[----:B------:R-:W-:Y:S02]  /*1b420*/  ISETP.EQ.OR P0, PT, R8, 0x3, !P0 ;  /* 0x000000030800780c */ /* 0x000fe40004702670 */
        /* <DEDUP_REMOVED lines=10> */
[----:B------:R-:W-:Y:S02]  /*1b4d0*/  F2FP.BF16.F32.PACK_AB R35, R28, R73 ;  /* 0x000000491c23723e */ /* 0x000fe400000010ff */
[----:B------:R-:W-:Y:S02]  /*1b4e0*/  F2FP.BF16.F32.PACK_AB R43, R36, R81 ;  /* 0x00000051242b723e */ /* 0x000fe400000010ff */
[----:B------:R-:W-:-:S02]  /*1b4f0*/  SEL R13, R5, R4, P0 ;  /* 0x00000004050d7207 */ /* 0x000fc40000000000 */
[----:B------:R-:W-:Y:S02]  /*1b500*/  LOP3.LUT R44, R45, 0x380, RZ, 0xc0, !PT ;  /* 0x000003802d2c7812 */ /* 0x000fe400078ec0ff */
[----:B------:R-:W-:Y:S02]  /*1b510*/  LOP3.LUT R38, R39, 0x380, RZ, 0xc0, !PT ;  /* 0x0000038027267812 */ /* 0x000fe400078ec0ff */
[----:B------:R-:W-:Y:S02]  /*1b520*/  LOP3.LUT R36, R37, 0x380, RZ, 0xc0, !PT ;  /* 0x0000038025247812 */ /* 0x000fe400078ec0ff */
[----:B------:R-:W-:Y:S02]  /*1b530*/  LOP3.LUT R28, R29, 0x380, RZ, 0xc0, !PT ;  /* 0x000003801d1c7812 */ /* 0x000fe400078ec0ff */
[----:B------:R-:W-:Y:S02]  /*1b540*/  LOP3.LUT R20, R21, 0x380, RZ, 0xc0, !PT ;  /* 0x0000038015147812 */ /* 0x000fe400078ec0ff */
[----:B------:R-:W-:-:S02]  /*1b550*/  SEL R4, R4, R5, P0 ;  /* 0x0000000504047207 */ /* 0x000fc40000000000 */
[----:B------:R-:W-:Y:S02]  /*1b560*/  LOP3.LUT R5, R74, 0x380, RZ, 0xc0, !PT ;  /* 0x000003804a057812 */ /* 0x000fe400078ec0ff */
[----:B------:R-:W-:Y:S02]  /*1b570*/  SHF.R.U64 R44, R44, 0x3, RZ ;  /* 0x000000032c2c7819 */ /* 0x000fe400000012ff */
        /* <DEDUP_REMOVED lines=24> */
[----:B------:R-:W-:Y:S02]  /*1b700*/  MOV R81, R90 ;  /* 0x0000005a00517202 */ /* 0x000fe40000000f00 */
[----:B------:R-:W-:Y:S02]  /*1b710*/  MOV R79, R88 ;  /* 0x00000058004f7202 */ /* 0x000fe40000000f00 */
[----:B------:R-:W-:Y:S02]  /*1b720*/  MOV R99, R86 ;  /* 0x0000005600637202 */ /* 0x000fe40000000f00 */
        /* <DEDUP_REMOVED lines=25> */
[----:B------:R-:W-:Y:S01]  /*1b8c0*/  MOV R73, R20 ;  /* 0x0000001400497202 */ /* 0x000fe20000000f00 */
[----:B------:R-:W-:Y:S06]  /*1b8d0*/  BRA.DIV UR4, `(.L_x_1439) ;  /* 0x000000ae04947947 */ /* 0x000fec000b800000 */
[----:B------:R-:W-:Y:S02]  /*1b8e0*/  SEL R21, R32, R33, P0 ;  /* 0x0000002120157207 */ /* 0x000fe40000000000 */
[----:B------:R-:W-:Y:S02]  /*1b8f0*/  SEL R8, R33, R32, P0 ;  /* 0x0000002021087207 */ /* 0x000fe40000000000 */
[----:B------:R-:W-:Y:S02]  /*1b900*/  SEL R27, R24, R49, P0 ;  /* 0x00000031181b7207 */ /* 0x000fe40000000000 */
[----:B------:R-:W-:Y:S02]  /*1b910*/  SEL R25, R40, R41, P0 ;  /* 0x0000002928197207 */ /* 0x000fe40000000000 */
[----:B------:R-:W-:Y:S02]  /*1b920*/  SEL R20, R41, R40, P0 ;  /* 0x0000002829147207 */ /* 0x000fe40000000000 */
[----:B------:R-:W-:-:S02]  /*1b930*/  SEL R24, R49, R24, P0 ;  /* 0x0000001831187207 */ /* 0x000fc40000000000 */
[----:B------:R-:W-:Y:S01]  /*1b940*/  SEL R33, R72, R35, P0 ;  /* 0x0000002348217207 */ /* 0x000fe20000000000 */
[----:B-----5:R-:W-:Y:S01]  /*1b950*/  SHFL.IDX PT, R25, R25, R2, 0x1c1f ;  /* 0x001c1f0219197589 */ /* 0x020fe200000e0000 */
[----:B------:R-:W-:Y:S02]  /*1b960*/  SEL R36, R35, R72, P0 ;  /* 0x0000004823247207 */ /* 0x000fe40000000000 */
[----:B------:R-:W-:Y:S01]  /*1b970*/  SEL R35, R80, R43, P0 ;  /* 0x0000002b50237207 */ /* 0x000fe20000000000 */
[----:B------:R-:W-:Y:S01]  /*1b980*/  SHFL.IDX PT, R38, R33, R2, 0x1c1f ;  /* 0x001c1f0221267589 */ /* 0x000fe200000e0000 */
[----:B------:R-:W-:Y:S02]  /*1b990*/  SEL R40, R43, R80, P0 ;  /* 0x000000502b287207 */ /* 0x000fe40000000000 */
[----:B------:R-:W-:Y:S02]  /*1b9a0*/  SEL R37, R6, R51, P0 ;  /* 0x0000003306257207 */ /* 0x000fe40000000000 */
[----:B------:R-:W-:-:S02]  /*1b9b0*/  SEL R44, R51, R6, P0 ;  /* 0x00000006332c7207 */ /* 0x000fc40000000000 */
[----:B------:R-:W-:Y:S01]  /*1b9c0*/  SEL R49, R101, R92, P0 ;  /* 0x0000005c65317207 */ /* 0x000fe20000000000 */
[----:B------:R-:W-:Y:S01]  /*1b9d0*/  SHFL.IDX PT, R46, R37, R2, 0x1c1f ;  /* 0x001c1f02252e7589 */ /* 0x000fe200000e0000 */
[----:B------:R-:W-:Y:S02]  /*1b9e0*/  SEL R68, R92, R101, P0 ;  /* 0x000000655c447207 */ /* 0x000fe40000000000 */
[----:B------:R-:W-:Y:S01]  /*1b9f0*/  SEL R29, R12, R61, P0 ;  /* 0x0000003d0c1d7207 */ /* 0x000fe20000000000 */
[----:B------:R-:W-:Y:S01]  /*1ba00*/  SHFL.IDX PT, R6, R13, R2, 0x1c1f ;  /* 0x001c1f020d067589 */ /* 0x000fe200000e0000 */
[----:B------:R-:W-:Y:S02]  /*1ba10*/  SEL R31, R64, R65, P0 ;  /* 0x00000041401f7207 */ /* 0x000fe40000000000 */
[----:B------:R-:W-:Y:S02]  /*1ba20*/  SEL R32, R65, R64, P0 ;  /* 0x0000004041207207 */ /* 0x000fe40000000000 */
[----:B------:R-:W-:-:S02]  /*1ba30*/  SEL R39, R48, R59, P0 ;  /* 0x0000003b30277207 */ /* 0x000fc40000000000 */
[----:B------:R-:W-:Y:S02]  /*1ba40*/  SEL R41, R104, R105, P0 ;  /* 0x0000006968297207 */ /* 0x000fe40000000000 */
        /* <DEDUP_REMOVED lines=25> */
[----:B------:R-:W-:Y:S01]  /*1bbe0*/  SEL R65, R71, R70, P0 ;  /* 0x0000004647417207 */ /* 0x000fe20000000000 */
[----:B------:R-:W-:Y:S01]  /*1bbf0*/  SHFL.IDX PT, R66, R47, R2, 0x1c1f ;  /* 0x001c1f022f427589 */ /* 0x000fe200000e0000 */
[----:B------:R-:W-:Y:S02]  /*1bc00*/  SEL R90, R70, R71, P0 ;  /* 0x00000047465a7207 */ /* 0x000fe40000000000 */
[----:B------:R-:W-:Y:S01]  /*1bc10*/  SEL R106, R107, R106, P0 ;  /* 0x0000006a6b6a7207 */ /* 0x000fe20000000000 */
[----:B------:R-:W-:Y:S01]  /*1bc20*/  SHFL.IDX PT, R70, R49, R2, 0x1c1f ;  /* 0x001c1f0231467589 */ /* 0x000fe200000e0000 */
[----:B------:R-:W-:Y:S02]  /*1bc30*/  LOP3.LUT R7, R2, 0x2, RZ, 0x3c, !PT ;  /* 0x0000000202077812 */ /* 0x000fe400078e3cff */
        /* <DEDUP_REMOVED lines=13> */
[----:B------:R-:W2:Y:S01]  /*1bd10*/  SHFL.IDX PT, R9, R4, R7, 0x1c1f ;  /* 0x001c1f0704097589 */ /* 0x000ea200000e0000 */
        /* <DEDUP_REMOVED lines=8> */
[----:B------:R-:W3:Y:S01]  /*1bda0*/  SHFL.IDX PT, R27, R24, R7, 0x1c1f ;  /* 0x001c1f07181b7589 */ /* 0x000ee200000e0000 */
[----:B------:R-:W-:Y:S02]  /*1bdb0*/  SEL R109, R114, R139, P0 ;  /* 0x0000008b726d7207 */ /* 0x000fe40000000000 */
[----:B------:R-:W-:Y:S01]  /*1bdc0*/  SEL R108, R115, R108, P0 ;  /* 0x0000006c736c7207 */ /* 0x000fe20000000000 */
[----:B------:R-:W4:Y:S01]  /*1bdd0*/  SHFL.IDX PT, R29, R28, R7, 0x1c1f ;  /* 0x001c1f071c1d7589 */ /* 0x000f2200000e0000 */
[----:B------:R-:W-:Y:S02]  /*1bde0*/  SEL R110, R123, R110, P0 ;  /* 0x0000006e7b6e7207 */ /* 0x000fe40000000000 */
[----:B------:R-:W-:Y:S01]  /*1bdf0*/  SEL R112, R131, R112, P0 ;  /* 0x0000007083707207 */ /* 0x000fe20000000000 */
[----:B------:R-:W0:Y:S01]  /*1be00*/  SHFL.IDX PT, R31, R32, R7, 0x1c1f ;  /* 0x001c1f07201f7589 */ /* 0x000e2200000e0000 */
[----:B------:R-:W-:-:S02]  /*1be10*/  SEL R114, R139, R114, P0 ;  /* 0x000000728b727207 */ /* 0x000fc40000000000 */
[----:B------:R-:W-:Y:S01]  /*1be20*/  SEL R75, R141, R134, P0 ;  /* 0x000000868d4b7207 */ /* 0x000fe20000000000 */
[----:B------:R-:W1:Y:S01]  /*1be30*/  SHFL.IDX PT, R33, R36, R7, 0x1c1f ;  /* 0x001c1f0724217589 */ /* 0x000e6200000e0000 */
[----:B------:R-:W-:Y:S02]  /*1be40*/  SEL R5, R134, R141, P0 ;  /* 0x0000008d86057207 */ /* 0x000fe40000000000 */
[----:B--2---:R-:W-:Y:S01]  /*1be50*/  SEL R4, R6, R9, P0 ;  /* 0x0000000906047207 */ /* 0x004fe20000000000 */
[----:B------:R-:W2:Y:S01]  /*1be60*/  SHFL.IDX PT, R35, R40, R7, 0x1c1f ;  /* 0x001c1f0728237589 */ /* 0x000ea200000e0000 */
[----:B------:R-:W-:-:S03]  /*1be70*/  SEL R6, R9, R6, P0 ;  /* 0x0000000609067207 */ /* 0x000fc60000000000 */
[----:B------:R-:W2:Y:S04]  /*1be80*/  SHFL.IDX PT, R37, R44, R7, 0x1c1f ;  /* 0x001c1f072c257589 */ /* 0x000ea800000e0000 */
[----:B------:R-:W2:Y:S01]  /*1be90*/  SHFL.IDX PT, R39, R48, R7, 0x1c1f ;  /* 0x001c1f0730277589 */ /* 0x000ea200000e0000 */
[----:B---3--:R-:W-:Y:S02]  /*1bea0*/  SEL R24, R26, R27, P0 ;  /* 0x0000001b1a187207 */ /* 0x008fe40000000000 */
[----:B------:R-:W-:Y:S01]  /*1beb0*/  SEL R26, R27, R26, P0 ;  /* 0x0000001a1b1a7207 */ /* 0x000fe20000000000 */
[----:B------:R-:W3:Y:S01]  /*1bec0*/  SHFL.IDX PT, R41, R52, R7, 0x1c1f ;  /* 0x001c1f0734297589 */ /* 0x000ee200000e0000 */
[----:B----4-:R-:W-:Y:S02]  /*1bed0*/  SEL R28, R30, R29, P0 ;  /* 0x0000001d1e1c7207 */ /* 0x010fe40000000000 */
[----:B------:R-:W-:Y:S01]  /*1bee0*/  SEL R30, R29, R30, P0 ;  /* 0x0000001e1d1e7207 */ /* 0x000fe20000000000 */
[----:B------:R-:W4:Y:S01]  /*1bef0*/  SHFL.IDX PT, R43, R56, R7, 0x1c1f ;  /* 0x001c1f07382b7589 */ /* 0x000f2200000e0000 */
[----:B0-----:R-:W-:-:S02]  /*1bf00*/  SEL R32, R34, R31, P0 ;  /* 0x0000001f22207207 */ /* 0x001fc40000000000 */
[----:B------:R-:W-:Y:S01]  /*1bf10*/  SEL R34, R31, R34, P0 ;  /* 0x000000221f227207 */ /* 0x000fe20000000000 */
[----:B------:R-:W0:Y:S01]  /*1bf20*/  SHFL.IDX PT, R45, R60, R7, 0x1c1f ;  /* 0x001c1f073c2d7589 */ /* 0x000e2200000e0000 */
[----:B-1----:R-:W-:Y:S02]  /*1bf30*/  SEL R36, R38, R33, P0 ;  /* 0x0000002126247207 */ /* 0x002fe40000000000 */
[----:B------:R-:W-:Y:S01]  /*1bf40*/  SEL R38, R33, R38, P0 ;  /* 0x0000002621267207 */ /* 0x000fe20000000000 */
[----:B------:R-:W1:Y:S01]  /*1bf50*/  SHFL.IDX PT, R47, R64, R7, 0x1c1f ;  /* 0x001c1f07402f7589 */ /* 0x000e6200000e0000 */
[----:B--2---:R-:W-:Y:S02]  /*1bf60*/  SEL R40, R42, R35, P0 ;  /* 0x000000232a287207 */ /* 0x004fe40000000000 */
[----:B------:R-:W-:Y:S01]  /*1bf70*/  SEL R42, R35, R42, P0 ;  /* 0x0000002a232a7207 */ /* 0x000fe20000000000 */
[----:B------:R-:W2:Y:S01]  /*1bf80*/  SHFL.IDX PT, R49, R68, R7, 0x1c1f ;  /* 0x001c1f0744317589 */ /* 0x000ea200000e0000 */
[----:B------:R-:W-:-:S02]  /*1bf90*/  SEL R44, R46, R37, P0 ;  /* 0x000000252e2c7207 */ /* 0x000fc40000000000 */
[----:B------:R-:W-:Y:S01]  /*1bfa0*/  SEL R46, R37, R46, P0 ;  /* 0x0000002e252e7207 */ /* 0x000fe20000000000 */
[----:B------:R-:W2:Y:S01]  /*1bfb0*/  SHFL.IDX PT, R51, R72, R7, 0x1c1f ;  /* 0x001c1f0748337589 */ /* 0x000ea200000e0000 */
[----:B------:R-:W-:Y:S02]  /*1bfc0*/  SEL R48, R50, R39, P0 ;  /* 0x0000002732307207 */ /* 0x000fe40000000000 */
[----:B------:R-:W-:Y:S01]  /*1bfd0*/  SEL R50, R39, R50, P0 ;  /* 0x0000003227327207 */ /* 0x000fe20000000000 */
[----:B------:R-:W-:Y:S01]  /*1bfe0*/  SHFL.IDX PT, R10, R21, R2, 0x1c1f ;  /* 0x001c1f02150a7589 */ /* 0x000fe200000e0000 */
[----:B---3--:R-:W-:Y:S02]  /*1bff0*/  SEL R52, R54, R41, P0 ;  /* 0x0000002936347207 */ /* 0x008fe40000000000 */
[----:B------:R-:W-:Y:S01]  /*1c000*/  SEL R54, R41, R54, P0 ;  /* 0x0000003629367207 */ /* 0x000fe20000000000 */
[----:B------:R-:W3:Y:S01]  /*1c010*/  SHFL.IDX PT, R20, R20, R7, 0x1c1f ;  /* 0x001c1f0714147589 */ /* 0x000ee200000e0000 */
[----:B----4-:R-:W-:-:S02]  /*1c020*/  SEL R56, R58, R43, P0 ;  /* 0x0000002b3a387207 */ /* 0x010fc40000000000 */
[----:B------:R-:W-:Y:S01]  /*1c030*/  SEL R58, R43, R58, P0 ;  /* 0x0000003a2b3a7207 */ /* 0x000fe20000000000 */
[----:B------:R-:W-:Y:S01]  /*1c040*/  SHFL.IDX PT, R57, R57, R2, 0x1c1f ;  /* 0x001c1f0239397589 */ /* 0x000fe200000e0000 */
[----:B0-----:R-:W-:Y:S02]  /*1c050*/  SEL R60, R62, R45, P0 ;  /* 0x0000002d3e3c7207 */ /* 0x001fe40000000000 */
[----:B------:R-:W-:Y:S01]  /*1c060*/  SEL R62, R45, R62, P0 ;  /* 0x0000003e2d3e7207 */ /* 0x000fe20000000000 */
[----:B------:R-:W-:Y:S01]  /*1c070*/  SHFL.IDX PT, R59, R59, R2, 0x1c1f ;  /* 0x001c1f023b3b7589 */ /* 0x000fe200000e0000 */
[----:B-1----:R-:W-:Y:S02]  /*1c080*/  SEL R64, R66, R47, P0 ;  /* 0x0000002f42407207 */ /* 0x002fe40000000000 */
[----:B------:R-:W-:Y:S01]  /*1c090*/  SEL R66, R47, R66, P0 ;  /* 0x000000422f427207 */ /* 0x000fe20000000000 */
[----:B------:R-:W-:Y:S01]  /*1c0a0*/  SHFL.IDX PT, R61, R61, R2, 0x1c1f ;  /* 0x001c1f023d3d7589 */ /* 0x000fe200000e0000 */
[----:B--2---:R-:W-:-:S02]  /*1c0b0*/  SEL R68, R70, R49, P0 ;  /* 0x0000003146447207 */ /* 0x004fc40000000000 */
[----:B------:R-:W-:Y:S01]  /*1c0c0*/  SEL R70, R49, R70, P0 ;  /* 0x0000004631467207 */ /* 0x000fe20000000000 */
[----:B------:R-:W-:Y:S01]  /*1c0d0*/  SHFL.IDX PT, R65, R65, R2, 0x1c1f ;  /* 0x001c1f0241417589 */ /* 0x000fe200000e0000 */
[----:B------:R-:W-:Y:S02]  /*1c0e0*/  SEL R72, R74, R51, P0 ;  /* 0x000000334a487207 */ /* 0x000fe40000000000 */
[----:B------:R-:W-:Y:S01]  /*1c0f0*/  SEL R74, R51, R74, P0 ;  /* 0x0000004a334a7207 */ /* 0x000fe20000000000 */
[----:B------:R-:W-:Y:S04]  /*1c100*/  SHFL.IDX PT, R67, R67, R2, 0x1c1f ;  /* 0x001c1f0243437589 */ /* 0x000fe800000e0000 */
[----:B------:R-:W-:Y:S01]  /*1c110*/  SHFL.IDX PT, R69, R69, R2, 0x1c1f ;  /* 0x001c1f0245457589 */ /* 0x000fe200000e0000 */
[----:B---3--:R-:W-:-:S02]  /*1c120*/  SEL R12, R25, R20, P0 ;  /* 0x00000014190c7207 */ /* 0x008fc40000000000 */
[----:B------:R-:W-:Y:S01]  /*1c130*/  SEL R14, R20, R25, P0 ;  /* 0x00000019140e7207 */ /* 0x000fe20000000000 */
[----:B------:R-:W-:Y:S01]  /*1c140*/  SHFL.IDX PT, R71, R71, R2, 0x1c1f ;  /* 0x001c1f0247477589 */ /* 0x000fe200000e0000 */
[----:B------:R-:W-:-:S03]  /*1c150*/  IMAD.MOV.U32 R20, RZ, RZ, RZ ;  /* 0x000000ffff147224 */ /* 0x000fc600078e00ff */
[----:B------:R-:W0:Y:S04]  /*1c160*/  SHFL.IDX PT, R21, R8, R7, 0x1c1f ;  /* 0x001c1f0708157589 */ /* 0x000e2800000e0000 */
[----:B------:R-:W-:Y:S04]  /*1c170*/  SHFL.IDX PT, R78, R78, R7, 0x1c1f ;  /* 0x001c1f074e4e7589 */ /* 0x000fe800000e0000 */
[----:B------:R-:W1:Y:S04]  /*1c180*/  SHFL.IDX PT, R80, R80, R7, 0x1c1f ;  /* 0x001c1f0750507589 */ /* 0x000e6800000e0000 */
[----:B------:R-:W2:Y:S04]  /*1c190*/  SHFL.IDX PT, R82, R82, R7, 0x1c1f ;  /* 0x001c1f0752527589 */ /* 0x000ea800000e0000 */
[----:B------:R-:W3:Y:S04]  /*1c1a0*/  SHFL.IDX PT, R84, R84, R7, 0x1c1f ;  /* 0x001c1f0754547589 */ /* 0x000ee800000e0000 */
[----:B------:R-:W4:Y:S04]  /*1c1b0*/  SHFL.IDX PT, R86, R86, R7, 0x1c1f ;  /* 0x001c1f0756567589 */ /* 0x000f2800000e0000 */
[----:B------:R-:W4:Y:S01]  /*1c1c0*/  SHFL.IDX PT, R88, R88, R7, 0x1c1f ;  /* 0x001c1f0758587589 */ /* 0x000f2200000e0000 */
[----:B0-----:R-:W-:-:S02]  /*1c1d0*/  SEL R8, R10, R21, P0 ;  /* 0x000000150a087207 */ /* 0x001fc40000000000 */
[----:B------:R-:W-:Y:S01]  /*1c1e0*/  SEL R10, R21, R10, P0 ;  /* 0x0000000a150a7207 */ /* 0x000fe20000000000 */
[----:B------:R-:W0:Y:S04]  /*1c1f0*/  SHFL.IDX PT, R90, R90, R7, 0x1c1f ;  /* 0x001c1f075a5a7589 */ /* 0x000e2800000e0000 */
[----:B------:R-:W0:Y:S01]  /*1c200*/  SHFL.IDX PT, R92, R92, R7, 0x1c1f ;  /* 0x001c1f075c5c7589 */ /* 0x000e2200000e0000 */
[----:B-1----:R-:W-:Y:S02]  /*1c210*/  SEL R9, R55, R80, P0 ;  /* 0x0000005037097207 */ /* 0x002fe40000000000 */
[----:B------:R-:W-:Y:S01]  /*1c220*/  SEL R11, R80, R55, P0 ;  /* 0x00000037500b7207 */ /* 0x000fe20000000000 */
[----:B------:R-:W1:Y:S01]  /*1c230*/  SHFL.IDX PT, R102, R102, R7, 0x1c1f ;  /* 0x001c1f0766667589 */ /* 0x000e6200000e0000 */
[----:B--2---:R-:W-:-:S02]  /*1c240*/  SEL R13, R57, R82, P0 ;  /* 0x00000052390d7207 */ /* 0x004fc40000000000 */
[----:B------:R-:W-:Y:S01]  /*1c250*/  SEL R15, R82, R57, P0 ;  /* 0x00000039520f7207 */ /* 0x000fe20000000000 */
[----:B------:R-:W2:Y:S01]  /*1c260*/  SHFL.IDX PT, R104, R104, R7, 0x1c1f ;  /* 0x001c1f0768687589 */ /* 0x000ea200000e0000 */
[----:B---3--:R-:W-:Y:S02]  /*1c270*/  SEL R25, R59, R84, P0 ;  /* 0x000000543b197207 */ /* 0x008fe40000000000 */
[----:B------:R-:W-:Y:S01]  /*1c280*/  SEL R27, R84, R59, P0 ;  /* 0x0000003b541b7207 */ /* 0x000fe20000000000 */
[----:B------:R-:W-:Y:S01]  /*1c290*/  SHFL.IDX PT, R103, R103, R2, 0x1c1f ;  /* 0x001c1f0267677589 */ /* 0x000fe200000e0000 */
[----:B----4-:R-:W-:Y:S02]  /*1c2a0*/  SEL R29, R61, R86, P0 ;  /* 0x000000563d1d7207 */ /* 0x010fe40000000000 */
[----:B------:R-:W-:Y:S01]  /*1c2b0*/  SEL R31, R86, R61, P0 ;  /* 0x0000003d561f7207 */ /* 0x000fe20000000000 */
[----:B------:R-:W-:Y:S01]  /*1c2c0*/  SHFL.IDX PT, R105, R105, R2, 0x1c1f ;  /* 0x001c1f0269697589 */ /* 0x000fe200000e0000 */
[----:B------:R-:W-:-:S02]  /*1c2d0*/  SEL R33, R63, R88, P0 ;  /* 0x000000583f217207 */ /* 0x000fc40000000000 */
[----:B------:R-:W-:Y:S01]  /*1c2e0*/  SEL R35, R88, R63, P0 ;  /* 0x0000003f58237207 */ /* 0x000fe20000000000 */
[----:B------:R-:W-:Y:S01]  /*1c2f0*/  SHFL.IDX PT, R107, R107, R2, 0x1c1f ;  /* 0x001c1f026b6b7589 */ /* 0x000fe200000e0000 */
[----:B0-----:R-:W-:Y:S02]  /*1c300*/  SEL R37, R65, R90, P0 ;  /* 0x0000005a41257207 */ /* 0x001fe40000000000 */
[----:B------:R-:W-:Y:S01]  /*1c310*/  SEL R39, R90, R65, P0 ;  /* 0x000000415a277207 */ /* 0x000fe20000000000 */
[----:B------:R-:W-:Y:S01]  /*1c320*/  SHFL.IDX PT, R109, R109, R2, 0x1c1f ;  /* 0x001c1f026d6d7589 */ /* 0x000fe200000e0000 */
[----:B------:R-:W-:Y:S02]  /*1c330*/  SEL R41, R67, R92, P0 ;  /* 0x0000005c43297207 */ /* 0x000fe40000000000 */
[----:B------:R-:W-:Y:S01]  /*1c340*/  SEL R43, R92, R67, P0 ;  /* 0x000000435c2b7207 */ /* 0x000fe20000000000 */
[----:B------:R-:W0:Y:S01]  /*1c350*/  SHFL.IDX PT, R106, R106, R7, 0x1c1f ;  /* 0x001c1f076a6a7589 */ /* 0x000e2200000e0000 */
[----:B-1----:R-:W-:-:S02]  /*1c360*/  SEL R45, R69, R102, P0 ;  /* 0x00000066452d7207 */ /* 0x002fc40000000000 */
[----:B------:R-:W-:Y:S01]  /*1c370*/  SEL R47, R102, R69, P0 ;  /* 0x00000045662f7207 */ /* 0x000fe20000000000 */
[----:B------:R-:W1:Y:S01]  /*1c380*/  SHFL.IDX PT, R108, R108, R7, 0x1c1f ;  /* 0x001c1f076c6c7589 */ /* 0x000e6200000e0000 */
[----:B--2---:R-:W-:Y:S02]  /*1c390*/  SEL R49, R71, R104, P0 ;  /* 0x0000006847317207 */ /* 0x004fe40000000000 */
[----:B------:R-:W-:Y:S01]  /*1c3a0*/  SEL R51, R104, R71, P0 ;  /* 0x0000004768337207 */ /* 0x000fe20000000000 */
[----:B------:R-:W2:Y:S04]  /*1c3b0*/  SHFL.IDX PT, R110, R110, R7, 0x1c1f ;  /* 0x001c1f076e6e7589 */ /* 0x000ea800000e0000 */
[----:B------:R-:W3:Y:S04]  /*1c3c0*/  SHFL.IDX PT, R112, R112, R7, 0x1c1f ;  /* 0x001c1f0770707589 */ /* 0x000ee800000e0000 */
[----:B------:R-:W4:Y:S04]  /*1c3d0*/  SHFL.IDX PT, R114, R114, R7, 0x1c1f ;  /* 0x001c1f0772727589 */ /* 0x000f2800000e0000 */
[----:B------:R-:W4:Y:S04]  /*1c3e0*/  SHFL.IDX PT, R75, R75, R2, 0x1c1f ;  /* 0x001c1f024b4b7589 */ /* 0x000f2800000e0000 */
[----:B------:R2:W4:Y:S01]  /*1c3f0*/  SHFL.IDX PT, R2, R5, R7, 0x1c1f ;  /* 0x001c1f0705027589 */ /* 0x00052200000e0000 */
[----:B0-----:R-:W-:-:S02]  /*1c400*/  SEL R55, R106, R101, P0 ;  /* 0x000000656a377207 */ /* 0x001fc40000000000 */
[----:B-1----:R-:W-:Y:S02]  /*1c410*/  SEL R57, R103, R108, P0 ;  /* 0x0000006c67397207 */ /* 0x002fe40000000000 */
[----:B------:R-:W-:Y:S02]  /*1c420*/  SEL R59, R108, R103, P0 ;  /* 0x000000676c3b7207 */ /* 0x000fe40000000000 */
[----:B--2---:R-:W-:Y:S02]  /*1c430*/  SEL R61, R105, R110, P0 ;  /* 0x0000006e693d7207 */ /* 0x004fe40000000000 */
[----:B------:R-:W-:Y:S02]  /*1c440*/  SEL R5, R53, R78, P0 ;  /* 0x0000004e35057207 */ /* 0x000fe40000000000 */
[----:B------:R-:W-:Y:S02]  /*1c450*/  SEL R7, R78, R53, P0 ;  /* 0x000000354e077207 */ /* 0x000fe40000000000 */
[----:B------:R-:W-:-:S02]  /*1c460*/  SEL R53, R101, R106, P0 ;  /* 0x0000006a65357207 */ /* 0x000fc40000000000 */
[----:B------:R-:W-:Y:S02]  /*1c470*/  SEL R63, R110, R105, P0 ;  /* 0x000000696e3f7207 */ /* 0x000fe40000000000 */
[----:B---3--:R-:W-:Y:S02]  /*1c480*/  SEL R65, R107, R112, P0 ;  /* 0x000000706b417207 */ /* 0x008fe40000000000 */
[----:B------:R-:W-:Y:S02]  /*1c490*/  SEL R67, R112, R107, P0 ;  /* 0x0000006b70437207 */ /* 0x000fe40000000000 */
[----:B----4-:R-:W-:Y:S02]  /*1c4a0*/  SEL R69, R109, R114, P0 ;  /* 0x000000726d457207 */ /* 0x010fe40000000000 */
[----:B------:R-:W-:-:S07]  /*1c4b0*/  SEL R71, R114, R109, P0 ;  /* 0x0000006d72477207 */ /* 0x000fce0000000000 */
.L_x_1771:
[----:B------:R-:W-:Y:S05]  /*1c4c0*/  WARPSYNC.ALL ;  /* 0x0000000000007948 */ /* 0x000fea0003800000 */
[----:B------:R-:W-:Y:S06]  /*1c4d0*/  BAR.SYNC.DEFER_BLOCKING 0x1, 0x100 ;  /* 0x0044000000007b1d */ /* 0x000fec0000010000 */
[----:B------:R-:W-:-:S02]  /*1c4e0*/  ULDC.64 UR4, c[0x0][0xbd8] ;  /* 0x0002f60000047ab9 */ /* 0x000fc40000000a00 */
[----:B------:R-:W0:Y:S01]  /*1c4f0*/  LDC.64 R102, c[0x0][0xbd8] ;  /* 0x0002f600ff667b82 */ /* 0x000e220000000a00 */
[----:B------:R-:W-:-:S04]  /*1c500*/  ISETP.NE.U32.AND P1, PT, RZ, UR4, PT ;  /* 0x00000004ff007c0c */ /* 0x000fc8000bf25070 */
[----:B------:R-:W-:Y:S01]  /*1c510*/  ISETP.NE.AND.EX P1, PT, RZ, UR5, PT, P1 ;  /* 0x00000005ff007c0c */ /* 0x000fe2000bf25310 */
[----:B------:R-:W-:Y:S01]  /*1c520*/  ULDC.64 UR4, c[0x0][0xbe0] ;  /* 0x0002f80000047ab9 */ /* 0x000fe20000000a00 */
[----:B------:R-:W-:Y:S04]  /*1c530*/  STSM.16.M88.4 [R100], R4 ;  /* 0x0000000464007844 */ /* 0x000fe80000000200 */
[----:B------:R1:W-:Y:S01]  /*1c540*/  STSM.16.M88.4 [R73], R8 ;  /* 0x0000000849007844 */ /* 0x0003e20000000200 */
[----:B0-----:R-:W-:-:S03]  /*1c550*/  IMAD.WIDE R102, R219, 0x4, R102 ;  /* 0x00000004db667825 */ /* 0x001fc600078e0266 */
[----:B------:R-:W-:Y:S04]  /*1c560*/  STSM.16.M88.4 [R87], R12 ;  /* 0x0000000c57007844 */ /* 0x000fe80000000200 */
[----:B------:R-:W-:Y:S04]  /*1c570*/  STSM.16.M88.4 [R89], R24 ;  /* 0x0000001859007844 */ /* 0x000fe80000000200 */
[----:B------:R-:W-:Y:S01]  /*1c580*/  STSM.16.M88.4 [R91], R28 ;  /* 0x0000001c5b007844 */ /* 0x000fe20000000200 */
[----:B-1----:R-:W-:-:S03]  /*1c590*/  SEL R73, R75, R2, P0 ;  /* 0x000000024b497207 */ /* 0x002fc60000000000 */
[----:B------:R-:W-:Y:S01]  /*1c5a0*/  STSM.16.M88.4 [R93], R32 ;  /* 0x000000205d007844 */ /* 0x000fe20000000200 */
[----:B------:R-:W-:Y:S02]  /*1c5b0*/  SEL R75, R2, R75, P0 ;  /* 0x0000004b024b7207 */ /* 0x000fe40000000000 */
[----:B------:R-:W-:Y:S01]  /*1c5c0*/  ISETP.NE.U32.AND P0, PT, RZ, UR4, PT ;  /* 0x00000004ff007c0c */ /* 0x000fe2000bf05070 */
[----:B------:R-:W-:Y:S03]  /*1c5d0*/  STSM.16.M88.4 [R94], R36 ;  /* 0x000000245e007844 */ /* 0x000fe60000000200 */
[----:B------:R-:W-:Y:S01]  /*1c5e0*/  ISETP.NE.AND.EX P0, PT, RZ, UR5, PT, P0 ;  /* 0x00000005ff007c0c */ /* 0x000fe2000bf05300 */
[----:B------:R-:W-:Y:S04]  /*1c5f0*/  STSM.16.M88.4 [R95], R40 ;  /* 0x000000285f007844 */ /* 0x000fe80000000200 */
[----:B------:R-:W-:Y:S04]  /*1c600*/  STSM.16.M88.4 [R96], R44 ;  /* 0x0000002c60007844 */ /* 0x000fe80000000200 */
[----:B------:R-:W-:Y:S04]  /*1c610*/  STSM.16.M88.4 [R97], R48 ;  /* 0x0000003061007844 */ /* 0x000fe80000000200 */
[----:B------:R-:W-:Y:S01]  /*1c620*/  STSM.16.M88.4 [R98], R52 ;  /* 0x0000003462007844 */ /* 0x000fe20000000200 */
[----:B------:R-:W0:Y:S03]  /*1c630*/  @P0 LDC.64 R4, c[0x0][0xbe0] ;  /* 0x0002f800ff040b82 */ /* 0x000e260000000a00 */
[----:B------:R-:W-:Y:S04]  /*1c640*/  STSM.16.M88.4 [R99], R56 ;  /* 0x0000003863007844 */ /* 0x000fe80000000200 */
[----:B------:R1:W-:Y:S04]  /*1c650*/  STSM.16.M88.4 [R79], R60 ;  /* 0x0000003c4f007844 */ /* 0x0003e80000000200 */
[----:B------:R2:W-:Y:S04]  /*1c660*/  STSM.16.M88.4 [R81], R64 ;  /* 0x0000004051007844 */ /* 0x0005e80000000200 */
[----:B------:R2:W-:Y:S04]  /*1c670*/  STSM.16.M88.4 [R83], R68 ;  /* 0x0000004453007844 */ /* 0x0005e80000000200 */
[----:B------:R2:W-:Y:S01]  /*1c680*/  STSM.16.M88.4 [R85], R72 ;  /* 0x0000004855007844 */ /* 0x0005e20000000200 */
[----:B------:R-:W-:Y:S01]  /*1c690*/  BAR.SYNC.DEFER_BLOCKING 0x1, 0x100 ;  /* 0x0044000000007b1d */ /* 0x000fe20000010000 */
[----:B0-----:R-:W-:-:S05]  /*1c6a0*/  @P0 IMAD.WIDE R4, R219, 0x4, R4 ;  /* 0x00000004db040825 */ /* 0x001fca00078e0204 */
[----:B------:R-:W-:Y:S02]  /*1c6b0*/  ULDC UR4, c[0x0][0xa88] ;  /* 0x0002a20000047ab9 */ /* 0x000fe40000000800 */
[----:B-1----:R-:W-:Y:S01]  /*1c6c0*/  IMAD.U32 R79, RZ, RZ, UR4 ;  /* 0x00000004ff4f7e24 */ /* 0x002fe2000f8e00ff */
[----:B------:R2:W5:Y:S01]  /*1c6d0*/  @P1 LDG.E R20, desc[UR46][R102.64] ;  /* 0x0000002e66141981 */ /* 0x000562000c1e1900 */
[----:B------:R-:W-:-:S04]  /*1c6e0*/  IMAD R7, R18, 0x40, R22 ;  /* 0x0000004012077824 */ /* 0x000fc800078e0216 */
[----:B------:R2:W5:Y:S01]  /*1c6f0*/  @P0 LDG.E R79, desc[UR46][R4.64] ;  /* 0x0000002e044f0981 */ /* 0x000562000c1e1900 */
[----:B------:R-:W-:-:S03]  /*1c700*/  IMAD.WIDE R76, R7, 0x2, R76 ;  /* 0x00000002074c7825 */ /* 0x000fc600078e024c */
[----:B------:R-:W-:Y:S01]  /*1c710*/  IADD3 R9, P4, R76, 0x1000, RZ ;  /* 0x000010004c097810 */ /* 0x000fe20007f9e0ff */
[----:B------:R-:W-:-:S12]  /*1c720*/  @P0 BRA `(.L_x_1440) ;  /* 0x0000000000100947 */ /* 0x000fd80003800000 */
[----:B------:R-:W-:Y:S05]  /*1c730*/  @!P1 BRA `(.L_x_1440) ;  /* 0x00000000000c9947 */ /* 0x000fea0003800000 */
[----:B------:R-:W3:Y:S04]  /*1c740*/  LDG.E R2, desc[UR46][R102.64] ;  /* 0x0000002e66027981 */ /* 0x000ee8000c1e1900 */
[----:B-----5:R-:W3:Y:S02]  /*1c750*/  LDG.E R79, desc[UR46][R102.64+0x4] ;  /* 0x0000042e664f7981 */ /* 0x020ee4000c1e1900 */
[----:B---3--:R-:W-:-:S07]  /*1c760*/  IMAD.IADD R79, R79, 0x1, -R2 ;  /* 0x000000014f4f7824 */ /* 0x008fce00078e0a02 */
.L_x_1440:
[----:B------:R-:W-:Y:S01]  /*1c770*/  SHF.R.S32.HI R78, RZ, 0x1f, R217 ;  /* 0x0000001fff4e7819 */ /* 0x000fe200000114d9 */
[----:B------:R-:W-:Y:S01]  /*1c780*/  ULDC.64 UR4, c[0x0][0xb70] ;  /* 0x0002dc0000047ab9 */ /* 0x000fe20000000a00 */
[--C-:B-----5:R-:W-:Y:S02]  /*1c790*/  SHF.R.S32.HI R21, RZ, 0x1f, R20.reuse ;  /* 0x0000001fff157819 */ /* 0x120fe40000011414 */
[----:B------:R-:W-:Y:S01]  /*1c7a0*/  SHF.R.S32.HI R80, RZ, 0x1f, R219 ;  /* 0x0000001fff507819 */ /* 0x000fe200000114db */
[----:B------:R-:W-:Y:S01]  /*1c7b0*/  IMAD R2, R78, UR4, RZ ;  /* 0x000000044e027c24 */ /* 0x000fe2000f8e02ff */
[----:B--2---:R-:W-:Y:S01]  /*1c7c0*/  SEL R81, R219, RZ, !P1 ;  /* 0x000000ffdb517207 */ /* 0x004fe20004800000 */
[C---:B------:R-:W-:Y:S01]  /*1c7d0*/  IMAD.WIDE.U32 R4, R217.reuse, UR4, R20 ;  /* 0x00000004d9047c25 */ /* 0x040fe2000f8e0014 */
[----:B------:R-:W-:Y:S02]  /*1c7e0*/  SEL R80, R80, RZ, !P1 ;  /* 0x000000ff50507207 */ /* 0x000fe40004800000 */
[C---:B------:R-:W-:Y:S01]  /*1c7f0*/  IADD3 R25, P0, R76.reuse, 0x3000, RZ ;  /* 0x000030004c197810 */ /* 0x040fe20007f1e0ff */
[----:B------:R-:W-:Y:S01]  /*1c800*/  IMAD R7, R217, UR5, R2 ;  /* 0x00000005d9077c24 */ /* 0x000fe2000f8e0202 */
[----:B------:R-:W-:Y:S01]  /*1c810*/  ULDC.64 UR4, c[0x0][0xb78] ;  /* 0x0002de0000047ab9 */ /* 0x000fe20000000a00 */
[----:B------:R-:W-:Y:S01]  /*1c820*/  IADD3 R13, P3, R76, 0x2000, RZ ;  /* 0x000020004c0d7810 */ /* 0x000fe20007f7e0ff */
[----:B------:R-:W-:Y:S01]  /*1c830*/  IMAD R2, R80, UR4, RZ ;  /* 0x0000000450027c24 */ /* 0x000fe2000f8e02ff */
[----:B------:R-:W-:Y:S01]  /*1c840*/  LEA R10, R220, R227, 0x7 ;  /* 0x000000e3dc0a7211 */ /* 0x000fe200078e38ff */
[----:B------:R-:W-:Y:S01]  /*1c850*/  IMAD.IADD R5, R5, 0x1, R7 ;  /* 0x0000000105057824 */ /* 0x000fe200078e0207 */
[C---:B------:R-:W-:Y:S01]  /*1c860*/  IADD3 R33, P2, R76.reuse, 0x5000, RZ ;  /* 0x000050004c217810 */ /* 0x040fe20007f5e0ff */
[C---:B------:R-:W-:Y:S01]  /*1c870*/  IMAD R6, R81.reuse, UR5, R2 ;  /* 0x0000000551067c24 */ /* 0x040fe2000f8e0202 */
[----:B------:R-:W-:Y:S01]  /*1c880*/  IADD3 R29, P1, R76, 0x4000, RZ ;  /* 0x000040004c1d7810 */ /* 0x000fe20007f3e0ff */
[----:B------:R-:W-:Y:S01]  /*1c890*/  IMAD.WIDE.U32 R4, R81, UR4, R4 ;  /* 0x0000000451047c25 */ /* 0x000fe2000f8e0004 */
[----:B------:R-:W-:Y:S01]  /*1c8a0*/  LOP3.LUT R24, R25, 0x380, RZ, 0xc0, !PT ;  /* 0x0000038019187812 */ /* 0x000fe200078ec0ff */
[----:B------:R-:W-:Y:S01]  /*1c8b0*/  ULDC.64 UR4, c[0x0][0xb40] ;  /* 0x0002d00000047ab9 */ /* 0x000fe20000000a00 */
[----:B------:R-:W-:-:S02]  /*1c8c0*/  LOP3.LUT R8, R9, 0x380, RZ, 0xc0, !PT ;  /* 0x0000038009087812 */ /* 0x000fc400078ec0ff */
[----:B------:R-:W-:Y:S02]  /*1c8d0*/  LOP3.LUT R12, R13, 0x380, RZ, 0xc0, !PT ;  /* 0x000003800d0c7812 */ /* 0x000fe400078ec0ff */
[----:B------:R-:W-:Y:S02]  /*1c8e0*/  SHF.R.S32.HI R7, RZ, 0x1f, R10 ;  /* 0x0000001fff077819 */ /* 0x000fe4000001140a */
[----:B------:R-:W-:Y:S02]  /*1c8f0*/  IADD3 R2, P5, R10, R4, RZ ;  /* 0x000000040a027210 */ /* 0x000fe40007fbe0ff */
[----:B------:R-:W-:Y:S02]  /*1c900*/  LOP3.LUT R32, R33, 0x380, RZ, 0xc0, !PT ;  /* 0x0000038021207812 */ /* 0x000fe400078ec0ff */
[----:B------:R-:W-:Y:S02]  /*1c910*/  LOP3.LUT R28, R29, 0x380, RZ, 0xc0, !PT ;  /* 0x000003801d1c7812 */ /* 0x000fe400078ec0ff */
[----:B------:R-:W-:-:S02]  /*1c920*/  SHF.R.U64 R24, R24, 0x3, RZ ;  /* 0x0000000318187819 */ /* 0x000fc400000012ff */
[----:B------:R-:W-:Y:S02]  /*1c930*/  SHF.R.U64 R8, R8, 0x3, RZ ;  /* 0x0000000308087819 */ /* 0x000fe400000012ff */
[----:B------:R-:W-:Y:S02]  /*1c940*/  SHF.R.U64 R12, R12, 0x3, RZ ;  /* 0x000000030c0c7819 */ /* 0x000fe400000012ff */
[----:B------:R-:W-:Y:S02]  /*1c950*/  IADD3.X R7, R7, R5, R6, P5, !PT ;  /* 0x0000000507077210 */ /* 0x000fe40002ffe406 */
[----:B------:R-:W-:Y:S02]  /*1c960*/  SHF.R.U64 R32, R32, 0x3, RZ ;  /* 0x0000000320207819 */ /* 0x000fe400000012ff */
[----:B------:R-:W-:Y:S02]  /*1c970*/  LEA R54, P5, R2, UR4, 0x2 ;  /* 0x0000000402367c11 */ /* 0x000fe4000f8a10ff */
[----:B------:R-:W-:-:S02]  /*1c980*/  SHF.R.U64 R28, R28, 0x3, RZ ;  /* 0x000000031c1c7819 */ /* 0x000fc400000012ff */
        /* <DEDUP_REMOVED lines=8> */
[----:B------:R-:W-:Y:S01]  /*1ca10*/  LEA.HI.X R55, R2, UR5, R7, 0x2, P5 ;  /* 0x0000000502377c11 */ /* 0x000fe2000a8f1407 */
[----:B------:R-:W-:Y:S01]  /*1ca20*/  VIADD R2, R10, 0x8 ;  /* 0x000000080a027836 */ /* 0x000fe20000000000 */
[C---:B------:R-:W-:Y:S01]  /*1ca30*/  IADD3 R49, P0, R76.reuse, 0x9000, RZ ;  /* 0x000090004c317810 */ /* 0x040fe20007f1e0ff */
[----:B------:R-:W-:Y:S01]  /*1ca40*/  ULDC.64 UR4, c[0x0][0xaa0] ;  /* 0x0002a80000047ab9 */ /* 0x000fe20000000a00 */
[----:B------:R-:W-:-:S02]  /*1ca50*/  IADD3 R37, P5, R76, 0x6000, RZ ;  /* 0x000060004c257810 */ /* 0x000fc40007fbe0ff */
[C---:B------:R-:W-:Y:S02]  /*1ca60*/  IADD3 R41, P4, R76.reuse, 0x7000, RZ ;  /* 0x000070004c297810 */ /* 0x040fe40007f9e0ff */
[----:B------:R-:W-:Y:S02]  /*1ca70*/  IADD3 R45, P3, R76, 0x8000, RZ ;  /* 0x000080004c2d7810 */ /* 0x000fe40007f7e0ff */
[----:B------:R-:W-:Y:S01]  /*1ca80*/  LOP3.LUT R28, R28, R29, RZ, 0x3c, !PT ;  /* 0x0000001d1c1c7212 */ /* 0x000fe200078e3cff */
[----:B------:R-:W-:Y:S01]  /*1ca90*/  IMAD.X R29, RZ, RZ, R77, P1 ;  /* 0x000000ffff1d7224 */ /* 0x000fe200008e064d */
[C---:B------:R-:W-:Y:S02]  /*1caa0*/  IADD3 R57, P2, R76.reuse, 0xb000, RZ ;  /* 0x0000b0004c397810 */ /* 0x040fe40007f5e0ff */
[----:B------:R-:W-:Y:S02]  /*1cab0*/  LOP3.LUT R48, R49, 0x380, RZ, 0xc0, !PT ;  /* 0x0000038031307812 */ /* 0x000fe400078ec0ff */
[----:B------:R-:W-:-:S02]  /*1cac0*/  IADD3 R53, P1, R76, 0xa000, RZ ;  /* 0x0000a0004c357810 */ /* 0x000fc40007f3e0ff */
[----:B------:R-:W-:Y:S02]  /*1cad0*/  LOP3.LUT R36, R37, 0x380, RZ, 0xc0, !PT ;  /* 0x0000038025247812 */ /* 0x000fe400078ec0ff */
[----:B------:R-:W-:Y:S02]  /*1cae0*/  LOP3.LUT R40, R41, 0x380, RZ, 0xc0, !PT ;  /* 0x0000038029287812 */ /* 0x000fe400078ec0ff */
[----:B------:R-:W-:Y:S02]  /*1caf0*/  LOP3.LUT R44, R45, 0x380, RZ, 0xc0, !PT ;  /* 0x000003802d2c7812 */ /* 0x000fe400078ec0ff */
[----:B------:R-:W-:Y:S02]  /*1cb00*/  LOP3.LUT R56, R57, 0x380, RZ, 0xc0, !PT ;  /* 0x0000038039387812 */ /* 0x000fe400078ec0ff */
[----:B------:R-:W-:Y:S02]  /*1cb10*/  SHF.R.U64 R48, R48, 0x3, RZ ;  /* 0x0000000330307819 */ /* 0x000fe400000012ff */
[----:B------:R-:W-:-:S02]  /*1cb20*/  LOP3.LUT R52, R53, 0x380, RZ, 0xc0, !PT ;  /* 0x0000038035347812 */ /* 0x000fc400078ec0ff */
[----:B------:R-:W-:Y:S02]  /*1cb30*/  SHF.R.U64 R36, R36, 0x3, RZ ;  /* 0x0000000324247819 */ /* 0x000fe400000012ff */
[----:B------:R-:W-:Y:S02]  /*1cb40*/  SHF.R.U64 R40, R40, 0x3, RZ ;  /* 0x0000000328287819 */ /* 0x000fe400000012ff */
[----:B------:R-:W-:Y:S02]  /*1cb50*/  SHF.R.U64 R44, R44, 0x3, RZ ;  /* 0x000000032c2c7819 */ /* 0x000fe400000012ff */
[----:B------:R-:W-:Y:S02]  /*1cb60*/  SHF.R.U64 R56, R56, 0x3, RZ ;  /* 0x0000000338387819 */ /* 0x000fe400000012ff */
[----:B------:R-:W-:Y:S01]  /*1cb70*/  LOP3.LUT R48, R48, R49, RZ, 0x3c, !PT ;  /* 0x0000003130307212 */ /* 0x000fe200078e3cff */
[----:B------:R-:W-:Y:S01]  /*1cb80*/  IMAD.X R49, RZ, RZ, R77, P0 ;  /* 0x000000ffff317224 */ /* 0x000fe200000e064d */
        /* <DEDUP_REMOVED lines=9> */
[----:B------:R-:W-:Y:S02]  /*1cc20*/  LOP3.LUT P0, RZ, R223, 0x3, RZ, 0xc0, !PT ;  /* 0x00000003dfff7812 */ /* 0x000fe4000780c0ff */
[----:B------:R-:W-:-:S02]  /*1cc30*/  IADD3 R61, P5, R76, 0xc000, RZ ;  /* 0x0000c0004c3d7810 */ /* 0x000fc40007fbe0ff */
[C---:B------:R-:W-:Y:S02]  /*1cc40*/  IADD3 R65, P4, R76.reuse, 0xd000, RZ ;  /* 0x0000d0004c417810 */ /* 0x040fe40007f9e0ff */
[----:B------:R-:W-:Y:S02]  /*1cc50*/  IADD3 R69, P3, R76, 0xe000, RZ ;  /* 0x0000e0004c457810 */ /* 0x000fe40007f7e0ff */
[----:B------:R-:W-:Y:S01]  /*1cc60*/  LOP3.LUT R52, R52, R53, RZ, 0x3c, !PT ;  /* 0x0000003534347212 */ /* 0x000fe200078e3cff */
[--C-:B------:R-:W-:Y:S01]  /*1cc70*/  IMAD.X R53, RZ, RZ, R77.reuse, P1 ;  /* 0x000000ffff357224 */ /* 0x100fe200008e064d */
[----:B------:R-:W-:Y:S02]  /*1cc80*/  IADD3 R5, P2, R76, 0xf000, RZ ;  /* 0x0000f0004c057810 */ /* 0x000fe40007f5e0ff */
[----:B------:R-:W-:Y:S02]  /*1cc90*/  ISETP.GE.OR P1, PT, R10, R79, P0 ;  /* 0x0000004f0a00720c */ /* 0x000fe40000726670 */
[----:B------:R-:W-:Y:S01]  /*1cca0*/  LOP3.LUT R60, R61, 0x380, RZ, 0xc0, !PT ;  /* 0x000003803d3c7812 */ /* 0x000fe200078ec0ff */
[----:B------:R-:W-:Y:S01]  /*1ccb0*/  IMAD.X R73, RZ, RZ, R77, P2 ;  /* 0x000000ffff497224 */ /* 0x000fe200010e064d */
[----:B------:R-:W-:-:S02]  /*1ccc0*/  LOP3.LUT R64, R65, 0x380, RZ, 0xc0, !PT ;  /* 0x0000038041407812 */ /* 0x000fc400078ec0ff */
[----:B------:R-:W-:Y:S02]  /*1ccd0*/  LOP3.LUT R68, R69, 0x380, RZ, 0xc0, !PT ;  /* 0x0000038045447812 */ /* 0x000fe400078ec0ff */
[----:B------:R-:W-:Y:S02]  /*1cce0*/  ISETP.GE.OR P0, PT, R2, R79, P0 ;  /* 0x0000004f0200720c */ /* 0x000fe40000706670 */
[----:B------:R-:W-:Y:S02]  /*1ccf0*/  LOP3.LUT R2, R5, 0x380, RZ, 0xc0, !PT ;  /* 0x0000038005027812 */ /* 0x000fe400078ec0ff */
[----:B------:R-:W-:Y:S01]  /*1cd00*/  LOP3.LUT R7, R76, 0x380, RZ, 0xc0, !PT ;  /* 0x000003804c077812 */ /* 0x000fe200078ec0ff */
[----:B------:R-:W-:Y:S01]  /*1cd10*/  @!P1 STG.E desc[UR46][R54.64], R0 ;  /* 0x0000000036009986 */ /* 0x000fe2000c10192e */
[----:B------:R-:W-:Y:S02]  /*1cd20*/  SHF.R.U64 R60, R60, 0x3, RZ ;  /* 0x000000033c3c7819 */ /* 0x000fe400000012ff */
[----:B------:R-:W-:-:S02]  /*1cd30*/  SHF.R.U64 R64, R64, 0x3, RZ ;  /* 0x0000000340407819 */ /* 0x000fc400000012ff */
[----:B------:R-:W-:Y:S02]  /*1cd40*/  SHF.R.U64 R68, R68, 0x3, RZ ;  /* 0x0000000344447819 */ /* 0x000fe400000012ff */
[----:B------:R-:W-:Y:S01]  /*1cd50*/  SHF.R.U64 R2, R2, 0x3, RZ ;  /* 0x0000000302027819 */ /* 0x000fe200000012ff */
[----:B------:R0:W-:Y:S01]  /*1cd60*/  @!P0 STG.E desc[UR46][R54.64+0x20], R3 ;  /* 0x0000200336008986 */ /* 0x0001e2000c10192e */
[----:B------:R-:W-:Y:S02]  /*1cd70*/  SHF.R.U64 R7, R7, 0x3, RZ ;  /* 0x0000000307077819 */ /* 0x000fe400000012ff */
[----:B------:R-:W-:Y:S01]  /*1cd80*/  LOP3.LUT R60, R60, R61, RZ, 0x3c, !PT ;  /* 0x0000003d3c3c7212 */ /* 0x000fe200078e3cff */
[--C-:B------:R-:W-:Y:S01]  /*1cd90*/  IMAD.X R61, RZ, RZ, R77.reuse, P5 ;  /* 0x000000ffff3d7224 */ /* 0x100fe200028e064d */
[----:B------:R-:W-:Y:S01]  /*1cda0*/  LOP3.LUT R64, R64, R65, RZ, 0x3c, !PT ;  /* 0x0000004140407212 */ /* 0x000fe200078e3cff */
[--C-:B------:R-:W-:Y:S01]  /*1cdb0*/  IMAD.X R65, RZ, RZ, R77.reuse, P4 ;  /* 0x000000ffff417224 */ /* 0x100fe200020e064d */
[----:B------:R-:W-:Y:S01]  /*1cdc0*/  LOP3.LUT R68, R68, R69, RZ, 0x3c, !PT ;  /* 0x0000004544447212 */ /* 0x000fe200078e3cff */
[----:B------:R-:W-:Y:S01]  /*1cdd0*/  IMAD.X R69, RZ, RZ, R77, P3 ;  /* 0x000000ffff457224 */ /* 0x000fe200018e064d */
[----:B------:R-:W-:Y:S01]  /*1cde0*/  LOP3.LUT R72, R2, R5, RZ, 0x3c, !PT ;  /* 0x0000000502487212 */ /* 0x000fe200078e3cff */
[----:B------:R-:W5:Y:S01]  /*1cdf0*/  LD.E.128 R8, desc[UR46][R8.64] ;  /* 0x0000002e08087980 */ /* 0x000f62000c101d00 */
[----:B------:R-:W-:-:S03]  /*1ce00*/  LOP3.LUT R76, R7, R76, RZ, 0x3c, !PT ;  /* 0x0000004c074c7212 */ /* 0x000fc600078e3cff */
[----:B------:R-:W5:Y:S01]  /*1ce10*/  LD.E.128 R12, desc[UR46][R12.64] ;  /* 0x0000002e0c0c7980 */ /* 0x000f62000c101d00 */
[----:B0-----:R-:W-:-:S03]  /*1ce20*/  MOV R3, R23 ;  /* 0x0000001700037202 */ /* 0x001fc60000000f00 */
[----:B------:R0:W5:Y:S04]  /*1ce30*/  LD.E.128 R4, desc[UR46][R76.64] ;  /* 0x0000002e4c047980 */ /* 0x000168000c101d00 */
        /* <DEDUP_REMOVED lines=13> */
[----:B------:R-:W-:Y:S01]  /*1cf10*/  IMAD R21, R21, UR4, RZ ;  /* 0x0000000415157c24 */ /* 0x000fe2000f8e02ff */
[----:B------:R-:W-:Y:S01]  /*1cf20*/  @!PT LDS RZ, [RZ] ;  /* 0x00000000fffff984 */ /* 0x000fe20000000800 */
[----:B------:R-:W-:Y:S01]  /*1cf30*/  @!PT LDS RZ, [RZ] ;  /* 0x00000000fffff984 */ /* 0x000fe20000000800 */
[----:B------:R-:W-:Y:S01]  /*1cf40*/  @!PT LDS RZ, [RZ] ;  /* 0x00000000fffff984 */ /* 0x000fe20000000800 */
[----:B------:R-:W-:Y:S01]  /*1cf50*/  @!PT LDS RZ, [RZ] ;  /* 0x00000000fffff984 */ /* 0x000fe20000000800 */
[----:B------:R1:W-:Y:S06]  /*1cf60*/  MEMBAR.ALL.CTA ;  /* 0x0000000000007992 */ /* 0x0003ec0000008000 */
[----:B-1----:R-:W1:Y:S01]  /*1cf70*/  FENCE.VIEW.ASYNC.S ;  /* 0x00000000000073c6 */ /* 0x002e620000000000 */
[----:B------:R-:W-:-:S02]  /*1cf80*/  IMAD.MOV.U32 R2, RZ, RZ, R22 ;  /* 0x000000ffff027224 */ /* 0x000fc400078e0016 */
[C---:B------:R-:W-:Y:S02]  /*1cf90*/  IMAD R21, R20.reuse, UR5, R21 ;  /* 0x0000000514157c24 */ /* 0x040fe4000f8e0215 */
[----:B------:R-:W-:Y:S01]  /*1cfa0*/  IMAD.WIDE.U32 R2, R20, UR4, R2 ;  /* 0x0000000414027c25 */ /* 0x000fe2000f8e0002 */
[----:B------:R-:W-:-:S03]  /*1cfb0*/  ULDC.64 UR4, c[0x0][0xae0] ;  /* 0x0002b80000047ab9 */ /* 0x000fc60000000a00 */
[----:B------:R-:W-:Y:S02]  /*1cfc0*/  IMAD R79, R220, -0x80, R79 ;  /* 0xffffff80dc4f7824 */ /* 0x000fe400078e024f */
[----:B------:R-:W-:Y:S02]  /*1cfd0*/  IMAD R0, R78, UR4, RZ ;  /* 0x000000044e007c24 */ /* 0x000fe4000f8e02ff */
[----:B------:R-:W-:Y:S01]  /*1cfe0*/  IMAD.IADD R3, R3, 0x1, R21 ;  /* 0x0000000103037824 */ /* 0x000fe200078e0215 */
[----:B------:R-:W-:Y:S01]  /*1cff0*/  ISETP.GE.AND P3, PT, R18, R79, PT ;  /* 0x0000004f1200720c */ /* 0x000fe20003f66270 */
[C---:B------:R-:W-:Y:S02]  /*1d000*/  IMAD R21, R217.reuse, UR5, R0 ;  /* 0x00000005d9157c24 */ /* 0x040fe4000f8e0200 */
[----:B------:R-:W-:Y:S01]  /*1d010*/  IMAD.WIDE.U32 R2, R217, UR4, R2 ;  /* 0x00000004d9027c25 */ /* 0x000fe2000f8e0002 */
[----:B------:R-:W-:-:S03]  /*1d020*/  ULDC.64 UR4, c[0x0][0xae8] ;  /* 0x0002ba0000047ab9 */ /* 0x000fc60000000a00 */
[----:B------:R-:W-:Y:S02]  /*1d030*/  VIADD R0, R16, 0x28420 ;  /* 0x0002842010007836 */ /* 0x000fe40000000000 */
[----:B------:R-:W-:Y:S02]  /*1d040*/  IMAD R20, R80, UR4, RZ ;  /* 0x0000000450147c24 */ /* 0x000fe4000f8e02ff */
[----:B------:R-:W-:Y:S01]  /*1d050*/  IMAD.IADD R3, R3, 0x1, R21 ;  /* 0x0000000103037824 */ /* 0x000fe200078e0215 */
[----:B------:R-:W-:Y:S02]  /*1d060*/  PRMT R0, RZ, 0x654, R0 ;  /* 0x00000654ff007816 */ /* 0x000fe40000000000 */
[-C--:B------:R-:W-:Y:S01]  /*1d070*/  ISETP.GE.AND P2, PT, R195, R79.reuse, PT ;  /* 0x0000004fc300720c */ /* 0x080fe20003f46270 */
[----:B0-----:R-:W-:Y:S01]  /*1d080*/  IMAD.WIDE.U32 R76, R81, UR4, R2 ;  /* 0x00000004514c7c25 */ /* 0x001fe2000f8e0002 */
[-C--:B------:R-:W-:Y:S01]  /*1d090*/  ISETP.GE.AND P0, PT, R222, R79.reuse, PT ;  /* 0x0000004fde00720c */ /* 0x080fe20003f06270 */
[----:B-1----:R0:W-:Y:S01]  /*1d0a0*/  SYNCS.ARRIVE.TRANS64.RED.A1T0 RZ, [R0+URZ], RZ ;  /* 0x000000ff00ff79a7 */ /* 0x0021e2000810043f */
[----:B------:R-:W-:Y:S01]  /*1d0b0*/  ISETP.GE.AND P1, PT, R221, R79, PT ;  /* 0x0000004fdd00720c */ /* 0x000fe20003f26270 */
[----:B------:R-:W-:Y:S01]  /*1d0c0*/  IMAD R79, R81, UR5, R20 ;  /* 0x00000005514f7c24 */ /* 0x000fe2000f8e0214 */
[----:B------:R-:W-:Y:S01]  /*1d0d0*/  BSSY B1, `(.L_x_1441) ;  /* 0x0000019000017945 */ /* 0x000fe20003800000 */
[----:B------:R-:W-:-:S04]  /*1d0e0*/  IMAD.WIDE R20, R220, 0x80, R18 ;  /* 0x00000080dc147825 */ /* 0x000fc800078e0212 */
[----:B------:R-:W-:Y:S01]  /*1d0f0*/  IMAD.IADD R81, R77, 0x1, R79 ;  /* 0x000000014d517824 */ /* 0x000fe200078e024f */
[----:B0-----:R-:W-:Y:S06]  /*1d100*/  @P3 BRA `(.L_x_1442) ;  /* 0x0000000000543947 */ /* 0x001fec0003800000 */
[----:B------:R-:W-:Y:S01]  /*1d110*/  ULDC.64 UR6, c[0x0][0xad8] ;  /* 0x0002b60000067ab9 */ /* 0x000fe20000000a00 */
[----:B------:R-:W-:Y:S01]  /*1d120*/  IMAD.MOV.U32 R2, RZ, RZ, R76 ;  /* 0x000000ffff027224 */ /* 0x000fe200078e004c */
[----:B------:R-:W-:Y:S01]  /*1d130*/  ULDC UR4, c[0x0][0xa8c] ;  /* 0x0002a30000047ab9 */ /* 0x000fe20000000800 */
[----:B------:R-:W-:Y:S01]  /*1d140*/  IMAD R79, R21, UR6, RZ ;  /* 0x00000006154f7c24 */ /* 0x000fe2000f8e02ff */
[----:B------:R-:W-:Y:S01]  /*1d150*/  ISETP.GE.AND P5, PT, R22, UR4, PT ;  /* 0x0000000416007c0c */ /* 0x000fe2000bfa6270 */
[----:B------:R-:W-:Y:S01]  /*1d160*/  IMAD.MOV.U32 R3, RZ, RZ, R81 ;  /* 0x000000ffff037224 */ /* 0x000fe200078e0051 */
[----:B------:R-:W-:Y:S01]  /*1d170*/  ISETP.GE.AND P4, PT, R199, UR4, PT ;  /* 0x00000004c7007c0c */ /* 0x000fe2000bf86270 */
[C---:B------:R-:W-:Y:S02]  /*1d180*/  IMAD R79, R20.reuse, UR7, R79 ;  /* 0x00000007144f7c24 */ /* 0x040fe4000f8e024f */
[----:B------:R-:W-:Y:S01]  /*1d190*/  IMAD.WIDE.U32 R2, R20, UR6, R2 ;  /* 0x0000000614027c25 */ /* 0x000fe2000f8e0002 */
[----:B------:R-:W-:-:S03]  /*1d1a0*/  ULDC.64 UR6, c[0x0][0xa80] ;  /* 0x0002a00000067ab9 */ /* 0x000fc60000000a00 */
[----:B------:R-:W-:Y:S01]  /*1d1b0*/  IMAD.IADD R3, R3, 0x1, R79 ;  /* 0x0000000103037824 */ /* 0x000fe200078e024f */
[----:B------:R-:W-:Y:S01]  /*1d1c0*/  LEA R78, P3, R2, UR6, 0x1 ;  /* 0x00000006024e7c11 */ /* 0x000fe2000f8608ff */
[----:B------:R-:W-:-:S03]  /*1d1d0*/  VIADD R0, R22, 0x80 ;  /* 0x0000008016007836 */ /* 0x000fc60000000000 */
        /* <DEDUP_REMOVED lines=8> */
.L_x_1442:
[----:B------:R-:W-:Y:S05]  /*1d260*/  BSYNC B1 ;  /* 0x0000000000017941 */ /* 0x000fea0003800000 */
.L_x_1441:
[----:B------:R-:W-:Y:S04]  /*1d270*/  BSSY B1, `(.L_x_1443) ;  /* 0x0000019000017945 */ /* 0x000fe80003800000 */
[----:B------:R-:W-:Y:S05]  /*1d280*/  @P2 BRA `(.L_x_1444) ;  /* 0x00000000005c2947 */ /* 0x000fea0003800000 */
[----:B0----5:R-:W-:Y:S01]  /*1d290*/  IADD3 R5, P2, R20, 0x20, RZ ;  /* 0x0000002014057810 */ /* 0x021fe20007f5e0ff */
[----:B------:R-:W-:Y:S01]  /*1d2a0*/  ULDC.64 UR4, c[0x0][0xad8] ;  /* 0x0002b60000047ab9 */ /* 0x000fe20000000a00 */
[----:B------:R-:W-:Y:S01]  /*1d2b0*/  IMAD.MOV.U32 R2, RZ, RZ, R76 ;  /* 0x000000ffff027224 */ /* 0x000fe200078e004c */
[----:B------:R-:W-:Y:S01]  /*1d2c0*/  ULDC.64 UR6, c[0x0][0xa80] ;  /* 0x0002a00000067ab9 */ /* 0x000fe20000000a00 */
[----:B------:R-:W-:Y:S02]  /*1d2d0*/  IMAD.MOV.U32 R3, RZ, RZ, R81 ;  /* 0x000000ffff037224 */ /* 0x000fe400078e0051 */
[----:B------:R-:W-:Y:S02]  /*1d2e0*/  IMAD.X R0, RZ, RZ, R21, P2 ;  /* 0x000000ffff007224 */ /* 0x000fe400010e0615 */
[----:B------:R-:W-:Y:S02]  /*1d2f0*/  VIADD R4, R22, 0x80 ;  /* 0x0000008016047836 */ /* 0x000fe40000000000 */
[----:B------:R-:W-:-:S02]  /*1d300*/  IMAD R0, R0, UR4, RZ ;  /* 0x0000000400007c24 */ /* 0x000fc4000f8e02ff */
[C---:B------:R-:W-:Y:S01]  /*1d310*/  IMAD.WIDE.U32 R2, R5.reuse, UR4, R2 ;  /* 0x0000000405027c25 */ /* 0x040fe2000f8e0002 */
[----:B------:R-:W-:Y:S02]  /*1d320*/  ULDC UR4, c[0x0][0xa8c] ;  /* 0x0002a30000047ab9 */ /* 0x000fe40000000800 */
        /* <DEDUP_REMOVED lines=13> */
.L_x_1444:
[----:B------:R-:W-:Y:S05]  /*1d400*/  BSYNC B1 ;  /* 0x0000000000017941 */ /* 0x000fea0003800000 */
.L_x_1443:
[----:B------:R-:W-:Y:S04]  /*1d410*/  BSSY B1, `(.L_x_1445) ;  /* 0x0000019000017945 */ /* 0x000fe80003800000 */
[----:B------:R-:W-:Y:S05]  /*1d420*/  @P0 BRA `(.L_x_1446) ;  /* 0x00000000005c0947 */ /* 0x000fea0003800000 */
[----:B01---5:R-:W-:Y:S01]  /*1d430*/  IADD3 R5, P0, R20, 0x40, RZ ;  /* 0x0000004014057810 */ /* 0x023fe20007f1e0ff */
        /* <DEDUP_REMOVED lines=22> */
.L_x_1446:
[----:B------:R-:W-:Y:S05]  /*1d5a0*/  BSYNC B1 ;  /* 0x0000000000017941 */ /* 0x000fea0003800000 */
.L_x_1445:
[----:B------:R-:W-:Y:S05]  /*1d5b0*/  @P1 BRA `(.L_x_1447) ;  /* 0x0000000c00241947 */ /* 0x000fea0003800000 */
[----:B012--5:R-:W-:Y:S01]  /*1d5c0*/  IADD3 R5, P0, R20, 0x60, RZ ;  /* 0x0000006014057810 */ /* 0x027fe20007f1e0ff */
[----:B------:R-:W-:Y:S01]  /*1d5d0*/  ULDC.64 UR6, c[0x0][0xad8] ;  /* 0x0002b60000067ab9 */ /* 0x000fe20000000a00 */
[----:B------:R-:W-:Y:S01]  /*1d5e0*/  IMAD.MOV.U32 R2, RZ, RZ, R76 ;  /* 0x000000ffff027224 */ /* 0x000fe200078e004c */
[----:B------:R-:W-:Y:S01]  /*1d5f0*/  ULDC UR4, c[0x0][0xa8c] ;  /* 0x0002a30000047ab9 */ /* 0x000fe20000000800 */
[----:B------:R-:W-:Y:S01]  /*1d600*/  IMAD.MOV.U32 R3, RZ, RZ, R81 ;  /* 0x000000ffff037224 */ /* 0x000fe200078e0051 */
[C---:B------:R-:W-:Y:S01]  /*1d610*/  ISETP.GE.AND P1, PT, R22.reuse, UR4, PT ;  /* 0x0000000416007c0c */ /* 0x040fe2000bf26270 */
[----:B------:R-:W-:Y:S01]  /*1d620*/  IMAD.X R20, RZ, RZ, R21, P0 ;  /* 0x000000ffff147224 */ /* 0x000fe200000e0615 */
[----:B------:R-:W-:Y:S01]  /*1d630*/  ISETP.GE.AND P2, PT, R199, UR4, PT ;  /* 0x00000004c7007c0c */ /* 0x000fe2000bf46270 */
[----:B------:R-:W-:Y:S02]  /*1d640*/  VIADD R0, R22, 0x80 ;  /* 0x0000008016007836 */ /* 0x000fe40000000000 */
[----:B------:R-:W-:-:S02]  /*1d650*/  IMAD R20, R20, UR6, RZ ;  /* 0x0000000614147c24 */ /* 0x000fc4000f8e02ff */
        /* <DEDUP_REMOVED lines=15> */
.L_x_1438:
[----:B------:R-:W-:Y:S01]  /*1d750*/  ULDC.64 UR4, c[0x0][0xbd8] ;  /* 0x0002f60000047ab9 */ /* 0x000fe20000000a00 */
[----:B------:R-:W2:Y:S01]  /*1d760*/  LDC.64 R2, c[0x0][0xbd8] ;  /* 0x0002f600ff027b82 */ /* 0x000ea20000000a00 */
[----:B------:R-:W-:Y:S01]  /*1d770*/  ISETP.NE.U32.AND P0, PT, RZ, UR4, PT ;  /* 0x00000004ff007c0c */ /* 0x000fe2000bf05070 */
[----:B------:R-:W-:-:S03]  /*1d780*/  IMAD.MOV.U32 R9, RZ, RZ, RZ ;  /* 0x000000ffff097224 */ /* 0x000fc600078e00ff */
[----:B------:R-:W-:Y:S01]  /*1d790*/  ISETP.NE.AND.EX P0, PT, RZ, UR5, PT, P0 ;  /* 0x00000005ff007c0c */ /* 0x000fe2000bf05300 */
[----:B------:R-:W-:Y:S02]  /*1d7a0*/  ULDC.64 UR4, c[0x0][0xbe0] ;  /* 0x0002f80000047ab9 */ /* 0x000fe40000000a00 */
[----:B------:R-:W-:-:S04]  /*1d7b0*/  ISETP.NE.U32.AND P1, PT, RZ, UR4, PT ;  /* 0x00000004ff007c0c */ /* 0x000fc8000bf25070 */
[----:B------:R-:W-:Y:S01]  /*1d7c0*/  ISETP.NE.AND.EX P1, PT, RZ, UR5, PT, P1 ;  /* 0x00000005ff007c0c */ /* 0x000fe2000bf25310 */
[----:B--2---:R-:W-:-:S12]  /*1d7d0*/  IMAD.WIDE R2, R219, 0x4, R2 ;  /* 0x00000004db027825 */ /* 0x004fd800078e0202 */
[----:B------:R-:W2:Y:S01]  /*1d7e0*/  @P1 LDC.64 R4, c[0x0][0xbe0] ;  /* 0x0002f800ff041b82 */ /* 0x000ea20000000a00 */
[----:B------:R-:W-:Y:S02]  /*1d7f0*/  ULDC UR4, c[0x0][0xa88] ;  /* 0x0002a20000047ab9 */ /* 0x000fe40000000800 */
[----:B------:R-:W-:Y:S01]  /*1d800*/  IMAD.U32 R7, RZ, RZ, UR4 ;  /* 0x00000004ff077e24 */ /* 0x000fe2000f8e00ff */
[----:B------:R3:W5:Y:S01]  /*1d810*/  @P0 LDG.E R9, desc[UR46][R2.64] ;  /* 0x0000002e02090981 */ /* 0x000762000c1e1900 */
[----:B--2---:R-:W-:-:S05]  /*1d820*/  @P1 IMAD.WIDE R4, R219, 0x4, R4 ;  /* 0x00000004db041825 */ /* 0x004fca00078e0204 */
[----:B------:R3:W5:Y:S01]  /*1d830*/  @P1 LDG.E R7, desc[UR46][R4.64] ;  /* 0x0000002e04071981 */ /* 0x000762000c1e1900 */
[----:B------:R-:W-:Y:S02]  /*1d840*/  ISETP.GT.AND P2, PT, R236, 0x7f, PT ;  /* 0x0000007fec00780c */ /* 0x000fe40003f44270 */
[----:B------:R-:W-:Y:S01]  /*1d850*/  SHF.R.S32.HI R6, RZ, 0x1f, R219 ;  /* 0x0000001fff067819 */ /* 0x000fe200000114db */
[----:B------:R-:W-:Y:S10]  /*1d860*/  @P1 BRA `(.L_x_1448) ;  /* 0x0000000000101947 */ /* 0x000ff40003800000 */
[----:B------:R-:W-:Y:S05]  /*1d870*/  @!P0 BRA `(.L_x_1448) ;  /* 0x00000000000c8947 */ /* 0x000fea0003800000 */
[----:B------:R-:W2:Y:S04]  /*1d880*/  LDG.E R0, desc[UR46][R2.64] ;  /* 0x0000002e02007981 */ /* 0x000ea8000c1e1900 */
[----:B-----5:R-:W2:Y:S02]  /*1d890*/  LDG.E R7, desc[UR46][R2.64+0x4] ;  /* 0x0000042e02077981 */ /* 0x020ea4000c1e1900 */
[----:B--2---:R-:W-:-:S07]  /*1d8a0*/  IMAD.IADD R7, R7, 0x1, -R0 ;  /* 0x0000000107077824 */ /* 0x004fce00078e0a00 */
.L_x_1448:
[----:B------:R-:W-:Y:S01]  /*1d8b0*/  BSSY B1, `(.L_x_1449) ;  /* 0x000001c000017945 */ /* 0x000fe20003800000 */
[----:B------:R-:W-:Y:S02]  /*1d8c0*/  SEL R10, R6, RZ, !P0 ;  /* 0x000000ff060a7207 */ /* 0x000fe40004000000 */
[----:B------:R-:W-:Y:S02]  /*1d8d0*/  SHF.R.S32.HI R8, RZ, 0x1f, R217 ;  /* 0x0000001fff087819 */ /* 0x000fe400000114d9 */
[----:B------:R-:W-:Y:S02]  /*1d8e0*/  SEL R11, R219, RZ, !P0 ;  /* 0x000000ffdb0b7207 */ /* 0x000fe40004000000 */
[----:B-----5:R-:W-:Y:S01]  /*1d8f0*/  SHF.R.S32.HI R6, RZ, 0x1f, R9 ;  /* 0x0000001fff067819 */ /* 0x020fe20000011409 */
[----:B------:R-:W-:Y:S06]  /*1d900*/  @P2 BRA `(.L_x_1450) ;  /* 0x0000000000582947 */ /* 0x000fec0003800000 */
[----:B------:R-:W2:Y:S02]  /*1d910*/  S2R R0, SR_TID.X ;  /* 0x0000000000007919 */ /* 0x000ea40000002100 */
[----:B--2---:R-:W-:-:S04]  /*1d920*/  IMAD R0, R220, 0x80, R0 ;  /* 0x00000080dc007824 */ /* 0x004fc800078e0200 */
[----:B------:R-:W-:-:S05]  /*1d930*/  VIADD R0, R0, 0xffffff80 ;  /* 0xffffff8000007836 */ /* 0x000fca0000000000 */
[----:B------:R-:W-:-:S13]  /*1d940*/  ISETP.GE.AND P0, PT, R0, R7, PT ;  /* 0x000000070000720c */ /* 0x000fda0003f06270 */
[----:B------:R-:W-:Y:S05]  /*1d950*/  @P0 BRA `(.L_x_1450) ;  /* 0x0000000000440947 */ /* 0x000fea0003800000 */
[----:B---3--:R-:W-:Y:S01]  /*1d960*/  IADD3 R2, P0, R0, R9, RZ ;  /* 0x0000000900027210 */ /* 0x008fe20007f1e0ff */
[----:B------:R-:W-:-:S03]  /*1d970*/  ULDC.64 UR4, c[0x0][0xb70] ;  /* 0x0002dc0000047ab9 */ /* 0x000fc60000000a00 */
[----:B------:R-:W-:Y:S01]  /*1d980*/  LEA.HI.X.SX32 R3, R0, R6, 0x1, P0 ;  /* 0x0000000600037211 */ /* 0x000fe200000f0eff */
[----:B------:R-:W-:-:S04]  /*1d990*/  IMAD R0, R8, UR4, RZ ;  /* 0x0000000408007c24 */ /* 0x000fc8000f8e02ff */
[C---:B------:R-:W-:Y:S02]  /*1d9a0*/  IMAD R5, R217.reuse, UR5, R0 ;  /* 0x00000005d9057c24 */ /* 0x040fe4000f8e0200 */
[----:B------:R-:W-:Y:S01]  /*1d9b0*/  IMAD.WIDE.U32 R2, R217, UR4, R2 ;  /* 0x00000004d9027c25 */ /* 0x000fe2000f8e0002 */
[----:B------:R-:W-:-:S03]  /*1d9c0*/  ULDC.64 UR4, c[0x0][0xb78] ;  /* 0x0002de0000047ab9 */ /* 0x000fc60000000a00 */
[----:B------:R-:W-:Y:S02]  /*1d9d0*/  IMAD R0, R10, UR4, RZ ;  /* 0x000000040a007c24 */ /* 0x000fe4000f8e02ff */
[----:B------:R-:W-:Y:S02]  /*1d9e0*/  IMAD.IADD R3, R3, 0x1, R5 ;  /* 0x0000000103037824 */ /* 0x000fe400078e0205 */
[C---:B------:R-:W-:Y:S02]  /*1d9f0*/  IMAD R5, R11.reuse, UR5, R0 ;  /* 0x000000050b057c24 */ /* 0x040fe4000f8e0200 */
[----:B------:R-:W-:Y:S01]  /*1da00*/  IMAD.WIDE.U32 R2, R11, UR4, R2 ;  /* 0x000000040b027c25 */ /* 0x000fe2000f8e0002 */
[----:B------:R-:W-:-:S03]  /*1da10*/  ULDC.64 UR4, c[0x0][0xb40] ;  /* 0x0002d00000047ab9 */ /* 0x000fc60000000a00 */
[----:B------:R-:W-:Y:S01]  /*1da20*/  IMAD.IADD R3, R3, 0x1, R5 ;  /* 0x0000000103037824 */ /* 0x000fe200078e0205 */
[----:B------:R-:W-:-:S04]  /*1da30*/  LEA R4, P0, R2, UR4, 0x2 ;  /* 0x0000000402047c11 */ /* 0x000fc8000f8010ff */
[----:B------:R-:W-:Y:S01]  /*1da40*/  LEA.HI.X R5, R2, UR5, R3, 0x2, P0 ;  /* 0x0000000502057c11 */ /* 0x000fe200080f1403 */
[----:B------:R-:W-:-:S05]  /*1da50*/  IMAD.MOV.U32 R3, RZ, RZ, -0x800000 ;  /* 0xff800000ff037424 */ /* 0x000fca00078e00ff */
[----:B------:R2:W-:Y:S03]  /*1da60*/  STG.E desc[UR46][R4.64], R3 ;  /* 0x0000000304007986 */ /* 0x0005e6000c10192e */
.L_x_1450:
[----:B------:R-:W-:Y:S05]  /*1da70*/  BSYNC B1 ;  /* 0x0000000000017941 */ /* 0x000fea0003800000 */
.L_x_1449:
[----:B------:R-:W-:Y:S01]  /*1da80*/  ULDC.64 UR4, c[0x0][0xaa0] ;  /* 0x0002a80000047ab9 */ /* 0x000fe20000000a00 */
[----:B---3--:R-:W-:Y:S01]  /*1da90*/  MOV R2, R22 ;  /* 0x0000001600027202 */ /* 0x008fe20000000f00 */
[----:B--2---:R-:W-:Y:S01]  /*1daa0*/  IMAD.MOV.U32 R3, RZ, RZ, R23 ;  /* 0x000000ffff037224 */ /* 0x004fe200078e0017 */
[----:B------:R-:W-:Y:S01]  /*1dab0*/  BSSY B1, `(.L_x_1451) ;  /* 0x000002b000017945 */ /* 0x000fe20003800000 */
[----:B------:R-:W-:Y:S02]  /*1dac0*/  IMAD R0, R6, UR4, RZ ;  /* 0x0000000406007c24 */ /* 0x000fe4000f8e02ff */
[----:B------:R-:W-:-:S04]  /*1dad0*/  IMAD.WIDE.U32 R2, R9, UR4, R2 ;  /* 0x0000000409027c25 */ /* 0x000fc8000f8e0002 */
[----:B------:R-:W-:Y:S01]  /*1dae0*/  IMAD R9, R9, UR5, R0 ;  /* 0x0000000509097c24 */ /* 0x000fe2000f8e0200 */
[----:B------:R-:W-:Y:S02]  /*1daf0*/  ULDC.64 UR4, c[0x0][0xae0] ;  /* 0x0002b80000047ab9 */ /* 0x000fe40000000a00 */
[----:B------:R-:W-:Y:S02]  /*1db00*/  IMAD R0, R8, UR4, RZ ;  /* 0x0000000408007c24 */ /* 0x000fe4000f8e02ff */
[----:B------:R-:W-:Y:S02]  /*1db10*/  IMAD R8, R220, -0x80, R7 ;  /* 0xffffff80dc087824 */ /* 0x000fe400078e0207 */
[----:B------:R-:W-:Y:S02]  /*1db20*/  IMAD.IADD R3, R3, 0x1, R9 ;  /* 0x0000000103037824 */ /* 0x000fe400078e0209 */
[C---:B------:R-:W-:Y:S01]  /*1db30*/  IMAD R5, R217.reuse, UR5, R0 ;  /* 0x00000005d9057c24 */ /* 0x040fe2000f8e0200 */
[-C--:B------:R-:W-:Y:S01]  /*1db40*/  ISETP.GE.AND P1, PT, R18, R8.reuse, PT ;  /* 0x000000081200720c */ /* 0x080fe20003f26270 */
[----:B------:R-:W-:Y:S01]  /*1db50*/  IMAD.WIDE.U32 R2, R217, UR4, R2 ;  /* 0x00000004d9027c25 */ /* 0x000fe2000f8e0002 */
[----:B------:R-:W-:Y:S01]  /*1db60*/  ULDC.64 UR4, c[0x0][0xae8] ;  /* 0x0002ba0000047ab9 */ /* 0x000fe20000000a00 */
[----:B------:R-:W-:-:S02]  /*1db70*/  ISETP.GE.AND P0, PT, R195, R8, PT ;  /* 0x00000008c300720c */ /* 0x000fc40003f06270 */
[----:B------:R-:W-:Y:S02]  /*1db80*/  IMAD.IADD R3, R3, 0x1, R5 ;  /* 0x0000000103037824 */ /* 0x000fe400078e0205 */
[----:B------:R-:W-:Y:S02]  /*1db90*/  IMAD R0, R10, UR4, RZ ;  /* 0x000000040a007c24 */ /* 0x000fe4000f8e02ff */
[----:B------:R-:W-:-:S04]  /*1dba0*/  IMAD.WIDE.U32 R4, R11, UR4, R2 ;  /* 0x000000040b047c25 */ /* 0x000fc8000f8e0002 */
[----:B------:R-:W-:Y:S02]  /*1dbb0*/  IMAD R9, R11, UR5, R0 ;  /* 0x000000050b097c24 */ /* 0x000fe4000f8e0200 */
[----:B------:R-:W-:Y:S02]  /*1dbc0*/  IMAD.MOV.U32 R2, RZ, RZ, R18 ;  /* 0x000000ffff027224 */ /* 0x000fe400078e0012 */
[----:B------:R-:W-:Y:S02]  /*1dbd0*/  IMAD.MOV.U32 R3, RZ, RZ, R19 ;  /* 0x000000ffff037224 */ /* 0x000fe400078e0013 */
[----:B------:R-:W-:Y:S02]  /*1dbe0*/  IMAD.IADD R11, R5, 0x1, R9 ;  /* 0x00000001050b7824 */ /* 0x000fe400078e0209 */
[----:B------:R-:W-:Y:S01]  /*1dbf0*/  IMAD.WIDE R6, R220, 0x80, R2 ;  /* 0x00000080dc067825 */ /* 0x000fe200078e0202 */
[----:B------:R-:W-:Y:S06]  /*1dc00*/  @P1 BRA `(.L_x_1452) ;  /* 0x0000000000541947 */ /* 0x000fec0003800000 */
[C---:B------:R-:W-:Y:S01]  /*1dc10*/  VIADD R2, R22.reuse, 0xc0 ;  /* 0x000000c016027836 */ /* 0x040fe20000000000 */
[----:B------:R-:W-:Y:S01]  /*1dc20*/  ULDC UR4, c[0x0][0xa8c] ;  /* 0x0002a30000047ab9 */ /* 0x000fe20000000800 */
[----:B------:R-:W-:Y:S01]  /*1dc30*/  ULDC.64 UR6, c[0x0][0xad8] ;  /* 0x0002b60000067ab9 */ /* 0x000fe20000000a00 */
[C---:B------:R-:W-:Y:S01]  /*1dc40*/  VIADD R0, R22.reuse, 0x80 ;  /* 0x0000008016007836 */ /* 0x040fe20000000000 */
        /* <DEDUP_REMOVED lines=17> */
.L_x_1452:
[----:B------:R-:W-:Y:S05]  /*1dd60*/  BSYNC B1 ;  /* 0x0000000000017941 */ /* 0x000fea0003800000 */
.L_x_1451:
        /* <DEDUP_REMOVED lines=19> */
[----:B--2---:R-:W-:Y:S01]  /*1dea0*/  LEA R12, P0, R2, UR6, 0x1 ;  /* 0x00000006020c7c11 */ /* 0x004fe2000f8008ff */
[----:B------:R-:W-:-:S05]  /*1deb0*/  IMAD.IADD R3, R3, 0x1, R9 ;  /* 0x0000000103037824 */ /* 0x000fca00078e0209 */
[----:B------:R-:W-:-:S05]  /*1dec0*/  LEA.HI.X R13, R2, UR7, R3, 0x1, P0 ;  /* 0x00000007020d7c11 */ /* 0x000fca00080f0c03 */
[----:B------:R3:W-:Y:S04]  /*1ded0*/  @!P2 STG.E.128 desc[UR46][R12.64], RZ ;  /* 0x000000ff0c00a986 */ /* 0x0007e8000c101d2e */
[----:B------:R3:W-:Y:S04]  /*1dee0*/  @!P3 STG.E.128 desc[UR46][R12.64+0x80], RZ ;  /* 0x000080ff0c00b986 */ /* 0x0007e8000c101d2e */
[----:B------:R3:W-:Y:S04]  /*1def0*/  @!P4 STG.E.128 desc[UR46][R12.64+0x100], RZ ;  /* 0x000100ff0c00c986 */ /* 0x0007e8000c101d2e */
[----:B------:R3:W-:Y:S02]  /*1df00*/  @!P5 STG.E.128 desc[UR46][R12.64+0x180], RZ ;  /* 0x000180ff0c00d986 */ /* 0x0007e4000c101d2e */
.L_x_1454:
[----:B------:R-:W-:Y:S05]  /*1df10*/  BSYNC B1 ;  /* 0x0000000000017941 */ /* 0x000fea0003800000 */
.L_x_1453:
        /* <DEDUP_REMOVED lines=26> */
.L_x_1456:
[----:B------:R-:W-:Y:S05]  /*1e0c0*/  BSYNC B1 ;  /* 0x0000000000017941 */ /* 0x000fea0003800000 */
.L_x_1455:
[----:B------:R-:W-:Y:S05]  /*1e0d0*/  @P0 BRA `(.L_x_1447) ;  /* 0x00000000005c0947 */ /* 0x000fea0003800000 */
[----:B------:R-:W-:Y:S01]  /*1e0e0*/  IADD3 R5, P0, R6, 0x60, RZ ;  /* 0x0000006006057810 */ /* 0x000fe20007f1e0ff */
[----:B------:R-:W-:Y:S01]  /*1e0f0*/  ULDC.64 UR6, c[0x0][0xad8] ;  /* 0x0002b60000067ab9 */ /* 0x000fe20000000a00 */
[----:B------:R-:W-:Y:S01]  /*1e100*/  IMAD.MOV.U32 R2, RZ, RZ, R4 ;  /* 0x000000ffff027224 */ /* 0x000fe200078e0004 */
[----:B------:R-:W-:Y:S01]  /*1e110*/  ULDC UR4, c[0x0][0xa8c] ;  /* 0x0002a30000047ab9 */ /* 0x000fe20000000800 */
[----:B------:R-:W-:Y:S01]  /*1e120*/  IMAD.MOV.U32 R3, RZ, RZ, R11 ;  /* 0x000000ffff037224 */ /* 0x000fe200078e000b */
[C---:B------:R-:W-:Y:S01]  /*1e130*/  ISETP.GE.AND P1, PT, R22.reuse, UR4, PT ;  /* 0x0000000416007c0c */ /* 0x040fe2000bf26270 */
[----:B------:R-:W-:Y:S01]  /*1e140*/  IMAD.X R6, RZ, RZ, R7, P0 ;  /* 0x000000ffff067224 */ /* 0x000fe200000e0607 */
[----:B------:R-:W-:Y:S01]  /*1e150*/  ISETP.GE.AND P2, PT, R199, UR4, PT ;  /* 0x00000004c7007c0c */ /* 0x000fe2000bf46270 */
[C---:B------:R-:W-:Y:S02]  /*1e160*/  VIADD R0, R22.reuse, 0x80 ;  /* 0x0000008016007836 */ /* 0x040fe40000000000 */
[----:B------:R-:W-:-:S02]  /*1e170*/  VIADD R4, R22, 0xc0 ;  /* 0x000000c016047836 */ /* 0x000fc40000000000 */
        /* <DEDUP_REMOVED lines=13> */
.L_x_1447:
[----:B------:R-:W-:Y:S05]  /*1e250*/  BSYNC B0 ;  /* 0x0000000000007941 */ /* 0x000fea0003800000 */
.L_x_1437:
[----:B------:R-:W-:Y:S02]  /*1e260*/  ULDC UR4, c[0x0][0xc14] ;  /* 0x0003050000047ab9 */ /* 0x000fe40000000800 */
[----:B-1----:R-:W-:-:S13]  /*1e270*/  ISETP.GE.AND P0, PT, R207, UR4, PT ;  /* 0x00000004cf007c0c */ /* 0x002fda000bf06270 */
[----:B------:R-:W-:Y:S05]  /*1e280*/  @!P0 BRA `(.L_x_1457) ;  /* 0xfffffe2c00a88947 */ /* 0x000fea000383ffff */
[----:B------:R-:W-:Y:S05]  /*1e290*/  BRA `(.L_x_1210) ;  /* 0x0000006800d87947 */ /* 0x000fea0003800000 */
.L_x_1208:
        /* <DEDUP_REMOVED lines=20> */
.L_x_1458:
[----:B------:R-:W1:Y:S01]  /*1e3e0*/  S2R R0, SR_TID.X ;  /* 0x0000000000007919 */ /* 0x000e620000002100 */
[----:B------:R-:W-:Y:S01]  /*1e3f0*/  ULDC UR4, c[0x0][0xc14] ;  /* 0x0003050000047ab9 */ /* 0x000fe20000000800 */
[----:B------:R-:W2:Y:S01]  /*1e400*/  S2UR UR6, SR_CTAID.X ;  /* 0x00000000000679c3 */ /* 0x000ea20000002500 */
[----:B------:R-:W-:Y:S01]  /*1e410*/  ULDC UR5, c[0x0][0xc10] ;  /* 0x0003040000057ab9 */ /* 0x000fe20000000800 */
[----:B-1----:R-:W-:-:S04]  /*1e420*/  LOP3.LUT R0, R0, 0x1f, RZ, 0xc0, !PT ;  /* 0x0000001f00007812 */ /* 0x002fc800078ec0ff */
[----:B------:R-:W-:-:S04]  /*1e430*/  ISETP.NE.AND P0, PT, R0, 0x1f, PT ;  /* 0x0000001f0000780c */ /* 0x000fc80003f05270 */
[----:B------:R-:W-:-:S13]  /*1e440*/  ISETP.GE.OR P1, PT, R0, UR4, !P0 ;  /* 0x0000000400007c0c */ /* 0x000fda000c726670 */
[----:B0-----:R-:W0:Y:S02]  /*1e450*/  @!P1 LDC.64 R2, c[0x0][0xc58] ;  /* 0x00031600ff029b82 */ /* 0x001e240000000a00 */
[----:B0-----:R-:W-:-:S05]  /*1e460*/  @!P1 IMAD.WIDE.U32 R2, R0, 0x4, R2 ;  /* 0x0000000400029825 */ /* 0x001fca00078e0002 */
[----:B------:R-:W3:Y:S01]  /*1e470*/  @!P1 LDG.E R5, desc[UR46][R2.64] ;  /* 0x0000002e02059981 */ /* 0x000ee2000c1e1900 */
[C---:B------:R-:W-:Y:S01]  /*1e480*/  ISETP.NE.AND P1, PT, R0.reuse, RZ, PT ;  /* 0x000000ff0000720c */ /* 0x040fe20003f25270 */
[----:B------:R-:W-:Y:S01]  /*1e490*/  UMOV UR4, URZ ;  /* 0x0000003f00047c82 */ /* 0x000fe20008000000 */
[C---:B------:R-:W-:Y:S02]  /*1e4a0*/  ISETP.GE.U32.AND P2, PT, R0.reuse, 0x2, PT ;  /* 0x000000020000780c */ /* 0x040fe40003f46070 */
[C---:B------:R-:W-:Y:S02]  /*1e4b0*/  ISETP.GE.U32.AND P3, PT, R0.reuse, 0x4, PT ;  /* 0x000000040000780c */ /* 0x040fe40003f66070 */
[C---:B------:R-:W-:Y:S02]  /*1e4c0*/  ISETP.GE.U32.AND P4, PT, R0.reuse, 0x8, PT ;  /* 0x000000080000780c */ /* 0x040fe40003f86070 */
[----:B------:R-:W-:Y:S01]  /*1e4d0*/  ISETP.GE.U32.AND P5, PT, R0, 0x10, PT ;  /* 0x000000100000780c */ /* 0x000fe20003fa6070 */
        /* <DEDUP_REMOVED lines=14> */
[----:B------:R-:W-:Y:S01]  /*1e5c0*/  IMAD.IADD R6, R3, 0x1, R4 ;  /* 0x0000000103067824 */ /* 0x000fe200078e0204 */
[----:B------:R-:W-:-:S04]  /*1e5d0*/  MOV R4, RZ ;  /* 0x000000ff00047202 */ /* 0x000fc80000000f00 */
[----:B------:R-:W0:Y:S02]  /*1e5e0*/  SHFL.IDX PT, R7, R6, 0x1f, 0x1f ;  /* 0x03e01f0006077f89 */ /* 0x000e2400000e0000 */
[----:B0-----:R-:W-:-:S04]  /*1e5f0*/  IMAD R7, R7, UR5, RZ ;  /* 0x0000000507077c24 */ /* 0x001fc8000f8e02ff */
[----:B------:R-:W-:Y:S01]  /*1e600*/  IMAD.MOV.U32 R2, RZ, RZ, R7 ;  /* 0x000000ffff027224 */ /* 0x000fe200078e0007 */
[----:B--2---:R-:W-:-:S13]  /*1e610*/  ISETP.GT.AND P6, PT, R7, UR6, PT ;  /* 0x0000000607007c0c */ /* 0x004fda000bfc4270 */
[----:B------:R-:W-:Y:S05]  /*1e620*/  @P6 BRA `(.L_x_1460) ;  /* 0x0000000000a06947 */ /* 0x000fea0003800000 */
[----:B------:R-:W0:Y:S01]  /*1e630*/  LDC R6, c[0x0][0xc14] ;  /* 0x00030500ff067b82 */ /* 0x000e220000000800 */
[----:B------:R-:W-:Y:S01]  /*1e640*/  IMAD.MOV.U32 R7, RZ, RZ, R2 ;  /* 0x000000ffff077224 */ /* 0x000fe200078e0002 */
[----:B------:R-:W-:Y:S01]  /*1e650*/  UMOV UR4, URZ ;  /* 0x0000003f00047c82 */ /* 0x000fe20008000000 */
[----:B------:R-:W-:Y:S01]  /*1e660*/  ULDC UR7, c[0x0][0xc14] ;  /* 0x0003050000077ab9 */ /* 0x000fe20000000800 */
[----:B------:R-:W-:-:S05]  /*1e670*/  ULDC UR5, c[0x0][0xc10] ;  /* 0x0003040000057ab9 */ /* 0x000fca0000000800 */
.L_x_1464:
        /* <DEDUP_REMOVED lines=13> */
.L_x_1463:
[----:B------:R-:W-:Y:S05]  /*1e750*/  BSYNC B0 ;  /* 0x0000000000007941 */ /* 0x000fea0003800000 */
.L_x_1462:
        /* <DEDUP_REMOVED lines=15> */
[----:B------:R-:W0:Y:S02]  /*1e850*/  SHFL.IDX PT, R2, R10, 0x1f, 0x1f ;  /* 0x03e01f000a027f89 */ /* 0x000e2400000e0000 */
[----:B0-----:R-:W-:-:S04]  /*1e860*/  IMAD R2, R2, UR5, RZ ;  /* 0x0000000502027c24 */ /* 0x001fc8000f8e02ff */
[----:B------:R-:W-:-:S05]  /*1e870*/  IMAD.IADD R7, R2, 0x1, R7 ;  /* 0x0000000102077824 */ /* 0x000fca00078e0207 */
[----:B------:R-:W-:-:S13]  /*1e880*/  ISETP.GT.AND P6, PT, R7, UR6, PT ;  /* 0x0000000607007c0c */ /* 0x000fda000bfc4270 */
[----:B------:R-:W-:Y:S05]  /*1e890*/  @!P6 BRA `(.L_x_1464) ;  /* 0xfffffffc0078e947 */ /* 0x000fea000383ffff */
[----:B------:R-:W-:-:S07]  /*1e8a0*/  IMAD.MOV.U32 R6, RZ, RZ, R10 ;  /* 0x000000ffff067224 */ /* 0x000fce00078e000a */
.L_x_1460:
[----:B------:R-:W-:-:S04]  /*1e8b0*/  IMAD.IADD R7, R7, 0x1, -R2 ;  /* 0x0000000107077824 */ /* 0x000fc800078e0a02 */
[----:B------:R-:W-:-:S05]  /*1e8c0*/  IMAD R2, R6, UR5, R7 ;  /* 0x0000000506027c24 */ /* 0x000fca000f8e0207 */
[----:B------:R-:W-:Y:S02]  /*1e8d0*/  ISETP.GT.AND P0, PT, R2, UR6, PT ;  /* 0x0000000602007c0c */ /* 0x000fe4000bf04270 */
[----:B------:R-:W0:Y:S11]  /*1e8e0*/  LDC.64 R2, c[0x0][0xc68] ;  /* 0x00031a00ff027b82 */ /* 0x000e360000000a00 */
[----:B------:R-:W-:-:S04]  /*1e8f0*/  VOTE.ANY R12, PT, !P0 ;  /* 0x00000000000c7806 */ /* 0x000fc800040e0100 */
[----:B------:R-:W1:Y:S02]  /*1e900*/  POPC R8, R12 ;  /* 0x0000000c00087309 */ /* 0x000e640000000000 */
[----:B-1----:R-:W-:-:S04]  /*1e910*/  VIADD R9, R8, UR4 ;  /* 0x0000000408097c36 */ /* 0x002fc80008000000 */
[----:B0-----:R-:W-:Y:S01]  /*1e920*/  IMAD.WIDE R2, R9, 0x4, R2 ;  /* 0x0000000409027825 */ /* 0x001fe200078e0202 */
[----:B------:R-:W0:Y:S04]  /*1e930*/  SHFL.IDX PT, R5, R5, R8, 0x1f ;  /* 0x00001f0805057589 */ /* 0x000e2800000e0000 */
[----:B------:R-:W0:Y:S04]  /*1e940*/  LDG.E R10, desc[UR46][R2.64] ;  /* 0x0000002e020a7981 */ /* 0x000e28000c1e1900 */
[----:B------:R0:W-:Y:S01]  /*1e950*/  STL [R1+0xc], R9 ;  /* 0x00000c0901007387 */ /* 0x0001e20000100800 */
[----:B------:R-:W-:Y:S01]  /*1e960*/  ISETP.NE.AND P0, PT, R12, RZ, PT ;  /* 0x000000ff0c00720c */ /* 0x000fe20003f05270 */
[----:B0-----:R-:W-:-:S05]  /*1e970*/  IMAD R9, R5, R10, RZ ;  /* 0x0000000a05097224 */ /* 0x001fca00078e02ff */
[----:B------:R-:W-:-:S04]  /*1e980*/  IABS R11, R9 ;  /* 0x00000009000b7213 */ /* 0x000fc80000000000 */
[----:B------:R-:W0:Y:S08]  /*1e990*/  I2F.RP R13, R11 ;  /* 0x0000000b000d7306 */ /* 0x000e300000209400 */
[----:B0-----:R-:W0:Y:S02]  /*1e9a0*/  MUFU.RCP R13, R13 ;  /* 0x0000000d000d7308 */ /* 0x001e240000001000 */
[----:B0-----:R-:W-:-:S06]  /*1e9b0*/  VIADD R14, R13, 0xffffffe ;  /* 0x0ffffffe0d0e7836 */ /* 0x001fcc0000000000 */
[----:B------:R0:W1:Y:S01]  /*1e9c0*/  F2I.FTZ.U32.TRUNC.NTZ R3, R14 ;  /* 0x0000000e00037305 */ /* 0x000062000021f000 */
[----:B------:R-:W-:Y:S05]  /*1e9d0*/  @!P0 BRA `(.L_x_1465) ;  /* 0x0000000000088947 */ /* 0x000fea0003800000 */
[----:B------:R-:W-:-:S05]  /*1e9e0*/  VIADD R13, R8, 0xffffffff ;  /* 0xffffffff080d7836 */ /* 0x000fca0000000000 */
[----:B------:R2:W3:Y:S02]  /*1e9f0*/  SHFL.IDX PT, R4, R6, R13, 0x1f ;  /* 0x00001f0d06047589 */ /* 0x0004e400000e0000 */
.L_x_1465:
[----:B-1----:R-:W-:Y:S01]  /*1ea00*/  IMAD.MOV R2, RZ, RZ, -R3 ;  /* 0x000000ffff027224 */ /* 0x002fe200078e0a03 */
[----:B--2---:R-:W-:Y:S01]  /*1ea10*/  IABS R6, R9 ;  /* 0x0000000900067213 */ /* 0x004fe20000000000 */
[----:B---3--:R-:W-:Y:S02]  /*1ea20*/  IMAD R4, R4, UR5, R7 ;  /* 0x0000000504047c24 */ /* 0x008fe4000f8e0207 */
[----:B------:R-:W-:Y:S01]  /*1ea30*/  IMAD R7, R2, R11, RZ ;  /* 0x0000000b02077224 */ /* 0x000fe200078e02ff */
[----:B------:R-:W-:Y:S01]  /*1ea40*/  MOV R2, RZ ;  /* 0x000000ff00027202 */ /* 0x000fe20000000f00 */
[----:B------:R-:W-:Y:S01]  /*1ea50*/  IMAD.MOV R6, RZ, RZ, -R6 ;  /* 0x000000ffff067224 */ /* 0x000fe200078e0a06 */
[----:B------:R1:W-:Y:S03]  /*1ea60*/  STL [R1], R4 ;  /* 0x0000000401007387 */ /* 0x0003e60000100800 */
[----:B------:R-:W-:Y:S01]  /*1ea70*/  IMAD.HI.U32 R3, R3, R7, R2 ;  /* 0x0000000703037227 */ /* 0x000fe200078e0002 */
[----:B------:R-:W-:-:S04]  /*1ea80*/  IADD3 R2, -R4, UR6, RZ ;  /* 0x0000000604027c10 */ /* 0x000fc8000fffe1ff */
[----:B-1----:R-:W-:-:S05]  /*1ea90*/  IABS R4, R2 ;  /* 0x0000000200047213 */ /* 0x002fca0000000000 */
[----:B------:R-:W-:Y:S01]  /*1eaa0*/  IMAD.HI.U32 R7, R3, R4, RZ ;  /* 0x0000000403077227 */ /* 0x000fe200078e00ff */
[----:B------:R-:W-:-:S03]  /*1eab0*/  LOP3.LUT R3, R2, R9, RZ, 0x3c, !PT ;  /* 0x0000000902037212 */ /* 0x000fc600078e3cff */
[----:B------:R-:W-:Y:S01]  /*1eac0*/  IMAD R4, R7, R6, R4 ;  /* 0x0000000607047224 */ /* 0x000fe200078e0204 */
[----:B------:R-:W-:-:S04]  /*1ead0*/  ISETP.GE.AND P2, PT, R3, RZ, PT ;  /* 0x000000ff0300720c */ /* 0x000fc80003f46270 */
[----:B------:R-:W-:-:S13]  /*1eae0*/  ISETP.GT.U32.AND P1, PT, R11, R4, PT ;  /* 0x000000040b00720c */ /* 0x000fda0003f24070 */
        /* <DEDUP_REMOVED lines=12> */
[----:B------:R-:W-:-:S04]  /*1ebb0*/  VIADDMNMX R10, R3, UR5, R10, PT ;  /* 0x00000005030a7c46 */ /* 0x000fc8000b80010a */
[----:B------:R-:W-:-:S04]  /*1ebc0*/  IABS R6, R10 ;  /* 0x0000000a00067213 */ /* 0x000fc80000000000 */
[----:B------:R-:W1:Y:S08]  /*1ebd0*/  I2F.RP R8, R6 ;  /* 0x0000000600087306 */ /* 0x000e700000209400 */
[----:B-1----:R-:W1:Y:S02]  /*1ebe0*/  MUFU.RCP R8, R8 ;  /* 0x0000000800087308 */ /* 0x002e640000001000 */
[----:B-1----:R-:W-:Y:S01]  /*1ebf0*/  VIADD R3, R8, 0xffffffe ;  /* 0x0ffffffe08037836 */ /* 0x002fe20000000000 */
[----:B------:R-:W-:-:S05]  /*1ec00*/  IABS R8, R10 ;  /* 0x0000000a00087213 */ /* 0x000fca0000000000 */
[----:B------:R-:W1:Y:S02]  /*1ec10*/  F2I.FTZ.U32.TRUNC.NTZ R3, R3 ;  /* 0x0000000300037305 */ /* 0x000e64000021f000 */
[----:B-1----:R-:W-:-:S04]  /*1ec20*/  IMAD.MOV R7, RZ, RZ, -R3 ;  /* 0x000000ffff077224 */ /* 0x002fc800078e0a03 */
[----:B------:R-:W-:-:S04]  /*1ec30*/  IMAD R7, R7, R6, RZ ;  /* 0x0000000607077224 */ /* 0x000fc800078e02ff */
[----:B------:R-:W-:Y:S01]  /*1ec40*/  IMAD.HI.U32 R2, R3, R7, R2 ;  /* 0x0000000703027227 */ /* 0x000fe200078e0002 */
[----:B------:R-:W-:-:S03]  /*1ec50*/  IABS R7, R9 ;  /* 0x0000000900077213 */ /* 0x000fc60000000000 */
        /* <DEDUP_REMOVED lines=13> */
[----:B------:R-:W-:Y:S02]  /*1ed30*/  @!P1 LOP3.LUT R2, RZ, R10, RZ, 0x33, !PT ;  /* 0x0000000aff029212 */ /* 0x000fe400078e33ff */
[----:B------:R-:W-:-:S05]  /*1ed40*/  IADD3 R10, -R10, RZ, RZ ;  /* 0x000000ff0a0a7210 */ /* 0x000fca0007ffe1ff */
[----:B------:R-:W-:Y:S01]  /*1ed50*/  IMAD R3, R2, R10, R9 ;  /* 0x0000000a02037224 */ /* 0x000fe200078e0209 */
[----:B------:R-:W-:-:S04]  /*1ed60*/  LOP3.LUT R2, RZ, R2, RZ, 0x33, !PT ;  /* 0x00000002ff027212 */ /* 0x000fc800078e33ff */
[----:B------:R1:W-:Y:S01]  /*1ed70*/  STL [R1+0x8], R3 ;  /* 0x0000080301007387 */ /* 0x0003e20000100800 */
[----:B------:R-:W-:-:S05]  /*1ed80*/  IMAD.IADD R2, R5, 0x1, R2 ;  /* 0x0000000105027824 */ /* 0x000fca00078e0202 */
[----:B------:R1:W-:Y:S01]  /*1ed90*/  STL [R1+0x4], R2 ;  /* 0x0000040201007387 */ /* 0x0003e20000100800 */
[----:B------:R-:W-:Y:S05]  /*1eda0*/  BRA `(.L_x_1466) ;  /* 0x0000000000107947 */ /* 0x000fea0003800000 */
.L_x_1461:
[----:B------:R-:W-:Y:S01]  /*1edb0*/  IMAD.U32 R2, RZ, RZ, UR6 ;  /* 0x00000006ff027e24 */ /* 0x000fe2000f8e00ff */
[----:B------:R0:W-:Y:S04]  /*1edc0*/  STL [R1+0x4], RZ ;  /* 0x000004ff01007387 */ /* 0x0001e80000100800 */
[----:B------:R0:W-:Y:S04]  /*1edd0*/  STL [R1+0x8], RZ ;  /* 0x000008ff01007387 */ /* 0x0001e80000100800 */
[----:B------:R0:W-:Y:S02]  /*1ede0*/  STL [R1], R2 ;  /* 0x0000000201007387 */ /* 0x0001e40000100800 */
.L_x_1466:
[----:B------:R-:W2:Y:S04]  /*1edf0*/  LDL R4, [R1] ;  /* 0x0000000001047983 */ /* 0x000ea80000100800 */
[----:B------:R-:W2:Y:S04]  /*1ee00*/  LDL R5, [R1+0x4] ;  /* 0x0000040001057983 */ /* 0x000ea80000100800 */
[----:B------:R-:W2:Y:S04]  /*1ee10*/  LDL R6, [R1+0x8] ;  /* 0x0000080001067983 */ /* 0x000ea80000100800 */
[----:B------:R-:W2:Y:S01]  /*1ee20*/  LDL R7, [R1+0xc] ;  /* 0x00000c0001077983 */ /* 0x000ea20000100800 */
[----:B------:R-:W-:-:S13]  /*1ee30*/  ISETP.NE.AND P0, PT, R0, RZ, PT ;  /* 0x000000ff0000720c */ /* 0x000fda0003f05270 */
[----:B-1----:R-:W1:Y:S01]  /*1ee40*/  @!P0 S2R R3, SR_CgaCtaId ;  /* 0x0000000000038919 */ /* 0x002e620000008800 */
[----:B------:R-:W-:-:S04]  /*1ee50*/  @!P0 MOV R0, 0x400 ;  /* 0x0000040000008802 */ /* 0x000fc80000000f00 */
[----:B-1----:R-:W-:-:S05]  /*1ee60*/  @!P0 LEA R0, R3, R0, 0x18 ;  /* 0x0000000003008211 */ /* 0x002fca00078ec0ff */
[----:B--2---:R1:W-:Y:S01]  /*1ee70*/  @!P0 STS.128 [R0+0x284d0], R4 ;  /* 0x0284d00400008388 */ /* 0x0043e20000000c00 */
[----:B------:R-:W-:Y:S06]  /*1ee80*/  BAR.ARV 0x5, 0x180 ;  /* 0x0146000000007b1d */ /* 0x000fec0000002000 */
.L_x_1459:
[----:B-1----:R-:W3:Y:S01]  /*1ee90*/  LDL R0, [R1+0xc] ;  /* 0x00000c0001007983 */ /* 0x002ee20000100800 */
[----:B------:R-:W-:-:S03]  /*1eea0*/  ULDC UR4, c[0x0][0xc14] ;  /* 0x0003050000047ab9 */ /* 0x000fc60000000800 */
[----:B------:R1:W-:Y:S01]  /*1eeb0*/  STL [R1+0x10], RZ ;  /* 0x000010ff01007387 */ /* 0x0003e20000100800 */
[----:B---3--:R-:W-:Y:S01]  /*1eec0*/  ISETP.GE.AND P0, PT, R0, UR4, PT ;  /* 0x0000000400007c0c */ /* 0x008fe2000bf06270 */
[----:B------:R-:W-:-:S05]  /*1eed0*/  IMAD.MOV.U32 R0, RZ, RZ, 0x1 ;  /* 0x00000001ff007424 */ /* 0x000fca00078e00ff */
[----:B------:R1:W-:Y:S04]  /*1eee0*/  STL [R1+0x18], R0 ;  /* 0x0000180001007387 */ /* 0x0003e80000100800 */
[----:B------:R1:W-:Y:S03]  /*1eef0*/  STL [R1+0x44], RZ ;  /* 0x000044ff01007387 */ /* 0x0003e60000100800 */
[----:B------:R-:W-:Y:S05]  /*1ef00*/  @P0 BRA `(.L_x_1467) ;  /* 0x0000005800b80947 */ /* 0x000fea0003800000 */
[----:B-1----:R-:W1:Y:S01]  /*1ef10*/  S2R R0, SR_TID.X ;  /* 0x0000000000007919 */ /* 0x002e620000002100 */
[----:B------:R-:W-:Y:S01]  /*1ef20*/  BSSY B7, `(.L_x_1467) ;  /* 0x00005ac000077945 */ /* 0x000fe20003800000 */
[----:B------:R-:W-:Y:S01]  /*1ef30*/  ULDC.64 UR42, c[0x0][0x198] ;  /* 0x00006600002a7ab9 */ /* 0x000fe20000000a00 */
[----:B------:R-:W-:Y:S01]  /*1ef40*/  ULOP3.LUT UR36, UR40, 0x1, URZ, 0xfc, !UPT ;  /* 0x0000000128247892 */ /* 0x000fe2000f8efc3f */
[----:B--2---:R-:W2:Y:S01]  /*1ef50*/  S2R R6, SR_TID.X ;  /* 0x0000000000067919 */ /* 0x004ea20000002100 */
[----:B------:R-:W-:Y:S01]  /*1ef60*/  ULOP3.LUT UR38, UR40, 0x2, URZ, 0xfc, !UPT ;  /* 0x0000000228267892 */ /* 0x000fe2000f8efc3f */
[----:B------:R-:W-:Y:S01]  /*1ef70*/  ULDC UR37, c[0x0][0xc] ;  /* 0x0000030000257ab9 */ /* 0x000fe20000000800 */
[----:B-1----:R-:W-:Y:S01]  /*1ef80*/  LOP3.LUT R0, R0, 0x7f, RZ, 0xc0, !PT ;  /* 0x0000007f00007812 */ /* 0x002fe200078ec0ff */
[C---:B--2---:R-:W-:Y:S01]  /*1ef90*/  IMAD.SHL.U32 R4, R6.reuse, 0x40, RZ ;  /* 0x0000004006047824 */ /* 0x044fe200078e00ff */
[----:B------:R-:W-:-:S03]  /*1efa0*/  LOP3.LUT P0, RZ, R6, 0x4, RZ, 0xc0, !PT ;  /* 0x0000000406ff7812 */ /* 0x000fc6000780c0ff */
[----:B------:R-:W-:-:S05]  /*1efb0*/  IMAD.SHL.U32 R0, R0, 0x20, RZ ;  /* 0x0000002000007824 */ /* 0x000fca00078e00ff */
[----:B------:R-:W-:Y:S01]  /*1efc0*/  LOP3.LUT R3, R0, 0xc00, RZ, 0xc0, !PT ;  /* 0x00000c0000037812 */ /* 0x000fe200078ec0ff */
[----:B------:R-:W-:-:S03]  /*1efd0*/  IMAD.SHL.U32 R0, R6, 0x80, RZ ;  /* 0x0000008006007824 */ /* 0x000fc600078e00ff */
[----:B------:R-:W-:Y:S02]  /*1efe0*/  LOP3.LUT R5, R3, 0x40, R4, 0xf8, !PT ;  /* 0x0000004003057812 */ /* 0x000fe400078ef804 */
[----:B------:R-:W-:Y:S02]  /*1eff0*/  SHF.R.U32.HI R3, RZ, 0x1, R6 ;  /* 0x00000001ff037819 */ /* 0x000fe40000011606 */
[----:B0-----:R-:W-:Y:S02]  /*1f000*/  LOP3.LUT R2, R0, 0x380, RZ, 0xc0, !PT ;  /* 0x0000038000027812 */ /* 0x001fe400078ec0ff */
[----:B------:R-:W-:Y:S01]  /*1f010*/  LOP3.LUT R7, R5, 0x200, R4, 0xf8, !PT ;  /* 0x0000020005077812 */ /* 0x000fe200078ef804 */
[----:B------:R-:W-:Y:S01]  /*1f020*/  IMAD.SHL.U32 R5, R6, 0x8, RZ ;  /* 0x0000000806057824 */ /* 0x000fe200078e00ff */
[----:B------:R-:W-:Y:S02]  /*1f030*/  LOP3.LUT R4, R4, 0x180, RZ, 0xc0, !PT ;  /* 0x0000018004047812 */ /* 0x000fe400078ec0ff */
[----:B------:R-:W-:Y:S01]  /*1f040*/  LOP3.LUT R2, R2, 0x30, R3, 0xf8, !PT ;  /* 0x0000003002027812 */ /* 0x000fe200078ef803 */
[----:B------:R-:W-:Y:S01]  /*1f050*/  IMAD.SHL.U32 R3, R6, 0x10, RZ ;  /* 0x0000001006037824 */ /* 0x000fe200078e00ff */
[----:B------:R-:W-:-:S04]  /*1f060*/  LOP3.LUT R4, R4, 0x10, R6, 0xf8, !PT ;  /* 0x0000001004047812 */ /* 0x000fc800078ef806 */
[----:B------:R-:W-:Y:S02]  /*1f070*/  LOP3.LUT R3, R2, 0x70, R3, 0x78, !PT ;  /* 0x0000007002037812 */ /* 0x000fe400078e7803 */
[----:B------:R-:W-:Y:S02]  /*1f080*/  LOP3.LUT R4, R4, 0x30, R5, 0x78, !PT ;  /* 0x0000003004047812 */ /* 0x000fe400078e7805 */
[----:B------:R-:W-:Y:S02]  /*1f090*/  LOP3.LUT R2, R3, 0xc00, R0, 0xf8, !PT ;  /* 0x00000c0003027812 */ /* 0x000fe400078ef800 */
[----:B------:R-:W-:-:S03]  /*1f0a0*/  LOP3.LUT R0, R7, R4, RZ, 0xfc, !PT ;  /* 0x0000000407007212 */ /* 0x000fc600078efcff */
        /* <DEDUP_REMOVED lines=14> */
.L_x_1587:
[----:B------:R-:W2:Y:S01]  /*1f190*/  LDL R14, [R1+0xc] ;  /* 0x00000c00010e7983 */ /* 0x000ea20000100800 */
[----:B------:R-:W-:Y:S05]  /*1f1a0*/  YIELD ;  /* 0x0000000000007946 */ /* 0x000fea0003800000 */
[----:B------:R-:W-:Y:S01]  /*1f1b0*/  ULDC.64 UR4, c[0x0][0xa28] ;  /* 0x00028a0000047ab9 */ /* 0x000fe20000000a00 */
[----:B------:R-:W-:Y:S01]  /*1f1c0*/  IMAD.MOV.U32 R8, RZ, RZ, RZ ;  /* 0x000000ffff087224 */ /* 0x000fe200078e00ff */
[----:B------:R-:W-:Y:S01]  /*1f1d0*/  ISETP.NE.U32.AND P0, PT, RZ, UR4, PT ;  /* 0x00000004ff007c0c */ /* 0x000fe2000bf05070 */
[----:B------:R-:W1:Y:S01]  /*1f1e0*/  LDC.64 R10, c[0x0][0xa00] ;  /* 0x00028000ff0a7b82 */ /* 0x000e620000000a00 */
[----:B------:R-:W-:Y:S01]  /*1f1f0*/  ULDC.64 UR6, c[0x0][0xa08] ;  /* 0x0002820000067ab9 */ /* 0x000fe20000000a00 */
[----:B------:R-:W-:Y:S01]  /*1f200*/  ULDC.64 UR8, c[0x0][0xa10] ;  /* 0x0002840000087ab9 */ /* 0x000fe20000000a00 */
[----:B------:R-:W-:Y:S01]  /*1f210*/  ISETP.NE.AND.EX P0, PT, RZ, UR5, PT, P0 ;  /* 0x00000005ff007c0c */ /* 0x000fe2000bf05300 */
[----:B------:R-:W-:-:S04]  /*1f220*/  ULDC.64 UR4, c[0x0][0xa18] ;  /* 0x0002860000047ab9 */ /* 0x000fc80000000a00 */
[----:B0-----:R-:W3:Y:S08]  /*1f230*/  LDC.64 R4, c[0x0][0xa08] ;  /* 0x00028200ff047b82 */ /* 0x001ef00000000a00 */
[----:B0-----:R-:W2:Y:S01]  /*1f240*/  @P0 LDC.64 R2, c[0x0][0xa28] ;  /* 0x00028a00ff020b82 */ /* 0x001ea20000000a00 */
[----:B------:R-:W-:Y:S02]  /*1f250*/  ISETP.NE.U32.AND P2, PT, RZ, UR6, PT ;  /* 0x00000006ff007c0c */ /* 0x000fe4000bf45070 */
[----:B------:R-:W-:Y:S01]  /*1f260*/  ISETP.NE.U32.AND P4, PT, RZ, UR8, PT ;  /* 0x00000008ff007c0c */ /* 0x000fe2000bf85070 */
[----:B------:R-:W-:-:S02]  /*1f270*/  IMAD.MOV.U32 R19, RZ, RZ, RZ ;  /* 0x000000ffff137224 */ /* 0x000fc400078e00ff */
[----:B------:R-:W-:Y:S02]  /*1f280*/  IMAD.MOV.U32 R7, RZ, RZ, RZ ;  /* 0x000000ffff077224 */ /* 0x000fe400078e00ff */
[----:B------:R-:W-:Y:S02]  /*1f290*/  IMAD.MOV.U32 R17, RZ, RZ, RZ ;  /* 0x000000ffff117224 */ /* 0x000fe400078e00ff */
[----:B--2---:R-:W-:-:S05]  /*1f2a0*/  @P0 IMAD.WIDE R2, R14, 0x4, R2 ;  /* 0x000000040e020825 */ /* 0x004fca00078e0202 */
[----:B------:R0:W5:Y:S01]  /*1f2b0*/  @P0 LDG.E R8, desc[UR46][R2.64] ;  /* 0x0000002e02080981 */ /* 0x000162000c1e1900 */
[----:B------:R-:W-:Y:S01]  /*1f2c0*/  ISETP.NE.U32.AND P0, PT, RZ, UR4, PT ;  /* 0x00000004ff007c0c */ /* 0x000fe2000bf05070 */
[----:B-1----:R-:W-:-:S03]  /*1f2d0*/  IMAD.WIDE R10, R14, 0x4, R10 ;  /* 0x000000040e0a7825 */ /* 0x002fc600078e020a */
[----:B------:R-:W-:Y:S01]  /*1f2e0*/  ISETP.NE.AND.EX P0, PT, RZ, UR5, PT, P0 ;  /* 0x00000005ff007c0c */ /* 0x000fe2000bf05300 */
[----:B------:R-:W-:Y:S01]  /*1f2f0*/  ULDC.64 UR4, c[0x0][0xa00] ;  /* 0x0002800000047ab9 */ /* 0x000fe20000000a00 */
[----:B---3--:R-:W-:Y:S01]  /*1f300*/  IMAD.WIDE R4, R14, 0x4, R4 ;  /* 0x000000040e047825 */ /* 0x008fe200078e0204 */
[----:B------:R-:W-:Y:S01]  /*1f310*/  ISETP.NE.U32.AND P1, PT, RZ, UR4, PT ;  /* 0x00000004ff007c0c */ /* 0x000fe2000bf25070 */
[----:B0-----:R-:W0:Y:S03]  /*1f320*/  LDC.64 R2, c[0x0][0xa10] ;  /* 0x00028400ff027b82 */ /* 0x001e260000000a00 */
[----:B------:R-:W-:Y:S02]  /*1f330*/  ISETP.NE.AND.EX P3, PT, RZ, UR5, PT, P1 ;  /* 0x00000005ff007c0c */ /* 0x000fe4000bf65310 */
[----:B------:R-:W-:Y:S02]  /*1f340*/  ISETP.NE.AND.EX P1, PT, RZ, UR7, PT, P2 ;  /* 0x00000007ff007c0c */ /* 0x000fe4000bf25320 */
[----:B------:R-:W-:-:S02]  /*1f350*/  ISETP.NE.AND.EX P2, PT, RZ, UR9, PT, P4 ;  /* 0x00000009ff007c0c */ /* 0x000fc4000bf45340 */
[----:B------:R-:W1:Y:S01]  /*1f360*/  @P0 LDC.64 R12, c[0x0][0xa18] ;  /* 0x00028600ff0c0b82 */ /* 0x000e620000000a00 */
[----:B------:R-:W-:Y:S02]  /*1f370*/  ULDC UR4, c[0x0][0x288] ;  /* 0x0000a20000047ab9 */ /* 0x000fe40000000800 */
[----:B------:R-:W-:Y:S01]  /*1f380*/  IMAD.U32 R0, RZ, RZ, UR4 ;  /* 0x00000004ff007e24 */ /* 0x000fe2000f8e00ff */
[----:B------:R-:W-:-:S03]  /*1f390*/  ULDC.64 UR4, c[0x0][0x3f8] ;  /* 0x0000fe0000047ab9 */ /* 0x000fc60000000a00 */
[----:B------:R2:W5:Y:S04]  /*1f3a0*/  @P3 LDG.E R19, desc[UR46][R10.64] ;  /* 0x0000002e0a133981 */ /* 0x000568000c1e1900 */
[----:B------:R2:W5:Y:S01]  /*1f3b0*/  @P1 LDG.E R7, desc[UR46][R4.64] ;  /* 0x0000002e04071981 */ /* 0x000562000c1e1900 */
[----:B0-----:R-:W-:-:S05]  /*1f3c0*/  IMAD.WIDE R2, R14, 0x4, R2 ;  /* 0x000000040e027825 */ /* 0x001fca00078e0202 */
[----:B------:R2:W5:Y:S01]  /*1f3d0*/  @P2 LDG.E R17, desc[UR46][R2.64] ;  /* 0x0000002e02112981 */ /* 0x000562000c1e1900 */
[----:B-1----:R-:W-:-:S05]  /*1f3e0*/  @P0 IMAD.WIDE R12, R14, 0x4, R12 ;  /* 0x000000040e0c0825 */ /* 0x002fca00078e020c */
        /* <DEDUP_REMOVED lines=8> */
[----:B------:R-:W-:Y:S01]  /*1f470*/  MOV R9, UR5 ;  /* 0x0000000500097c02 */ /* 0x000fe20008000f00 */
[----:B------:R-:W-:Y:S01]  /*1f480*/  IMAD.U32 R6, RZ, RZ, UR4 ;  /* 0x00000004ff067e24 */ /* 0x000fe2000f8e00ff */
[----:B--2---:R-:W-:Y:S06]  /*1f490*/  @P0 BRA `(.L_x_1468) ;  /* 0x0000000000100947 */ /* 0x004fec0003800000 */
[----:B------:R-:W-:Y:S05]  /*1f4a0*/  @!P3 BRA `(.L_x_1468) ;  /* 0x00000000000cb947 */ /* 0x000fea0003800000 */
[----:B------:R-:W2:Y:S04]  /*1f4b0*/  LDG.E R12, desc[UR46][R10.64] ;  /* 0x0000002e0a0c7981 */ /* 0x000ea8000c1e1900 */
[----:B-----5:R-:W2:Y:S02]  /*1f4c0*/  LDG.E R0, desc[UR46][R10.64+0x4] ;  /* 0x0000042e0a007981 */ /* 0x020ea4000c1e1900 */
[----:B--2---:R-:W-:-:S07]  /*1f4d0*/  IMAD.IADD R0, R0, 0x1, -R12 ;  /* 0x0000000100007824 */ /* 0x004fce00078e0a0c */
.L_x_1468:
[----:B-----5:R-:W-:Y:S01]  /*1f4e0*/  IMAD.IADD R7, R7, 0x1, R8 ;  /* 0x0000000107077824 */ /* 0x020fe200078e0208 */
[----:B------:R-:W-:Y:S02]  /*1f4f0*/  ULDC.64 UR4, c[0x0][0xa20] ;  /* 0x0002880000047ab9 */ /* 0x000fe40000000a00 */
[----:B------:R-:W-:Y:S02]  /*1f500*/  ISETP.NE.U32.AND P0, PT, RZ, UR4, PT ;  /* 0x00000004ff007c0c */ /* 0x000fe4000bf05070 */
[----:B------:R0:W-:Y:S02]  /*1f510*/  STL [R1+0x2c], R7 ;  /* 0x00002c0701007387 */ /* 0x0001e40000100800 */
[----:B------:R-:W-:-:S13]  /*1f520*/  ISETP.NE.AND.EX P0, PT, RZ, UR5, PT, P0 ;  /* 0x00000005ff007c0c */ /* 0x000fda000bf05300 */
[----:B0-----:R-:W-:Y:S05]  /*1f530*/  @!P0 BRA `(.L_x_1469) ;  /* 0x0000000000108947 */ /* 0x001fea0003800000 */
[----:B------:R-:W0:Y:S02]  /*1f540*/  LDC.64 R6, c[0x0][0xa20] ;  /* 0x00028800ff067b82 */ /* 0x000e240000000a00 */
[----:B0-----:R-:W-:-:S06]  /*1f550*/  IMAD.WIDE R6, R14, 0x4, R6 ;  /* 0x000000040e067825 */ /* 0x001fcc00078e0206 */
[----:B------:R0:W5:Y:S01]  /*1f560*/  LDG.E R6, desc[UR46][R6.64] ;  /* 0x0000002e06067981 */ /* 0x000162000c1e1900 */
[----:B------:R-:W-:Y:S05]  /*1f570*/  BRA `(.L_x_1470) ;  /* 0x0000000000107947 */ /* 0x000fea0003800000 */
.L_x_1469:
[----:B------:R-:W-:Y:S05]  /*1f580*/  @!P1 BRA `(.L_x_1470) ;  /* 0x00000000000c9947 */ /* 0x000fea0003800000 */
[----:B------:R-:W2:Y:S04]  /*1f590*/  LDG.E R6, desc[UR46][R4.64] ;  /* 0x0000002e04067981 */ /* 0x000ea8000c1e1900 */
[----:B------:R-:W2:Y:S02]  /*1f5a0*/  LDG.E R4, desc[UR46][R4.64+0x4] ;  /* 0x0000042e04047981 */ /* 0x000ea4000c1e1900 */
[----:B--2---:R-:W-:-:S07]  /*1f5b0*/  IMAD.IADD R6, R4, 0x1, -R6 ;  /* 0x0000000104067824 */ /* 0x004fce00078e0a06 */
.L_x_1470:
[----:B------:R-:W2:Y:S04]  /*1f5c0*/  @P2 LDG.E R4, desc[UR46][R2.64] ;  /* 0x0000002e02042981 */ /* 0x000ea8000c1e1900 */
[----:B------:R-:W3:Y:S04]  /*1f5d0*/  LDL R10, [R1+0x4] ;  /* 0x00000400010a7983 */ /* 0x000ee80000100800 */
[----:B------:R-:W2:Y:S01]  /*1f5e0*/  @P2 LDG.E R2, desc[UR46][R2.64+0x4] ;  /* 0x0000042e02022981 */ /* 0x000ea2000c1e1900 */
[----:B-----5:R-:W-:Y:S02]  /*1f5f0*/  IMAD.IADD R8, R6, 0x1, -R8 ;  /* 0x0000000106087824 */ /* 0x020fe400078e0a08 */
[----:B--2---:R-:W-:-:S04]  /*1f600*/  @P2 IMAD.IADD R9, R2, 0x1, -R4 ;  /* 0x0000000102092824 */ /* 0x004fc800078e0a04 */
[----:B------:R-:W-:-:S04]  /*1f610*/  IMAD.IADD R6, R8, 0x1, R9 ;  /* 0x0000000108067824 */ /* 0x000fc800078e0209 */
[----:B------:R-:W-:-:S05]  /*1f620*/  VIADD R2, R6, 0x3f ;  /* 0x0000003f06027836 */ /* 0x000fca0000000000 */
[----:B------:R-:W-:-:S04]  /*1f630*/  SHF.R.S32.HI R3, RZ, 0x1f, R2 ;  /* 0x0000001fff037819 */ /* 0x000fc80000011402 */
[----:B------:R-:W-:Y:S02]  /*1f640*/  LEA.HI R18, R3, R2, RZ, 0x6 ;  /* 0x0000000203127211 */ /* 0x000fe400078f30ff */
[----:B------:R-:W1:Y:S01]  /*1f650*/  LDC.64 R2, c[0x0][0x9e0] ;  /* 0x00027800ff027b82 */ /* 0x000e620000000a00 */
[----:B---3--:R-:W-:-:S04]  /*1f660*/  LEA R16, R10, 0x80, 0x7 ;  /* 0x000000800a107811 */ /* 0x008fc800078e38ff */
[----:B------:R-:W-:Y:S02]  /*1f670*/  IADD3 R16, R6, R16, -R0 ;  /* 0x0000001006107210 */ /* 0x000fe40007ffe800 */
[----:B------:R-:W-:Y:S02]  /*1f680*/  SHF.R.S32.HI R18, RZ, 0x6, R18 ;  /* 0x00000006ff127819 */ /* 0x000fe40000011412 */
[----:B-1----:R-:W-:Y:S01]  /*1f690*/  ISETP.GE.AND P1, PT, R3, 0x1, PT ;  /* 0x000000010300780c */ /* 0x002fe20003f26270 */
[----:B------:R-:W-:-:S12]  /*1f6a0*/  IMAD.IADD R2, R16, 0x1, R2 ;  /* 0x0000000110027824 */ /* 0x000fd800078e0202 */
[----:B------:R-:W-:Y:S05]  /*1f6b0*/  @!P1 BRA `(.L_x_1471) ;  /* 0x0000000000489947 */ /* 0x000fea0003800000 */
[C---:B------:R-:W-:Y:S01]  /*1f6c0*/  ISETP.GT.AND P0, PT, R16.reuse, RZ, PT ;  /* 0x000000ff1000720c */ /* 0x040fe20003f04270 */
[----:B------:R-:W-:Y:S01]  /*1f6d0*/  BSSY B0, `(.L_x_1472) ;  /* 0x000000e000007945 */ /* 0x000fe20003800000 */
[----:B0-----:R-:W-:-:S11]  /*1f6e0*/  VIADD R7, R16, 0xffffffff ;  /* 0xffffffff10077836 */ /* 0x001fd60000000000 */
        /* <DEDUP_REMOVED lines=8> */
.L_x_1473:
[----:B------:R-:W-:-:S13]  /*1f770*/  ISETP.NE.AND P0, PT, R3, 0x1, PT ;  /* 0x000000010300780c */ /* 0x000fda0003f05270 */
[----:B------:R-:W0:Y:S02]  /*1f780*/  @P0 LDC.64 R4, c[0x0][0x9e8] ;  /* 0x00027a00ff040b82 */ /* 0x000e240000000a00 */
[----:B0-----:R-:W-:-:S05]  /*1f790*/  @P0 IMAD.HI.U32 R4, R7, R4, RZ ;  /* 0x0000000407040227 */ /* 0x001fca00078e00ff */
[----:B------:R-:W-:-:S07]  /*1f7a0*/  @P0 SHF.R.U32.HI R7, RZ, R5, R4 ;  /* 0x00000005ff070219 */ /* 0x000fce0000011604 */
.L_x_1474:
[----:B------:R-:W-:Y:S05]  /*1f7b0*/  BSYNC B0 ;  /* 0x0000000000007941 */ /* 0x000fea0003800000 */
.L_x_1472:
[----:B------:R-:W-:-:S05]  /*1f7c0*/  IMAD R7, R7, R3, R3 ;  /* 0x0000000307077224 */ /* 0x000fca00078e0203 */
[----:B------:R-:W-:-:S07]  /*1f7d0*/  VIMNMX R2, R2, R7, PT ;  /* 0x0000000702027248 */ /* 0x000fce0003fe0100 */
.L_x_1471:
[----:B------:R-:W-:Y:S01]  /*1f7e0*/  IMAD R0, R10, 0x80, -R0 ;  /* 0x000000800a007824 */ /* 0x000fe200078e0a00 */
[----:B------:R-:W-:-:S03]  /*1f7f0*/  ULDC UR4, c[0x0][0x9dc] ;  /* 0x0002770000047ab9 */ /* 0x000fc60000000800 */
        /* <DEDUP_REMOVED lines=8> */
[----:B0-----:R-:W0:Y:S02]  /*1f880*/  @P0 LDC.64 R6, c[0x0][0x9e8] ;  /* 0x00027a00ff060b82 */ /* 0x001e240000000a00 */
[----:B0-----:R-:W-:-:S05]  /*1f890*/  @P0 IMAD.HI.U32 R6, R5, R6, RZ ;  /* 0x0000000605060227 */ /* 0x001fca00078e00ff */
[----:B------:R-:W-:-:S04]  /*1f8a0*/  @P0 SHF.R.U32.HI R5, RZ, R7, R6 ;  /* 0x00000007ff050219 */ /* 0x000fc80000011606 */
[----:B------:R-:W-:Y:S01]  /*1f8b0*/  LOP3.LUT R5, RZ, R5, RZ, 0x33, !PT ;  /* 0x00000005ff057212 */ /* 0x000fe200078e33ff */
[----:B------:R-:W-:Y:S06]  /*1f8c0*/  BRA `(.L_x_1478) ;  /* 0x0000000000147947 */ /* 0x000fec0003800000 */
.L_x_1477:
[----:B------:R-:W-:Y:S01]  /*1f8d0*/  ISETP.NE.AND P0, PT, R3, 0x1, PT ;  /* 0x000000010300780c */ /* 0x000fe20003f05270 */
[----:B------:R-:W-:-:S12]  /*1f8e0*/  IMAD.MOV.U32 R5, RZ, RZ, R4 ;  /* 0x000000ffff057224 */ /* 0x000fd800078e0004 */
[----:B0-----:R-:W0:Y:S02]  /*1f8f0*/  @P0 LDC.64 R6, c[0x0][0x9e8] ;  /* 0x00027a00ff060b82 */ /* 0x001e240000000a00 */
[----:B0-----:R-:W-:-:S05]  /*1f900*/  @P0 IMAD.HI.U32 R6, R4, R6, RZ ;  /* 0x0000000604060227 */ /* 0x001fca00078e00ff */
[----:B------:R-:W-:-:S07]  /*1f910*/  @P0 SHF.R.U32.HI R5, RZ, R7, R6 ;  /* 0x00000007ff050219 */ /* 0x000fce0000011606 */
.L_x_1478:
[----:B------:R-:W-:Y:S05]  /*1f920*/  BSYNC B0 ;  /* 0x0000000000007941 */ /* 0x000fea0003800000 */
.L_x_1476:
[----:B------:R-:W-:-:S05]  /*1f930*/  IMAD R3, R5, R3, RZ ;  /* 0x0000000305037224 */ /* 0x000fca00078e02ff */
[----:B------:R-:W-:-:S07]  /*1f940*/  VIMNMX R0, R0, R3, !PT ;  /* 0x0000000300007248 */ /* 0x000fce0007fe0100 */
.L_x_1475:
[----:B------:R-:W-:Y:S01]  /*1f950*/  VIADD R2, R2, 0x3f ;  /* 0x0000003f02027836 */ /* 0x000fe20000000000 */
[----:B------:R-:W-:Y:S04]  /*1f960*/  BSSY B0, `(.L_x_1479) ;  /* 0x0000135000007945 */ /* 0x000fe80003800000 */
[----:B------:R-:W-:-:S04]  /*1f970*/  SHF.R.S32.HI R3, RZ, 0x1f, R2 ;  /* 0x0000001fff037819 */ /* 0x000fc80000011402 */
[----:B------:R-:W-:Y:S02]  /*1f980*/  LEA.HI R3, R3, R2, RZ, 0x6 ;  /* 0x0000000203037211 */ /* 0x000fe400078f30ff */
[----:B------:R-:W-:Y:S02]  /*1f990*/  SHF.R.S32.HI R2, RZ, 0x1f, R0 ;  /* 0x0000001fff027819 */ /* 0x000fe40000011400 */
[----:B------:R-:W-:Y:S02]  /*1f9a0*/  SHF.R.S32.HI R3, RZ, 0x6, R3 ;  /* 0x00000006ff037819 */ /* 0x000fe40000011403 */
[----:B------:R-:W-:-:S04]  /*1f9b0*/  LEA.HI R0, R2, R0, RZ, 0x6 ;  /* 0x0000000002007211 */ /* 0x000fc800078f30ff */
[----:B------:R-:W-:-:S04]  /*1f9c0*/  SHF.R.S32.HI R0, RZ, 0x6, R0 ;  /* 0x00000006ff007819 */ /* 0x000fc80000011400 */
[----:B------:R-:W-:Y:S02]  /*1f9d0*/  VIMNMX R2, RZ, R0, !PT ;  /* 0x00000000ff027248 */ /* 0x000fe40007fe0100 */
[----:B------:R-:W-:Y:S02]  /*1f9e0*/  VIMNMX R0, R18, R3, PT ;  /* 0x0000000312007248 */ /* 0x000fe40003fe0100 */
[----:B------:R-:W-:-:S03]  /*1f9f0*/  LEA R2, R2, -R8, 0x6 ;  /* 0x8000000802027211 */ /* 0x000fc600078e30ff */
[----:B------:R-:W-:Y:S01]  /*1fa00*/  IMAD R0, R0, 0x40, -R8 ;  /* 0x0000004000007824 */ /* 0x000fe200078e0a08 */
[----:B------:R-:W-:-:S04]  /*1fa10*/  VIMNMX R3, RZ, R2, !PT ;  /* 0x00000002ff037248 */ /* 0x000fc80007fe0100 */
[----:B------:R-:W-:-:S04]  /*1fa20*/  VIMNMX R0, R0, R9, PT ;  /* 0x0000000900007248 */ /* 0x000fc80003fe0100 */
        /* <DEDUP_REMOVED lines=9> */
[----:B------:R-:W-:Y:S05]  /*1fac0*/  @!P1 BRA `(.L_x_1480) ;  /* 0x0000001000789947 */ /* 0x000fea0003800000 */
[----:B------:R-:W2:Y:S01]  /*1fad0*/  LDL R6, [R1+0x8] ;  /* 0x0000080001067983 */ /* 0x000ea20000100800 */
[----:B------:R-:W1:Y:S01]  /*1fae0*/  LDC R0, c[0x0][0x428] ;  /* 0x00010a00ff007b82 */ /* 0x000e620000000800 */
[----:B------:R-:W-:Y:S01]  /*1faf0*/  UMOV UR4, 0xffffffff ;  /* 0xffffffff00047882 */ /* 0x000fe20000000000 */
[----:B-1----:R-:W-:-:S13]  /*1fb00*/  ISETP.NE.AND P0, PT, R0, 0x1, PT ;  /* 0x000000010000780c */ /* 0x002fda0003f05270 */
[----:B------:R-:W2:Y:S08]  /*1fb10*/  @P0 LDC R0, c[0x0][0x42c] ;  /* 0x00010b00ff000b82 */ /* 0x000eb00000000800 */
[----:B------:R-:W1:Y:S01]  /*1fb20*/  @P0 LDC R5, c[0x0][0x430] ;  /* 0x00010c00ff050b82 */ /* 0x000e620000000800 */
[----:B--2---:R-:W-:-:S04]  /*1fb30*/  @P0 IMAD.HI.U32 R0, R6, R0, RZ ;  /* 0x0000000006000227 */ /* 0x004fc800078e00ff */
[----:B------:R-:W-:Y:S01]  /*1fb40*/  IMAD.MOV.U32 R2, RZ, RZ, R6 ;  /* 0x000000ffff027224 */ /* 0x000fe200078e0006 */
[----:B-1----:R-:W-:Y:S02]  /*1fb50*/  @P0 SHF.R.U32.HI R2, RZ, R5, R0 ;  /* 0x00000005ff020219 */ /* 0x002fe40000011600 */
[----:B------:R-:W-:Y:S01]  /*1fb60*/  SEL R0, R14, RZ, !P2 ;  /* 0x000000ff0e007207 */ /* 0x000fe20005000000 */
[----:B------:R-:W-:Y:S06]  /*1fb70*/  BRA.DIV UR4, `(.L_x_1481) ;  /* 0x0000008a04ec7947 */ /* 0x000fec000b800000 */
[----:B------:R-:W1:Y:S02]  /*1fb80*/  S2R R5, SR_TID.X ;  /* 0x0000000000057919 */ /* 0x000e640000002100 */
[----:B-1----:R-:W-:-:S04]  /*1fb90*/  SHF.R.U32.HI R5, RZ, 0x5, R5 ;  /* 0x00000005ff057819 */ /* 0x002fc80000011605 */
[----:B------:R-:W-:-:S05]  /*1fba0*/  LOP3.LUT R5, R5, 0x3, RZ, 0xc0, !PT ;  /* 0x0000000305057812 */ /* 0x000fca00078ec0ff */
[----:B------:R1:W2:Y:S02]  /*1fbb0*/  SHFL.IDX PT, R14, R5, RZ, 0x1f ;  /* 0x00001fff050e7589 */ /* 0x0002a400000e0000 */
.L_x_1774:
[----:B--2---:R-:W-:Y:S02]  /*1fbc0*/  ISETP.NE.AND P0, PT, R14, RZ, PT ;  /* 0x000000ff0e00720c */ /* 0x004fe40003f05270 */
[----:B------:R-:W-:-:S11]  /*1fbd0*/  PLOP3.LUT P6, PT, PT, PT, PT, 0x8, 0x0 ;  /* 0x000000000000781c */ /* 0x000fd60003fce170 */
[----:B------:R-:W-:Y:S05]  /*1fbe0*/  @P0 BRA `(.L_x_1482) ;  /* 0x00000000000c0947 */ /* 0x000fea0003800000 */
[----:B------:R-:W-:-:S03]  /*1fbf0*/  UMOV UR4, 0xffffffff ;  /* 0xffffffff00047882 */ /* 0x000fc60000000000 */
[----:B------:R-:W-:Y:S05]  /*1fc00*/  BRA.DIV UR4, `(.L_x_1483) ;  /* 0x0000008a04fc7947 */ /* 0x000fea000b800000 */
[----:B------:R-:W-:-:S13]  /*1fc10*/  ELECT P6, URZ, PT ;  /* 0x00000000003f782f */ /* 0x000fda00038c0000 */
.L_x_1482:
[----:B-1----:R-:W2:Y:S01]  /*1fc20*/  LDL R5, [R1+0x44] ;  /* 0x0000440001057983 */ /* 0x002ea20000100800 */
        /* <DEDUP_REMOVED lines=11> */
.L_x_1777:
[----:B------:R-:W-:Y:S05]  /*1fce0*/  BSYNC B1 ;  /* 0x0000000000017941 */ /* 0x000fea0003800000 */
.L_x_1484:
[----:B------:R-:W-:Y:S04]  /*1fcf0*/  BSSY B1, `(.L_x_1486) ;  /* 0x000006f000017945 */ /* 0x000fe80003800000 */
[----:B------:R-:W-:Y:S05]  /*1fd00*/  @!P6 BRA `(.L_x_1487) ;  /* 0x0000000400b4e947 */ /* 0x000fea0003800000 */
[----:B------:R-:W2:Y:S04]  /*1fd10*/  LDL R8, [R1+0x14] ;  /* 0x0000140001087983 */ /* 0x000ea80000100800 */
[----:B0-----:R-:W3:Y:S01]  /*1fd20*/  LDL R7, [R1+0x1c] ;  /* 0x00001c0001077983 */ /* 0x001ee20000100800 */
[----:B------:R-:W0:Y:S01]  /*1fd30*/  S2R R6, SR_TID.X ;  /* 0x0000000000067919 */ /* 0x000e220000002100 */
[----:B------:R-:W-:Y:S01]  /*1fd40*/  BSSY B2, `(.L_x_1488) ;  /* 0x0000007000027945 */ /* 0x000fe20003800000 */
[----:B0-----:R-:W-:-:S04]  /*1fd50*/  LOP3.LUT R6, R6, 0x7f, RZ, 0xc0, !PT ;  /* 0x0000007f06067812 */ /* 0x001fc800078ec0ff */
[----:B------:R-:W-:Y:S01]  /*1fd60*/  ISETP.NE.AND P1, PT, R6, RZ, PT ;  /* 0x000000ff0600720c */ /* 0x000fe20003f25270 */
[----:B--2---:R-:W-:Y:S01]  /*1fd70*/  IMAD R8, R8, 0x8, R12 ;  /* 0x0000000808087824 */ /* 0x004fe200078e020c */
[----:B---3--:R-:W-:-:S04]  /*1fd80*/  SHF.L.U32 R11, R7, 0x1f, RZ ;  /* 0x0000001f070b7819 */ /* 0x008fc800000006ff */
[----:B------:R-:W0:Y:S02]  /*1fd90*/  SYNCS.PHASECHK.TRANS64.TRYWAIT P0, [R8+URZ+0x284a0], R11 ;  /* 0x0284a00b080075a7 */ /* 0x000e24000800017f */
[----:B0-----:R-:W-:Y:S05]  /*1fda0*/  @!P0 BRA `(.L_x_1489) ;  /* 0x0000008800c88947 */ /* 0x001fea0003800000 */
.L_x_1778:
[----:B------:R-:W-:Y:S05]  /*1fdb0*/  BSYNC B2 ;  /* 0x0000000000027941 */ /* 0x000fea0003800000 */
.L_x_1488:
[----:B------:R-:W-:Y:S04]  /*1fdc0*/  BSSY B2, `(.L_x_1490) ;  /* 0x0000009000027945 */ /* 0x000fe80003800000 */
[----:B------:R-:W-:Y:S05]  /*1fdd0*/  @P1 BRA `(.L_x_1491) ;  /* 0x00000000001c1947 */ /* 0x000fea0003800000 */
[----:B-1----:R-:W1:Y:S02]  /*1fde0*/  S2R R5, SR_TID.X ;  /* 0x0000000000057919 */ /* 0x002e640000002100 */
[----:B-1----:R-:W-:Y:S01]  /*1fdf0*/  LOP3.LUT R6, R5, 0x1f, RZ, 0xc0, !PT ;  /* 0x0000001f05067812 */ /* 0x002fe200078ec0ff */
[----:B------:R-:W-:-:S03]  /*1fe00*/  IMAD.MOV.U32 R5, RZ, RZ, 0x4000 ;  /* 0x00004000ff057424 */ /* 0x000fc600078e00ff */
[----:B------:R-:W-:Y:S01]  /*1fe10*/  ISETP.NE.AND P0, PT, R6, RZ, PT ;  /* 0x000000ff0600720c */ /* 0x000fe20003f05270 */
[----:B------:R2:W-:-:S12]  /*1fe20*/  SYNCS.ARRIVE.TRANS64 RZ, [R8+URZ+0x28490], R5 ;  /* 0x0284900508ff79a7 */ /* 0x0005d8000800003f */
[----:B--2---:R-:W-:Y:S05]  /*1fe30*/  @!P0 BRA `(.L_x_1491) ;  /* 0x0000000000048947 */ /* 0x004fea0003800000 */
[----:B------:R-:W-:Y:S01]  /*1fe40*/  BPT.TRAP 0x1 ;  /* 0x000000040000795c */ /* 0x000fe20000300000 */
.L_x_1491:
[----:B------:R-:W-:Y:S05]  /*1fe50*/  BSYNC B2 ;  /* 0x0000000000027941 */ /* 0x000fea0003800000 */
.L_x_1490:
[----:B-1----:R-:W2:Y:S01]  /*1fe60*/  LDL R5, [R1+0x14] ;  /* 0x0000140001057983 */ /* 0x002ea20000100800 */
[----:B------:R-:W-:Y:S01]  /*1fe70*/  IMAD.MOV.U32 R20, RZ, RZ, RZ ;  /* 0x000000ffff147224 */ /* 0x000fe200078e00ff */
[----:B------:R-:W-:Y:S01]  /*1fe80*/  UIADD3 UR4, UP0, UR42, 0x570, URZ ;  /* 0x000005702a047890 */ /* 0x000fe2000ff1e03f */
[----:B------:R-:W-:Y:S01]  /*1fe90*/  IMAD R6, R9, 0x40, R17 ;  /* 0x0000004009067824 */ /* 0x000fe200078e0211 */
[----:B------:R-:W-:Y:S01]  /*1fea0*/  PLOP3.LUT P0, PT, PT, PT, PT, 0x80, 0x0 ;  /* 0x000000000000781c */ /* 0x000fe20003f0f070 */
[----:B------:R-:W-:Y:S01]  /*1feb0*/  UMOV UR6, 0x0 ;  /* 0x0000000000067882 */ /* 0x000fe20000000000 */
[----:B------:R-:W-:Y:S01]  /*1fec0*/  R2UR UR10, R20 ;  /* 0x00000000140a72ca */ /* 0x000fe200000e0000 */
[----:B------:R-:W-:Y:S01]  /*1fed0*/  VIADD R6, R6, 0xffffffc0 ;  /* 0xffffffc006067836 */ /* 0x000fe20000000000 */
[----:B------:R-:W-:Y:S01]  /*1fee0*/  UIADD3.X UR5, URZ, UR43, URZ, UP0, !UPT ;  /* 0x0000002b3f057290 */ /* 0x000fe200087fe43f */
[----:B------:R-:W-:Y:S01]  /*1fef0*/  UMOV UR7, 0x12f00000 ;  /* 0x12f0000000077882 */ /* 0x000fe20000000000 */
[----:B--2---:R-:W-:-:S02]  /*1ff00*/  IMAD R10, R5, 0x4000, R12 ;  /* 0x00004000050a7824 */ /* 0x004fc400078e020c */
[----:B------:R-:W-:Y:S02]  /*1ff10*/  VIADD R5, R8, 0x28490 ;  /* 0x0002849008057836 */ /* 0x000fe40000000000 */
[----:B------:R-:W-:-:S07]  /*1ff20*/  VIADD R7, R10, 0x20000 ;  /* 0x000200000a077836 */ /* 0x000fce0000000000 */
.L_x_1492:
        /* <DEDUP_REMOVED lines=16> */
.L_x_1493:
        /* <DEDUP_REMOVED lines=13> */
.L_x_1779:
[----:B------:R-:W-:Y:S05]  /*20100*/  BSYNC B2 ;  /* 0x0000000000027941 */ /* 0x000fea0003800000 */
.L_x_1494:
        /* <DEDUP_REMOVED lines=11> */
.L_x_1497:
[----:B------:R-:W-:Y:S05]  /*201c0*/  BSYNC B2 ;  /* 0x0000000000027941 */ /* 0x000fea0003800000 */
.L_x_1496:
[----:B------:R-:W-:Y:S01]  /*201d0*/  R2UR UR10, R20 ;  /* 0x00000000140a72ca */ /* 0x000fe200000e0000 */
[----:B------:R-:W-:Y:S01]  /*201e0*/  UIADD3 UR4, UP0, UR42, 0x670, URZ ;  /* 0x000006702a047890 */ /* 0x000fe2000ff1e03f */
[----:B------:R-:W-:Y:S01]  /*201f0*/  R2UR UR6, R14 ;  /* 0x000000000e0672ca */ /* 0x000fe200000e0000 */
[----:B01----:R-:W-:Y:S01]  /*20200*/  VIADD R8, R8, 0x284b0 ;  /* 0x000284b008087836 */ /* 0x003fe20000000000 */
[----:B------:R-:W-:Y:S01]  /*20210*/  R2UR UR7, R15 ;  /* 0x000000000f0772ca */ /* 0x000fe200000e0000 */
[----:B------:R-:W-:Y:S01]  /*20220*/  VIADD R5, R10, 0x10000 ;  /* 0x000100000a057836 */ /* 0x000fe20000000000 */
[----:B------:R-:W-:Y:S01]  /*20230*/  PLOP3.LUT P0, PT, PT, PT, PT, 0x80, 0x0 ;  /* 0x000000000000781c */ /* 0x000fe20003f0f070 */
[----:B------:R-:W-:-:S12]  /*20240*/  UIADD3.X UR5, URZ, UR43, URZ, UP0, !UPT ;  /* 0x0000002b3f057290 */ /* 0x000fd800087fe43f */
.L_x_1498:
        /* <DEDUP_REMOVED lines=15> */
.L_x_1499:
        /* <DEDUP_REMOVED lines=10> */
.L_x_1487:
[----:B------:R-:W-:Y:S05]  /*203e0*/  BSYNC B1 ;  /* 0x0000000000017941 */ /* 0x000fea0003800000 */
.L_x_1486:
[----:B------:R-:W1:Y:S04]  /*203f0*/  LDL.LU R10, [R1+0x14] ;  /* 0x00001400010a7983 */ /* 0x000e680000300800 */
[----:B0-----:R-:W2:Y:S01]  /*20400*/  LDL.LU R7, [R1+0x1c] ;  /* 0x00001c0001077983 */ /* 0x001ea20000300800 */
[----:B------:R-:W-:Y:S01]  /*20410*/  PLOP3.LUT P0, PT, PT, PT, PT, 0x8, 0x0 ;  /* 0x000000000000781c */ /* 0x000fe20003f0e170 */
[----:B-1----:R-:W-:-:S05]  /*20420*/  VIADD R5, R10, 0x1 ;  /* 0x000000010a057836 */ /* 0x002fca0000000000 */
[----:B------:R-:W-:-:S04]  /*20430*/  ISETP.NE.AND P1, PT, R5, 0x2, PT ;  /* 0x000000020500780c */ /* 0x000fc80003f25270 */
[----:B------:R-:W-:Y:S02]  /*20440*/  SEL R6, RZ, 0x1, P1 ;  /* 0x00000001ff067807 */ /* 0x000fe40000800000 */
[----:B------:R-:W-:Y:S02]  /*20450*/  SEL R5, R5, RZ, P1 ;  /* 0x000000ff05057207 */ /* 0x000fe40000800000 */
[----:B--2---:R-:W-:Y:S01]  /*20460*/  LOP3.LUT R7, R7, R6, RZ, 0x3c, !PT ;  /* 0x0000000607077212 */ /* 0x004fe200078e3cff */
[----:B------:R-:W-:-:S04]  /*20470*/  VIADD R6, R9, 0xfffffffe ;  /* 0xfffffffe09067836 */ /* 0x000fc80000000000 */
[----:B------:R1:W-:Y:S01]  /*20480*/  STL [R1+0x1c], R7 ;  /* 0x00001c0701007387 */ /* 0x0003e20000100800 */
[----:B------:R-:W-:-:S03]  /*20490*/  ISETP.GE.AND P2, PT, R6, R3, PT ;  /* 0x000000030600720c */ /* 0x000fc60003f46270 */
[----:B------:R1:W-:Y:S10]  /*204a0*/  STL [R1+0x14], R5 ;  /* 0x0000140501007387 */ /* 0x0003f40000100800 */
[----:B-1----:R-:W-:Y:S05]  /*204b0*/  @!P2 BRA `(.L_x_1480) ;  /* 0x0000000400fca947 */ /* 0x002fea0003800000 */
[C---:B------:R-:W-:Y:S02]  /*204c0*/  IMAD R17, R9.reuse, 0x40, R17 ;  /* 0x0000004009117824 */ /* 0x040fe400078e0211 */
[----:B------:R-:W-:Y:S02]  /*204d0*/  VIADD R10, R9, 0xffffffff ;  /* 0xffffffff090a7836 */ /* 0x000fe40000000000 */
[----:B------:R-:W-:-:S07]  /*204e0*/  VIADD R9, R17, 0xffffff80 ;  /* 0xffffff8011097836 */ /* 0x000fce0000000000 */
.L_x_1514:
[----:B------:R-:W-:Y:S05]  /*204f0*/  YIELD ;  /* 0x0000000000007946 */ /* 0x000fea0003800000 */
[----:B------:R-:W-:Y:S04]  /*20500*/  BSSY B1, `(.L_x_1500) ;  /* 0x000006d000017945 */ /* 0x000fe80003800000 */
[----:B-1----:R-:W-:Y:S05]  /*20510*/  @!P6 BRA `(.L_x_1501) ;  /* 0x0000000400ace947 */ /* 0x002fea0003800000 */
[----:B------:R-:W2:Y:S04]  /*20520*/  LDL R7, [R1+0x14] ;  /* 0x0000140001077983 */ /* 0x000ea80000100800 */
[----:B------:R-:W3:Y:S01]  /*20530*/  LDL R6, [R1+0x1c] ;  /* 0x00001c0001067983 */ /* 0x000ee20000100800 */
        /* <DEDUP_REMOVED lines=8> */
.L_x_1780:
[----:B------:R-:W-:Y:S05]  /*205c0*/  BSYNC B2 ;  /* 0x0000000000027941 */ /* 0x000fea0003800000 */
.L_x_1502:
        /* <DEDUP_REMOVED lines=9> */
.L_x_1505:
[----:B------:R-:W-:Y:S05]  /*20660*/  BSYNC B2 ;  /* 0x0000000000027941 */ /* 0x000fea0003800000 */
.L_x_1504:
        /* <DEDUP_REMOVED lines=8> */
[----:B--2---:R-:W-:Y:S02]  /*206f0*/  IMAD R6, R5, 0x4000, R12 ;  /* 0x0000400005067824 */ /* 0x004fe400078e020c */
[----:B------:R-:W-:-:S02]  /*20700*/  VIADD R5, R8, 0x28490 ;  /* 0x0002849008057836 */ /* 0x000fc40000000000 */
[----:B------:R-:W-:-:S09]  /*20710*/  VIADD R11, R6, 0x20000 ;  /* 0x00020000060b7836 */ /* 0x000fd20000000000 */
.L_x_1506:
        /* <DEDUP_REMOVED lines=10> */
[----:B------:R-:W-:Y:S01]  /*207c0*/  MOV R17, 0x80 ;  /* 0x0000008000117802 */ /* 0x000fe20000000f00 */
[----:B------:R-:W-:Y:S01]  /*207d0*/  VIADD R11, R6, 0x22000 ;  /* 0x00022000060b7836 */ /* 0x000fe20000000000 */
[----:B------:R-:W-:Y:S01]  /*207e0*/  PLOP3.LUT P1, PT, PT, PT, PT, 0x80, 0x0 ;  /* 0x000000000000781c */ /* 0x000fe20003f2f070 */
[----:B------:R-:W-:Y:S01]  /*207f0*/  UMOV UR6, 0x0 ;  /* 0x0000000000067882 */ /* 0x000fe20000000000 */
[----:B------:R-:W-:Y:S01]  /*20800*/  R2UR UR10, R17 ;  /* 0x00000000110a72ca */ /* 0x000fe200000e0000 */
[----:B------:R-:W-:-:S14]  /*20810*/  UMOV UR7, 0x12f00000 ;  /* 0x12f0000000077882 */ /* 0x000fdc0000000000 */
.L_x_1507:
        /* <DEDUP_REMOVED lines=13> */
.L_x_1781:
[----:B------:R-:W-:Y:S05]  /*208f0*/  BSYNC B2 ;  /* 0x0000000000027941 */ /* 0x000fea0003800000 */
.L_x_1508:
[----:B------:R-:W-:Y:S01]  /*20900*/  BSSY B2, `(.L_x_1510) ;  /* 0x000000b000027945 */ /* 0x000fe20003800000 */
[----:B------:R-:W-:Y:S02]  /*20910*/  IMAD.MOV.U32 R14, RZ, RZ, 0x0 ;  /* 0x00000000ff0e7424 */ /* 0x000fe400078e00ff */
[----:B------:R-:W-:Y:S01]  /*20920*/  IMAD.MOV.U32 R15, RZ, RZ, 0x12f00000 ;  /* 0x12f00000ff0f7424 */ /* 0x000fe200078e00ff */
[----:B------:R-:W-:Y:S06]  /*20930*/  @P2 BRA `(.L_x_1511) ;  /* 0x00000000001c2947 */ /* 0x000fec0003800000 */
[----:B------:R-:W2:Y:S02]  /*20940*/  S2R R5, SR_TID.X ;  /* 0x0000000000057919 */ /* 0x000ea40000002100 */
[----:B--2---:R-:W-:Y:S01]  /*20950*/  LOP3.LUT R11, R5, 0x1f, RZ, 0xc0, !PT ;  /* 0x0000001f050b7812 */ /* 0x004fe200078ec0ff */
[----:B------:R-:W-:-:S03]  /*20960*/  IMAD.MOV.U32 R5, RZ, RZ, 0x4000 ;  /* 0x00004000ff057424 */ /* 0x000fc600078e00ff */
[----:B------:R-:W-:Y:S01]  /*20970*/  ISETP.NE.AND P1, PT, R11, RZ, PT ;  /* 0x000000ff0b00720c */ /* 0x000fe20003f25270 */
[----:B------:R2:W-:-:S12]  /*20980*/  SYNCS.ARRIVE.TRANS64 RZ, [R8+URZ+0x284b0], R5 ;  /* 0x0284b00508ff79a7 */ /* 0x0005d8000800003f */
[----:B--2---:R-:W-:Y:S05]  /*20990*/  @!P1 BRA `(.L_x_1511) ;  /* 0x0000000000049947 */ /* 0x004fea0003800000 */
[----:B------:R-:W-:Y:S01]  /*209a0*/  BPT.TRAP 0x1 ;  /* 0x000000040000795c */ /* 0x000fe20000300000 */
.L_x_1511:
[----:B------:R-:W-:Y:S05]  /*209b0*/  BSYNC B2 ;  /* 0x0000000000027941 */ /* 0x000fea0003800000 */
.L_x_1510:
        /* <DEDUP_REMOVED lines=8> */
.L_x_1512:
        /* <DEDUP_REMOVED lines=15> */
.L_x_1513:
        /* <DEDUP_REMOVED lines=10> */
.L_x_1501:
[----:B------:R-:W-:Y:S05]  /*20bd0*/  BSYNC B1 ;  /* 0x0000000000017941 */ /* 0x000fea0003800000 */
.L_x_1500:
[----:B------:R-:W2:Y:S04]  /*20be0*/  LDL.LU R5, [R1+0x14] ;  /* 0x0000140001057983 */ /* 0x000ea80000300800 */
[----:B------:R-:W3:Y:S01]  /*20bf0*/  LDL.LU R7, [R1+0x1c] ;  /* 0x00001c0001077983 */ /* 0x000ee20000300800 */
[----:B------:R-:W-:Y:S02]  /*20c00*/  VIADD R10, R10, 0xffffffff ;  /* 0xffffffff0a0a7836 */ /* 0x000fe40000000000 */
[----:B------:R-:W-:-:S03]  /*20c10*/  VIADD R9, R9, 0xffffffc0 ;  /* 0xffffffc009097836 */ /* 0x000fc60000000000 */
        /* <DEDUP_REMOVED lines=9> */
.L_x_1480:
[----:B------:R-:W-:Y:S05]  /*20cb0*/  BSYNC B0 ;  /* 0x0000000000007941 */ /* 0x000fea0003800000 */
.L_x_1479:
[----:B------:R-:W2:Y:S01]  /*20cc0*/  LDC.64 R2, c[0x0][0x9e0] ;  /* 0x00027800ff027b82 */ /* 0x000ea20000000a00 */
[----:B------:R-:W-:Y:S07]  /*20cd0*/  @!P0 WARPSYNC.ALL ;  /* 0x0000000000008948 */ /* 0x000fee0003800000 */
[----:B------:R-:W-:Y:S01]  /*20ce0*/  @!P0 BAR.SYNC.DEFER_BLOCKING 0xc, 0x180 ;  /* 0x0306000000008b1d */ /* 0x000fe20000010000 */
[----:B--2---:R-:W-:Y:S01]  /*20cf0*/  ISETP.GE.AND P0, PT, R3, 0x1, PT ;  /* 0x000000010300780c */ /* 0x004fe20003f06270 */
[----:B------:R-:W-:-:S12]  /*20d00*/  IMAD.IADD R2, R16, 0x1, R2 ;  /* 0x0000000110027824 */ /* 0x000fd800078e0202 */
[----:B------:R-:W-:Y:S05]  /*20d10*/  @!P0 BRA `(.L_x_1515) ;  /* 0x0000000000488947 */ /* 0x000fea0003800000 */
[C---:B------:R-:W-:Y:S01]  /*20d20*/  ISETP.GT.AND P1, PT, R16.reuse, RZ, PT ;  /* 0x000000ff1000720c */ /* 0x040fe20003f24270 */
[----:B------:R-:W-:Y:S01]  /*20d30*/  BSSY B0, `(.L_x_1516) ;  /* 0x000000e000007945 */ /* 0x000fe20003800000 */
[----:B------:R-:W-:-:S11]  /*20d40*/  VIADD R0, R16, 0xffffffff ;  /* 0xffffffff10007836 */ /* 0x000fd60000000000 */
[----:B------:R-:W-:Y:S05]  /*20d50*/  @P1 BRA `(.L_x_1517) ;  /* 0x00000000001c1947 */ /* 0x000fea0003800000 */
[----:B------:R-:W-:Y:S01]  /*20d60*/  ISETP.NE.AND P1, PT, R3, 0x1, PT ;  /* 0x000000010300780c */ /* 0x000fe20003f25270 */
[----:B------:R-:W-:-:S12]  /*20d70*/  IMAD.MOV R0, RZ, RZ, -R16 ;  /* 0x000000ffff007224 */ /* 0x000fd800078e0a10 */
[----:B01----:R-:W0:Y:S02]  /*20d80*/  @P1 LDC.64 R6, c[0x0][0x9e8] ;  /* 0x00027a00ff061b82 */ /* 0x003e240000000a00 */
[----:B0-----:R-:W-:-:S05]  /*20d90*/  @P1 IMAD.HI.U32 R6, R0, R6, RZ ;  /* 0x0000000600061227 */ /* 0x001fca00078e00ff */
[----:B------:R-:W-:-:S04]  /*20da0*/  @P1 SHF.R.U32.HI R0, RZ, R7, R6 ;  /* 0x00000007ff001219 */ /* 0x000fc80000011606 */
[----:B------:R-:W-:Y:S01]  /*20db0*/  LOP3.LUT R0, RZ, R0, RZ, 0x33, !PT ;  /* 0x00000000ff007212 */ /* 0x000fe200078e33ff */
[----:B------:R-:W-:Y:S06]  /*20dc0*/  BRA `(.L_x_1518) ;  /* 0x0000000000107947 */ /* 0x000fec0003800000 */
.L_x_1517:
[----:B------:R-:W-:-:S13]  /*20dd0*/  ISETP.NE.AND P1, PT, R3, 0x1, PT ;  /* 0x000000010300780c */ /* 0x000fda0003f25270 */
[----:B01----:R-:W0:Y:S02]  /*20de0*/  @P1 LDC.64 R6, c[0x0][0x9e8] ;  /* 0x00027a00ff061b82 */ /* 0x003e240000000a00 */
[----:B0-----:R-:W-:-:S05]  /*20df0*/  @P1 IMAD.HI.U32 R6, R0, R6, RZ ;  /* 0x0000000600061227 */ /* 0x001fca00078e00ff */
[----:B------:R-:W-:-:S07]  /*20e00*/  @P1 SHF.R.U32.HI R0, RZ, R7, R6 ;  /* 0x00000007ff001219 */ /* 0x000fce0000011606 */
.L_x_1518:
[----:B------:R-:W-:Y:S05]  /*20e10*/  BSYNC B0 ;  /* 0x0000000000007941 */ /* 0x000fea0003800000 */
.L_x_1516:
[----:B------:R-:W-:-:S05]  /*20e20*/  IMAD R0, R0, R3, R3 ;  /* 0x0000000300007224 */ /* 0x000fca00078e0203 */
[----:B------:R-:W-:-:S07]  /*20e30*/  VIMNMX R2, R2, R0, PT ;  /* 0x0000000002027248 */ /* 0x000fce0003fe0100 */
.L_x_1515:
[----:B------:R-:W-:Y:S01]  /*20e40*/  VIADD R2, R2, 0x3f ;  /* 0x0000003f02027836 */ /* 0x000fe20000000000 */
[----:B------:R-:W-:-:S04]  /*20e50*/  ULDC UR4, c[0x0][0x9dc] ;  /* 0x0002770000047ab9 */ /* 0x000fc80000000800 */
[----:B------:R-:W-:-:S04]  /*20e60*/  SHF.R.S32.HI R0, RZ, 0x1f, R2 ;  /* 0x0000001fff007819 */ /* 0x000fc80000011402 */
[----:B------:R-:W-:-:S04]  /*20e70*/  LEA.HI R0, R0, R2, RZ, 0x6 ;  /* 0x0000000200007211 */ /* 0x000fc800078f30ff */
[----:B------:R-:W-:-:S04]  /*20e80*/  SHF.R.S32.HI R0, RZ, 0x6, R0 ;  /* 0x00000006ff007819 */ /* 0x000fc80000011400 */
[----:B------:R-:W-:Y:S01]  /*20e90*/  VIMNMX R16, R18, R0, PT ;  /* 0x0000000012107248 */ /* 0x000fe20003fe0100 */
[----:B------:R-:W-:Y:S01]  /*20ea0*/  VIADD R0, R4, -UR4 ;  /* 0x8000000404007c36 */ /* 0x000fe20008000000 */
[----:B------:R-:W-:Y:S06]  /*20eb0*/  @!P0 BRA `(.L_x_1519) ;  /* 0x0000000000448947 */ /* 0x000fec0003800000 */
[----:B------:R-:W-:Y:S01]  /*20ec0*/  ISETP.GT.AND P0, PT, R4, -0x1, PT ;  /* 0xffffffff0400780c */ /* 0x000fe20003f04270 */
[----:B------:R-:W-:-:S12]  /*20ed0*/  BSSY B0, `(.L_x_1520) ;  /* 0x000000d000007945 */ /* 0x000fd80003800000 */
[----:B------:R-:W-:Y:S05]  /*20ee0*/  @P0 BRA `(.L_x_1521) ;  /* 0x00000000001c0947 */ /* 0x000fea0003800000 */
[----:B------:R-:W-:Y:S02]  /*20ef0*/  ISETP.NE.AND P0, PT, R3, 0x1, PT ;  /* 0x000000010300780c */ /* 0x000fe40003f05270 */
[----:B------:R-:W-:-:S11]  /*20f00*/  LOP3.LUT R4, RZ, R4, RZ, 0x33, !PT ;  /* 0x00000004ff047212 */ /* 0x000fd600078e33ff */
[----:B01----:R-:W0:Y:S02]  /*20f10*/  @P0 LDC.64 R6, c[0x0][0x9e8] ;  /* 0x00027a00ff060b82 */ /* 0x003e240000000a00 */
[----:B0-----:R-:W-:-:S05]  /*20f20*/  @P0 IMAD.HI.U32 R6, R4, R6, RZ ;  /* 0x0000000604060227 */ /* 0x001fca00078e00ff */
[----:B------:R-:W-:-:S04]  /*20f30*/  @P0 SHF.R.U32.HI R4, RZ, R7, R6 ;  /* 0x00000007ff040219 */ /* 0x000fc80000011606 */
[----:B------:R-:W-:Y:S01]  /*20f40*/  LOP3.LUT R4, RZ, R4, RZ, 0x33, !PT ;  /* 0x00000004ff047212 */ /* 0x000fe200078e33ff */
[----:B------:R-:W-:Y:S06]  /*20f50*/  BRA `(.L_x_1522) ;  /* 0x0000000000107947 */ /* 0x000fec0003800000 */
.L_x_1521:
[----:B------:R-:W-:-:S13]  /*20f60*/  ISETP.NE.AND P0, PT, R3, 0x1, PT ;  /* 0x000000010300780c */ /* 0x000fda0003f05270 */
[----:B01----:R-:W0:Y:S02]  /*20f70*/  @P0 LDC.64 R6, c[0x0][0x9e8] ;  /* 0x00027a00ff060b82 */ /* 0x003e240000000a00 */
[----:B0-----:R-:W-:-:S05]  /*20f80*/  @P0 IMAD.HI.U32 R6, R4, R6, RZ ;  /* 0x0000000604060227 */ /* 0x001fca00078e00ff */
[----:B------:R-:W-:-:S07]  /*20f90*/  @P0 SHF.R.U32.HI R4, RZ, R7, R6 ;  /* 0x00000007ff040219 */ /* 0x000fce0000011606 */
.L_x_1522:
[----:B------:R-:W-:Y:S05]  /*20fa0*/  BSYNC B0 ;  /* 0x0000000000007941 */ /* 0x000fea0003800000 */
.L_x_1520:
[----:B------:R-:W-:-:S05]  /*20fb0*/  IMAD R3, R4, R3, RZ ;  /* 0x0000000304037224 */ /* 0x000fca00078e02ff */
[----:B------:R-:W-:-:S07]  /*20fc0*/  VIMNMX R0, R0, R3, !PT ;  /* 0x0000000300007248 */ /* 0x000fce0007fe0100 */
.L_x_1519:
[----:B------:R-:W-:Y:S01]  /*20fd0*/  SHF.R.S32.HI R2, RZ, 0x1f, R0 ;  /* 0x0000001fff027819 */ /* 0x000fe20000011400 */
[----:B------:R-:W-:Y:S03]  /*20fe0*/  BSSY B6, `(.L_x_1523) ;  /* 0x00002c8000067945 */ /* 0x000fe60003800000 */
[----:B------:R-:W-:-:S04]  /*20ff0*/  LEA.HI R2, R2, R0, RZ, 0x6 ;  /* 0x0000000002027211 */ /* 0x000fc800078f30ff */
[----:B------:R-:W-:-:S04]  /*21000*/  SHF.R.S32.HI R2, RZ, 0x6, R2 ;  /* 0x00000006ff027819 */ /* 0x000fc80000011402 */
[----:B------:R-:W-:-:S04]  /*21010*/  VIMNMX R3, RZ, R2, !PT ;  /* 0x00000002ff037248 */ /* 0x000fc80007fe0100 */
[----:B------:R-:W-:Y:S01]  /*21020*/  ISETP.GT.AND P0, PT, R16, R3, PT ;  /* 0x000000031000720c */ /* 0x000fe20003f04270 */
[----:B------:R2:W-:-:S12]  /*21030*/  STL [R1+0x28], R3 ;  /* 0x0000280301007387 */ /* 0x0005d80000100800 */
[----:B--2---:R-:W-:Y:S05]  /*21040*/  @P0 BRA `(.L_x_1524) ;  /* 0x0000000000480947 */ /* 0x004fea0003800000 */
[----:B------:R-:W2:Y:S02]  /*21050*/  S2R R3, SR_TID.X ;  /* 0x0000000000037919 */ /* 0x000ea40000002100 */
[----:B--2---:R-:W-:-:S04]  /*21060*/  LOP3.LUT R3, R3, 0x7f, RZ, 0xc0, !PT ;  /* 0x0000007f03037812 */ /* 0x004fc800078ec0ff */
[----:B------:R-:W-:-:S13]  /*21070*/  ISETP.NE.AND P0, PT, R3, RZ, PT ;  /* 0x000000ff0300720c */ /* 0x000fda0003f05270 */
[----:B------:R-:W-:Y:S05]  /*21080*/  @P0 BRA `(.L_x_1525) ;  /* 0x0000002800f40947 */ /* 0x000fea0003800000 */
[----:B-1----:R-:W1:Y:S01]  /*21090*/  S2R R5, SR_LANEID ;  /* 0x0000000000057919 */ /* 0x002e620000000000 */
        /* <DEDUP_REMOVED lines=8> */
[----:B0-----:R-:W0:Y:S01]  /*21120*/  POPC R7, R4 ;  /* 0x0000000400077309 */ /* 0x001e220000000000 */
[----:B--2---:R-:W0:Y:S02]  /*21130*/  SHFL.IDX PT, R0, R3, R0, 0x1f ;  /* 0x00001f0003007589 */ /* 0x004e2400000e0000 */
[----:B0-----:R-:W-:-:S05]  /*21140*/  IADD3 R0, R0, UR37, R7 ;  /* 0x0000002500007c10 */ /* 0x001fca000fffe007 */
[----:B------:R2:W-:Y:S01]  /*21150*/  STL [R1], R0 ;  /* 0x0000000001007387 */ /* 0x0005e20000100800 */
[----:B------:R-:W-:Y:S05]  /*21160*/  BRA `(.L_x_1525) ;  /* 0x0000002800bc7947 */ /* 0x000fea0003800000 */
.L_x_1524:
[----:B------:R-:W2:Y:S01]  /*21170*/  S2R R0, SR_CgaCtaId ;  /* 0x0000000000007919 */ /* 0x000ea20000008800 */
[----:B------:R-:W-:-:S04]  /*21180*/  MOV R2, 0x400 ;  /* 0x0000040000027802 */ /* 0x000fc80000000f00 */
[----:B--2---:R-:W-:-:S05]  /*21190*/  LEA R18, R0, R2, 0x18 ;  /* 0x0000000200127211 */ /* 0x004fca00078ec0ff */
[----:B------:R-:W-:-:S05]  /*211a0*/  VIADD R0, R18, 0x20000 ;  /* 0x0002000012007836 */ /* 0x000fca0000000000 */
[----:B------:R-:W-:-:S13]  /*211b0*/  LOP3.LUT P0, RZ, R0, 0x3ff, RZ, 0xc0, !PT ;  /* 0x000003ff00ff7812 */ /* 0x000fda000780c0ff */
[----:B------:R-:W-:Y:S05]  /*211c0*/  @!P0 BRA `(.L_x_1526) ;  /* 0x0000000000408947 */ /* 0x000fea0003800000 */
[----:B------:R-:W-:Y:S01]  /*211d0*/  MOV R2, 0x0 ;  /* 0x0000000000027802 */ /* 0x000fe20000000f00 */
[----:B------:R-:W-:Y:S01]  /*211e0*/  ULDC.64 UR6, c[0x4][0xc0] ;  /* 0x0100300000067ab9 */ /* 0x000fe20000000a00 */
[----:B------:R-:W-:Y:S01]  /*211f0*/  ULDC.64 UR8, c[0x4][0xc8] ;  /* 0x0100320000087ab9 */ /* 0x000fe20000000a00 */
[----:B------:R-:W-:Y:S01]  /*21200*/  ULDC.64 UR4, c[0x4][0x40] ;  /* 0x0100100000047ab9 */ /* 0x000fe20000000a00 */
[----:B------:R-:W-:Y:S01]  /*21210*/  MOV R4, UR6 ;  /* 0x0000000600047c02 */ /* 0x000fe20008000f00 */
[----:B-1----:R-:W-:Y:S01]  /*21220*/  IMAD.U32 R5, RZ, RZ, UR7 ;  /* 0x00000007ff057e24 */ /* 0x002fe2000f8e00ff */
[----:B------:R-:W1:Y:S01]  /*21230*/  LDC.64 R2, c[0x4][R2] ;  /* 0x0100000002027b82 */ /* 0x000e620000000a00 */
[----:B------:R-:W-:Y:S02]  /*21240*/  IMAD.U32 R6, RZ, RZ, UR8 ;  /* 0x00000008ff067e24 */ /* 0x000fe4000f8e00ff */
[----:B0-----:R-:W-:Y:S02]  /*21250*/  IMAD.U32 R7, RZ, RZ, UR9 ;  /* 0x00000009ff077e24 */ /* 0x001fe4000f8e00ff */
[----:B------:R-:W-:-:S02]  /*21260*/  IMAD.U32 R10, RZ, RZ, UR4 ;  /* 0x00000004ff0a7e24 */ /* 0x000fc4000f8e00ff */
[----:B------:R-:W-:Y:S02]  /*21270*/  IMAD.U32 R11, RZ, RZ, UR5 ;  /* 0x00000005ff0b7e24 */ /* 0x000fe4000f8e00ff */
[----:B------:R-:W-:Y:S02]  /*21280*/  IMAD.MOV.U32 R8, RZ, RZ, 0x70 ;  /* 0x00000070ff087424 */ /* 0x000fe400078e00ff */
[----:B------:R-:W-:Y:S02]  /*21290*/  IMAD.MOV.U32 R12, RZ, RZ, 0x1 ;  /* 0x00000001ff0c7424 */ /* 0x000fe400078e00ff */
[----:B------:R-:W-:-:S07]  /*212a0*/  IMAD.MOV.U32 R13, RZ, RZ, RZ ;  /* 0x000000ffff0d7224 */ /* 0x000fce00078e00ff */
[----:B------:R-:W-:-:S07]  /*212b0*/  LEPC R20, `(.L_x_1526) ;  /* 0x000000001014794e */ /* 0x000fce0000000000 */
[----:B-1----:R-:W-:Y:S05]  /*212c0*/  CALL.ABS.NOINC R2 ;  /* 0x0000000002007343 */ /* 0x002fea0003c00000 */
.L_x_1526:
[----:B------:R-:W2:Y:S01]  /*212d0*/  LDL.LU R2, [R1+0x40] ;  /* 0x0000400001027983 */ /* 0x000ea20000300800 */
[----:B------:R-:W-:-:S05]  /*212e0*/  VIADD R17, R18, 0x10000 ;  /* 0x0001000012117836 */ /* 0x000fca0000000000 */
[----:B------:R-:W-:Y:S02]  /*212f0*/  LOP3.LUT P0, RZ, R17, 0x3ff, RZ, 0xc0, !PT ;  /* 0x000003ff11ff7812 */ /* 0x000fe4000780c0ff */
[----:B--2---:R-:W-:-:S11]  /*21300*/  LOP3.LUT R2, R2, 0xfffffffe, RZ, 0xc0, !PT ;  /* 0xfffffffe02027812 */ /* 0x004fd600078ec0ff */
[----:B------:R-:W-:-:S05]  /*21310*/  @P0 LOP3.LUT R2, R2, 0x1, RZ, 0xfc, !PT ;  /* 0x0000000102020812 */ /* 0x000fca00078efcff */
[----:B------:R2:W-:Y:S01]  /*21320*/  STL [R1+0x40], R2 ;  /* 0x0000400201007387 */ /* 0x0005e20000100800 */
[----:B------:R-:W-:Y:S05]  /*21330*/  @!P0 BRA `(.L_x_1527) ;  /* 0x0000000000408947 */ /* 0x000fea0003800000 */
[----:B--2---:R-:W-:Y:S01]  /*21340*/  MOV R2, 0x0 ;  /* 0x0000000000027802 */ /* 0x004fe20000000f00 */
[----:B------:R-:W-:Y:S01]  /*21350*/  ULDC.64 UR6, c[0x4][0xc0] ;  /* 0x0100300000067ab9 */ /* 0x000fe20000000a00 */
[----:B------:R-:W-:Y:S01]  /*21360*/  ULDC.64 UR8, c[0x4][0xc8] ;  /* 0x0100320000087ab9 */ /* 0x000fe20000000a00 */
[----:B------:R-:W-:Y:S01]  /*21370*/  ULDC.64 UR4, c[0x4][0x48] ;  /* 0x0100120000047ab9 */ /* 0x000fe20000000a00 */
[----:B------:R-:W-:Y:S01]  /*21380*/  IMAD.U32 R4, RZ, RZ, UR6 ;  /* 0x00000006ff047e24 */ /* 0x000fe2000f8e00ff */
[----:B------:R-:W-:Y:S01]  /*21390*/  MOV R12, 0x1 ;  /* 0x00000001000c7802 */ /* 0x000fe20000000f00 */
[----:B------:R-:W2:Y:S01]  /*213a0*/  LDC.64 R2, c[0x4][R2] ;  /* 0x0100000002027b82 */ /* 0x000ea20000000a00 */
[----:B-1----:R-:W-:Y:S02]  /*213b0*/  IMAD.U32 R5, RZ, RZ, UR7 ;  /* 0x00000007ff057e24 */ /* 0x002fe4000f8e00ff */
[----:B------:R-:W-:Y:S02]  /*213c0*/  IMAD.U32 R6, RZ, RZ, UR8 ;  /* 0x00000008ff067e24 */ /* 0x000fe4000f8e00ff */
[----:B0-----:R-:W-:-:S02]  /*213d0*/  IMAD.U32 R7, RZ, RZ, UR9 ;  /* 0x00000009ff077e24 */ /* 0x001fc4000f8e00ff */
[----:B------:R-:W-:Y:S02]  /*213e0*/  IMAD.U32 R10, RZ, RZ, UR4 ;  /* 0x00000004ff0a7e24 */ /* 0x000fe4000f8e00ff */
[----:B------:R-:W-:Y:S02]  /*213f0*/  IMAD.U32 R11, RZ, RZ, UR5 ;  /* 0x00000005ff0b7e24 */ /* 0x000fe4000f8e00ff */
[----:B------:R-:W-:Y:S02]  /*21400*/  IMAD.MOV.U32 R8, RZ, RZ, 0x70 ;  /* 0x00000070ff087424 */ /* 0x000fe400078e00ff */
[----:B------:R-:W-:-:S07]  /*21410*/  IMAD.MOV.U32 R13, RZ, RZ, RZ ;  /* 0x000000ffff0d7224 */ /* 0x000fce00078e00ff */
[----:B------:R-:W-:-:S07]  /*21420*/  LEPC R20, `(.L_x_1527) ;  /* 0x000000001014794e */ /* 0x000fce0000000000 */
[----:B--2---:R-:W-:Y:S05]  /*21430*/  CALL.ABS.NOINC R2 ;  /* 0x0000000002007343 */ /* 0x004fea0003c00000 */
.L_x_1527:
[----:B------:R-:W-:-:S05]  /*21440*/  VIADD R0, R18, 0x8000 ;  /* 0x0000800012007836 */ /* 0x000fca0000000000 */
[----:B------:R-:W-:-:S13]  /*21450*/  LOP3.LUT P0, RZ, R0, 0x1bf, RZ, 0xc0, !PT ;  /* 0x000001bf00ff7812 */ /* 0x000fda000780c0ff */
[----:B------:R-:W-:Y:S05]  /*21460*/  @!P0 BRA `(.L_x_1528) ;  /* 0x0000000000408947 */ /* 0x000fea0003800000 */
[----:B--2---:R-:W-:Y:S01]  /*21470*/  MOV R2, 0x0 ;  /* 0x0000000000027802 */ /* 0x004fe20000000f00 */
[----:B------:R-:W-:Y:S01]  /*21480*/  ULDC.64 UR6, c[0x4][0xc0] ;  /* 0x0100300000067ab9 */ /* 0x000fe20000000a00 */
[----:B------:R-:W-:Y:S01]  /*21490*/  ULDC.64 UR8, c[0x4][0xc8] ;  /* 0x0100320000087ab9 */ /* 0x000fe20000000a00 */
[----:B------:R-:W-:Y:S01]  /*214a0*/  ULDC.64 UR4, c[0x4][0x50] ;  /* 0x0100140000047ab9 */ /* 0x000fe20000000a00 */
[----:B------:R-:W-:Y:S02]  /*214b0*/  IMAD.U32 R4, RZ, RZ, UR6 ;  /* 0x00000006ff047e24 */ /* 0x000fe4000f8e00ff */
[----:B------:R-:W2:Y:S01]  /*214c0*/  LDC.64 R2, c[0x4][R2] ;  /* 0x0100000002027b82 */ /* 0x000ea20000000a00 */
[----:B-1----:R-:W-:Y:S02]  /*214d0*/  IMAD.U32 R5, RZ, RZ, UR7 ;  /* 0x00000007ff057e24 */ /* 0x002fe4000f8e00ff */
[----:B------:R-:W-:Y:S02]  /*214e0*/  IMAD.U32 R6, RZ, RZ, UR8 ;  /* 0x00000008ff067e24 */ /* 0x000fe4000f8e00ff */
[----:B0-----:R-:W-:-:S02]  /*214f0*/  IMAD.U32 R7, RZ, RZ, UR9 ;  /* 0x00000009ff077e24 */ /* 0x001fc4000f8e00ff */
[----:B------:R-:W-:Y:S02]  /*21500*/  IMAD.U32 R10, RZ, RZ, UR4 ;  /* 0x00000004ff0a7e24 */ /* 0x000fe4000f8e00ff */
[----:B------:R-:W-:Y:S02]  /*21510*/  IMAD.U32 R11, RZ, RZ, UR5 ;  /* 0x00000005ff0b7e24 */ /* 0x000fe4000f8e00ff */
[----:B------:R-:W-:Y:S02]  /*21520*/  IMAD.MOV.U32 R8, RZ, RZ, 0x70 ;  /* 0x00000070ff087424 */ /* 0x000fe400078e00ff */
[----:B------:R-:W-:Y:S02]  /*21530*/  IMAD.MOV.U32 R12, RZ, RZ, 0x1 ;  /* 0x00000001ff0c7424 */ /* 0x000fe400078e00ff */
[----:B------:R-:W-:-:S07]  /*21540*/  IMAD.MOV.U32 R13, RZ, RZ, RZ ;  /* 0x000000ffff0d7224 */ /* 0x000fce00078e00ff */
[----:B------:R-:W-:-:S07]  /*21550*/  LEPC R20, `(.L_x_1528) ;  /* 0x000000001014794e */ /* 0x000fce0000000000 */
[----:B--2---:R-:W-:Y:S05]  /*21560*/  CALL.ABS.NOINC R2 ;  /* 0x0000000002007343 */ /* 0x004fea0003c00000 */
.L_x_1528:
[----:B------:R-:W-:-:S13]  /*21570*/  LOP3.LUT P6, RZ, R17, 0x3ff, RZ, 0xc0, !PT ;  /* 0x000003ff11ff7812 */ /* 0x000fda00078cc0ff */
[----:B------:R-:W-:Y:S05]  /*21580*/  @!P6 BRA `(.L_x_1529) ;  /* 0x000000000040e947 */ /* 0x000fea0003800000 */
[----:B--2---:R-:W-:Y:S01]  /*21590*/  MOV R2, 0x0 ;  /* 0x0000000000027802 */ /* 0x004fe20000000f00 */
[----:B------:R-:W-:Y:S01]  /*215a0*/  ULDC.64 UR4, c[0x4][0xc0] ;  /* 0x0100300000047ab9 */ /* 0x000fe20000000a00 */
[----:B------:R-:W-:Y:S01]  /*215b0*/  ULDC.64 UR6, c[0x4][0xc8] ;  /* 0x0100320000067ab9 */ /* 0x000fe20000000a00 */
[----:B------:R-:W-:Y:S01]  /*215c0*/  ULDC.64 UR8, c[0x4][0x58] ;  /* 0x0100160000087ab9 */ /* 0x000fe20000000a00 */
[----:B------:R-:W-:Y:S01]  /*215d0*/  IMAD.U32 R4, RZ, RZ, UR4 ;  /* 0x00000004ff047e24 */ /* 0x000fe2000f8e00ff */
[----:B------:R-:W-:Y:S01]  /*215e0*/  MOV R11, UR9 ;  /* 0x00000009000b7c02 */ /* 0x000fe20008000f00 */
[----:B------:R-:W2:Y:S01]  /*215f0*/  LDC.64 R2, c[0x4][R2] ;  /* 0x0100000002027b82 */ /* 0x000ea20000000a00 */
[----:B-1----:R-:W-:Y:S02]  /*21600*/  IMAD.U32 R5, RZ, RZ, UR5 ;  /* 0x00000005ff057e24 */ /* 0x002fe4000f8e00ff */
[----:B------:R-:W-:Y:S02]  /*21610*/  IMAD.U32 R6, RZ, RZ, UR6 ;  /* 0x00000006ff067e24 */ /* 0x000fe4000f8e00ff */
[----:B0-----:R-:W-:-:S02]  /*21620*/  IMAD.U32 R7, RZ, RZ, UR7 ;  /* 0x00000007ff077e24 */ /* 0x001fc4000f8e00ff */
[----:B------:R-:W-:Y:S02]  /*21630*/  IMAD.U32 R10, RZ, RZ, UR8 ;  /* 0x00000008ff0a7e24 */ /* 0x000fe4000f8e00ff */
[----:B------:R-:W-:Y:S02]  /*21640*/  IMAD.MOV.U32 R8, RZ, RZ, 0x70 ;  /* 0x00000070ff087424 */ /* 0x000fe400078e00ff */
[----:B------:R-:W-:Y:S02]  /*21650*/  IMAD.MOV.U32 R12, RZ, RZ, 0x1 ;  /* 0x00000001ff0c7424 */ /* 0x000fe400078e00ff */
[----:B------:R-:W-:-:S07]  /*21660*/  IMAD.MOV.U32 R13, RZ, RZ, RZ ;  /* 0x000000ffff0d7224 */ /* 0x000fce00078e00ff */
[----:B------:R-:W-:-:S07]  /*21670*/  LEPC R20, `(.L_x_1529) ;  /* 0x000000001014794e */ /* 0x000fce0000000000 */
[----:B--2---:R-:W-:Y:S05]  /*21680*/  CALL.ABS.NOINC R2 ;  /* 0x0000000002007343 */ /* 0x004fea0003c00000 */
.L_x_1529:
[----:B--2---:R-:W2:Y:S01]  /*21690*/  LDL.LU R2, [R1+0x4] ;  /* 0x0000040001027983 */ /* 0x004ea20000300800 */
[----:B------:R-:W3:Y:S01]  /*216a0*/  LDC R0, c[0x0][0x428] ;  /* 0x00010a00ff007b82 */ /* 0x000ee20000000800 */
[----:B------:R-:W-:Y:S02]  /*216b0*/  ULDC.64 UR4, c[0x0][0x9f8] ;  /* 0x00027e0000047ab9 */ /* 0x000fe40000000a00 */
[----:B------:R-:W4:Y:S04]  /*216c0*/  LDL R18, [R1+0x8] ;  /* 0x0000080001127983 */ /* 0x000f280000100800 */
[----:B------:R-:W1:Y:S01]  /*216d0*/  LDL R17, [R1+0xc] ;  /* 0x00000c0001117983 */ /* 0x000e620000100800 */
[----:B---3--:R-:W-:-:S13]  /*216e0*/  ISETP.NE.AND P0, PT, R0, 0x1, PT ;  /* 0x000000010000780c */ /* 0x008fda0003f05270 */
[----:B------:R-:W3:Y:S01]  /*216f0*/  @P0 LDC R3, c[0x0][0x430] ;  /* 0x00010c00ff030b82 */ /* 0x000ee20000000800 */
[----:B--2---:R-:W-:-:S07]  /*21700*/  IMAD R4, R2, 0x80, R19 ;  /* 0x0000008002047824 */ /* 0x004fce00078e0213 */
[----:B------:R-:W2:Y:S01]  /*21710*/  @P0 LDC R2, c[0x0][0x42c] ;  /* 0x00010b00ff020b82 */ /* 0x000ea20000000800 */
[----:B----4-:R-:W-:Y:S02]  /*21720*/  IMAD.MOV.U32 R0, RZ, RZ, R18 ;  /* 0x000000ffff007224 */ /* 0x010fe400078e0012 */
[----:B-1----:R-:W-:Y:S02]  /*21730*/  IMAD.MOV.U32 R5, RZ, RZ, R17 ;  /* 0x000000ffff057224 */ /* 0x002fe400078e0011 */
[----:B--2---:R-:W-:Y:S02]  /*21740*/  @P0 IMAD.HI.U32 R2, R18, R2, RZ ;  /* 0x0000000212020227 */ /* 0x004fe400078e00ff */
[----:B------:R-:W1:Y:S03]  /*21750*/  S2R R18, SR_TID.X ;  /* 0x0000000000127919 */ /* 0x000e660000002100 */
[----:B---3--:R-:W-:-:S02]  /*21760*/  @P0 SHF.R.U32.HI R0, RZ, R3, R2 ;  /* 0x00000003ff000219 */ /* 0x008fc40000011602 */
[----:B------:R-:W-:-:S04]  /*21770*/  ISETP.NE.U32.AND P0, PT, RZ, UR4, PT ;  /* 0x00000004ff007c0c */ /* 0x000fc8000bf05070 */
[----:B------:R-:W-:Y:S01]  /*21780*/  ISETP.NE.AND.EX P0, PT, RZ, UR5, PT, P0 ;  /* 0x00000005ff007c0c */ /* 0x000fe2000bf05300 */
[----:B------:R-:W-:-:S12]  /*21790*/  ULDC.64 UR4, c[0x0][0xa00] ;  /* 0x0002800000047ab9 */ /* 0x000fd80000000a00 */
[----:B------:R-:W2:Y:S01]  /*217a0*/  @P0 LDC.64 R2, c[0x0][0x9f8] ;  /* 0x00027e00ff020b82 */ /* 0x000ea20000000a00 */
[----:B-1----:R-:W-:Y:S01]  /*217b0*/  LOP3.LUT R18, R18, 0x7f, RZ, 0xc0, !PT ;  /* 0x0000007f12127812 */ /* 0x002fe200078ec0ff */
[----:B--2---:R-:W-:-:S05]  /*217c0*/  @P0 IMAD.WIDE R2, R17, 0x4, R2 ;  /* 0x0000000411020825 */ /* 0x004fca00078e0202 */
[----:B------:R1:W2:Y:S01]  /*217d0*/  @P0 LDG.E R5, desc[UR46][R2.64] ;  /* 0x0000002e02050981 */ /* 0x0002a2000c1e1900 */
[----:B------:R-:W-:Y:S02]  /*217e0*/  ISETP.NE.AND P1, PT, R18, RZ, PT ;  /* 0x000000ff1200720c */ /* 0x000fe40003f25270 */
[----:B------:R-:W-:Y:S02]  /*217f0*/  ISETP.NE.U32.AND P0, PT, RZ, UR4, PT ;  /* 0x00000004ff007c0c */ /* 0x000fe4000bf05070 */
[----:B------:R-:W-:Y:S02]  /*21800*/  PLOP3.LUT P3, PT, P1, PT, PT, 0x8, 0x0 ;  /* 0x000000000000781c */ /* 0x000fe40000f6e170 */
[----:B------:R-:W-:-:S04]  /*21810*/  ISETP.NE.AND.EX P2, PT, RZ, UR5, PT, P0 ;  /* 0x00000005ff007c0c */ /* 0x000fc8000bf45300 */
[----:B-1----:R-:W-:-:S03]  /*21820*/  SEL R3, R17, RZ, !P2 ;  /* 0x000000ff11037207 */ /* 0x002fc60005000000 */
[----:B------:R-:W-:-:S05]  /*21830*/  VOTEU.ALL UP1, P1 ;  /* 0x00000000003f7886 */ /* 0x000fca0000820000 */
[----:B------:R-:W-:-:S04]  /*21840*/  @!UP1 UIADD3 UR8, UP0, UR42, 0x270, URZ ;  /* 0x000002702a089890 */ /* 0x000fc8000ff1e03f */
[----:B------:R-:W-:-:S03]  /*21850*/  @!UP1 UIADD3.X UR9, URZ, UR43, URZ, UP0, !UPT ;  /* 0x0000002b3f099290 */ /* 0x000fc600087fe43f */
[----:B------:R-:W-:Y:S01]  /*21860*/  VOTEU.ALL UP0, P1 ;  /* 0x00000000003f7886 */ /* 0x000fe20000800000 */
[----:B--2---:R1:W-:Y:S08]  /*21870*/  STL [R1+0x20], R5 ;  /* 0x0000200501007387 */ /* 0x0043f00000100800 */
.L_x_1530:
        /* <DEDUP_REMOVED lines=10> */
[----:B--2---:R-:W-:Y:S05]  /*21920*/  @P3 BRA.U.ANY `(.L_x_1530) ;  /* 0xfffffffd00d43947 */ /* 0x004fea000393ffff */
[----:B------:R-:W-:Y:S01]  /*21930*/  PLOP3.LUT P2, PT, P1, PT, PT, 0x8, 0x0 ;  /* 0x000000000000781c */ /* 0x000fe20000f4e170 */
[----:B------:R-:W-:Y:S01]  /*21940*/  VOTEU.ALL UP0, P1 ;  /* 0x00000000003f7886 */ /* 0x000fe20000800000 */
[----:B------:R-:W-:-:S11]  /*21950*/  UMOV UR4, 0x80 ;  /* 0x0000008000047882 */ /* 0x000fd60000000000 */
.L_x_1531:
        /* <DEDUP_REMOVED lines=9> */
[----:B--2---:R-:W-:Y:S05]  /*219f0*/  @P2 BRA.U.ANY `(.L_x_1531) ;  /* 0xfffffffd00d82947 */ /* 0x004fea000393ffff */
[----:B------:R-:W2:Y:S01]  /*21a00*/  LDL R17, [R1+0x20] ;  /* 0x0000200001117983 */ /* 0x000ea20000100800 */
[----:B0-----:R-:W0:Y:S01]  /*21a10*/  LDC.64 R6, c[0x0][0x3f8] ;  /* 0x0000fe00ff067b82 */ /* 0x001e220000000a00 */
        /* <DEDUP_REMOVED lines=8> */
[----:B-1----:R-:W1:Y:S02]  /*21aa0*/  S2R R5, SR_TID.X ;  /* 0x0000000000057919 */ /* 0x002e640000002100 */
[----:B-1----:R-:W-:-:S04]  /*21ab0*/  SHF.R.U32.HI R5, RZ, 0x5, R5 ;  /* 0x00000005ff057819 */ /* 0x002fc80000011605 */
[----:B------:R-:W-:-:S05]  /*21ac0*/  LOP3.LUT R5, R5, 0x3, RZ, 0xc0, !PT ;  /* 0x0000000305057812 */ /* 0x000fca00078ec0ff */
[----:B------:R1:W2:Y:S02]  /*21ad0*/  SHFL.IDX PT, R14, R5, RZ, 0x1f ;  /* 0x00001fff050e7589 */ /* 0x0002a400000e0000 */
.L_x_1784:
[----:B--2---:R-:W-:Y:S02]  /*21ae0*/  ISETP.NE.AND P0, PT, R14, RZ, PT ;  /* 0x000000ff0e00720c */ /* 0x004fe40003f05270 */
[----:B------:R-:W-:-:S11]  /*21af0*/  PLOP3.LUT P6, PT, PT, PT, PT, 0x8, 0x0 ;  /* 0x000000000000781c */ /* 0x000fd60003fce170 */
[----:B------:R-:W-:Y:S05]  /*21b00*/  @P0 BRA `(.L_x_1533) ;  /* 0x00000008000c0947 */ /* 0x000fea0003800000 */
[----:B------:R-:W-:-:S03]  /*21b10*/  UMOV UR4, 0xffffffff ;  /* 0xffffffff00047882 */ /* 0x000fc60000000000 */
[----:B------:R-:W-:Y:S05]  /*21b20*/  BRA.DIV UR4, `(.L_x_1534) ;  /* 0x0000006e04ec7947 */ /* 0x000fea000b800000 */
[----:B------:R-:W-:-:S13]  /*21b30*/  ELECT P6, URZ, PT ;  /* 0x00000000003f782f */ /* 0x000fda00038c0000 */
.L_x_1787:
[----:B------:R-:W-:Y:S05]  /*21b40*/  @!P6 BRA `(.L_x_1535) ;  /* 0x000000040080e947 */ /* 0x000fea0003800000 */
[----:B------:R-:W-:Y:S01]  /*21b50*/  ISETP.NE.U32.AND P0, PT, R6, RZ, PT ;  /* 0x000000ff0600720c */ /* 0x000fe20003f05070 */
[----:B------:R-:W-:-:S03]  /*21b60*/  VIADD R8, R16, 0xffffffff ;  /* 0xffffffff10087836 */ /* 0x000fc60000000000 */
[----:B------:R-:W-:-:S13]  /*21b70*/  ISETP.NE.AND.EX P0, PT, R7, RZ, PT, P0 ;  /* 0x000000ff0700720c */ /* 0x000fda0003f05300 */
[----:B------:R-:W-:Y:S05]  /*21b80*/  @!P0 BRA `(.L_x_1536) ;  /* 0x0000000000488947 */ /* 0x000fea0003800000 */
[----:B------:R-:W2:Y:S01]  /*21b90*/  LDC R9, c[0x0][0x41c] ;  /* 0x00010700ff097b82 */ /* 0x000ea20000000800 */
[----:B------:R-:W-:Y:S01]  /*21ba0*/  IMAD.MOV.U32 R2, RZ, RZ, R8 ;  /* 0x000000ffff027224 */ /* 0x000fe200078e0008 */
[----:B------:R-:W-:Y:S01]  /*21bb0*/  ULDC.64 UR4, c[0x0][0x408] ;  /* 0x0001020000047ab9 */ /* 0x000fe20000000a00 */
[----:B--2---:R-:W-:-:S13]  /*21bc0*/  ISETP.NE.AND P0, PT, R9, 0x1, PT ;  /* 0x000000010900780c */ /* 0x004fda0003f05270 */
[----:B------:R-:W2:Y:S02]  /*21bd0*/  @P0 LDC.64 R10, c[0x0][0x420] ;  /* 0x00010800ff0a0b82 */ /* 0x000ea40000000a00 */
[----:B--2---:R-:W-:-:S05]  /*21be0*/  @P0 IMAD.HI.U32 R10, R8, R10, RZ ;  /* 0x0000000a080a0227 */ /* 0x004fca00078e00ff */
[----:B------:R-:W-:-:S04]  /*21bf0*/  @P0 SHF.R.U32.HI R2, RZ, R11, R10 ;  /* 0x0000000bff020219 */ /* 0x000fc8000001160a */
[--C-:B------:R-:W-:Y:S01]  /*21c00*/  SHF.R.S32.HI R11, RZ, 0x1f, R2.reuse ;  /* 0x0000001fff0b7819 */ /* 0x100fe20000011402 */
[--C-:B-1----:R-:W-:Y:S02]  /*21c10*/  IMAD.MOV R5, RZ, RZ, -R2.reuse ;  /* 0x000000ffff057224 */ /* 0x102fe400078e0a02 */
[----:B------:R-:W-:Y:S02]  /*21c20*/  IMAD.MOV.U32 R10, RZ, RZ, R2 ;  /* 0x000000ffff0a7224 */ /* 0x000fe400078e0002 */
        /* <DEDUP_REMOVED lines=8> */
.L_x_1536:
[----:B-1----:R-:W3:Y:S01]  /*21cb0*/  LDL R5, [R1+0x10] ;  /* 0x0000100001057983 */ /* 0x002ee20000100800 */
[----:B------:R-:W-:-:S03]  /*21cc0*/  MOV R9, 0x400 ;  /* 0x0000040000097802 */ /* 0x000fc60000000f00 */
[----:B--2---:R-:W2:Y:S01]  /*21cd0*/  LDL R7, [R1+0x18] ;  /* 0x0000180001077983 */ /* 0x004ea20000100800 */
[----:B------:R-:W1:Y:S01]  /*21ce0*/  S2R R10, SR_CgaCtaId ;  /* 0x00000000000a7919 */ /* 0x000e620000008800 */
[----:B------:R-:W4:Y:S01]  /*21cf0*/  S2R R6, SR_TID.X ;  /* 0x0000000000067919 */ /* 0x000f220000002100 */
[----:B-1----:R-:W-:Y:S02]  /*21d00*/  LEA R9, R10, R9, 0x18 ;  /* 0x000000090a097211 */ /* 0x002fe400078ec0ff */
[----:B----4-:R-:W-:-:S04]  /*21d10*/  LOP3.LUT R6, R6, 0x7f, RZ, 0xc0, !PT ;  /* 0x0000007f06067812 */ /* 0x010fc800078ec0ff */
[----:B------:R-:W-:Y:S01]  /*21d20*/  ISETP.NE.AND P0, PT, R6, RZ, PT ;  /* 0x000000ff0600720c */ /* 0x000fe20003f05270 */
[----:B---3--:R-:W-:Y:S01]  /*21d30*/  IMAD R5, R5, 0x8, R9 ;  /* 0x0000000805057824 */ /* 0x008fe200078e0209 */
[----:B--2---:R-:W-:-:S04]  /*21d40*/  SHF.L.U32 R7, R7, 0x1f, RZ ;  /* 0x0000001f07077819 */ /* 0x004fc800000006ff */
[----:B------:R-:W1:Y:S02]  /*21d50*/  SYNCS.PHASECHK.TRANS64.TRYWAIT P2, [R5+URZ+0x28480], R7 ;  /* 0x02848007050075a7 */ /* 0x000e64000804017f */
[----:B-1----:R-:W-:Y:S05]  /*21d60*/  @!P2 BRA `(.L_x_1537) ;  /* 0x0000006c007ca947 */ /* 0x002fea0003800000 */
.L_x_1788:
        /* <DEDUP_REMOVED lines=8> */
.L_x_1538:
        /* <DEDUP_REMOVED lines=16> */
[----:B------:R-:W-:Y:S01]  /*21ef0*/  R2UR UR14, R6 ;  /* 0x00000000060e72ca */ /* 0x000fe200000e0000 */
[----:B---3--:R-:W-:-:S05]  /*21f00*/  IMAD R8, R8, 0x40, R9 ;  /* 0x0000004008087824 */ /* 0x008fca00078e0209 */
        /* <DEDUP_REMOVED lines=9> */
.L_x_1789:
        /* <DEDUP_REMOVED lines=8> */
.L_x_1540:
        /* <DEDUP_REMOVED lines=19> */
.L_x_1535:
[----:B------:R-:W3:Y:S01]  /*22150*/  LDL.LU R6, [R1+0x8] ;  /* 0x0000080001067983 */ /* 0x000ee20000300800 */
[----:B-12---:R-:W-:Y:S01]  /*22160*/  MOV R7, 0x400 ;  /* 0x0000040000077802 */ /* 0x006fe20000000f00 */
        /* <DEDUP_REMOVED lines=10> */
[----:B------:R-:W-:Y:S02]  /*22210*/  R2UR UR16, R7 ;  /* 0x00000000071072ca */ /* 0x000fe400000e0000 */
[----:B------:R-:W-:Y:S01]  /*22220*/  @P0 MOV R5, 0x8000 ;  /* 0x0000800000050802 */ /* 0x000fe20000000f00 */
[----:B------:R-:W-:Y:S10]  /*22230*/  BAR.SYNC.DEFER_BLOCKING 0x8, 0x120 ;  /* 0x0204800000007b1d */ /* 0x000ff40000010000 */
        /* <DEDUP_REMOVED lines=11> */
[----:B---3--:R-:W-:-:S02]  /*222f0*/  @P0 R2UR UR12, R6 ;  /* 0x00000000060c02ca */ /* 0x008fc400000e0000 */
[----:B------:R-:W-:-:S11]  /*22300*/  @P0 R2UR UR20, R6 ;  /* 0x00000000061402ca */ /* 0x000fd600000e0000 */
[----:B------:R2:W-:Y:S02]  /*22310*/  UTMALDG.4D [UR8], [UR4], desc[UR6] ;  /* 0x00000608040075b4 */ /* 0x0005e40008019000 */
[----:B------:R2:W-:Y:S02]  /*22320*/  UTMALDG.4D [UR16], [UR4], desc[UR14] ;  /* 0x00000e10040075b4 */ /* 0x0005e40008019000 */
[----:B--2---:R-:W-:Y:S01]  /*22330*/  NOP ;  /* 0x0000000000007918 */ /* 0x004fe20000000000 */
.L_x_1533:
[----:B------:R-:W2:Y:S01]  /*22340*/  LDL.LU R6, [R1+0x44] ;  /* 0x0000440001067983 */ /* 0x000ea20000300800 */
[----:B------:R-:W-:Y:S01]  /*22350*/  MOV R4, 0x400 ;  /* 0x0000040000047802 */ /* 0x000fe20000000f00 */
[----:B------:R-:W-:Y:S01]  /*22360*/  BSSY B0, `(.L_x_1541) ;  /* 0x000000b000007945 */ /* 0x000fe20003800000 */
[----:B-1----:R-:W1:Y:S02]  /*22370*/  S2R R5, SR_CgaCtaId ;  /* 0x0000000000057919 */ /* 0x002e640000008800 */
[----:B-1----:R-:W-:Y:S01]  /*22380*/  LEA R4, R5, R4, 0x18 ;  /* 0x0000000405047211 */ /* 0x002fe200078ec0ff */
[----:B--2---:R-:W-:-:S05]  /*22390*/  VIADD R6, R6, 0x1 ;  /* 0x0000000106067836 */ /* 0x004fca0000000000 */
[----:B------:R-:W-:Y:S01]  /*223a0*/  LEA.HI R3, R6, R6, RZ, 0x1 ;  /* 0x0000000606037211 */ /* 0x000fe200078f08ff */
[----:B------:R1:W-:Y:S03]  /*223b0*/  STL [R1+0x44], R6 ;  /* 0x0000440601007387 */ /* 0x0003e60000100800 */
[----:B------:R-:W-:-:S05]  /*223c0*/  LOP3.LUT R3, R3, 0xfffffffe, RZ, 0xc0, !PT ;  /* 0xfffffffe03037812 */ /* 0x000fca00078ec0ff */
[----:B------:R-:W-:-:S05]  /*223d0*/  IMAD.IADD R3, R6, 0x1, -R3 ;  /* 0x0000000106037824 */ /* 0x000fca00078e0a03 */
[----:B------:R-:W-:-:S04]  /*223e0*/  SHF.L.U32 R3, R3, 0x1f, RZ ;  /* 0x0000001f03037819 */ /* 0x000fc800000006ff */
[----:B------:R-:W2:Y:S02]  /*223f0*/  SYNCS.PHASECHK.TRANS64.TRYWAIT P0, [R4+URZ+0x28420], R3 ;  /* 0x02842003040075a7 */ /* 0x000ea4000800017f */
[----:B-12---:R-:W-:Y:S05]  /*22400*/  @!P0 BRA `(.L_x_1542) ;  /* 0x0000006400fc8947 */ /* 0x006fea0003800000 */
.L_x_1790:
[----:B------:R-:W-:Y:S05]  /*22410*/  BSYNC B0 ;  /* 0x0000000000007941 */ /* 0x000fea0003800000 */
.L_x_1541:
[----:B-1----:R-:W2:Y:S01]  /*22420*/  LDL R4, [R1+0x28] ;  /* 0x0000280001047983 */ /* 0x002ea20000100800 */
[----:B------:R-:W-:-:S05]  /*22430*/  VIADD R3, R16, 0xfffffffe ;  /* 0xfffffffe10037836 */ /* 0x000fca0000000000 */
[----:B--2---:R-:W-:-:S13]  /*22440*/  ISETP.GE.AND P0, PT, R3, R4, PT ;  /* 0x000000040300720c */ /* 0x004fda0003f06270 */
[----:B------:R-:W-:Y:S05]  /*22450*/  @!P0 BRA `(.L_x_1543) ;  /* 0x0000001000088947 */ /* 0x000fea0003800000 */
[----:B------:R1:W5:Y:S04]  /*22460*/  LDL.LU R8, [R1+0x10] ;  /* 0x0000100001087983 */ /* 0x0003680000300800 */
[----:B------:R1:W5:Y:S02]  /*22470*/  LDL.LU R9, [R1+0x18] ;  /* 0x0000180001097983 */ /* 0x0003640000300800 */
.L_x_1565:
[----:B-----5:R-:W-:Y:S01]  /*22480*/  VIADD R5, R8, 0x1 ;  /* 0x0000000108057836 */ /* 0x020fe20000000000 */
[----:B------:R-:W-:Y:S05]  /*22490*/  YIELD ;  /* 0x0000000000007946 */ /* 0x000fea0003800000 */
[----:B------:R-:W-:Y:S01]  /*224a0*/  ISETP.NE.AND P0, PT, R5, 0x2, PT ;  /* 0x000000020500780c */ /* 0x000fe20003f05270 */
[----:B------:R-:W-:Y:S03]  /*224b0*/  BSSY B0, `(.L_x_1544) ;  /* 0x0000090000007945 */ /* 0x000fe60003800000 */
[----:B--2---:R-:W-:-:S02]  /*224c0*/  SEL R4, RZ, 0x1, P0 ;  /* 0x00000001ff047807 */ /* 0x004fc40000000000 */
[----:B------:R-:W-:Y:S02]  /*224d0*/  SEL R12, R5, RZ, P0 ;  /* 0x000000ff050c7207 */ /* 0x000fe40000000000 */
        /* <DEDUP_REMOVED lines=28> */
.L_x_1546:
[----:B---3--:R-:W3:Y:S01]  /*226a0*/  S2R R6, SR_CgaCtaId ;  /* 0x0000000000067919 */ /* 0x008ee20000008800 */
[----:B------:R-:W-:Y:S01]  /*226b0*/  MOV R5, 0x400 ;  /* 0x0000040000057802 */ /* 0x000fe20000000f00 */
[----:B------:R-:W-:Y:S01]  /*226c0*/  BSSY B1, `(.L_x_1547) ;  /* 0x0000009000017945 */ /* 0x000fe20003800000 */
[----:B------:R-:W4:Y:S02]  /*226d0*/  S2R R4, SR_TID.X ;  /* 0x0000000000047919 */ /* 0x000f240000002100 */
[----:B---3--:R-:W-:Y:S02]  /*226e0*/  LEA R5, R6, R5, 0x18 ;  /* 0x0000000506057211 */ /* 0x008fe400078ec0ff */
[----:B----4-:R-:W-:-:S03]  /*226f0*/  LOP3.LUT R4, R4, 0x7f, RZ, 0xc0, !PT ;  /* 0x0000007f04047812 */ /* 0x010fc600078ec0ff */
[----:B------:R-:W-:Y:S01]  /*22700*/  IMAD R6, R12, 0x8, R5 ;  /* 0x000000080c067824 */ /* 0x000fe200078e0205 */
[----:B------:R-:W-:Y:S02]  /*22710*/  SHF.L.U32 R5, R11, 0x1f, RZ ;  /* 0x0000001f0b057819 */ /* 0x000fe400000006ff */
[----:B------:R-:W-:Y:S02]  /*22720*/  ISETP.NE.AND P2, PT, R4, RZ, PT ;  /* 0x000000ff0400720c */ /* 0x000fe40003f45270 */
[----:B------:R-:W3:Y:S02]  /*22730*/  SYNCS.PHASECHK.TRANS64.TRYWAIT P0, [R6+URZ+0x28480], R5 ;  /* 0x02848005060075a7 */ /* 0x000ee4000800017f */
[----:B---3--:R-:W-:Y:S09]  /*22740*/  @!P0 BRA `(.L_x_1548) ;  /* 0x00000064004c8947 */ /* 0x008ff20003800000 */
.L_x_1791:
[----:B------:R-:W-:Y:S05]  /*22750*/  BSYNC B1 ;  /* 0x0000000000017941 */ /* 0x000fea0003800000 */
.L_x_1547:
        /* <DEDUP_REMOVED lines=9> */
.L_x_1550:
[----:B------:R-:W-:Y:S05]  /*227f0*/  BSYNC B1 ;  /* 0x0000000000017941 */ /* 0x000fea0003800000 */
.L_x_1549:
[----:B------:R-:W4:Y:S04]  /*22800*/  LDL R4, [R1+0x10] ;  /* 0x0000100001047983 */ /* 0x000f280000100800 */
[----:B------:R-:W3:Y:S01]  /*22810*/  LDL R7, [R1+0x2c] ;  /* 0x00002c0001077983 */ /* 0x000ee20000100800 */
[----:B------:R-:W-:Y:S01]  /*22820*/  IMAD.MOV.U32 R15, RZ, RZ, RZ ;  /* 0x000000ffff0f7224 */ /* 0x000fe200078e00ff */
[----:B--2---:R-:W-:Y:S01]  /*22830*/  MOV R11, 0x400 ;  /* 0x00000400000b7802 */ /* 0x004fe20000000f00 */
[----:B------:R-:W-:Y:S01]  /*22840*/  UIADD3 UR4, UP0, UR42, 0x470, URZ ;  /* 0x000004702a047890 */ /* 0x000fe2000ff1e03f */
[----:B------:R-:W2:Y:S01]  /*22850*/  S2R R12, SR_CgaCtaId ;  /* 0x00000000000c7919 */ /* 0x000ea20000008800 */
[----:B------:R-:W-:Y:S01]  /*22860*/  PLOP3.LUT P0, PT, PT, PT, PT, 0x80, 0x0 ;  /* 0x000000000000781c */ /* 0x000fe20003f0f070 */
[----:B------:R-:W-:Y:S01]  /*22870*/  UMOV UR6, 0x0 ;  /* 0x0000000000067882 */ /* 0x000fe20000000000 */
[----:B------:R-:W-:Y:S01]  /*22880*/  R2UR UR10, R15 ;  /* 0x000000000f0a72ca */ /* 0x000fe200000e0000 */
[----:B------:R-:W-:Y:S01]  /*22890*/  UIADD3.X UR5, URZ, UR43, URZ, UP0, !UPT ;  /* 0x0000002b3f057290 */ /* 0x000fe200087fe43f */
[----:B------:R-:W-:Y:S01]  /*228a0*/  UMOV UR7, 0x14f00000 ;  /* 0x14f0000000077882 */ /* 0x000fe20000000000 */
[----:B--2---:R-:W-:-:S05]  /*228b0*/  LEA R11, R12, R11, 0x18 ;  /* 0x0000000b0c0b7211 */ /* 0x004fca00078ec0ff */
[----:B----4-:R-:W-:Y:S02]  /*228c0*/  IMAD R4, R4, 0x4000, R11 ;  /* 0x0000400004047824 */ /* 0x010fe400078e020b */
[----:B---3--:R-:W-:Y:S02]  /*228d0*/  IMAD R10, R10, 0x40, R7 ;  /* 0x000000400a0a7824 */ /* 0x008fe400078e0207 */
[----:B------:R-:W-:Y:S02]  /*228e0*/  VIADD R7, R6, 0x28470 ;  /* 0x0002847006077836 */ /* 0x000fe40000000000 */
[----:B------:R-:W-:-:S07]  /*228f0*/  VIADD R11, R4, 0x10000 ;  /* 0x00010000040b7836 */ /* 0x000fce0000000000 */
.L_x_1551:
        /* <DEDUP_REMOVED lines=10> */
[----:B------:R-:W-:Y:S01]  /*229a0*/  IMAD.MOV.U32 R14, RZ, RZ, 0x80 ;  /* 0x00000080ff0e7424 */ /* 0x000fe200078e00ff */
[----:B------:R-:W-:Y:S01]  /*229b0*/  PLOP3.LUT P0, PT, PT, PT, PT, 0x80, 0x0 ;  /* 0x000000000000781c */ /* 0x000fe20003f0f070 */
[----:B------:R-:W-:Y:S01]  /*229c0*/  UMOV UR6, 0x0 ;  /* 0x0000000000067882 */ /* 0x000fe20000000000 */
[----:B------:R-:W-:Y:S01]  /*229d0*/  IADD3 R11, R4, 0x12000, RZ ;  /* 0x00012000040b7810 */ /* 0x000fe20007ffe0ff */
[----:B------:R-:W-:Y:S01]  /*229e0*/  UMOV UR7, 0x14f00000 ;  /* 0x14f0000000077882 */ /* 0x000fe20000000000 */
[----:B------:R-:W-:-:S15]  /*229f0*/  R2UR UR10, R14 ;  /* 0x000000000e0a72ca */ /* 0x000fde00000e0000 */
.L_x_1552:
        /* <DEDUP_REMOVED lines=10> */
[----:B------:R-:W2:Y:S01]  /*22aa0*/  SYNCS.PHASECHK.TRANS64.TRYWAIT P0, [R6+URZ+0x28440], R5 ;  /* 0x02844005060075a7 */ /* 0x000ea2000800017f */
[----:B------:R-:W-:Y:S04]  /*22ab0*/  BSSY B1, `(.L_x_1553) ;  /* 0x0000002000017945 */ /* 0x000fe80003800000 */
[----:B--2---:R-:W-:Y:S05]  /*22ac0*/  @!P0 BRA `(.L_x_1554) ;  /* 0x0000006000808947 */ /* 0x004fea0003800000 */
.L_x_1792:
[----:B------:R-:W-:Y:S05]  /*22ad0*/  BSYNC B1 ;  /* 0x0000000000017941 */ /* 0x000fea0003800000 */
.L_x_1553:
[----:B------:R-:W-:Y:S01]  /*22ae0*/  BSSY B1, `(.L_x_1555) ;  /* 0x000000b000017945 */ /* 0x000fe20003800000 */
[----:B------:R-:W-:Y:S02]  /*22af0*/  IMAD.MOV.U32 R12, RZ, RZ, 0x0 ;  /* 0x00000000ff0c7424 */ /* 0x000fe400078e00ff */
[----:B------:R-:W-:Y:S01]  /*22b00*/  IMAD.MOV.U32 R13, RZ, RZ, 0x14f00000 ;  /* 0x14f00000ff0d7424 */ /* 0x000fe200078e00ff */
[----:B------:R-:W-:Y:S06]  /*22b10*/  @P2 BRA `(.L_x_1556) ;  /* 0x00000000001c2947 */ /* 0x000fec0003800000 */
[----:B------:R-:W3:Y:S01]  /*22b20*/  S2R R7, SR_TID.X ;  /* 0x0000000000077919 */ /* 0x000ee20000002100 */
[----:B--2---:R-:W-:-:S04]  /*22b30*/  IMAD.MOV.U32 R5, RZ, RZ, 0x4000 ;  /* 0x00004000ff057424 */ /* 0x004fc800078e00ff */
[----:B------:R4:W-:Y:S01]  /*22b40*/  SYNCS.ARRIVE.TRANS64 RZ, [R6+URZ+0x28430], R5 ;  /* 0x0284300506ff79a7 */ /* 0x0009e2000800003f */
[----:B---3--:R-:W-:-:S04]  /*22b50*/  LOP3.LUT R7, R7, 0x1f, RZ, 0xc0, !PT ;  /* 0x0000001f07077812 */ /* 0x008fc800078ec0ff */
[----:B------:R-:W-:-:S13]  /*22b60*/  ISETP.NE.AND P0, PT, R7, RZ, PT ;  /* 0x000000ff0700720c */ /* 0x000fda0003f05270 */
[----:B----4-:R-:W-:Y:S05]  /*22b70*/  @!P0 BRA `(.L_x_1556) ;  /* 0x0000000000048947 */ /* 0x010fea0003800000 */
[----:B------:R-:W-:Y:S01]  /*22b80*/  BPT.TRAP 0x1 ;  /* 0x000000040000795c */ /* 0x000fe20000300000 */
.L_x_1556:
[----:B------:R-:W-:Y:S05]  /*22b90*/  BSYNC B1 ;  /* 0x0000000000017941 */ /* 0x000fea0003800000 */
.L_x_1555:
[----:B------:R-:W-:Y:S01]  /*22ba0*/  R2UR UR10, R15 ;  /* 0x000000000f0a72ca */ /* 0x000fe200000e0000 */
[----:B------:R-:W-:Y:S01]  /*22bb0*/  UIADD3 UR4, UP0, UR42, 0x370, URZ ;  /* 0x000003702a047890 */ /* 0x000fe2000ff1e03f */
[----:B------:R-:W-:Y:S01]  /*22bc0*/  R2UR UR6, R12 ;  /* 0x000000000c0672ca */ /* 0x000fe200000e0000 */
[----:B--2---:R-:W-:Y:S01]  /*22bd0*/  VIADD R6, R6, 0x28430 ;  /* 0x0002843006067836 */ /* 0x004fe20000000000 */
[----:B------:R-:W-:Y:S01]  /*22be0*/  R2UR UR7, R13 ;  /* 0x000000000d0772ca */ /* 0x000fe200000e0000 */
[----:B------:R-:W-:Y:S01]  /*22bf0*/  VIADD R5, R4, 0x20000 ;  /* 0x0002000004057836 */ /* 0x000fe20000000000 */
[----:B------:R-:W-:Y:S01]  /*22c00*/  PLOP3.LUT P0, PT, PT, PT, PT, 0x80, 0x0 ;  /* 0x000000000000781c */ /* 0x000fe20003f0f070 */
[----:B------:R-:W-:-:S12]  /*22c10*/  UIADD3.X UR5, URZ, UR43, URZ, UP0, !UPT ;  /* 0x0000002b3f057290 */ /* 0x000fd800087fe43f */
.L_x_1557:
        /* <DEDUP_REMOVED lines=10> */
[----:B------:R-:W-:Y:S01]  /*22cc0*/  R2UR UR10, R14 ;  /* 0x000000000e0a72ca */ /* 0x000fe200000e0000 */
[----:B------:R-:W-:Y:S01]  /*22cd0*/  VIADD R4, R4, 0x22000 ;  /* 0x0002200004047836 */ /* 0x000fe20000000000 */
[----:B------:R-:W-:Y:S02]  /*22ce0*/  R2UR UR6, R12 ;  /* 0x000000000c0672ca */ /* 0x000fe400000e0000 */
[----:B------:R-:W-:Y:S02]  /*22cf0*/  R2UR UR7, R13 ;  /* 0x000000000d0772ca */ /* 0x000fe400000e0000 */
[----:B------:R-:W-:-:S13]  /*22d00*/  PLOP3.LUT P0, PT, PT, PT, PT, 0x80, 0x0 ;  /* 0x000000000000781c */ /* 0x000fda0003f0f070 */
.L_x_1558:
        /* <DEDUP_REMOVED lines=9> */
[----:B---3--:R-:W-:Y:S05]  /*22da0*/  @P0 BRA.U.ANY `(.L_x_1558) ;  /* 0xfffffffd00d80947 */ /* 0x008fea000393ffff */
.L_x_1545:
[----:B------:R-:W-:Y:S05]  /*22db0*/  BSYNC B0 ;  /* 0x0000000000007941 */ /* 0x000fea0003800000 */
.L_x_1544:
[----:B------:R-:W-:-:S06]  /*22dc0*/  UISETP.NE.AND UP0, UPT, UR36, 0x3, UPT ;  /* 0x000000032400788c */ /* 0x000fcc000bf05270 */
[----:B------:R-:W-:-:S13]  /*22dd0*/  PLOP3.LUT P0, PT, PT, PT, UP0, 0x80, 0x0 ;  /* 0x000000000000781c */ /* 0x000fda0003f0f008 */
[----:B------:R-:W-:Y:S05]  /*22de0*/  @!P0 BRA `(.L_x_1559) ;  /* 0x0000000000048947 */ /* 0x000fea0003800000 */
[----:B------:R-:W-:Y:S01]  /*22df0*/  BPT.TRAP 0x1 ;  /* 0x000000040000795c */ /* 0x000fe20000300000 */
.L_x_1559:
[----:B------:R-:W3:Y:S01]  /*22e00*/  S2R R6, SR_CgaCtaId ;  /* 0x0000000000067919 */ /* 0x000ee20000008800 */
[----:B------:R-:W-:Y:S01]  /*22e10*/  IMAD.U32 R4, RZ, RZ, UR38 ;  /* 0x00000026ff047e24 */ /* 0x000fe2000f8e00ff */
[----:B------:R-:W-:Y:S01]  /*22e20*/  MOV R5, 0x400 ;  /* 0x0000040000057802 */ /* 0x000fe20000000f00 */
[----:B------:R-:W-:Y:S03]  /*22e30*/  BSSY B0, `(.L_x_1560) ;  /* 0x0000009000007945 */ /* 0x000fe60003800000 */
[----:B------:R-:W-:Y:S02]  /*22e40*/  ISETP.NE.AND P0, PT, R4, 0x3, PT ;  /* 0x000000030400780c */ /* 0x000fe40003f05270 */
[----:B------:R-:W-:-:S04]  /*22e50*/  LOP3.LUT R4, R9, 0x1, RZ, 0x3c, !PT ;  /* 0x0000000109047812 */ /* 0x000fc800078e3cff */
[----:B------:R-:W-:Y:S02]  /*22e60*/  SHF.L.U32 R4, R4, 0x1f, RZ ;  /* 0x0000001f04047819 */ /* 0x000fe400000006ff */
[----:B---3--:R-:W-:-:S05]  /*22e70*/  LEA R5, R6, R5, 0x18 ;  /* 0x0000000506057211 */ /* 0x008fca00078ec0ff */
[----:B------:R-:W-:-:S04]  /*22e80*/  IMAD R5, R8, 0x8, R5 ;  /* 0x0000000808057824 */ /* 0x000fc800078e0205 */
[----:B------:R-:W3:Y:S01]  /*22e90*/  SYNCS.PHASECHK.TRANS64.TRYWAIT P2, [R5+URZ+0x28470], R4 ;  /* 0x02847004050075a7 */ /* 0x000ee2000804017f */
[----:B------:R4:W-:Y:S02]  /*22ea0*/  STL [R1+0x4], R5 ;  /* 0x0000040501007387 */ /* 0x0009e40000100800 */
[----:B---34-:R-:W-:Y:S05]  /*22eb0*/  @!P2 BRA `(.L_x_1561) ;  /* 0x0000005c0098a947 */ /* 0x018fea0003800000 */
.L_x_1793:
[----:B------:R-:W-:Y:S05]  /*22ec0*/  BSYNC B0 ;  /* 0x0000000000007941 */ /* 0x000fea0003800000 */
.L_x_1560:
[----:B------:R-:W-:Y:S05]  /*22ed0*/  @!P0 BRA `(.L_x_1562) ;  /* 0x0000000000048947 */ /* 0x000fea0003800000 */
[----:B------:R-:W-:Y:S01]  /*22ee0*/  BPT.TRAP 0x1 ;  /* 0x000000040000795c */ /* 0x000fe20000300000 */
.L_x_1562:
[----:B---3--:R-:W3:Y:S01]  /*22ef0*/  LDL R5, [R1+0x4] ;  /* 0x0000040001057983 */ /* 0x008ee20000100800 */
[----:B------:R-:W-:Y:S01]  /*22f00*/  SHF.L.U32 R4, R9, 0x1f, RZ ;  /* 0x0000001f09047819 */ /* 0x000fe200000006ff */
[----:B--2---:R-:W-:-:S03]  /*22f10*/  IMAD.SHL.U32 R12, R8, 0x4000, RZ ;  /* 0x00004000080c7824 */ /* 0x004fc600078e00ff */
[----:B---3--:R-:W2:Y:S02]  /*22f20*/  SYNCS.PHASECHK.TRANS64.TRYWAIT P2, [R5+URZ+0x28460], R4 ;  /* 0x02846004050075a7 */ /* 0x008ea4000804017f */
[----:B--2---:R-:W-:Y:S05]  /*22f30*/  @!P2 BRA `(.L_x_1563) ;  /* 0x0000005c0090a947 */ /* 0x004fea0003800000 */
.L_x_1794:
[----:B--2---:R-:W2:Y:S04]  /*22f40*/  LDL R5, [R1+0x38] ;  /* 0x0000380001057983 */ /* 0x004ea80000100800 */
[----:B------:R-:W3:Y:S04]  /*22f50*/  LDL R16, [R1+0x3c] ;  /* 0x00003c0001107983 */ /* 0x000ee80000100800 */
[----:B------:R-:W4:Y:S01]  /*22f60*/  LDL R15, [R1+0x30] ;  /* 0x00003000010f7983 */ /* 0x000f220000100800 */
[----:B------:R-:W-:Y:S01]  /*22f70*/  MOV R13, 0x400 ;  /* 0x00000400000d7802 */ /* 0x000fe20000000f00 */
[----:B------:R-:W-:Y:S05]  /*22f80*/  WARPSYNC.ALL ;  /* 0x0000000000007948 */ /* 0x000fea0003800000 */
[----:B------:R-:W5:Y:S02]  /*22f90*/  S2R R14, SR_CgaCtaId ;  /* 0x00000000000e7919 */ /* 0x000f640000008800 */
[----:B-----5:R-:W-:-:S02]  /*22fa0*/  LEA R13, R14, R13, 0x18 ;  /* 0x0000000d0e0d7211 */ /* 0x020fc400078ec0ff */
[----:B--2---:R-:W-:-:S05]  /*22fb0*/  LOP3.LUT R20, R12, R5, RZ, 0xfc, !PT ;  /* 0x000000050c147212 */ /* 0x004fca00078efcff */
[----:B------:R-:W-:Y:S01]  /*22fc0*/  IMAD.IADD R20, R13, 0x1, R20 ;  /* 0x000000010d147824 */ /* 0x000fe200078e0214 */
[----:B----4-:R-:W-:-:S03]  /*22fd0*/  LOP3.LUT R12, R12, R15, RZ, 0xfc, !PT ;  /* 0x0000000f0c0c7212 */ /* 0x010fc600078efcff */
[----:B---3--:R-:W-:Y:S01]  /*22fe0*/  IMAD.IADD R21, R16, 0x1, R20 ;  /* 0x0000000110157824 */ /* 0x008fe200078e0214 */
[----:B------:R-:W2:Y:S01]  /*22ff0*/  LDSM.16.MT88.4 R4, [R20+0x10000] ;  /* 0x010000001404783b */ /* 0x000ea20000004200 */
[----:B------:R-:W-:Y:S01]  /*23000*/  IMAD.IADD R16, R13, 0x1, R12 ;  /* 0x000000010d107824 */ /* 0x000fe200078e020c */
[C-C-:B--2---:R-:W-:Y:S02]  /*23010*/  PRMT R8, R4.reuse, 0x6420, R5.reuse ;  /* 0x0000642004087816 */ /* 0x144fe40000000005 */
[----:B------:R-:W-:Y:S02]  /*23020*/  PRMT R9, R4, 0x7531, R5 ;  /* 0x0000753104097816 */ /* 0x000fe40000000005 */
[C-C-:B------:R-:W-:Y:S02]  /*23030*/  PRMT R10, R6.reuse, 0x6420, R7.reuse ;  /* 0x00006420060a7816 */ /* 0x140fe40000000007 */
[----:B------:R-:W-:Y:S02]  /*23040*/  PRMT R11, R6, 0x7531, R7 ;  /* 0x00007531060b7816 */ /* 0x000fe40000000007 */
[----:B------:R-:W2:Y:S04]  /*23050*/  LDSM.16.MT88.4 R4, [R21+0x10000] ;  /* 0x010000001504783b */ /* 0x000ea80000004200 */
[----:B------:R2:W-:Y:S02]  /*23060*/  STSM.16.M88.4 [R16+0x8000], R8 ;  /* 0x0080000810007844 */ /* 0x0005e40000000200 */
[----:B--2---:R-:W-:-:S02]  /*23070*/  PRMT R8, R4, 0x6420, R5 ;  /* 0x0000642004087816 */ /* 0x004fc40000000005 */
[----:B------:R-:W-:Y:S02]  /*23080*/  PRMT R9, R4, 0x7531, R5 ;  /* 0x0000753104097816 */ /* 0x000fe40000000005 */
[C-C-:B------:R-:W-:Y:S02]  /*23090*/  PRMT R10, R6.reuse, 0x6420, R7.reuse ;  /* 0x00006420060a7816 */ /* 0x140fe40000000007 */
[----:B------:R-:W-:-:S05]  /*230a0*/  PRMT R11, R6, 0x7531, R7 ;  /* 0x00007531060b7816 */ /* 0x000fca0000000007 */
[----:B------:R-:W-:Y:S04]  /*230b0*/  STSM.16.M88.4 [R16+0x9000], R8 ;  /* 0x0090000810007844 */ /* 0x000fe80000000200 */
[----:B------:R-:W2:Y:S02]  /*230c0*/  LDSM.16.MT88.4 R4, [R20+0x12000] ;  /* 0x012000001404783b */ /* 0x000ea40000004200 */
[C-C-:B--2---:R-:W-:Y:S02]  /*230d0*/  PRMT R12, R4.reuse, 0x6420, R5.reuse ;  /* 0x00006420040c7816 */ /* 0x144fe40000000005 */
[----:B------:R-:W-:Y:S02]  /*230e0*/  PRMT R13, R4, 0x7531, R5 ;  /* 0x00007531040d7816 */ /* 0x000fe40000000005 */
[----:B------:R-:W-:-:S02]  /*230f0*/  PRMT R14, R6, 0x6420, R7 ;  /* 0x00006420060e7816 */ /* 0x000fc40000000007 */
[----:B------:R-:W-:Y:S02]  /*23100*/  PRMT R15, R6, 0x7531, R7 ;  /* 0x00007531060f7816 */ /* 0x000fe40000000007 */
[----:B------:R-:W2:Y:S04]  /*23110*/  LDSM.16.MT88.4 R4, [R21+0x12000] ;  /* 0x012000001504783b */ /* 0x000ea80000004200 */
[----:B------:R3:W-:Y:S04]  /*23120*/  STSM.16.M88.4 [R16+0xa000], R12 ;  /* 0x00a0000c10007844 */ /* 0x0007e80000000200 */
[----:B---3--:R-:W3:Y:S01]  /*23130*/  LDL R15, [R1+0x34] ;  /* 0x00003400010f7983 */ /* 0x008ee20000100800 */
[----:B------:R-:W-:Y:S01]  /*23140*/  IMAD.MOV.U32 R14, RZ, RZ, R16 ;  /* 0x000000ffff0e7224 */ /* 0x000fe200078e0010 */
        /* <DEDUP_REMOVED lines=8> */
[----:B0-----:R-:W-:-:S02]  /*231d0*/  PRMT R18, R6, 0x6420, R7 ;  /* 0x0000642006127816 */ /* 0x001fc40000000007 */
[----:B------:R-:W-:Y:S02]  /*231e0*/  PRMT R19, R6, 0x7531, R7 ;  /* 0x0000753106137816 */ /* 0x000fe40000000007 */
[----:B------:R-:W0:Y:S02]  /*231f0*/  LDSM.16.MT88.4 R4, [R21+0x11000] ;  /* 0x011000001504783b */ /* 0x000e240000004200 */
[C-C-:B0-----:R-:W-:Y:S02]  /*23200*/  PRMT R8, R4.reuse, 0x6420, R5.reuse ;  /* 0x0000642004087816 */ /* 0x141fe40000000005 */
[----:B------:R-:W-:Y:S02]  /*23210*/  PRMT R9, R4, 0x7531, R5 ;  /* 0x0000753104097816 */ /* 0x000fe40000000005 */
[C-C-:B------:R-:W-:Y:S02]  /*23220*/  PRMT R10, R6.reuse, 0x6420, R7.reuse ;  /* 0x00006420060a7816 */ /* 0x140fe40000000007 */
[----:B------:R-:W-:-:S02]  /*23230*/  PRMT R11, R6, 0x7531, R7 ;  /* 0x00007531060b7816 */ /* 0x000fc40000000007 */
[----:B---3--:R-:W-:-:S05]  /*23240*/  IADD3 R12, R15, 0x8000, R14 ;  /* 0x000080000f0c7810 */ /* 0x008fca0007ffe00e */
[----:B------:R0:W-:Y:S02]  /*23250*/  STSM.16.M88.4 [R12], R16 ;  /* 0x000000100c007844 */ /* 0x0001e40000000200 */
[----:B0-----:R-:W-:-:S05]  /*23260*/  IMAD.MOV.U32 R19, RZ, RZ, R12 ;  /* 0x000000ffff137224 */ /* 0x001fca00078e000c */
        /* <DEDUP_REMOVED lines=21> */
.L_x_1564:
[----:B------:R-:W0:Y:S04]  /*233c0*/  LDL.LU R4, [R1+0x4] ;  /* 0x0000040001047983 */ /* 0x000e280000300800 */
[----:B------:R-:W3:Y:S04]  /*233d0*/  LDL R5, [R1+0x28] ;  /* 0x0000280001057983 */ /* 0x000ee80000100800 */
[----:B--2---:R2:W5:Y:S04]  /*233e0*/  LDL R8, [R1+0x10] ;  /* 0x0000100001087983 */ /* 0x0045680000100800 */
[----:B------:R2:W5:Y:S01]  /*233f0*/  LDL R9, [R1+0x18] ;  /* 0x0000180001097983 */ /* 0x0005620000100800 */
[----:B0-----:R0:W-:Y:S01]  /*23400*/  SYNCS.ARRIVE.TRANS64.A1T0 RZ, [R4+URZ+0x28450], RZ ;  /* 0x028450ff04ff79a7 */ /* 0x0011e2000810003f */
[----:B------:R-:W-:Y:S01]  /*23410*/  BAR.SYNC.DEFER_BLOCKING 0x2, 0x80 ;  /* 0x0082000000007b1d */ /* 0x000fe20000010000 */
[C---:B---3--:R-:W-:Y:S01]  /*23420*/  ISETP.GT.AND P0, PT, R3.reuse, R5, PT ;  /* 0x000000050300720c */ /* 0x048fe20003f04270 */
[----:B------:R-:W-:-:S02]  /*23430*/  VIADD R3, R3, 0xffffffff ;  /* 0xffffffff03037836 */ /* 0x000fc40000000000 */
[----:B0-----:R-:W-:-:S05]  /*23440*/  @!P1 VIADD R4, R4, 0x28480 ;  /* 0x0002848004049836 */ /* 0x001fca0000000000 */
[----:B------:R-:W-:-:S04]  /*23450*/  @!P1 PRMT R4, RZ, 0x654, R4 ;  /* 0x00000654ff049816 */ /* 0x000fc80000000004 */
[----:B------:R2:W-:Y:S01]  /*23460*/  @!P1 SYNCS.ARRIVE.TRANS64.RED.A1T0 RZ, [R4+URZ], RZ ;  /* 0x000000ff04ff99a7 */ /* 0x0005e2000810043f */
[----:B------:R-:W-:Y:S05]  /*23470*/  @P0 BRA `(.L_x_1565) ;  /* 0xfffffff000000947 */ /* 0x000fea000383ffff */
.L_x_1543:
[----:B------:R-:W-:Y:S04]  /*23480*/  BSSY B0, `(.L_x_1566) ;  /* 0x000000f000007945 */ /* 0x000fe80003800000 */
[----:B------:R-:W-:Y:S05]  /*23490*/  @P1 BRA `(.L_x_1567) ;  /* 0x0000000000341947 */ /* 0x000fea0003800000 */
[----:B------:R-:W3:Y:S01]  /*234a0*/  S2R R5, SR_LANEID ;  /* 0x0000000000057919 */ /* 0x000ee20000000000 */
[----:B------:R-:W-:Y:S01]  /*234b0*/  VOTEU.ANY UR4, UPT, PT ;  /* 0x0000000000047886 */ /* 0x000fe200038e0100 */
[----:B------:R-:W4:Y:S01]  /*234c0*/  LDC.64 R2, c[0x0][0xc38] ;  /* 0x00030e00ff027b82 */ /* 0x000f220000000a00 */
[----:B------:R-:W3:Y:S02]  /*234d0*/  FLO.U32 R0, UR4 ;  /* 0x0000000400007d00 */ /* 0x000ee400080e0000 */
[----:B---3--:R-:W-:-:S06]  /*234e0*/  ISETP.EQ.U32.AND P0, PT, R0, R5, PT ;  /* 0x000000050000720c */ /* 0x008fcc0003f02070 */
[----:B------:R-:W4:Y:S07]  /*234f0*/  POPC R5, UR4 ;  /* 0x0000000400057d09 */ /* 0x000f2e0008000000 */
[----:B----4-:R-:W3:Y:S01]  /*23500*/  @P0 ATOMG.E.ADD.STRONG.GPU PT, R3, desc[UR46][R2.64], R5 ;  /* 0x00000005020309a8 */ /* 0x010ee200081ee1ee */
[----:B--2---:R-:W2:Y:S02]  /*23510*/  S2R R4, SR_LTMASK ;  /* 0x0000000000047919 */ /* 0x004ea40000003900 */
[----:B--2---:R-:W-:-:S04]  /*23520*/  LOP3.LUT R4, R4, UR4, RZ, 0xc0, !PT ;  /* 0x0000000404047c12 */ /* 0x004fc8000f8ec0ff */
[----:B------:R-:W2:Y:S01]  /*23530*/  POPC R7, R4 ;  /* 0x0000000400077309 */ /* 0x000ea20000000000 */
[----:B---3--:R-:W2:Y:S02]  /*23540*/  SHFL.IDX PT, R0, R3, R0, 0x1f ;  /* 0x00001f0003007589 */ /* 0x008ea400000e0000 */
[----:B--2---:R-:W-:-:S05]  /*23550*/  IADD3 R0, R0, UR37, R7 ;  /* 0x0000002500007c10 */ /* 0x004fca000fffe007 */
[----:B------:R3:W-:Y:S02]  /*23560*/  STL [R1], R0 ;  /* 0x0000000001007387 */ /* 0x0007e40000100800 */
.L_x_1567:
[----:B------:R-:W-:Y:S05]  /*23570*/  BSYNC B0 ;  /* 0x0000000000007941 */ /* 0x000fea0003800000 */
.L_x_1566:
[----:B------:R-:W-:-:S06]  /*23580*/  UISETP.NE.AND UP0, UPT, UR36, 0x3, UPT ;  /* 0x000000032400788c */ /* 0x000fcc000bf05270 */
[----:B------:R-:W-:-:S13]  /*23590*/  PLOP3.LUT P0, PT, PT, PT, UP0, 0x80, 0x0 ;  /* 0x000000000000781c */ /* 0x000fda0003f0f008 */
[----:B------:R-:W-:Y:S05]  /*235a0*/  @!P0 BRA `(.L_x_1568) ;  /* 0x0000000000048947 */ /* 0x000fea0003800000 */
[----:B------:R-:W-:Y:S01]  /*235b0*/  BPT.TRAP 0x1 ;  /* 0x000000040000795c */ /* 0x000fe20000300000 */
.L_x_1568:
[----:B------:R-:W4:Y:S04]  /*235c0*/  LDL R3, [R1+0x18] ;  /* 0x0000180001037983 */ /* 0x000f280000100800 */
[----:B---3--:R-:W3:Y:S01]  /*235d0*/  LDL R0, [R1+0x10] ;  /* 0x0000100001007983 */ /* 0x008ee20000100800 */
[----:B--2---:R-:W2:Y:S01]  /*235e0*/  S2R R4, SR_CgaCtaId ;  /* 0x0000000000047919 */ /* 0x004ea20000008800 */
[----:B------:R-:W-:-:S04]  /*235f0*/  MOV R2, 0x400 ;  /* 0x0000040000027802 */ /* 0x000fc80000000f00 */
[----:B--2---:R-:W-:Y:S01]  /*23600*/  LEA R2, R4, R2, 0x18 ;  /* 0x0000000204027211 */ /* 0x004fe200078ec0ff */
[----:B------:R-:W-:Y:S01]  /*23610*/  BSSY B0, `(.L_x_1569) ;  /* 0x0000008000007945 */ /* 0x000fe20003800000 */
[----:B----4-:R-:W-:-:S04]  /*23620*/  LOP3.LUT R3, R3, 0x1, RZ, 0x3c, !PT ;  /* 0x0000000103037812 */ /* 0x010fc800078e3cff */
[----:B------:R-:W-:Y:S02]  /*23630*/  SHF.L.U32 R3, R3, 0x1f, RZ ;  /* 0x0000001f03037819 */ /* 0x000fe400000006ff */
[----:B---3--:R-:W-:-:S04]  /*23640*/  LEA R20, R0, R2, 0x3 ;  /* 0x0000000200147211 */ /* 0x008fc800078e18ff */
[----:B------:R-:W2:Y:S01]  /*23650*/  SYNCS.PHASECHK.TRANS64.TRYWAIT P0, [R20+URZ+0x28470], R3 ;  /* 0x02847003140075a7 */ /* 0x000ea2000800017f */
[----:B------:R-:W-:-:S05]  /*23660*/  IMAD.U32 R0, RZ, RZ, UR38 ;  /* 0x00000026ff007e24 */ /* 0x000fca000f8e00ff */
[----:B------:R-:W-:Y:S01]  /*23670*/  ISETP.NE.AND P2, PT, R0, 0x3, PT ;  /* 0x000000030000780c */ /* 0x000fe20003f45270 */
[----:B--2---:R-:W-:-:S12]  /*23680*/  @!P0 BRA `(.L_x_1570) ;  /* 0x0000005400d48947 */ /* 0x004fd80003800000 */
.L_x_1795:
[----:B------:R-:W-:Y:S05]  /*23690*/  BSYNC B0 ;  /* 0x0000000000007941 */ /* 0x000fea0003800000 */
.L_x_1569:
[----:B------:R-:W-:Y:S05]  /*236a0*/  @!P2 BRA `(.L_x_1571) ;  /* 0x000000000004a947 */ /* 0x000fea0003800000 */
[----:B------:R-:W-:Y:S01]  /*236b0*/  BPT.TRAP 0x1 ;  /* 0x000000040000795c */ /* 0x000fe20000300000 */
.L_x_1571:
[----:B------:R-:W2:Y:S02]  /*236c0*/  LDL R0, [R1+0x18] ;  /* 0x0000180001007983 */ /* 0x000ea40000100800 */
[----:B--2---:R-:W-:-:S04]  /*236d0*/  SHF.L.U32 R3, R0, 0x1f, RZ ;  /* 0x0000001f00037819 */ /* 0x004fc800000006ff */
[----:B------:R-:W2:Y:S02]  /*236e0*/  SYNCS.PHASECHK.TRANS64.TRYWAIT P0, [R20+URZ+0x28460], R3 ;  /* 0x02846003140075a7 */ /* 0x000ea4000800017f */
[----:B--2---:R-:W-:Y:S05]  /*236f0*/  @!P0 BRA `(.L_x_1572) ;  /* 0x0000005400cc8947 */ /* 0x004fea0003800000 */
.L_x_1796:
[----:B------:R-:W3:Y:S04]  /*23700*/  LDL R0, [R1+0x10] ;  /* 0x0000100001007983 */ /* 0x000ee80000100800 */
[----:B------:R-:W4:Y:S04]  /*23710*/  LDL R2, [R1+0x38] ;  /* 0x0000380001027983 */ /* 0x000f280000100800 */
[----:B------:R-:W2:Y:S01]  /*23720*/  LDL R10, [R1+0x30] ;  /* 0x00003000010a7983 */ /* 0x000ea20000100800 */
[----:B-----5:R-:W-:-:S03]  /*23730*/  MOV R8, 0x400 ;  /* 0x0000040000087802 */ /* 0x020fc60000000f00 */
[----:B------:R-:W2:Y:S01]  /*23740*/  LDL R12, [R1+0x3c] ;  /* 0x00003c00010c7983 */ /* 0x000ea20000100800 */
[----:B------:R-:W0:Y:S01]  /*23750*/  S2R R9, SR_CgaCtaId ;  /* 0x0000000000097919 */ /* 0x000e220000008800 */
[----:B------:R-:W-:Y:S05]  /*23760*/  WARPSYNC.ALL ;  /* 0x0000000000007948 */ /* 0x000fea0003800000 */
[----:B0-----:R-:W-:Y:S01]  /*23770*/  LEA R8, R9, R8, 0x18 ;  /* 0x0000000809087211 */ /* 0x001fe200078ec0ff */
[----:B---3--:R-:W-:-:S05]  /*23780*/  IMAD.SHL.U32 R0, R0, 0x4000, RZ ;  /* 0x0000400000007824 */ /* 0x008fca00078e00ff */
[----:B----4-:R-:W-:-:S05]  /*23790*/  LOP3.LUT R2, R0, R2, RZ, 0xfc, !PT ;  /* 0x0000000200027212 */ /* 0x010fca00078efcff */
[----:B------:R-:W-:-:S05]  /*237a0*/  IMAD.IADD R2, R8, 0x1, R2 ;  /* 0x0000000108027824 */ /* 0x000fca00078e0202 */
[----:B------:R-:W0:Y:S01]  /*237b0*/  LDSM.16.MT88.4 R4, [R2+0x10000] ;  /* 0x010000000204783b */ /* 0x000e220000004200 */
[----:B--2---:R-:W-:Y:S01]  /*237c0*/  LOP3.LUT R0, R0, R10, RZ, 0xfc, !PT ;  /* 0x0000000a00007212 */ /* 0x004fe200078efcff */
[----:B------:R-:W-:-:S04]  /*237d0*/  IMAD.IADD R3, R12, 0x1, R2 ;  /* 0x000000010c037824 */ /* 0x000fc800078e0202 */
        /* <DEDUP_REMOVED lines=19> */
[----:B--2---:R-:W2:Y:S01]  /*23910*/  LDL R15, [R1+0x34] ;  /* 0x00003400010f7983 */ /* 0x004ea20000100800 */
        /* <DEDUP_REMOVED lines=16> */
[----:B------:R-:W-:Y:S04]  /*23a20*/  STSM.16.M88.4 [R0], R16 ;  /* 0x0000001000007844 */ /* 0x000fe80000000200 */
[----:B------:R-:W-:Y:S04]  /*23a30*/  STSM.16.M88.4 [R0+0x1000], R8 ;  /* 0x0010000800007844 */ /* 0x000fe80000000200 */
[----:B------:R-:W0:Y:S02]  /*23a40*/  LDSM.16.MT88.4 R4, [R2+0x13000] ;  /* 0x013000000204783b */ /* 0x000e240000004200 */
[----:B0-----:R-:W-:-:S02]  /*23a50*/  PRMT R12, R4, 0x6420, R5 ;  /* 0x00006420040c7816 */ /* 0x001fc40000000005 */
        /* <DEDUP_REMOVED lines=18> */
.L_x_1573:
[----:B------:R-:W3:Y:S01]  /*23b80*/  LDL.LU R2, [R1+0x10] ;  /* 0x0000100001027983 */ /* 0x000ee20000300800 */
[----:B0-----:R-:W-:Y:S03]  /*23b90*/  SYNCS.ARRIVE.TRANS64.A1T0 RZ, [R20+URZ+0x28450], RZ ;  /* 0x028450ff14ff79a7 */ /* 0x001fe6000810003f */
        /* <DEDUP_REMOVED lines=12> */
.L_x_1525:
[----:B------:R-:W-:Y:S05]  /*23c60*/  BSYNC B6 ;  /* 0x0000000000067941 */ /* 0x000fea0003800000 */
.L_x_1523:
[----:B0-2---:R-:W2:Y:S02]  /*23c70*/  LDL R0, [R1+0x40] ;  /* 0x0000400001007983 */ /* 0x005ea40000100800 */
[----:B--2---:R-:W-:-:S13]  /*23c80*/  LOP3.LUT P0, RZ, R0, 0x2, RZ, 0xc0, !PT ;  /* 0x0000000200ff7812 */ /* 0x004fda000780c0ff */
[----:B------:R-:W-:Y:S05]  /*23c90*/  @!P0 BRA `(.L_x_1574) ;  /* 0x0000000000288947 */ /* 0x000fea0003800000 */
[----:B------:R-:W-:Y:S05]  /*23ca0*/  WARPSYNC.ALL ;  /* 0x0000000000007948 */ /* 0x000fea0003800000 */
[----:B------:R-:W0:Y:S08]  /*23cb0*/  S2UR UR5, SR_CgaCtaId ;  /* 0x00000000000579c3 */ /* 0x000e300000008800 */
[----:B------:R-:W-:Y:S06]  /*23cc0*/  BAR.SYNC.DEFER_BLOCKING 0x5, 0x180 ;  /* 0x0146000000007b1d */ /* 0x000fec0000010000 */
[----:B------:R-:W-:-:S02]  /*23cd0*/  UMOV UR4, 0x400 ;  /* 0x0000040000047882 */ /* 0x000fc40000000000 */
[----:B0-----:R-:W-:-:S09]  /*23ce0*/  ULEA UR4, UR5, UR4, 0x18 ;  /* 0x0000000405047291 */ /* 0x001fd2000f8ec03f */
[----:B-1----:R-:W0:Y:S04]  /*23cf0*/  LDS.128 R4, [UR4+0x284d0] ;  /* 0x0284d004ff047984 */ /* 0x002e280008000c00 */
[----:B0-----:R0:W-:Y:S04]  /*23d00*/  STL.64 [R1], R4 ;  /* 0x0000000401007387 */ /* 0x0011e80000100a00 */
[----:B------:R0:W-:Y:S01]  /*23d10*/  STL.64 [R1+0x8], R6 ;  /* 0x0000080601007387 */ /* 0x0001e20000100a00 */
[----:B------:R-:W-:Y:S06]  /*23d20*/  BAR.ARV 0x4, 0x180 ;  /* 0x0106000000007b1d */ /* 0x000fec0000002000 */
[----:B------:R-:W-:Y:S05]  /*23d30*/  BRA `(.L_x_1575) ;  /* 0x0000000c00187947 */ /* 0x000fea0003800000 */
.L_x_1574:
[----:B------:R-:W1:Y:S01]  /*23d40*/  S2R R0, SR_TID.X ;  /* 0x0000000000007919 */ /* 0x000e620000002100 */
[----:B------:R-:W-:Y:S01]  /*23d50*/  UMOV UR4, 0xffffffff ;  /* 0xffffffff00047882 */ /* 0x000fe20000000000 */
[----:B-1----:R-:W-:-:S04]  /*23d60*/  LOP3.LUT R7, R0, 0x1f, RZ, 0xc0, !PT ;  /* 0x0000001f00077812 */ /* 0x002fc800078ec0ff */
        /* <DEDUP_REMOVED lines=14> */
[C---:B------:R-:W-:Y:S01]  /*23e50*/  ISETP.GE.U32.AND P5, PT, R7.reuse, 0x10, PT ;  /* 0x000000100700780c */ /* 0x040fe20003fa6070 */
[----:B------:R-:W-:Y:S01]  /*23e60*/  SHFL.IDX PT, R4, R6, 0x1, 0x1f ;  /* 0x00201f0006047f89 */ /* 0x000fe200000e0000 */
[----:B0-----:R-:W-:Y:S02]  /*23e70*/  IMAD.MOV.U32 R3, RZ, RZ, RZ ;  /* 0x000000ffff037224 */ /* 0x001fe400078e00ff */
[----:B---3--:R-:W-:Y:S01]  /*23e80*/  @!P1 IMAD.MOV.U32 R3, RZ, RZ, R2 ;  /* 0x000000ffff039224 */ /* 0x008fe200078e0002 */
[----:B------:R-:W-:-:S04]  /*23e90*/  ISETP.NE.AND P1, PT, R7, RZ, PT ;  /* 0x000000ff0700720c */ /* 0x000fc80003f25270 */
        /* <DEDUP_REMOVED lines=15> */
[----:B------:R0:W1:Y:S02]  /*23f90*/  SHFL.IDX PT, R14, R2, 0x1f, 0x1f ;  /* 0x03e01f00020e7f89 */ /* 0x00006400000e0000 */
.L_x_1806:
[----:B------:R-:W-:Y:S02]  /*23fa0*/  ULDC UR4, c[0x0][0xc10] ;  /* 0x0003040000047ab9 */ /* 0x000fe40000000800 */
[----:B------:R-:W-:-:S04]  /*23fb0*/  IMAD.U32 R5, RZ, RZ, UR4 ;  /* 0x00000004ff057e24 */ /* 0x000fc8000f8e00ff */
[----:B-1----:R-:W-:-:S05]  /*23fc0*/  IMAD R8, R14, R5, RZ ;  /* 0x000000050e087224 */ /* 0x002fca00078e02ff */
[----:B------:R-:W-:-:S04]  /*23fd0*/  IADD3 R4, R4, R8, RZ ;  /* 0x0000000804047210 */ /* 0x000fc80007ffe0ff */
[----:B------:R-:W-:-:S13]  /*23fe0*/  ISETP.GT.AND P6, PT, R4, R0, PT ;  /* 0x000000000400720c */ /* 0x000fda0003fc4270 */
[----:B------:R-:W-:Y:S05]  /*23ff0*/  @P6 BRA `(.L_x_1577) ;  /* 0x0000000000a46947 */ /* 0x000fea0003800000 */
.L_x_1582:
        /* <DEDUP_REMOVED lines=8> */
[----:B0-----:R-:W-:-:S05]  /*24080*/  LOP3.LUT R3, R3, 0x1f, RZ, 0xc0, !PT ;  /* 0x0000001f03037812 */ /* 0x001fca00078ec0ff */
[----:B------:R-:W-:Y:S02]  /*24090*/  IMAD.IADD R6, R2, 0x1, R3 ;  /* 0x0000000102067824 */ /* 0x000fe400078e0203 */
[----:B------:R-:W-:-:S03]  /*240a0*/  IMAD.MOV.U32 R3, RZ, RZ, RZ ;  /* 0x000000ffff037224 */ /* 0x000fc600078e00ff */
[----:B------:R-:W-:-:S13]  /*240b0*/  ISETP.GE.OR P6, PT, R6, R5, !P0 ;  /* 0x000000050600720c */ /* 0x000fda00047c6670 */
[----:B-1----:R-:W-:Y:S05]  /*240c0*/  @P6 BRA `(.L_x_1580) ;  /* 0x00000000000c6947 */ /* 0x002fea0003800000 */
[----:B------:R-:W0:Y:S02]  /*240d0*/  LDC.64 R2, c[0x0][0xc58] ;  /* 0x00031600ff027b82 */ /* 0x000e240000000a00 */
[----:B0-----:R-:W-:-:S06]  /*240e0*/  IMAD.WIDE R2, R6, 0x4, R2 ;  /* 0x0000000406027825 */ /* 0x001fcc00078e0202 */
[----:B------:R0:W5:Y:S02]  /*240f0*/  LDG.E R3, desc[UR46][R2.64] ;  /* 0x0000002e02037981 */ /* 0x000164000c1e1900 */
.L_x_1580:
[----:B------:R-:W-:Y:S05]  /*24100*/  BSYNC B0 ;  /* 0x0000000000007941 */ /* 0x000fea0003800000 */
.L_x_1579:
[----:B------:R-:W-:-:S03]  /*24110*/  UMOV UR4, 0xffffffff ;  /* 0xffffffff00047882 */ /* 0x000fc60000000000 */
[----:B------:R-:W-:Y:S05]  /*24120*/  BRA.DIV UR4, `(.L_x_1581) ;  /* 0x0000005204807947 */ /* 0x000fea000b800000 */
[----:B-----5:R-:W0:Y:S02]  /*24130*/  SHFL.UP PT, R14, R3, 0x1, RZ ;  /* 0x04200000030e7989 */ /* 0x020e2400000e00ff */
        /* <DEDUP_REMOVED lines=15> */
.L_x_1814:
[----:B------:R-:W-:Y:S02]  /*24230*/  ULDC UR4, c[0x0][0xc10] ;  /* 0x0003040000047ab9 */ /* 0x000fe40000000800 */
[----:B------:R-:W-:-:S04]  /*24240*/  IMAD.U32 R5, RZ, RZ, UR4 ;  /* 0x00000004ff057e24 */ /* 0x000fc8000f8e00ff */
[----:B-1----:R-:W-:-:S04]  /*24250*/  IMAD R8, R14, R5, RZ ;  /* 0x000000050e087224 */ /* 0x002fc800078e02ff */
[----:B------:R-:W-:-:S05]  /*24260*/  IMAD.IADD R4, R8, 0x1, R4 ;  /* 0x0000000108047824 */ /* 0x000fca00078e0204 */
[----:B------:R-:W-:-:S13]  /*24270*/  ISETP.GT.AND P6, PT, R4, R0, PT ;  /* 0x000000000400720c */ /* 0x000fda0003fc4270 */
[----:B------:R-:W-:Y:S05]  /*24280*/  @!P6 BRA `(.L_x_1582) ;  /* 0xfffffffc005ce947 */ /* 0x000fea000383ffff */
.L_x_1577:
[----:B------:R-:W-:Y:S01]  /*24290*/  IMAD.IADD R8, R4, 0x1, -R8 ;  /* 0x0000000104087824 */ /* 0x000fe200078e0a08 */
[----:B------:R-:W-:-:S03]  /*242a0*/  UMOV UR4, 0xffffffff ;  /* 0xffffffff00047882 */ /* 0x000fc60000000000 */
[----:B------:R-:W-:-:S05]  /*242b0*/  IMAD R7, R2, R5, R8 ;  /* 0x0000000502077224 */ /* 0x000fca00078e0208 */
[----:B------:R-:W-:Y:S01]  /*242c0*/  ISETP.GT.AND P6, PT, R7, R0, PT ;  /* 0x000000000700720c */ /* 0x000fe20003fc4270 */
[----:B------:R-:W-:-:S12]  /*242d0*/  BRA.DIV UR4, `(.L_x_1583) ;  /* 0x0000005204d47947 */ /* 0x000fd8000b800000 */
[----:B------:R-:W-:-:S04]  /*242e0*/  VOTE.ANY R6, PT, !P6 ;  /* 0x0000000000067806 */ /* 0x000fc800070e0100 */
[----:B------:R-:W1:Y:S02]  /*242f0*/  POPC R7, R6 ;  /* 0x0000000600077309 */ /* 0x000e640000000000 */
[----:B-1----:R1:W2:Y:S02]  /*24300*/  SHFL.IDX PT, R4, R3, R7, 0x1f ;  /* 0x00001f0703047589 */ /* 0x0022a400000e0000 */
.L_x_1818:
[----:B------:R-:W-:Y:S01]  /*24310*/  ISETP.NE.AND P0, PT, R6, RZ, PT ;  /* 0x000000ff0600720c */ /* 0x000fe20003f05270 */
[----:B------:R-:W-:-:S12]  /*24320*/  IMAD.MOV.U32 R9, RZ, RZ, RZ ;  /* 0x000000ffff097224 */ /* 0x000fd800078e00ff */
[----:B------:R-:W-:Y:S05]  /*24330*/  @!P0 BRA `(.L_x_1584) ;  /* 0x0000000000108947 */ /* 0x000fea0003800000 */
[----:B------:R-:W-:Y:S01]  /*24340*/  UMOV UR4, 0xffffffff ;  /* 0xffffffff00047882 */ /* 0x000fe20000000000 */
[----:B------:R-:W-:Y:S02]  /*24350*/  VIADD R12, R7, 0xffffffff ;  /* 0xffffffff070c7836 */ /* 0x000fe40000000000 */
[----:B------:R-:W-:Y:S05]  /*24360*/  BRA.DIV UR4, `(.L_x_1585) ;  /* 0x0000005204f87947 */ /* 0x000fea000b800000 */
[----:B------:R3:W4:Y:S02]  /*24370*/  SHFL.IDX PT, R9, R2, R12, 0x1f ;  /* 0x00001f0c02097589 */ /* 0x00072400000e0000 */
.L_x_1584:
[----:B------:R-:W5:Y:S01]  /*24380*/  LDL.LU R6, [R1+0xc] ;  /* 0x00000c0001067983 */ /* 0x000f620000300800 */
[----:B01-3--:R-:W0:Y:S01]  /*24390*/  LDC.64 R2, c[0x0][0xc68] ;  /* 0x00031a00ff027b82 */ /* 0x00be220000000a00 */
[----:B-----5:R-:W-:-:S04]  /*243a0*/  IMAD.IADD R6, R7, 0x1, R6 ;  /* 0x0000000107067824 */ /* 0x020fc800078e0206 */
[----:B0-----:R-:W-:Y:S01]  /*243b0*/  IMAD.WIDE R2, R6, 0x4, R2 ;  /* 0x0000000406027825 */ /* 0x001fe200078e0202 */
[----:B------:R2:W-:Y:S04]  /*243c0*/  STL [R1+0xc], R6 ;  /* 0x00000c0601007387 */ /* 0x0005e80000100800 */
[----:B------:R-:W2:Y:S01]  /*243d0*/  LDG.E R7, desc[UR46][R2.64] ;  /* 0x0000002e02077981 */ /* 0x000ea2000c1e1900 */
[----:B----4-:R-:W-:-:S04]  /*243e0*/  IMAD R9, R9, R5, R8 ;  /* 0x0000000509097224 */ /* 0x010fc800078e0208 */
[----:B------:R-:W-:Y:S01]  /*243f0*/  IMAD.IADD R0, R0, 0x1, -R9 ;  /* 0x0000000100007824 */ /* 0x000fe200078e0a09 */
[----:B------:R0:W-:Y:S01]  /*24400*/  STL [R1], R9 ;  /* 0x0000000901007387 */ /* 0x0001e20000100800 */
[----:B--2---:R-:W-:-:S05]  /*24410*/  IMAD R6, R4, R7, RZ ;  /* 0x0000000704067224 */ /* 0x004fca00078e02ff */
[----:B------:R-:W-:-:S04]  /*24420*/  IABS R10, R6 ;  /* 0x00000006000a7213 */ /* 0x000fc80000000000 */
[----:B------:R-:W1:Y:S08]  /*24430*/  I2F.RP R2, R10 ;  /* 0x0000000a00027306 */ /* 0x000e700000209400 */
[----:B-1----:R-:W1:Y:S02]  /*24440*/  MUFU.RCP R2, R2 ;  /* 0x0000000200027308 */ /* 0x002e640000001000 */
[----:B-1----:R-:W-:-:S06]  /*24450*/  VIADD R2, R2, 0xffffffe ;  /* 0x0ffffffe02027836 */ /* 0x002fcc0000000000 */
[----:B------:R-:W1:Y:S02]  /*24460*/  F2I.FTZ.U32.TRUNC.NTZ R3, R2 ;  /* 0x0000000200037305 */ /* 0x000e64000021f000 */
[----:B-1----:R-:W-:-:S04]  /*24470*/  IMAD.MOV R2, RZ, RZ, -R3 ;  /* 0x000000ffff027224 */ /* 0x002fc800078e0a03 */
[----:B------:R-:W-:Y:S01]  /*24480*/  IMAD R8, R2, R10, RZ ;  /* 0x0000000a02087224 */ /* 0x000fe200078e02ff */
[----:B------:R-:W-:-:S05]  /*24490*/  MOV R2, RZ ;  /* 0x000000ff00027202 */ /* 0x000fca0000000f00 */
[----:B------:R-:W-:Y:S01]  /*244a0*/  IMAD.HI.U32 R8, R3, R8, R2 ;  /* 0x0000000803087227 */ /* 0x000fe200078e0002 */
[----:B------:R-:W-:Y:S02]  /*244b0*/  IABS R2, R0 ;  /* 0x0000000000027213 */ /* 0x000fe40000000000 */
[----:B------:R-:W-:-:S03]  /*244c0*/  IABS R3, R6 ;  /* 0x0000000600037213 */ /* 0x000fc60000000000 */
        /* <DEDUP_REMOVED lines=10> */
[----:B------:R-:W-:-:S04]  /*24570*/  @P0 VIADD R8, R8, 0x1 ;  /* 0x0000000108080836 */ /* 0x000fc80000000000 */
[----:B------:R-:W-:-:S04]  /*24580*/  IMAD.MOV.U32 R2, RZ, RZ, R8 ;  /* 0x000000ffff027224 */ /* 0x000fc800078e0008 */
[----:B------:R-:W-:Y:S01]  /*24590*/  @!P2 IMAD.MOV R2, RZ, RZ, -R2 ;  /* 0x000000ffff02a224 */ /* 0x000fe200078e0a02 */
[----:B------:R-:W-:-:S05]  /*245a0*/  @!P1 LOP3.LUT R2, RZ, R6, RZ, 0x33, !PT ;  /* 0x00000006ff029212 */ /* 0x000fca00078e33ff */
[----:B------:R-:W-:Y:S02]  /*245b0*/  IMAD R8, R7, R2, RZ ;  /* 0x0000000207087224 */ /* 0x000fe400078e02ff */
[----:B------:R-:W-:Y:S02]  /*245c0*/  IMAD.MOV R2, RZ, RZ, -R2 ;  /* 0x000000ffff027224 */ /* 0x000fe400078e0a02 */
[----:B------:R-:W-:Y:S02]  /*245d0*/  IMAD.MOV R3, RZ, RZ, -R8 ;  /* 0x000000ffff037224 */ /* 0x000fe400078e0a08 */
[----:B------:R-:W-:-:S03]  /*245e0*/  IMAD R0, R6, R2, R0 ;  /* 0x0000000206007224 */ /* 0x000fc600078e0200 */
[----:B------:R-:W-:-:S04]  /*245f0*/  VIADDMNMX R5, R3, R5, R7, PT ;  /* 0x0000000503057246 */ /* 0x000fc80003800107 */
[----:B------:R-:W-:-:S04]  /*24600*/  IABS R7, R5 ;  /* 0x0000000500077213 */ /* 0x000fc80000000000 */
[----:B------:R-:W1:Y:S08]  /*24610*/  I2F.RP R3, R7 ;  /* 0x0000000700037306 */ /* 0x000e700000209400 */
[----:B-1----:R-:W1:Y:S02]  /*24620*/  MUFU.RCP R3, R3 ;  /* 0x0000000300037308 */ /* 0x002e640000001000 */
[----:B-1----:R-:W-:-:S06]  /*24630*/  VIADD R3, R3, 0xffffffe ;  /* 0x0ffffffe03037836 */ /* 0x002fcc0000000000 */
[----:B------:R-:W1:Y:S02]  /*24640*/  F2I.FTZ.U32.TRUNC.NTZ R3, R3 ;  /* 0x0000000300037305 */ /* 0x000e64000021f000 */
[----:B-1----:R-:W-:-:S04]  /*24650*/  IMAD.MOV R2, RZ, RZ, -R3 ;  /* 0x000000ffff027224 */ /* 0x002fc800078e0a03 */
[----:B------:R-:W-:Y:S02]  /*24660*/  IMAD R6, R2, R7, RZ ;  /* 0x0000000702067224 */ /* 0x000fe400078e02ff */
[----:B------:R-:W-:-:S04]  /*24670*/  IMAD.MOV.U32 R2, RZ, RZ, RZ ;  /* 0x000000ffff027224 */ /* 0x000fc800078e00ff */
        /* <DEDUP_REMOVED lines=15> */
[----:B------:R-:W-:Y:S02]  /*24770*/  @!P2 IADD3 R2, -R2, RZ, RZ ;  /* 0x000000ff0202a210 */ /* 0x000fe40007ffe1ff */
[----:B------:R-:W-:Y:S01]  /*24780*/  @!P1 LOP3.LUT R2, RZ, R5, RZ, 0x33, !PT ;  /* 0x00000005ff029212 */ /* 0x000fe200078e33ff */
[----:B------:R-:W-:-:S04]  /*24790*/  IMAD.MOV R5, RZ, RZ, -R5 ;  /* 0x000000ffff057224 */ /* 0x000fc800078e0a05 */
[----:B------:R-:W-:Y:S01]  /*247a0*/  IMAD R5, R2, R5, R3 ;  /* 0x0000000502057224 */ /* 0x000fe200078e0203 */
[----:B------:R-:W-:-:S04]  /*247b0*/  LOP3.LUT R3, RZ, R2, RZ, 0x33, !PT ;  /* 0x00000002ff037212 */ /* 0x000fc800078e33ff */
[----:B------:R0:W-:Y:S01]  /*247c0*/  STL [R1+0x8], R5 ;  /* 0x0000080501007387 */ /* 0x0001e20000100800 */
[----:B------:R-:W-:-:S05]  /*247d0*/  IMAD.IADD R0, R4, 0x1, R3 ;  /* 0x0000000104007824 */ /* 0x000fca00078e0203 */
[----:B------:R0:W-:Y:S01]  /*247e0*/  STL [R1+0x4], R0 ;  /* 0x0000040001007387 */ /* 0x0001e20000100800 */
[----:B------:R-:W-:Y:S05]  /*247f0*/  BRA `(.L_x_1586) ;  /* 0x0000000000287947 */ /* 0x000fea0003800000 */
.L_x_1578:
[----:B------:R-:W-:Y:S01]  /*24800*/  UMOV UR4, URZ ;  /* 0x0000003f00047c82 */ /* 0x000fe20008000000 */
[----:B------:R-:W-:Y:S01]  /*24810*/  ULDC UR6, c[0x0][0xc14] ;  /* 0x0003050000067ab9 */ /* 0x000fe20000000800 */
[----:B------:R-:W-:Y:S01]  /*24820*/  UMOV UR5, URZ ;  /* 0x0000003f00057c82 */ /* 0x000fe20008000000 */
[----:B------:R0:W-:Y:S01]  /*24830*/  STL [R1], R0 ;  /* 0x0000000001007387 */ /* 0x0001e20000100800 */
[----:B------:R-:W-:Y:S02]  /*24840*/  IMAD.U32 R3, RZ, RZ, UR4 ;  /* 0x00000004ff037e24 */ /* 0x000fe4000f8e00ff */
[----:B------:R-:W-:-:S03]  /*24850*/  IMAD.U32 R2, RZ, RZ, UR5 ;  /* 0x00000005ff027e24 */ /* 0x000fc6000f8e00ff */
[----:B------:R1:W-:Y:S01]  /*24860*/  STL [R1+0x4], R3 ;  /* 0x0000040301007387 */ /* 0x0003e20000100800 */
[----:B0-----:R-:W-:-:S05]  /*24870*/  IMAD.U32 R0, RZ, RZ, UR6 ;  /* 0x00000006ff007e24 */ /* 0x001fca000f8e00ff */
[----:B------:R1:W-:Y:S04]  /*24880*/  STL [R1+0xc], R0 ;  /* 0x00000c0001007387 */ /* 0x0003e80000100800 */
[----:B------:R1:W-:Y:S02]  /*24890*/  STL [R1+0x8], R2 ;  /* 0x0000080201007387 */ /* 0x0003e40000100800 */
.L_x_1586:
[----:B-1----:R-:W2:Y:S04]  /*248a0*/  LDL R3, [R1+0x8] ;  /* 0x0000080001037983 */ /* 0x002ea80000100800 */
[----:B------:R-:W3:Y:S04]  /*248b0*/  LDL R2, [R1+0xc] ;  /* 0x00000c0001027983 */ /* 0x000ee80000100800 */
[----:B------:R-:W4:Y:S04]  /*248c0*/  LDL R4, [R1] ;  /* 0x0000000001047983 */ /* 0x000f280000100800 */
[----:B0-----:R-:W4:Y:S01]  /*248d0*/  LDL R5, [R1+0x4] ;  /* 0x0000040001057983 */ /* 0x001f220000100800 */
        /* <DEDUP_REMOVED lines=10> */
[----:B----4-:R1:W-:Y:S01]  /*24980*/  @!P0 STS.128 [R0+0x284d0], R4 ;  /* 0x0284d00400008388 */ /* 0x0103e20000000c00 */
[----:B------:R-:W-:Y:S06]  /*24990*/  BAR.ARV 0x5, 0x180 ;  /* 0x0146000000007b1d */ /* 0x000fec0000002000 */
.L_x_1575:
[----:B-1----:R-:W2:Y:S01]  /*249a0*/  LDL R0, [R1+0xc] ;  /* 0x00000c0001007983 */ /* 0x002ea20000100800 */
[----:B------:R-:W-:Y:S02]  /*249b0*/  ULDC UR4, c[0x0][0xc14] ;  /* 0x0003050000047ab9 */ /* 0x000fe40000000800 */
[----:B--2---:R-:W-:-:S13]  /*249c0*/  ISETP.GE.AND P0, PT, R0, UR4, PT ;  /* 0x0000000400007c0c */ /* 0x004fda000bf06270 */
[----:B------:R-:W-:Y:S05]  /*249d0*/  @!P0 BRA `(.L_x_1587) ;  /* 0xffffffa400ec8947 */ /* 0x000fea000383ffff */
[----:B------:R-:W-:Y:S05]  /*249e0*/  BSYNC B7 ;  /* 0x0000000000077941 */ /* 0x000fea0003800000 */
.L_x_1467:
[----:B-1----:R-:W3:Y:S01]  /*249f0*/  LDL.LU R0, [R1+0x44] ;  /* 0x0000440001007983 */ /* 0x002ee20000300800 */
[----:B------:R-:W-:Y:S01]  /*24a00*/  BSSY B0, `(.L_x_1588) ;  /* 0x000000b000007945 */ /* 0x000fe20003800000 */
[----:B0-2---:R-:W0:Y:S01]  /*24a10*/  S2R R5, SR_CgaCtaId ;  /* 0x0000000000057919 */ /* 0x005e220000008800 */
[----:B---3--:R-:W-:-:S05]  /*24a20*/  VIADD R0, R0, 0x1 ;  /* 0x0000000100007836 */ /* 0x008fca0000000000 */
        /* <DEDUP_REMOVED lines=8> */
.L_x_1821:
[----:B------:R-:W-:Y:S05]  /*24ab0*/  BSYNC B0 ;  /* 0x0000000000007941 */ /* 0x000fea0003800000 */
.L_x_1588:
[----:B------:R-:W-:-:S03]  /*24ac0*/  UMOV UR4, 0xffffffff ;  /* 0xffffffff00047882 */ /* 0x000fc60000000000 */
[----:B------:R-:W-:Y:S05]  /*24ad0*/  BRA.DIV UR4, `(.L_x_1590) ;  /* 0x0000004e04587947 */ /* 0x000fea000b800000 */
[----:B------:R-:W1:Y:S02]  /*24ae0*/  S2R R2, SR_TID.X ;  /* 0x0000000000027919 */ /* 0x000e640000002100 */
[----:B-1----:R-:W-:-:S04]  /*24af0*/  SHF.R.U32.HI R2, RZ, 0x5, R2 ;  /* 0x00000005ff027819 */ /* 0x002fc80000011602 */
[----:B------:R-:W-:-:S05]  /*24b00*/  LOP3.LUT R2, R2, 0x3, RZ, 0xc0, !PT ;  /* 0x0000000302027812 */ /* 0x000fca00078ec0ff */
[----:B------:R1:W2:Y:S02]  /*24b10*/  SHFL.IDX PT, R14, R2, RZ, 0x1f ;  /* 0x00001fff020e7589 */ /* 0x0002a400000e0000 */
.L_x_1824:
[----:B--2---:R-:W-:-:S13]  /*24b20*/  ISETP.NE.AND P0, PT, R14, RZ, PT ;  /* 0x000000ff0e00720c */ /* 0x004fda0003f05270 */
[----:B------:R-:W-:Y:S05]  /*24b30*/  @P0 BRA `(.L_x_1210) ;  /* 0x0000000000b00947 */ /* 0x000fea0003800000 */
[----:B------:R-:W-:-:S03]  /*24b40*/  UMOV UR4, 0xffffffff ;  /* 0xffffffff00047882 */ /* 0x000fc60000000000 */
[----:B------:R-:W-:Y:S05]  /*24b50*/  BRA.DIV UR4, `(.L_x_1591) ;  /* 0x0000004e046c7947 */ /* 0x000fea000b800000 */
[----:B------:R-:W-:-:S13]  /*24b60*/  ELECT P6, URZ, PT ;  /* 0x00000000003f782f */ /* 0x000fda00038c0000 */
.L_x_1827:
[----:B------:R-:W-:Y:S05]  /*24b70*/  @!P6 BRA `(.L_x_1210) ;  /* 0x0000000000a0e947 */ /* 0x000fea0003800000 */
[----:B------:R-:W-:-:S06]  /*24b80*/  ULOP3.LUT UR4, UR40, 0x2, URZ, 0xfc, !UPT ;  /* 0x0000000228047892 */ /* 0x000fcc000f8efc3f */
[----:B-1----:R-:W-:-:S05]  /*24b90*/  IMAD.U32 R2, RZ, RZ, UR4 ;  /* 0x00000004ff027e24 */ /* 0x002fca000f8e00ff */
[----:B------:R-:W-:-:S13]  /*24ba0*/  ISETP.NE.AND P0, PT, R2, 0x3, PT ;  /* 0x000000030200780c */ /* 0x000fda0003f05270 */
[----:B------:R-:W-:Y:S05]  /*24bb0*/  @!P0 BRA `(.L_x_1592) ;  /* 0x0000000000048947 */ /* 0x000fea0003800000 */
[----:B------:R-:W-:Y:S01]  /*24bc0*/  BPT.TRAP 0x1 ;  /* 0x000000040000795c */ /* 0x000fe20000300000 */
.L_x_1592:
        /* <DEDUP_REMOVED lines=14> */
.L_x_1828:
[----:B------:R-:W1:Y:S02]  /*24cb0*/  SYNCS.PHASECHK.TRANS64.TRYWAIT P1, [R7+URZ], R2 ;  /* 0x00000002070075a7 */ /* 0x000e64000802017f */
[----:B-1----:R-:W-:Y:S05]  /*24cc0*/  @!P1 BRA `(.L_x_1594) ;  /* 0x0000004c00449947 */ /* 0x002fea0003800000 */
.L_x_1829:
[----:B------:R-:W-:Y:S05]  /*24cd0*/  @!P0 BRA `(.L_x_1595) ;  /* 0x0000000000048947 */ /* 0x000fea0003800000 */
[----:B------:R-:W-:Y:S01]  /*24ce0*/  BPT.TRAP 0x1 ;  /* 0x000000040000795c */ /* 0x000fe20000300000 */
.L_x_1595:
[----:B------:R-:W2:Y:S02]  /*24cf0*/  LDL.LU R4, [R1+0x10] ;  /* 0x0000100001047983 */ /* 0x000ea40000300800 */
[----:B--2---:R-:W-:-:S04]  /*24d00*/  IMAD R4, R4, 0x8, R0 ;  /* 0x0000000804047824 */ /* 0x004fc800078e0200 */
[----:B------:R-:W2:Y:S02]  /*24d10*/  SYNCS.PHASECHK.TRANS64.TRYWAIT P1, [R4+URZ+0x28460], R5 ;  /* 0x02846005040075a7 */ /* 0x000ea4000802017f */
[----:B--2---:R-:W-:Y:S05]  /*24d20*/  @!P1 BRA `(.L_x_1596) ;  /* 0x0000004c00409947 */ /* 0x004fea0003800000 */
.L_x_1830:
[----:B------:R-:W-:Y:S05]  /*24d30*/  @!P0 BRA `(.L_x_1597) ;  /* 0x0000000000048947 */ /* 0x000fea0003800000 */
[----:B------:R-:W-:Y:S01]  /*24d40*/  BPT.TRAP 0x1 ;  /* 0x000000040000795c */ /* 0x000fe20000300000 */
.L_x_1597:
[----:B------:R-:W-:-:S04]  /*24d50*/  LEA R3, R3, R0, 0x3 ;  /* 0x0000000003037211 */ /* 0x000fc800078e18ff */
[----:B------:R-:W3:Y:S02]  /*24d60*/  SYNCS.PHASECHK.TRANS64.TRYWAIT P1, [R3+URZ+0x28460], R2 ;  /* 0x02846002030075a7 */ /* 0x000ee4000802017f */
[----:B---3--:R-:W-:Y:S05]  /*24d70*/  @!P1 BRA `(.L_x_1598) ;  /* 0x0000004c00409947 */ /* 0x008fea0003800000 */
.L_x_1831:
[----:B------:R-:W-:Y:S05]  /*24d80*/  @!P0 BRA `(.L_x_1599) ;  /* 0x0000000000048947 */ /* 0x000fea0003800000 */
[----:B------:R-:W-:Y:S01]  /*24d90*/  BPT.TRAP 0x1 ;  /* 0x000000040000795c */ /* 0x000fe20000300000 */
.L_x_1599:
[----:B------:R-:W4:Y:S02]  /*24da0*/  SYNCS.PHASECHK.TRANS64.TRYWAIT P0, [R4+URZ+0x28480], R5 ;  /* 0x02848005040075a7 */ /* 0x000f24000800017f */
[----:B----4-:R-:W-:Y:S05]  /*24db0*/  @!P0 BRA `(.L_x_1600) ;  /* 0x0000004c00448947 */ /* 0x010fea0003800000 */
.L_x_1601:
[----:B------:R0:W0:Y:S02]  /*24dc0*/  SYNCS.PHASECHK.TRANS64.TRYWAIT P0, [R3+URZ+0x28480], R2 ;  /* 0x02848002030075a7 */ /* 0x000024000800017f */
[----:B0-----:R-:W-:Y:S05]  /*24dd0*/  @!P0 NANOSLEEP.SYNCS 0x989680 ;  /* 0x009896800000895d */ /* 0x001fea0003900000 */
[----:B------:R-:W0:Y:S02]  /*24de0*/  @!P0 SYNCS.PHASECHK.TRANS64 P0, [R3+URZ+0x28480], R2 ;  /* 0x02848002030085a7 */ /* 0x000e24000800007f */
[----:B0-----:R-:W-:Y:S05]  /*24df0*/  @!P0 BRA `(.L_x_1601) ;  /* 0xfffffffc00f08947 */ /* 0x001fea000383ffff */
.L_x_1210:
[----:B------:R-:W-:Y:S05]  /*24e00*/  BSYNC B8 ;  /* 0x0000000000087941 */ /* 0x000fea0003800000 */
.L_x_1207:
[----:B------:R-:W-:Y:S05]  /*24e10*/  EXIT ;  /* 0x000000000000794d */ /* 0x000fea0003800000 */
.L_x_1236:
[----:B-1----:R1:W2:Y:S02]  /*24e20*/  SYNCS.PHASECHK.TRANS64.TRYWAIT P6, [R85+URZ+0x28490], R88 ;  /* 0x02849058550075a7 */ /* 0x0022a400080c017f */
[----:B--2---:R-:W-:Y:S05]  /*24e30*/  @!P6 NANOSLEEP.SYNCS 0x989680 ;  /* 0x009896800000e95d */ /* 0x004fea0003900000 */
[----:B------:R-:W2:Y:S02]  /*24e40*/  @!P6 SYNCS.PHASECHK.TRANS64 P6, [R85+URZ+0x28490], R88 ;  /* 0x028490585500e5a7 */ /* 0x000ea400080c007f */
[----:B--2---:R-:W-:Y:S05]  /*24e50*/  @!P6 BRA `(.L_x_1236) ;  /* 0xfffffffc00f0e947 */ /* 0x004fea000383ffff */
[----:B------:R-:W-:Y:S05]  /*24e60*/  BRA `(.L_x_1602) ;  /* 0xfffffddc003c7947 */ /* 0x000fea000383ffff */
.L_x_1254:
[----:B0-----:R0:W1:Y:S02]  /*24e70*/  SYNCS.PHASECHK.TRANS64.TRYWAIT P5, [R85+URZ+0x28490], R88 ;  /* 0x02849058550075a7 */ /* 0x00106400080a017f */
[----:B-1----:R-:W-:Y:S05]  /*24e80*/  @!P5 NANOSLEEP.SYNCS 0x989680 ;  /* 0x009896800000d95d */ /* 0x002fea0003900000 */
[----:B------:R-:W1:Y:S02]  /*24e90*/  @!P5 SYNCS.PHASECHK.TRANS64 P5, [R85+URZ+0x28490], R88 ;  /* 0x028490585500d5a7 */ /* 0x000e6400080a007f */
[----:B-1----:R-:W-:Y:S05]  /*24ea0*/  @!P5 BRA `(.L_x_1254) ;  /* 0xfffffffc00f0d947 */ /* 0x002fea000383ffff */
[----:B------:R-:W-:Y:S05]  /*24eb0*/  BRA `(.L_x_1603) ;  /* 0xfffffdfc00207947 */ /* 0x000fea000383ffff */
.L_x_1263:
[----:B0-----:R0:W1:Y:S02]  /*24ec0*/  SYNCS.PHASECHK.TRANS64.TRYWAIT P4, [R85+URZ+0x28490], R88 ;  /* 0x02849058550075a7 */ /* 0x001064000808017f */
[----:B-1----:R-:W-:Y:S05]  /*24ed0*/  @!P4 NANOSLEEP.SYNCS 0x989680 ;  /* 0x009896800000c95d */ /* 0x002fea0003900000 */
[----:B------:R-:W1:Y:S02]  /*24ee0*/  @!P4 SYNCS.PHASECHK.TRANS64 P4, [R85+URZ+0x28490], R88 ;  /* 0x028490585500c5a7 */ /* 0x000e64000808007f */
[----:B-1----:R-:W-:Y:S05]  /*24ef0*/  @!P4 BRA `(.L_x_1263) ;  /* 0xfffffffc00f0c947 */ /* 0x002fea000383ffff */
[----:B------:R-:W-:Y:S05]  /*24f00*/  BRA `(.L_x_1604) ;  /* 0xfffffe1c000c7947 */ /* 0x000fea000383ffff */
.L_x_1269:
[----:B-1----:R1:W2:Y:S02]  /*24f10*/  SYNCS.PHASECHK.TRANS64.TRYWAIT P3, [R85+URZ+0x284b0], R88 ;  /* 0x0284b058550075a7 */ /* 0x0022a4000806017f */
[----:B--2---:R-:W-:Y:S05]  /*24f20*/  @!P3 NANOSLEEP.SYNCS 0x989680 ;  /* 0x009896800000b95d */ /* 0x004fea0003900000 */
[----:B------:R-:W2:Y:S02]  /*24f30*/  @!P3 SYNCS.PHASECHK.TRANS64 P3, [R85+URZ+0x284b0], R88 ;  /* 0x0284b0585500b5a7 */ /* 0x000ea4000806007f */
[----:B--2---:R-:W-:Y:S05]  /*24f40*/  @!P3 BRA `(.L_x_1269) ;  /* 0xfffffffc00f0b947 */ /* 0x004fea000383ffff */
[----:B------:R-:W-:Y:S05]  /*24f50*/  BRA `(.L_x_1605) ;  /* 0xfffffe1c00987947 */ /* 0x000fea000383ffff */
.L_x_1285:
[----:B------:R-:W-:Y:S01]  /*24f60*/  BSSY B0, `(.L_x_1606) ;  /* 0x0000008000007945 */ /* 0x000fe20003800000 */
[----:B------:R-:W-:Y:S02]  /*24f70*/  IMAD.MOV.U32 R13, RZ, RZ, R230 ;  /* 0x000000ffff0d7224 */ /* 0x000fe400078e00e6 */
[----:B------:R-:W-:Y:S02]  /*24f80*/  IMAD.MOV.U32 R12, RZ, RZ, RZ ;  /* 0x000000ffff0c7224 */ /* 0x000fe400078e00ff */
[----:B------:R-:W-:Y:S02]  /*24f90*/  IMAD.MOV.U32 R11, RZ, RZ, 0x1f ;  /* 0x0000001fff0b7424 */ /* 0x000fe400078e00ff */
[----:B------:R-:W-:-:S07]  /*24fa0*/  IMAD.MOV.U32 R15, RZ, RZ, -0x1 ;  /* 0xffffffffff0f7424 */ /* 0x000fce00078e00ff */
[----:B-----5:R-:W-:Y:S05]  /*24fb0*/  WARPSYNC.COLLECTIVE R15, `(.L_x_1607) ;  /* 0x000000000f087348 */ /* 0x020fea0003c00000 */
[----:B------:R0:W1:Y:S02]  /*24fc0*/  SHFL.IDX P6, R14, R13, R12, R11 ;  /* 0x0000000c0d0e7389 */ /* 0x00006400000c000b */
[----:B01---5:R-:W-:Y:S01]  /*24fd0*/  ENDCOLLECTIVE ;  /* 0x000000000000791b */ /* 0x023fe20003800000 */
.L_x_1607:
[----:B------:R-:W-:Y:S05]  /*24fe0*/  BSYNC B0 ;  /* 0x0000000000007941 */ /* 0x000fea0003800000 */
.L_x_1606:
[----:B------:R-:W-:Y:S01]  /*24ff0*/  IMAD.MOV.U32 R202, RZ, RZ, R14 ;  /* 0x000000ffffca7224 */ /* 0x000fe200078e000e */
[----:B------:R-:W-:Y:S06]  /*25000*/  BRA `(.L_x_1608) ;  /* 0xfffffe2c00447947 */ /* 0x000fec000383ffff */
.L_x_1303:
[----:B------:R-:W-:Y:S01]  /*25010*/  BSSY B1, `(.L_x_1609) ;  /* 0x0000008000017945 */ /* 0x000fe20003800000 */
[----:B------:R-:W-:Y:S02]  /*25020*/  IMAD.MOV.U32 R13, RZ, RZ, R5 ;  /* 0x000000ffff0d7224 */ /* 0x000fe400078e0005 */
[----:B------:R-:W-:Y:S02]  /*25030*/  IMAD.MOV.U32 R12, RZ, RZ, RZ ;  /* 0x000000ffff0c7224 */ /* 0x000fe400078e00ff */
[----:B------:R-:W-:Y:S02]  /*25040*/  IMAD.MOV.U32 R11, RZ, RZ, 0x181f ;  /* 0x0000181fff0b7424 */ /* 0x000fe400078e00ff */
[----:B-1----:R-:W-:-:S07]  /*25050*/  IMAD.MOV.U32 R15, RZ, RZ, -0x1 ;  /* 0xffffffffff0f7424 */ /* 0x002fce00078e00ff */
[----:B0----5:R-:W-:Y:S05]  /*25060*/  WARPSYNC.COLLECTIVE R15, `(.L_x_1610) ;  /* 0x000000000f087348 */ /* 0x021fea0003c00000 */
[----:B------:R1:W2:Y:S02]  /*25070*/  SHFL.IDX P6, R14, R13, R12, R11 ;  /* 0x0000000c0d0e7389 */ /* 0x0002a400000c000b */
[----:B012--5:R-:W-:Y:S01]  /*25080*/  ENDCOLLECTIVE ;  /* 0x000000000000791b */ /* 0x027fe20003800000 */
.L_x_1610:
[----:B------:R-:W-:Y:S05]  /*25090*/  BSYNC B1 ;  /* 0x0000000000017941 */ /* 0x000fea0003800000 */
.L_x_1609:
[----:B------:R-:W-:Y:S05]  /*250a0*/  BRA `(.L_x_1611) ;  /* 0xfffffe3c00247947 */ /* 0x000fea000383ffff */
.L_x_1304:
        /* <DEDUP_REMOVED lines=8> */
.L_x_1613:
[----:B------:R-:W-:Y:S05]  /*25130*/  BSYNC B1 ;  /* 0x0000000000017941 */ /* 0x000fea0003800000 */
.L_x_1612:
[----:B------:R-:W-:Y:S05]  /*25140*/  BRA `(.L_x_1614) ;  /* 0xfffffe3c00047947 */ /* 0x000fea000383ffff */
.L_x_1305:
[----:B------:R-:W-:Y:S01]  /*25150*/  BSSY B1, `(.L_x_1615) ;  /* 0x0000008000017945 */ /* 0x000fe20003800000 */
[----:B------:R-:W-:Y:S01]  /*25160*/  IMAD.MOV.U32 R13, RZ, RZ, R3 ;  /* 0x000000ffff0d7224 */ /* 0x000fe200078e0003 */
[----:B-1----:R-:W-:Y:S01]  /*25170*/  MOV R15, 0xffffffff ;  /* 0xffffffff000f7802 */ /* 0x002fe20000000f00 */
[----:B------:R-:W-:Y:S02]  /*25180*/  IMAD.MOV.U32 R12, RZ, RZ, RZ ;  /* 0x000000ffff0c7224 */ /* 0x000fe400078e00ff */
[----:B------:R-:W-:-:S07]  /*25190*/  IMAD.MOV.U32 R11, RZ, RZ, 0x181f ;  /* 0x0000181fff0b7424 */ /* 0x000fce00078e00ff */
[----:B0----5:R-:W-:Y:S05]  /*251a0*/  WARPSYNC.COLLECTIVE R15, `(.L_x_1616) ;  /* 0x000000000f087348 */ /* 0x021fea0003c00000 */
[----:B------:R1:W2:Y:S02]  /*251b0*/  SHFL.IDX P6, R14, R13, R12, R11 ;  /* 0x0000000c0d0e7389 */ /* 0x0002a400000c000b */
[----:B012--5:R-:W-:Y:S01]  /*251c0*/  ENDCOLLECTIVE ;  /* 0x000000000000791b */ /* 0x027fe20003800000 */
.L_x_1616:
[----:B------:R-:W-:Y:S05]  /*251d0*/  BSYNC B1 ;  /* 0x0000000000017941 */ /* 0x000fea0003800000 */
.L_x_1615:
[----:B------:R-:W-:Y:S05]  /*251e0*/  BRA `(.L_x_1617) ;  /* 0xfffffe3800e47947 */ /* 0x000fea000383ffff */
.L_x_1306:
        /* <DEDUP_REMOVED lines=8> */
.L_x_1619:
[----:B------:R-:W-:Y:S05]  /*25270*/  BSYNC B1 ;  /* 0x0000000000017941 */ /* 0x000fea0003800000 */
.L_x_1618:
[----:B------:R-:W-:Y:S05]  /*25280*/  BRA `(.L_x_1620) ;  /* 0xfffffe3800c47947 */ /* 0x000fea000383ffff */
.L_x_1307:
[----:B------:R-:W-:Y:S01]  /*25290*/  BSSY B1, `(.L_x_1621) ;  /* 0x0000008000017945 */ /* 0x000fe20003800000 */
[----:B------:R-:W-:Y:S02]  /*252a0*/  IMAD.MOV.U32 R13, RZ, RZ, R5 ;  /* 0x000000ffff0d7224 */ /* 0x000fe400078e0005 */
[----:B------:R-:W-:Y:S02]  /*252b0*/  IMAD.MOV.U32 R12, RZ, RZ, 0x1 ;  /* 0x00000001ff0c7424 */ /* 0x000fe400078e00ff */
[----:B------:R-:W-:Y:S02]  /*252c0*/  IMAD.MOV.U32 R11, RZ, RZ, 0x181f ;  /* 0x0000181fff0b7424 */ /* 0x000fe400078e00ff */
[----:B-1----:R-:W-:-:S07]  /*252d0*/  IMAD.MOV.U32 R15, RZ, RZ, -0x1 ;  /* 0xffffffffff0f7424 */ /* 0x002fce00078e00ff */
[----:B0----5:R-:W-:Y:S05]  /*252e0*/  WARPSYNC.COLLECTIVE R15, `(.L_x_1622) ;  /* 0x000000000f087348 */ /* 0x021fea0003c00000 */
[----:B------:R1:W2:Y:S02]  /*252f0*/  SHFL.IDX P6, R14, R13, R12, R11 ;  /* 0x0000000c0d0e7389 */ /* 0x0002a400000c000b */
[----:B012--5:R-:W-:Y:S01]  /*25300*/  ENDCOLLECTIVE ;  /* 0x000000000000791b */ /* 0x027fe20003800000 */
.L_x_1622:
[----:B------:R-:W-:Y:S05]  /*25310*/  BSYNC B1 ;  /* 0x0000000000017941 */ /* 0x000fea0003800000 */
.L_x_1621:
[----:B------:R-:W-:Y:S05]  /*25320*/  BRA `(.L_x_1623) ;  /* 0xfffffe3800a47947 */ /* 0x000fea000383ffff */
.L_x_1308:
        /* <DEDUP_REMOVED lines=8> */
.L_x_1625:
[----:B------:R-:W-:Y:S05]  /*253b0*/  BSYNC B1 ;  /* 0x0000000000017941 */ /* 0x000fea0003800000 */
.L_x_1624:
[----:B------:R-:W-:Y:S05]  /*253c0*/  BRA `(.L_x_1626) ;  /* 0xfffffe3800847947 */ /* 0x000fea000383ffff */
.L_x_1309:
        /* <DEDUP_REMOVED lines=8> */
.L_x_1628:
[----:B------:R-:W-:Y:S05]  /*25450*/  BSYNC B1 ;  /* 0x0000000000017941 */ /* 0x000fea0003800000 */
.L_x_1627:
[----:B------:R-:W-:Y:S05]  /*25460*/  BRA `(.L_x_1629) ;  /* 0xfffffe3800647947 */ /* 0x000fea000383ffff */
.L_x_1310:
[----:B------:R-:W-:Y:S01]  /*25470*/  BSSY B1, `(.L_x_1630) ;  /* 0x0000008000017945 */ /* 0x000fe20003800000 */
[----:B------:R-:W-:Y:S01]  /*25480*/  MOV R13, R0 ;  /* 0x00000000000d7202 */ /* 0x000fe20000000f00 */
[----:B------:R-:W-:Y:S02]  /*25490*/  IMAD.MOV.U32 R12, RZ, RZ, 0x1 ;  /* 0x00000001ff0c7424 */ /* 0x000fe400078e00ff */
[----:B------:R-:W-:Y:S02]  /*254a0*/  IMAD.MOV.U32 R11, RZ, RZ, 0x181f ;  /* 0x0000181fff0b7424 */ /* 0x000fe400078e00ff */
[----:B-1----:R-:W-:-:S07]  /*254b0*/  IMAD.MOV.U32 R15, RZ, RZ, -0x1 ;  /* 0xffffffffff0f7424 */ /* 0x002fce00078e00ff */
[----:B0----5:R-:W-:Y:S05]  /*254c0*/  WARPSYNC.COLLECTIVE R15, `(.L_x_1631) ;  /* 0x000000000f087348 */ /* 0x021fea0003c00000 */
[----:B------:R1:W2:Y:S02]  /*254d0*/  SHFL.IDX P6, R14, R13, R12, R11 ;  /* 0x0000000c0d0e7389 */ /* 0x0002a400000c000b */
[----:B012--5:R-:W-:Y:S01]  /*254e0*/  ENDCOLLECTIVE ;  /* 0x000000000000791b */ /* 0x027fe20003800000 */
.L_x_1631:
[----:B------:R-:W-:Y:S05]  /*254f0*/  BSYNC B1 ;  /* 0x0000000000017941 */ /* 0x000fea0003800000 */
.L_x_1630:
[----:B------:R-:W-:Y:S05]  /*25500*/  BRA `(.L_x_1632) ;  /* 0xfffffe3800447947 */ /* 0x000fea000383ffff */
.L_x_1311:
        /* <DEDUP_REMOVED lines=8> */
.L_x_1634:
[----:B------:R-:W-:Y:S05]  /*25590*/  BSYNC B1 ;  /* 0x0000000000017941 */ /* 0x000fea0003800000 */
.L_x_1633:
[----:B------:R-:W-:Y:S05]  /*255a0*/  BRA `(.L_x_1635) ;  /* 0xfffffe3800247947 */ /* 0x000fea000383ffff */
.L_x_1312:
        /* <DEDUP_REMOVED lines=8> */
.L_x_1637:
[----:B------:R-:W-:Y:S05]  /*25630*/  BSYNC B1 ;  /* 0x0000000000017941 */ /* 0x000fea0003800000 */
.L_x_1636:
[----:B------:R-:W-:Y:S05]  /*25640*/  BRA `(.L_x_1638) ;  /* 0xfffffe3800047947 */ /* 0x000fea000383ffff */
.L_x_1313:
        /* <DEDUP_REMOVED lines=8> */
.L_x_1640:
[----:B------:R-:W-:Y:S05]  /*256d0*/  BSYNC B1 ;  /* 0x0000000000017941 */ /* 0x000fea0003800000 */
.L_x_1639:
[----:B------:R-:W-:Y:S05]  /*256e0*/  BRA `(.L_x_1641) ;  /* 0xfffffe3400e47947 */ /* 0x000fea000383ffff */
.L_x_1314:
[----:B------:R-:W-:Y:S01]  /*256f0*/  BSSY B1, `(.L_x_1642) ;  /* 0x0000008000017945 */ /* 0x000fe20003800000 */
[----:B------:R-:W-:Y:S01]  /*25700*/  IMAD.MOV.U32 R13, RZ, RZ, R0 ;  /* 0x000000ffff0d7224 */ /* 0x000fe200078e0000 */
[----:B------:R-:W-:Y:S01]  /*25710*/  MOV R12, 0x2 ;  /* 0x00000002000c7802 */ /* 0x000fe20000000f00 */
[----:B------:R-:W-:Y:S02]  /*25720*/  IMAD.MOV.U32 R11, RZ, RZ, 0x181f ;  /* 0x0000181fff0b7424 */ /* 0x000fe400078e00ff */
[----:B-1----:R-:W-:-:S07]  /*25730*/  IMAD.MOV.U32 R15, RZ, RZ, -0x1 ;  /* 0xffffffffff0f7424 */ /* 0x002fce00078e00ff */
[----:B0----5:R-:W-:Y:S05]  /*25740*/  WARPSYNC.COLLECTIVE R15, `(.L_x_1643) ;  /* 0x000000000f087348 */ /* 0x021fea0003c00000 */
[----:B------:R1:W2:Y:S02]  /*25750*/  SHFL.IDX P6, R14, R13, R12, R11 ;  /* 0x0000000c0d0e7389 */ /* 0x0002a400000c000b */
[----:B012--5:R-:W-:Y:S01]  /*25760*/  ENDCOLLECTIVE ;  /* 0x000000000000791b */ /* 0x027fe20003800000 */
.L_x_1643:
[----:B------:R-:W-:Y:S05]  /*25770*/  BSYNC B1 ;  /* 0x0000000000017941 */ /* 0x000fea0003800000 */
.L_x_1642:
[----:B------:R-:W-:Y:S05]  /*25780*/  BRA `(.L_x_1644) ;  /* 0xfffffe3400c47947 */ /* 0x000fea000383ffff */
.L_x_1315:
        /* <DEDUP_REMOVED lines=8> */
.L_x_1646:
[----:B------:R-:W-:Y:S05]  /*25810*/  BSYNC B1 ;  /* 0x0000000000017941 */ /* 0x000fea0003800000 */
.L_x_1645:
[----:B------:R-:W-:Y:S05]  /*25820*/  BRA `(.L_x_1647) ;  /* 0xfffffe3400a47947 */ /* 0x000fea000383ffff */
.L_x_1316:
        /* <DEDUP_REMOVED lines=8> */
.L_x_1649:
[----:B------:R-:W-:Y:S05]  /*258b0*/  BSYNC B1 ;  /* 0x0000000000017941 */ /* 0x000fea0003800000 */
.L_x_1648:
[----:B------:R-:W-:Y:S05]  /*258c0*/  BRA `(.L_x_1650) ;  /* 0xfffffe3400847947 */ /* 0x000fea000383ffff */
.L_x_1317:
        /* <DEDUP_REMOVED lines=8> */
.L_x_1652:
[----:B------:R-:W-:Y:S05]  /*25950*/  BSYNC B1 ;  /* 0x0000000000017941 */ /* 0x000fea0003800000 */
.L_x_1651:
[----:B------:R-:W-:Y:S05]  /*25960*/  BRA `(.L_x_1653) ;  /* 0xfffffe3400647947 */ /* 0x000fea000383ffff */
.L_x_1318:
        /* <DEDUP_REMOVED lines=8> */
.L_x_1655:
[----:B------:R-:W-:Y:S05]  /*259f0*/  BSYNC B1 ;  /* 0x0000000000017941 */ /* 0x000fea0003800000 */
.L_x_1654:
[----:B------:R-:W-:Y:S05]  /*25a00*/  BRA `(.L_x_1656) ;  /* 0xfffffe3400447947 */ /* 0x000fea000383ffff */
.L_x_1320:
[----:B--2---:R2:W3:Y:S02]  /*25a10*/  SYNCS.PHASECHK.TRANS64.TRYWAIT P1, [R16+URZ+0x28400], R3 ;  /* 0x02840003100075a7 */ /* 0x0044e4000802017f */
[----:B---3--:R-:W-:Y:S05]  /*25a20*/  @!P1 NANOSLEEP.SYNCS 0x989680 ;  /* 0x009896800000995d */ /* 0x008fea0003900000 */
[----:B------:R-:W3:Y:S02]  /*25a30*/  @!P1 SYNCS.PHASECHK.TRANS64 P1, [R16+URZ+0x28400], R3 ;  /* 0x02840003100095a7 */ /* 0x000ee4000802007f */
[----:B---3--:R-:W-:Y:S05]  /*25a40*/  @!P1 BRA `(.L_x_1320) ;  /* 0xfffffffc00f09947 */ /* 0x008fea000383ffff */
[----:B------:R-:W-:Y:S05]  /*25a50*/  BRA `(.L_x_1657) ;  /* 0xfffffe3400507947 */ /* 0x000fea000383ffff */
.L_x_1336:
[----:B------:R-:W-:Y:S01]  /*25a60*/  BSSY B1, `(.L_x_1658) ;  /* 0x0000008000017945 */ /* 0x000fe20003800000 */
[----:B------:R-:W-:Y:S02]  /*25a70*/  IMAD.MOV.U32 R13, RZ, RZ, R9 ;  /* 0x000000ffff0d7224 */ /* 0x000fe400078e0009 */
[----:B------:R-:W-:Y:S02]  /*25a80*/  IMAD.MOV.U32 R12, RZ, RZ, RZ ;  /* 0x000000ffff0c7224 */ /* 0x000fe400078e00ff */
[----:B------:R-:W-:Y:S02]  /*25a90*/  IMAD.MOV.U32 R11, RZ, RZ, 0x181f ;  /* 0x0000181fff0b7424 */ /* 0x000fe400078e00ff */
[----:B------:R-:W-:-:S07]  /*25aa0*/  IMAD.MOV.U32 R15, RZ, RZ, -0x1 ;  /* 0xffffffffff0f7424 */ /* 0x000fce00078e00ff */
[----:B0----5:R-:W-:Y:S05]  /*25ab0*/  WARPSYNC.COLLECTIVE R15, `(.L_x_1659) ;  /* 0x000000000f087348 */ /* 0x021fea0003c00000 */
[----:B------:R1:W2:Y:S02]  /*25ac0*/  SHFL.IDX P6, R14, R13, R12, R11 ;  /* 0x0000000c0d0e7389 */ /* 0x0002a400000c000b */
[----:B012--5:R-:W-:Y:S01]  /*25ad0*/  ENDCOLLECTIVE ;  /* 0x000000000000791b */ /* 0x027fe20003800000 */
.L_x_1659:
[----:B------:R-:W-:Y:S05]  /*25ae0*/  BSYNC B1 ;  /* 0x0000000000017941 */ /* 0x000fea0003800000 */
.L_x_1658:
[----:B------:R-:W-:Y:S05]  /*25af0*/  BRA `(.L_x_1660) ;  /* 0xfffffe7800447947 */ /* 0x000fea000383ffff */
.L_x_1337:
        /* <DEDUP_REMOVED lines=8> */
.L_x_1662:
[----:B------:R-:W-:Y:S05]  /*25b80*/  BSYNC B1 ;  /* 0x0000000000017941 */ /* 0x000fea0003800000 */
.L_x_1661:
[----:B------:R-:W-:Y:S05]  /*25b90*/  BRA `(.L_x_1663) ;  /* 0xfffffe7800247947 */ /* 0x000fea000383ffff */
.L_x_1338:
        /* <DEDUP_REMOVED lines=8> */
.L_x_1665:
[----:B------:R-:W-:Y:S05]  /*25c20*/  BSYNC B1 ;  /* 0x0000000000017941 */ /* 0x000fea0003800000 */
.L_x_1664:
[----:B------:R-:W-:Y:S05]  /*25c30*/  BRA `(.L_x_1666) ;  /* 0xfffffe7800047947 */ /* 0x000fea000383ffff */
.L_x_1339:
[----:B------:R-:W-:Y:S01]  /*25c40*/  BSSY B1, `(.L_x_1667) ;  /* 0x0000008000017945 */ /* 0x000fe20003800000 */
[----:B------:R-:W-:Y:S01]  /*25c50*/  IMAD.MOV.U32 R13, RZ, RZ, R0 ;  /* 0x000000ffff0d7224 */ /* 0x000fe200078e0000 */
[----:B------:R-:W-:Y:S01]  /*25c60*/  MOV R15, 0xffffffff ;  /* 0xffffffff000f7802 */ /* 0x000fe20000000f00 */
[----:B------:R-:W-:Y:S02]  /*25c70*/  IMAD.MOV.U32 R12, RZ, RZ, RZ ;  /* 0x000000ffff0c7224 */ /* 0x000fe400078e00ff */
[----:B------:R-:W-:-:S07]  /*25c80*/  IMAD.MOV.U32 R11, RZ, RZ, 0x181f ;  /* 0x0000181fff0b7424 */ /* 0x000fce00078e00ff */
[----:B0----5:R-:W-:Y:S05]  /*25c90*/  WARPSYNC.COLLECTIVE R15, `(.L_x_1668) ;  /* 0x000000000f087348 */ /* 0x021fea0003c00000 */
[----:B------:R1:W2:Y:S02]  /*25ca0*/  SHFL.IDX P6, R14, R13, R12, R11 ;  /* 0x0000000c0d0e7389 */ /* 0x0002a400000c000b */
[----:B012--5:R-:W-:Y:S01]  /*25cb0*/  ENDCOLLECTIVE ;  /* 0x000000000000791b */ /* 0x027fe20003800000 */
.L_x_1668:
[----:B------:R-:W-:Y:S05]  /*25cc0*/  BSYNC B1 ;  /* 0x0000000000017941 */ /* 0x000fea0003800000 */
.L_x_1667:
[----:B------:R-:W-:Y:S05]  /*25cd0*/  BRA `(.L_x_1669) ;  /* 0xfffffe7400e47947 */ /* 0x000fea000383ffff */
.L_x_1340:
[----:B------:R-:W-:Y:S01]  /*25ce0*/  BSSY B1, `(.L_x_1670) ;  /* 0x0000008000017945 */ /* 0x000fe20003800000 */
[----:B------:R-:W-:Y:S02]  /*25cf0*/  IMAD.MOV.U32 R13, RZ, RZ, R9 ;  /* 0x000000ffff0d7224 */ /* 0x000fe400078e0009 */
[----:B------:R-:W-:Y:S02]  /*25d00*/  IMAD.MOV.U32 R12, RZ, RZ, 0x1 ;  /* 0x00000001ff0c7424 */ /* 0x000fe400078e00ff */
[----:B------:R-:W-:Y:S02]  /*25d10*/  IMAD.MOV.U32 R11, RZ, RZ, 0x181f ;  /* 0x0000181fff0b7424 */ /* 0x000fe400078e00ff */
[----:B------:R-:W-:-:S07]  /*25d20*/  IMAD.MOV.U32 R15, RZ, RZ, -0x1 ;  /* 0xffffffffff0f7424 */ /* 0x000fce00078e00ff */
[----:B0----5:R-:W-:Y:S05]  /*25d30*/  WARPSYNC.COLLECTIVE R15, `(.L_x_1671) ;  /* 0x000000000f087348 */ /* 0x021fea0003c00000 */
[----:B------:R1:W2:Y:S02]  /*25d40*/  SHFL.IDX P6, R14, R13, R12, R11 ;  /* 0x0000000c0d0e7389 */ /* 0x0002a400000c000b */
[----:B012--5:R-:W-:Y:S01]  /*25d50*/  ENDCOLLECTIVE ;  /* 0x000000000000791b */ /* 0x027fe20003800000 */
.L_x_1671:
[----:B------:R-:W-:Y:S05]  /*25d60*/  BSYNC B1 ;  /* 0x0000000000017941 */ /* 0x000fea0003800000 */
.L_x_1670:
[----:B------:R-:W-:Y:S05]  /*25d70*/  BRA `(.L_x_1672) ;  /* 0xfffffe7400c47947 */ /* 0x000fea000383ffff */
.L_x_1341:
        /* <DEDUP_REMOVED lines=8> */
.L_x_1674:
[----:B------:R-:W-:Y:S05]  /*25e00*/  BSYNC B1 ;  /* 0x0000000000017941 */ /* 0x000fea0003800000 */
.L_x_1673:
[----:B------:R-:W-:Y:S05]  /*25e10*/  BRA `(.L_x_1675) ;  /* 0xfffffe7400a47947 */ /* 0x000fea000383ffff */
.L_x_1342:
        /* <DEDUP_REMOVED lines=8> */
.L_x_1677:
[----:B------:R-:W-:Y:S05]  /*25ea0*/  BSYNC B1 ;  /* 0x0000000000017941 */ /* 0x000fea0003800000 */
.L_x_1676:
[----:B------:R-:W-:Y:S05]  /*25eb0*/  BRA `(.L_x_1678) ;  /* 0xfffffe7400847947 */ /* 0x000fea000383ffff */
.L_x_1343:
        /* <DEDUP_REMOVED lines=8> */
.L_x_1680:
[----:B------:R-:W-:Y:S05]  /*25f40*/  BSYNC B1 ;  /* 0x0000000000017941 */ /* 0x000fea0003800000 */
.L_x_1679:
[----:B------:R-:W-:Y:S05]  /*25f50*/  BRA `(.L_x_1681) ;  /* 0xfffffe7400647947 */ /* 0x000fea000383ffff */
.L_x_1344:
[----:B------:R-:W-:Y:S01]  /*25f60*/  BSSY B1, `(.L_x_1682) ;  /* 0x0000008000017945 */ /* 0x000fe20003800000 */
[----:B------:R-:W-:Y:S01]  /*25f70*/  MOV R13, R9 ;  /* 0x00000009000d7202 */ /* 0x000fe20000000f00 */
[----:B------:R-:W-:Y:S02]  /*25f80*/  IMAD.MOV.U32 R12, RZ, RZ, 0x2 ;  /* 0x00000002ff0c7424 */ /* 0x000fe400078e00ff */
[----:B------:R-:W-:Y:S02]  /*25f90*/  IMAD.MOV.U32 R11, RZ, RZ, 0x181f ;  /* 0x0000181fff0b7424 */ /* 0x000fe400078e00ff */
[----:B------:R-:W-:-:S07]  /*25fa0*/  IMAD.MOV.U32 R15, RZ, RZ, -0x1 ;  /* 0xffffffffff0f7424 */ /* 0x000fce00078e00ff */
[----:B0----5:R-:W-:Y:S05]  /*25fb0*/  WARPSYNC.COLLECTIVE R15, `(.L_x_1683) ;  /* 0x000000000f087348 */ /* 0x021fea0003c00000 */
[----:B------:R1:W2:Y:S02]  /*25fc0*/  SHFL.IDX P6, R14, R13, R12, R11 ;  /* 0x0000000c0d0e7389 */ /* 0x0002a400000c000b */
[----:B012--5:R-:W-:Y:S01]  /*25fd0*/  ENDCOLLECTIVE ;  /* 0x000000000000791b */ /* 0x027fe20003800000 */
.L_x_1683:
[----:B------:R-:W-:Y:S05]  /*25fe0*/  BSYNC B1 ;  /* 0x0000000000017941 */ /* 0x000fea0003800000 */
.L_x_1682:
[----:B------:R-:W-:Y:S05]  /*25ff0*/  BRA `(.L_x_1684) ;  /* 0xfffffe7400447947 */ /* 0x000fea000383ffff */
.L_x_1345:
        /* <DEDUP_REMOVED lines=8> */
.L_x_1686:
[----:B------:R-:W-:Y:S05]  /*26080*/  BSYNC B1 ;  /* 0x0000000000017941 */ /* 0x000fea0003800000 */
.L_x_1685:
[----:B------:R-:W-:Y:S05]  /*26090*/  BRA `(.L_x_1687) ;  /* 0xfffffe7400247947 */ /* 0x000fea000383ffff */
.L_x_1346:
        /* <DEDUP_REMOVED lines=8> */
.L_x_1689:
[----:B------:R-:W-:Y:S05]  /*26120*/  BSYNC B1 ;  /* 0x0000000000017941 */ /* 0x000fea0003800000 */
.L_x_1688:
[----:B------:R-:W-:Y:S05]  /*26130*/  BRA `(.L_x_1690) ;  /* 0xfffffe7400047947 */ /* 0x000fea000383ffff */
.L_x_1347:
        /* <DEDUP_REMOVED lines=8> */
.L_x_1692:
[----:B------:R-:W-:Y:S05]  /*261c0*/  BSYNC B1 ;  /* 0x0000000000017941 */ /* 0x000fea0003800000 */
.L_x_1691:
[----:B------:R-:W-:Y:S05]  /*261d0*/  BRA `(.L_x_1693) ;  /* 0xfffffe7000e47947 */ /* 0x000fea000383ffff */
.L_x_1348:
[----:B------:R-:W-:Y:S01]  /*261e0*/  BSSY B1, `(.L_x_1694) ;  /* 0x0000008000017945 */ /* 0x000fe20003800000 */
[----:B------:R-:W-:Y:S01]  /*261f0*/  IMAD.MOV.U32 R13, RZ, RZ, R9 ;  /* 0x000000ffff0d7224 */ /* 0x000fe200078e0009 */
[----:B------:R-:W-:Y:S01]  /*26200*/  MOV R12, 0x3 ;  /* 0x00000003000c7802 */ /* 0x000fe20000000f00 */
[----:B------:R-:W-:Y:S02]  /*26210*/  IMAD.MOV.U32 R11, RZ, RZ, 0x181f ;  /* 0x0000181fff0b7424 */ /* 0x000fe400078e00ff */
[----:B------:R-:W-:-:S07]  /*26220*/  IMAD.MOV.U32 R15, RZ, RZ, -0x1 ;  /* 0xffffffffff0f7424 */ /* 0x000fce00078e00ff */
[----:B0----5:R-:W-:Y:S05]  /*26230*/  WARPSYNC.COLLECTIVE R15, `(.L_x_1695) ;  /* 0x000000000f087348 */ /* 0x021fea0003c00000 */
[----:B------:R1:W2:Y:S02]  /*26240*/  SHFL.IDX P6, R14, R13, R12, R11 ;  /* 0x0000000c0d0e7389 */ /* 0x0002a400000c000b */
[----:B012--5:R-:W-:Y:S01]  /*26250*/  ENDCOLLECTIVE ;  /* 0x000000000000791b */ /* 0x027fe20003800000 */
.L_x_1695:
[----:B------:R-:W-:Y:S05]  /*26260*/  BSYNC B1 ;  /* 0x0000000000017941 */ /* 0x000fea0003800000 */
.L_x_1694:
[----:B------:R-:W-:Y:S05]  /*26270*/  BRA `(.L_x_1696) ;  /* 0xfffffe7000c47947 */ /* 0x000fea000383ffff */
.L_x_1349:
        /* <DEDUP_REMOVED lines=8> */
.L_x_1698:
[----:B------:R-:W-:Y:S05]  /*26300*/  BSYNC B1 ;  /* 0x0000000000017941 */ /* 0x000fea0003800000 */
.L_x_1697:
[----:B------:R-:W-:Y:S05]  /*26310*/  BRA `(.L_x_1699) ;  /* 0xfffffe7000a47947 */ /* 0x000fea000383ffff */
.L_x_1350:
        /* <DEDUP_REMOVED lines=8> */
.L_x_1701:
[----:B------:R-:W-:Y:S05]  /*263a0*/  BSYNC B1 ;  /* 0x0000000000017941 */ /* 0x000fea0003800000 */
.L_x_1700:
[----:B------:R-:W-:Y:S05]  /*263b0*/  BRA `(.L_x_1702) ;  /* 0xfffffe7000847947 */ /* 0x000fea000383ffff */
.L_x_1351:
        /* <DEDUP_REMOVED lines=8> */
.L_x_1704:
[----:B------:R-:W-:Y:S05]  /*26440*/  BSYNC B1 ;  /* 0x0000000000017941 */ /* 0x000fea0003800000 */
.L_x_1703:
[----:B------:R-:W-:Y:S05]  /*26450*/  BRA `(.L_x_1705) ;  /* 0xfffffe7000647947 */ /* 0x000fea000383ffff */
.L_x_1353:
[----:B-1----:R1:W2:Y:S02]  /*26460*/  SYNCS.PHASECHK.TRANS64.TRYWAIT P4, [R16+URZ+0x28400], R3 ;  /* 0x02840003100075a7 */ /* 0x0022a4000808017f */
[----:B--2---:R-:W-:Y:S05]  /*26470*/  @!P4 NANOSLEEP.SYNCS 0x989680 ;  /* 0x009896800000c95d */ /* 0x004fea0003900000 */
[----:B------:R-:W2:Y:S02]  /*26480*/  @!P4 SYNCS.PHASECHK.TRANS64 P4, [R16+URZ+0x28400], R3 ;  /* 0x028400031000c5a7 */ /* 0x000ea4000808007f */
[----:B--2---:R-:W-:Y:S05]  /*26490*/  @!P4 BRA `(.L_x_1353) ;  /* 0xfffffffc00f0c947 */ /* 0x004fea000383ffff */
[----:B------:R-:W-:Y:S05]  /*264a0*/  BRA `(.L_x_1706) ;  /* 0xfffffe7000847947 */ /* 0x000fea000383ffff */
.L_x_1363:
[----:B--2---:R2:W3:Y:S02]  /*264b0*/  SYNCS.PHASECHK.TRANS64.TRYWAIT P2, [R9+URZ+0x28430], R0 ;  /* 0x02843000090075a7 */ /* 0x0044e4000804017f */
[----:B---3--:R-:W-:Y:S05]  /*264c0*/  @!P2 NANOSLEEP.SYNCS 0x989680 ;  /* 0x009896800000a95d */ /* 0x008fea0003900000 */
[----:B------:R-:W3:Y:S02]  /*264d0*/  @!P2 SYNCS.PHASECHK.TRANS64 P2, [R9+URZ+0x28430], R0 ;  /* 0x028430000900a5a7 */ /* 0x000ee4000804007f */
[----:B---3--:R-:W-:Y:S05]  /*264e0*/  @!P2 BRA `(.L_x_1363) ;  /* 0xfffffffc00f0a947 */ /* 0x008fea000383ffff */
[----:B------:R-:W-:Y:S05]  /*264f0*/  BRA `(.L_x_1362) ;  /* 0xfffffeb0009c7947 */ /* 0x000fea000383ffff */
.L_x_1381:
[----:B-1----:R1:W2:Y:S02]  /*26500*/  SYNCS.PHASECHK.TRANS64.TRYWAIT P4, [R10+URZ+0x28430], R7 ;  /* 0x028430070a0075a7 */ /* 0x0022a4000808017f */
[----:B--2---:R-:W-:Y:S05]  /*26510*/  @!P4 NANOSLEEP.SYNCS 0x989680 ;  /* 0x009896800000c95d */ /* 0x004fea0003900000 */
[----:B------:R-:W2:Y:S02]  /*26520*/  @!P4 SYNCS.PHASECHK.TRANS64 P4, [R10+URZ+0x28430], R7 ;  /* 0x028430070a00c5a7 */ /* 0x000ea4000808007f */
[----:B--2---:R-:W-:Y:S05]  /*26530*/  @!P4 BRA `(.L_x_1381) ;  /* 0xfffffffc00f0c947 */ /* 0x004fea000383ffff */
[----:B------:R-:W-:Y:S05]  /*26540*/  BRA `(.L_x_1380) ;  /* 0xfffffed400347947 */ /* 0x000fea000383ffff */
.L_x_1385:
[----:B-1----:R1:W2:Y:S02]  /*26550*/  SYNCS.PHASECHK.TRANS64.TRYWAIT P3, [R10+URZ+0x28450], R7 ;  /* 0x028450070a0075a7 */ /* 0x0022a4000806017f */
[----:B--2---:R-:W-:Y:S05]  /*26560*/  @!P3 NANOSLEEP.SYNCS 0x989680 ;  /* 0x009896800000b95d */ /* 0x004fea0003900000 */
[----:B------:R-:W2:Y:S02]  /*26570*/  @!P3 SYNCS.PHASECHK.TRANS64 P3, [R10+URZ+0x28450], R7 ;  /* 0x028450070a00b5a7 */ /* 0x000ea4000806007f */
[----:B--2---:R-:W-:Y:S05]  /*26580*/  @!P3 BRA `(.L_x_1385) ;  /* 0xfffffffc00f0b947 */ /* 0x004fea000383ffff */
[----:B------:R-:W-:Y:S05]  /*26590*/  BRA `(.L_x_1382) ;  /* 0xfffffed800347947 */ /* 0x000fea000383ffff */
.L_x_1405:
[----:B-1----:R1:W2:Y:S02]  /*265a0*/  SYNCS.PHASECHK.TRANS64.TRYWAIT P3, [R7+URZ+0x28430], R6 ;  /* 0x02843006070075a7 */ /* 0x0022a4000806017f */
[----:B--2---:R-:W-:Y:S05]  /*265b0*/  @!P3 NANOSLEEP.SYNCS 0x989680 ;  /* 0x009896800000b95d */ /* 0x004fea0003900000 */
[----:B------:R-:W2:Y:S02]  /*265c0*/  @!P3 SYNCS.PHASECHK.TRANS64 P3, [R7+URZ+0x28430], R6 ;  /* 0x028430060700b5a7 */ /* 0x000ea4000806007f */
[----:B--2---:R-:W-:Y:S05]  /*265d0*/  @!P3 BRA `(.L_x_1405) ;  /* 0xfffffffc00f0b947 */ /* 0x004fea000383ffff */
[----:B------:R-:W-:Y:S05]  /*265e0*/  BRA `(.L_x_1404) ;  /* 0xfffffef800b47947 */ /* 0x000fea000383ffff */
.L_x_1409:
[----:B-1----:R1:W2:Y:S02]  /*265f0*/  SYNCS.PHASECHK.TRANS64.TRYWAIT P2, [R7+URZ+0x28450], R6 ;  /* 0x02845006070075a7 */ /* 0x0022a4000804017f */
[----:B--2---:R-:W-:Y:S05]  /*26600*/  @!P2 NANOSLEEP.SYNCS 0x989680 ;  /* 0x009896800000a95d */ /* 0x004fea0003900000 */
[----:B------:R-:W2:Y:S02]  /*26610*/  @!P2 SYNCS.PHASECHK.TRANS64 P2, [R7+URZ+0x28450], R6 ;  /* 0x028450060700a5a7 */ /* 0x000ea4000804007f */
[----:B--2---:R-:W-:Y:S05]  /*26620*/  @!P2 BRA `(.L_x_1409) ;  /* 0xfffffffc00f0a947 */ /* 0x004fea000383ffff */
[----:B------:R-:W-:Y:S05]  /*26630*/  BRA `(.L_x_1406) ;  /* 0xfffffefc00d07947 */ /* 0x000fea000383ffff */
.L_x_1417:
[----:B-1----:R1:W2:Y:S02]  /*26640*/  SYNCS.PHASECHK.TRANS64.TRYWAIT P3, [R7+URZ+0x28430], R6 ;  /* 0x02843006070075a7 */ /* 0x0022a4000806017f */
[----:B--2---:R-:W-:Y:S05]  /*26650*/  @!P3 NANOSLEEP.SYNCS 0x989680 ;  /* 0x009896800000b95d */ /* 0x004fea0003900000 */
[----:B------:R-:W2:Y:S02]  /*26660*/  @!P3 SYNCS.PHASECHK.TRANS64 P3, [R7+URZ+0x28430], R6 ;  /* 0x028430060700b5a7 */ /* 0x000ea4000806007f */
[----:B--2---:R-:W-:Y:S05]  /*26670*/  @!P3 BRA `(.L_x_1417) ;  /* 0xfffffffc00f0b947 */ /* 0x004fea000383ffff */
[----:B------:R-:W-:Y:S05]  /*26680*/  BRA `(.L_x_1416) ;  /* 0xffffff1400547947 */ /* 0x000fea000383ffff */
.L_x_1421:
[----:B-1----:R1:W2:Y:S02]  /*26690*/  SYNCS.PHASECHK.TRANS64.TRYWAIT P2, [R7+URZ+0x28450], R6 ;  /* 0x02845006070075a7 */ /* 0x0022a4000804017f */
[----:B--2---:R-:W-:Y:S05]  /*266a0*/  @!P2 NANOSLEEP.SYNCS 0x989680 ;  /* 0x009896800000a95d */ /* 0x004fea0003900000 */
[----:B------:R-:W2:Y:S02]  /*266b0*/  @!P2 SYNCS.PHASECHK.TRANS64 P2, [R7+URZ+0x28450], R6 ;  /* 0x028450060700a5a7 */ /* 0x000ea4000804007f */
[----:B--2---:R-:W-:Y:S05]  /*266c0*/  @!P2 BRA `(.L_x_1421) ;  /* 0xfffffffc00f0a947 */ /* 0x004fea000383ffff */
[----:B------:R-:W-:Y:S05]  /*266d0*/  BRA `(.L_x_1418) ;  /* 0xffffff1800707947 */ /* 0x000fea000383ffff */
.L_x_1435:
[----:B-1----:R1:W2:Y:S02]  /*266e0*/  SYNCS.PHASECHK.TRANS64.TRYWAIT P1, [R5+URZ+0x28450], R0 ;  /* 0x02845000050075a7 */ /* 0x0022a4000802017f */
[----:B--2---:R-:W-:Y:S05]  /*266f0*/  @!P1 NANOSLEEP.SYNCS 0x989680 ;  /* 0x009896800000995d */ /* 0x004fea0003900000 */
[----:B------:R-:W2:Y:S02]  /*26700*/  @!P1 SYNCS.PHASECHK.TRANS64 P1, [R5+URZ+0x28450], R0 ;  /* 0x02845000050095a7 */ /* 0x000ea4000802007f */
[----:B--2---:R-:W-:Y:S05]  /*26710*/  @!P1 BRA `(.L_x_1435) ;  /* 0xfffffffc00f09947 */ /* 0x004fea000383ffff */
[----:B------:R-:W-:Y:S05]  /*26720*/  BRA `(.L_x_1434) ;  /* 0xffffff3800447947 */ /* 0x000fea000383ffff */
.L_x_1439:
[----:B------:R-:W-:Y:S02]  /*26730*/  SEL R39, R48, R59, P0 ;  /* 0x0000003b30277207 */ /* 0x000fe40000000000 */
[----:B------:R-:W-:Y:S02]  /*26740*/  SEL R29, R12, R61, P0 ;  /* 0x0000003d0c1d7207 */ /* 0x000fe40000000000 */
[----:B------:R-:W-:Y:S01]  /*26750*/  SEL R28, R61, R12, P0 ;  /* 0x0000000c3d1c7207 */ /* 0x000fe20000000000 */
[----:B-----5:R-:W-:Y:S01]  /*26760*/  IMAD.MOV.U32 R12, RZ, RZ, R2 ;  /* 0x000000ffff0c7224 */ /* 0x020fe200078e0002 */
[----:B------:R-:W-:Y:S02]  /*26770*/  SEL R48, R59, R48, P0 ;  /* 0x000000303b307207 */ /* 0x000fe40000000000 */
[----:B------:R-:W-:Y:S02]  /*26780*/  SEL R59, R50, R11, P0 ;  /* 0x0000000b323b7207 */ /* 0x000fe40000000000 */
[----:B------:R-:W-:Y:S01]  /*26790*/  SEL R84, R11, R50, P0 ;  /* 0x000000320b547207 */ /* 0x000fe20000000000 */
[----:B------:R-:W-:Y:S01]  /*267a0*/  IMAD.MOV.U32 R11, RZ, RZ, 0x1c1f ;  /* 0x00001c1fff0b7424 */ /* 0x000fe200078e00ff */
[----:B------:R-:W-:-:S02]  /*267b0*/  SEL R61, R58, R15, P0 ;  /* 0x0000000f3a3d7207 */ /* 0x000fc40000000000 */
[----:B------:R-:W-:Y:S02]  /*267c0*/  SEL R86, R15, R58, P0 ;  /* 0x0000003a0f567207 */ /* 0x000fe40000000000 */
[----:B------:R-:W-:Y:S02]  /*267d0*/  MOV R15, 0xffffffff ;  /* 0xffffffff000f7802 */ /* 0x000fe40000000f00 */
[----:B------:R-:W-:Y:S02]  /*267e0*/  SEL R21, R32, R33, P0 ;  /* 0x0000002120157207 */ /* 0x000fe40000000000 */
[----:B------:R-:W-:Y:S02]  /*267f0*/  SEL R8, R33, R32, P0 ;  /* 0x0000002021087207 */ /* 0x000fe40000000000 */
[----:B------:R-:W-:Y:S02]  /*26800*/  SEL R33, R72, R35, P0 ;  /* 0x0000002348217207 */ /* 0x000fe40000000000 */
[----:B------:R-:W-:-:S02]  /*26810*/  SEL R36, R35, R72, P0 ;  /* 0x0000004823247207 */ /* 0x000fc40000000000 */
[----:B------:R-:W-:Y:S02]  /*26820*/  SEL R37, R6, R51, P0 ;  /* 0x0000003306257207 */ /* 0x000fe40000000000 */
[----:B------:R-:W-:Y:S02]  /*26830*/  SEL R44, R51, R6, P0 ;  /* 0x00000006332c7207 */ /* 0x000fe40000000000 */
[----:B------:R-:W-:Y:S02]  /*26840*/  SEL R51, R109, R14, P0 ;  /* 0x0000000e6d337207 */ /* 0x000fe40000000000 */
[----:B------:R-:W-:-:S07]  /*26850*/  SEL R72, R14, R109, P0 ;  /* 0x0000006d0e487207 */ /* 0x000fce0000000000 */
[----:B01----:R-:W-:Y:S05]  /*26860*/  WARPSYNC.COLLECTIVE R15, `(.L_x_1707) ;  /* 0x000000000f087348 */ /* 0x003fea0003c00000 */
[----:B------:R2:W3:Y:S02]  /*26870*/  SHFL.IDX P6, R14, R13, R12, R11 ;  /* 0x0000000c0d0e7389 */ /* 0x0004e400000c000b */
[----:B0123--:R-:W-:Y:S01]  /*26880*/  ENDCOLLECTIVE ;  /* 0x000000000000791b */ /* 0x00ffe20003800000 */
.L_x_1707:
[----:B------:R-:W-:Y:S02]  /*26890*/  SEL R25, R40, R41, P0 ;  /* 0x0000002928197207 */ /* 0x000fe40000000000 */
[----:B------:R-:W-:Y:S02]  /*268a0*/  SEL R20, R41, R40, P0 ;  /* 0x0000002829147207 */ /* 0x000fe40000000000 */
[----:B------:R-:W-:Y:S02]  /*268b0*/  SEL R35, R80, R43, P0 ;  /* 0x0000002b50237207 */ /* 0x000fe40000000000 */
[----:B------:R-:W-:Y:S02]  /*268c0*/  SEL R40, R43, R80, P0 ;  /* 0x000000502b287207 */ /* 0x000fe40000000000 */
[----:B------:R-:W-:Y:S02]  /*268d0*/  SEL R55, R34, R7, P0 ;  /* 0x0000000722377207 */ /* 0x000fe40000000000 */
[----:B------:R-:W-:-:S02]  /*268e0*/  SEL R80, R7, R34, P0 ;  /* 0x0000002207507207 */ /* 0x000fc40000000000 */
[----:B------:R-:W-:Y:S01]  /*268f0*/  LOP3.LUT R7, R2, 0x2, RZ, 0x3c, !PT ;  /* 0x0000000202077812 */ /* 0x000fe200078e3cff */
[----:B------:R-:W-:Y:S01]  /*26900*/  IMAD.MOV.U32 R13, RZ, RZ, R4 ;  /* 0x000000ffff0d7224 */ /* 0x000fe200078e0004 */
[----:B------:R-:W-:Y:S02]  /*26910*/  SEL R53, R78, R57, P0 ;  /* 0x000000394e357207 */ /* 0x000fe40000000000 */
[----:B------:R-:W-:Y:S01]  /*26920*/  SEL R78, R57, R78, P0 ;  /* 0x0000004e394e7207 */ /* 0x000fe20000000000 */
[----:B------:R-:W-:Y:S01]  /*26930*/  IMAD.MOV.U32 R12, RZ, RZ, R7 ;  /* 0x000000ffff0c7224 */ /* 0x000fe200078e0007 */
[----:B------:R-:W-:Y:S02]  /*26940*/  SEL R57, R42, R9, P0 ;  /* 0x000000092a397207 */ /* 0x000fe40000000000 */
[----:B------:R-:W-:Y:S02]  /*26950*/  SEL R82, R9, R42, P0 ;  /* 0x0000002a09527207 */ /* 0x000fe40000000000 */
[----:B------:R-:W-:Y:S01]  /*26960*/  SEL R27, R24, R49, P0 ;  /* 0x00000031181b7207 */ /* 0x000fe20000000000 */
[----:B------:R-:W-:Y:S01]  /*26970*/  IMAD.MOV.U32 R6, RZ, RZ, R14 ;  /* 0x000000ffff067224 */ /* 0x000fe200078e000e */
[----:B------:R-:W-:-:S07]  /*26980*/  SEL R24, R49, R24, P0 ;  /* 0x0000001831187207 */ /* 0x000fce0000000000 */
[----:B------:R-:W-:Y:S05]  /*26990*/  WARPSYNC.COLLECTIVE R15, `(.L_x_1708) ;  /* 0x000000000f087348 */ /* 0x000fea0003c00000 */
[----:B------:R0:W1:Y:S02]  /*269a0*/  SHFL.IDX P6, R14, R13, R12, R11 ;  /* 0x0000000c0d0e7389 */ /* 0x00006400000c000b */
[----:B01----:R-:W-:Y:S01]  /*269b0*/  ENDCOLLECTIVE ;  /* 0x000000000000791b */ /* 0x003fe20003800000 */
.L_x_1708:
        /* <DEDUP_REMOVED lines=19> */
.L_x_1709:
        /* <DEDUP_REMOVED lines=19> */
.L_x_1710:
        /* <DEDUP_REMOVED lines=11> */
[----:B------:R-:W-:Y:S01]  /*26cd0*/  SEL R6, R9, R6, P0 ;  /* 0x0000000609067207 */ /* 0x000fe20000000000 */
[----:B------:R-:W-:-:S07]  /*26ce0*/  IMAD.MOV.U32 R21, RZ, RZ, R14 ;  /* 0x000000ffff157224 */ /* 0x000fce00078e000e */
[----:B------:R-:W-:Y:S05]  /*26cf0*/  WARPSYNC.COLLECTIVE R15, `(.L_x_1711) ;  /* 0x000000000f087348 */ /* 0x000fea0003c00000 */
[----:B------:R0:W1:Y:S02]  /*26d00*/  SHFL.IDX P6, R14, R13, R12, R11 ;  /* 0x0000000c0d0e7389 */ /* 0x00006400000c000b */
[----:B01----:R-:W-:Y:S01]  /*26d10*/  ENDCOLLECTIVE ;  /* 0x000000000000791b */ /* 0x003fe20003800000 */
.L_x_1711:
[----:B------:R-:W-:Y:S02]  /*26d20*/  SEL R8, R10, R21, P0 ;  /* 0x000000150a087207 */ /* 0x000fe40000000000 */
[----:B------:R-:W-:Y:S01]  /*26d30*/  SEL R10, R21, R10, P0 ;  /* 0x0000000a150a7207 */ /* 0x000fe20000000000 */
[----:B------:R-:W-:Y:S02]  /*26d40*/  IMAD.MOV.U32 R13, RZ, RZ, R20 ;  /* 0x000000ffff0d7224 */ /* 0x000fe400078e0014 */
[----:B------:R-:W-:Y:S02]  /*26d50*/  IMAD.MOV.U32 R12, RZ, RZ, R7 ;  /* 0x000000ffff0c7224 */ /* 0x000fe400078e0007 */
[----:B------:R-:W-:-:S07]  /*26d60*/  IMAD.MOV.U32 R25, RZ, RZ, R14 ;  /* 0x000000ffff197224 */ /* 0x000fce00078e000e */
[----:B------:R-:W-:Y:S05]  /*26d70*/  WARPSYNC.COLLECTIVE R15, `(.L_x_1712) ;  /* 0x000000000f087348 */ /* 0x000fea0003c00000 */
[----:B------:R0:W1:Y:S02]  /*26d80*/  SHFL.IDX P6, R14, R13, R12, R11 ;  /* 0x0000000c0d0e7389 */ /* 0x00006400000c000b */
[----:B01----:R-:W-:Y:S01]  /*26d90*/  ENDCOLLECTIVE ;  /* 0x000000000000791b */ /* 0x003fe20003800000 */
.L_x_1712:
[----:B------:R-:W-:Y:S01]  /*26da0*/  MOV R13, R27 ;  /* 0x0000001b000d7202 */ /* 0x000fe20000000f00 */
[----:B------:R-:W-:Y:S02]  /*26db0*/  IMAD.MOV.U32 R12, RZ, RZ, R2 ;  /* 0x000000ffff0c7224 */ /* 0x000fe400078e0002 */
[----:B------:R-:W-:-:S07]  /*26dc0*/  IMAD.MOV.U32 R20, RZ, RZ, R14 ;  /* 0x000000ffff147224 */ /* 0x000fce00078e000e */
[----:B------:R-:W-:Y:S05]  /*26dd0*/  WARPSYNC.COLLECTIVE R15, `(.L_x_1713) ;  /* 0x000000000f087348 */ /* 0x000fea0003c00000 */
[----:B------:R0:W1:Y:S02]  /*26de0*/  SHFL.IDX P6, R14, R13, R12, R11 ;  /* 0x0000000c0d0e7389 */ /* 0x00006400000c000b */
[----:B01----:R-:W-:Y:S01]  /*26df0*/  ENDCOLLECTIVE ;  /* 0x000000000000791b */ /* 0x003fe20003800000 */
.L_x_1713:
[----:B------:R-:W-:Y:S02]  /*26e00*/  IMAD.MOV.U32 R13, RZ, RZ, R24 ;  /* 0x000000ffff0d7224 */ /* 0x000fe400078e0018 */
[----:B------:R-:W-:Y:S02]  /*26e10*/  IMAD.MOV.U32 R12, RZ, RZ, R7 ;  /* 0x000000ffff0c7224 */ /* 0x000fe400078e0007 */
[----:B------:R-:W-:-:S07]  /*26e20*/  IMAD.MOV.U32 R26, RZ, RZ, R14 ;  /* 0x000000ffff1a7224 */ /* 0x000fce00078e000e */
[----:B------:R-:W-:Y:S05]  /*26e30*/  WARPSYNC.COLLECTIVE R15, `(.L_x_1714) ;  /* 0x000000000f087348 */ /* 0x000fea0003c00000 */
[----:B------:R0:W1:Y:S02]  /*26e40*/  SHFL.IDX P6, R14, R13, R12, R11 ;  /* 0x0000000c0d0e7389 */ /* 0x00006400000c000b */
[----:B01----:R-:W-:Y:S01]  /*26e50*/  ENDCOLLECTIVE ;  /* 0x000000000000791b */ /* 0x003fe20003800000 */
.L_x_1714:
[----:B------:R-:W-:Y:S02]  /*26e60*/  IMAD.MOV.U32 R13, RZ, RZ, R29 ;  /* 0x000000ffff0d7224 */ /* 0x000fe400078e001d */
[----:B------:R-:W-:Y:S02]  /*26e70*/  IMAD.MOV.U32 R12, RZ, RZ, R2 ;  /* 0x000000ffff0c7224 */ /* 0x000fe400078e0002 */
[----:B------:R-:W-:-:S07]  /*26e80*/  IMAD.MOV.U32 R27, RZ, RZ, R14 ;  /* 0x000000ffff1b7224 */ /* 0x000fce00078e000e */
[----:B------:R-:W-:Y:S05]  /*26e90*/  WARPSYNC.COLLECTIVE R15, `(.L_x_1715) ;  /* 0x000000000f087348 */ /* 0x000fea0003c00000 */
[----:B------:R0:W1:Y:S02]  /*26ea0*/  SHFL.IDX P6, R14, R13, R12, R11 ;  /* 0x0000000c0d0e7389 */ /* 0x00006400000c000b */
[----:B01----:R-:W-:Y:S01]  /*26eb0*/  ENDCOLLECTIVE ;  /* 0x000000000000791b */ /* 0x003fe20003800000 */
.L_x_1715:
        /* <DEDUP_REMOVED lines=8> */
.L_x_1716:
[----:B------:R-:W-:Y:S02]  /*26f40*/  IMAD.MOV.U32 R13, RZ, RZ, R31 ;  /* 0x000000ffff0d7224 */ /* 0x000fe400078e001f */
[----:B------:R-:W-:Y:S02]  /*26f50*/  IMAD.MOV.U32 R12, RZ, RZ, R2 ;  /* 0x000000ffff0c7224 */ /* 0x000fe400078e0002 */
[----:B------:R-:W-:-:S07]  /*26f60*/  IMAD.MOV.U32 R29, RZ, RZ, R14 ;  /* 0x000000ffff1d7224 */ /* 0x000fce00078e000e */
[----:B------:R-:W-:Y:S05]  /*26f70*/  WARPSYNC.COLLECTIVE R15, `(.L_x_1717) ;  /* 0x000000000f087348 */ /* 0x000fea0003c00000 */
[----:B------:R0:W1:Y:S02]  /*26f80*/  SHFL.IDX P6, R14, R13, R12, R11 ;  /* 0x0000000c0d0e7389 */ /* 0x00006400000c000b */
[----:B01----:R-:W-:Y:S01]  /*26f90*/  ENDCOLLECTIVE ;  /* 0x000000000000791b */ /* 0x003fe20003800000 */
.L_x_1717:
        /* <DEDUP_REMOVED lines=8> */
.L_x_1718:
[----:B------:R-:W-:Y:S02]  /*27020*/  IMAD.MOV.U32 R13, RZ, RZ, R33 ;  /* 0x000000ffff0d7224 */ /* 0x000fe400078e0021 */
[----:B------:R-:W-:Y:S01]  /*27030*/  IMAD.MOV.U32 R12, RZ, RZ, R2 ;  /* 0x000000ffff0c7224 */ /* 0x000fe200078e0002 */
[----:B------:R-:W-:-:S07]  /*27040*/  MOV R31, R14 ;  /* 0x0000000e001f7202 */ /* 0x000fce0000000f00 */
[----:B------:R-:W-:Y:S05]  /*27050*/  WARPSYNC.COLLECTIVE R15, `(.L_x_1719) ;  /* 0x000000000f087348 */ /* 0x000fea0003c00000 */
[----:B------:R0:W1:Y:S02]  /*27060*/  SHFL.IDX P6, R14, R13, R12, R11 ;  /* 0x0000000c0d0e7389 */ /* 0x00006400000c000b */
[----:B01----:R-:W-:Y:S01]  /*27070*/  ENDCOLLECTIVE ;  /* 0x000000000000791b */ /* 0x003fe20003800000 */
.L_x_1719:
        /* <DEDUP_REMOVED lines=8> */
.L_x_1720:
[----:B------:R-:W-:Y:S02]  /*27100*/  IMAD.MOV.U32 R13, RZ, RZ, R35 ;  /* 0x000000ffff0d7224 */ /* 0x000fe400078e0023 */
[----:B------:R-:W-:Y:S02]  /*27110*/  IMAD.MOV.U32 R12, RZ, RZ, R2 ;  /* 0x000000ffff0c7224 */ /* 0x000fe400078e0002 */
[----:B------:R-:W-:-:S07]  /*27120*/  IMAD.MOV.U32 R33, RZ, RZ, R14 ;  /* 0x000000ffff217224 */ /* 0x000fce00078e000e */
[----:B------:R-:W-:Y:S05]  /*27130*/  WARPSYNC.COLLECTIVE R15, `(.L_x_1721) ;  /* 0x000000000f087348 */ /* 0x000fea0003c00000 */
[----:B------:R0:W1:Y:S02]  /*27140*/  SHFL.IDX P6, R14, R13, R12, R11 ;  /* 0x0000000c0d0e7389 */ /* 0x00006400000c000b */
[----:B01----:R-:W-:Y:S01]  /*27150*/  ENDCOLLECTIVE ;  /* 0x000000000000791b */ /* 0x003fe20003800000 */
.L_x_1721:
        /* <DEDUP_REMOVED lines=8> */
.L_x_1722:
[----:B------:R-:W-:Y:S02]  /*271e0*/  IMAD.MOV.U32 R13, RZ, RZ, R37 ;  /* 0x000000ffff0d7224 */ /* 0x000fe400078e0025 */
[----:B------:R-:W-:Y:S02]  /*271f0*/  IMAD.MOV.U32 R12, RZ, RZ, R2 ;  /* 0x000000ffff0c7224 */ /* 0x000fe400078e0002 */
[----:B------:R-:W-:-:S07]  /*27200*/  IMAD.MOV.U32 R35, RZ, RZ, R14 ;  /* 0x000000ffff237224 */ /* 0x000fce00078e000e */
[----:B------:R-:W-:Y:S05]  /*27210*/  WARPSYNC.COLLECTIVE R15, `(.L_x_1723) ;  /* 0x000000000f087348 */ /* 0x000fea0003c00000 */
[----:B------:R0:W1:Y:S02]  /*27220*/  SHFL.IDX P6, R14, R13, R12, R11 ;  /* 0x0000000c0d0e7389 */ /* 0x00006400000c000b */
[----:B01----:R-:W-:Y:S01]  /*27230*/  ENDCOLLECTIVE ;  /* 0x000000000000791b */ /* 0x003fe20003800000 */
.L_x_1723:
[----:B------:R-:W-:Y:S02]  /*27240*/  SEL R40, R42, R35, P0 ;  /* 0x000000232a287207 */ /* 0x000fe40000000000 */
[----:B------:R-:W-:Y:S01]  /*27250*/  SEL R42, R35, R42, P0 ;  /* 0x0000002a232a7207 */ /* 0x000fe20000000000 */
[----:B------:R-:W-:Y:S01]  /*27260*/  IMAD.MOV.U32 R13, RZ, RZ, R44 ;  /* 0x000000ffff0d7224 */ /* 0x000fe200078e002c */
[----:B------:R-:W-:Y:S01]  /*27270*/  MOV R12, R7 ;  /* 0x00000007000c7202 */ /* 0x000fe20000000f00 */
[----:B------:R-:W-:-:S07]  /*27280*/  IMAD.MOV.U32 R46, RZ, RZ, R14 ;  /* 0x000000ffff2e7224 */ /* 0x000fce00078e000e */
[----:B------:R-:W-:Y:S05]  /*27290*/  WARPSYNC.COLLECTIVE R15, `(.L_x_1724) ;  /* 0x000000000f087348 */ /* 0x000fea0003c00000 */
[----:B------:R0:W1:Y:S02]  /*272a0*/  SHFL.IDX P6, R14, R13, R12, R11 ;  /* 0x0000000c0d0e7389 */ /* 0x00006400000c000b */
[----:B01----:R-:W-:Y:S01]  /*272b0*/  ENDCOLLECTIVE ;  /* 0x000000000000791b */ /* 0x003fe20003800000 */
.L_x_1724:
[----:B------:R-:W-:Y:S02]  /*272c0*/  IMAD.MOV.U32 R13, RZ, RZ, R39 ;  /* 0x000000ffff0d7224 */ /* 0x000fe400078e0027 */
[----:B------:R-:W-:Y:S02]  /*272d0*/  IMAD.MOV.U32 R12, RZ, RZ, R2 ;  /* 0x000000ffff0c7224 */ /* 0x000fe400078e0002 */
[----:B------:R-:W-:-:S07]  /*272e0*/  IMAD.MOV.U32 R37, RZ, RZ, R14 ;  /* 0x000000ffff257224 */ /* 0x000fce00078e000e */
[----:B------:R-:W-:Y:S05]  /*272f0*/  WARPSYNC.COLLECTIVE R15, `(.L_x_1725) ;  /* 0x000000000f087348 */ /* 0x000fea0003c00000 */
[----:B------:R0:W1:Y:S02]  /*27300*/  SHFL.IDX P6, R14, R13, R12, R11 ;  /* 0x0000000c0d0e7389 */ /* 0x00006400000c000b */
[----:B01----:R-:W-:Y:S01]  /*27310*/  ENDCOLLECTIVE ;  /* 0x000000000000791b */ /* 0x003fe20003800000 */
.L_x_1725:
        /* <DEDUP_REMOVED lines=8> */
.L_x_1726:
[----:B------:R-:W-:Y:S02]  /*273a0*/  IMAD.MOV.U32 R13, RZ, RZ, R41 ;  /* 0x000000ffff0d7224 */ /* 0x000fe400078e0029 */
[----:B------:R-:W-:Y:S02]  /*273b0*/  IMAD.MOV.U32 R12, RZ, RZ, R2 ;  /* 0x000000ffff0c7224 */ /* 0x000fe400078e0002 */
[----:B------:R-:W-:-:S07]  /*273c0*/  IMAD.MOV.U32 R39, RZ, RZ, R14 ;  /* 0x000000ffff277224 */ /* 0x000fce00078e000e */
[----:B------:R-:W-:Y:S05]  /*273d0*/  WARPSYNC.COLLECTIVE R15, `(.L_x_1727) ;  /* 0x000000000f087348 */ /* 0x000fea0003c00000 */
[----:B------:R0:W1:Y:S02]  /*273e0*/  SHFL.IDX P6, R14, R13, R12, R11 ;  /* 0x0000000c0d0e7389 */ /* 0x00006400000c000b */
[----:B01----:R-:W-:Y:S01]  /*273f0*/  ENDCOLLECTIVE ;  /* 0x000000000000791b */ /* 0x003fe20003800000 */
.L_x_1727:
        /* <DEDUP_REMOVED lines=8> */
.L_x_1728:
[----:B------:R-:W-:Y:S02]  /*27480*/  IMAD.MOV.U32 R13, RZ, RZ, R43 ;  /* 0x000000ffff0d7224 */ /* 0x000fe400078e002b */
[----:B------:R-:W-:Y:S02]  /*27490*/  IMAD.MOV.U32 R12, RZ, RZ, R2 ;  /* 0x000000ffff0c7224 */ /* 0x000fe400078e0002 */
[----:B------:R-:W-:-:S07]  /*274a0*/  IMAD.MOV.U32 R41, RZ, RZ, R14 ;  /* 0x000000ffff297224 */ /* 0x000fce00078e000e */
[----:B------:R-:W-:Y:S05]  /*274b0*/  WARPSYNC.COLLECTIVE R15, `(.L_x_1729) ;  /* 0x000000000f087348 */ /* 0x000fea0003c00000 */
[----:B------:R0:W1:Y:S02]  /*274c0*/  SHFL.IDX P6, R14, R13, R12, R11 ;  /* 0x0000000c0d0e7389 */ /* 0x00006400000c000b */
[----:B01----:R-:W-:Y:S01]  /*274d0*/  ENDCOLLECTIVE ;  /* 0x000000000000791b */ /* 0x003fe20003800000 */
.L_x_1729:
[----:B------:R-:W-:Y:S02]  /*274e0*/  SEL R52, R54, R41, P0 ;  /* 0x0000002936347207 */ /* 0x000fe40000000000 */
[----:B------:R-:W-:Y:S02]  /*274f0*/  SEL R54, R41, R54, P0 ;  /* 0x0000003629367207 */ /* 0x000fe40000000000 */
[----:B------:R-:W-:Y:S01]  /*27500*/  MOV R13, R56 ;  /* 0x00000038000d7202 */ /* 0x000fe20000000f00 */
[----:B------:R-:W-:Y:S02]  /*27510*/  IMAD.MOV.U32 R12, RZ, RZ, R7 ;  /* 0x000000ffff0c7224 */ /* 0x000fe400078e0007 */
[----:B------:R-:W-:-:S07]  /*27520*/  IMAD.MOV.U32 R58, RZ, RZ, R14 ;  /* 0x000000ffff3a7224 */ /* 0x000fce00078e000e */
[----:B------:R-:W-:Y:S05]  /*27530*/  WARPSYNC.COLLECTIVE R15, `(.L_x_1730) ;  /* 0x000000000f087348 */ /* 0x000fea0003c00000 */
[----:B------:R0:W1:Y:S02]  /*27540*/  SHFL.IDX P6, R14, R13, R12, R11 ;  /* 0x0000000c0d0e7389 */ /* 0x00006400000c000b */
[----:B01----:R-:W-:Y:S01]  /*27550*/  ENDCOLLECTIVE ;  /* 0x000000000000791b */ /* 0x003fe20003800000 */
.L_x_1730:
[----:B------:R-:W-:Y:S02]  /*27560*/  IMAD.MOV.U32 R13, RZ, RZ, R45 ;  /* 0x000000ffff0d7224 */ /* 0x000fe400078e002d */
[----:B------:R-:W-:Y:S02]  /*27570*/  IMAD.MOV.U32 R12, RZ, RZ, R2 ;  /* 0x000000ffff0c7224 */ /* 0x000fe400078e0002 */
[----:B------:R-:W-:-:S07]  /*27580*/  IMAD.MOV.U32 R43, RZ, RZ, R14 ;  /* 0x000000ffff2b7224 */ /* 0x000fce00078e000e */
[----:B------:R-:W-:Y:S05]  /*27590*/  WARPSYNC.COLLECTIVE R15, `(.L_x_1731) ;  /* 0x000000000f087348 */ /* 0x000fea0003c00000 */
[----:B------:R0:W1:Y:S02]  /*275a0*/  SHFL.IDX P6, R14, R13, R12, R11 ;  /* 0x0000000c0d0e7389 */ /* 0x00006400000c000b */
[----:B01----:R-:W-:Y:S01]  /*275b0*/  ENDCOLLECTIVE ;  /* 0x000000000000791b */ /* 0x003fe20003800000 */
.L_x_1731:
        /* <DEDUP_REMOVED lines=8> */
.L_x_1732:
[----:B------:R-:W-:Y:S02]  /*27640*/  IMAD.MOV.U32 R13, RZ, RZ, R47 ;  /* 0x000000ffff0d7224 */ /* 0x000fe400078e002f */
[----:B------:R-:W-:Y:S02]  /*27650*/  IMAD.MOV.U32 R12, RZ, RZ, R2 ;  /* 0x000000ffff0c7224 */ /* 0x000fe400078e0002 */
[----:B------:R-:W-:-:S07]  /*27660*/  IMAD.MOV.U32 R45, RZ, RZ, R14 ;  /* 0x000000ffff2d7224 */ /* 0x000fce00078e000e */
[----:B------:R-:W-:Y:S05]  /*27670*/  WARPSYNC.COLLECTIVE R15, `(.L_x_1733) ;  /* 0x000000000f087348 */ /* 0x000fea0003c00000 */
[----:B------:R0:W1:Y:S02]  /*27680*/  SHFL.IDX P6, R14, R13, R12, R11 ;  /* 0x0000000c0d0e7389 */ /* 0x00006400000c000b */
[----:B01----:R-:W-:Y:S01]  /*27690*/  ENDCOLLECTIVE ;  /* 0x000000000000791b */ /* 0x003fe20003800000 */
.L_x_1733:
        /* <DEDUP_REMOVED lines=8> */
.L_x_1734:
[----:B------:R-:W-:Y:S02]  /*27720*/  IMAD.MOV.U32 R13, RZ, RZ, R49 ;  /* 0x000000ffff0d7224 */ /* 0x000fe400078e0031 */
[----:B------:R-:W-:Y:S02]  /*27730*/  IMAD.MOV.U32 R12, RZ, RZ, R2 ;  /* 0x000000ffff0c7224 */ /* 0x000fe400078e0002 */
[----:B------:R-:W-:-:S07]  /*27740*/  IMAD.MOV.U32 R47, RZ, RZ, R14 ;  /* 0x000000ffff2f7224 */ /* 0x000fce00078e000e */
[----:B------:R-:W-:Y:S05]  /*27750*/  WARPSYNC.COLLECTIVE R15, `(.L_x_1735) ;  /* 0x000000000f087348 */ /* 0x000fea0003c00000 */
[----:B------:R0:W1:Y:S02]  /*27760*/  SHFL.IDX P6, R14, R13, R12, R11 ;  /* 0x0000000c0d0e7389 */ /* 0x00006400000c000b */
[----:B01----:R-:W-:Y:S01]  /*27770*/  ENDCOLLECTIVE ;  /* 0x000000000000791b */ /* 0x003fe20003800000 */
.L_x_1735:
        /* <DEDUP_REMOVED lines=8> */
.L_x_1736:
[----:B------:R-:W-:Y:S02]  /*27800*/  IMAD.MOV.U32 R13, RZ, RZ, R51 ;  /* 0x000000ffff0d7224 */ /* 0x000fe400078e0033 */
[----:B------:R-:W-:Y:S02]  /*27810*/  IMAD.MOV.U32 R12, RZ, RZ, R2 ;  /* 0x000000ffff0c7224 */ /* 0x000fe400078e0002 */
[----:B------:R-:W-:-:S07]  /*27820*/  IMAD.MOV.U32 R49, RZ, RZ, R14 ;  /* 0x000000ffff317224 */ /* 0x000fce00078e000e */
[----:B------:R-:W-:Y:S05]  /*27830*/  WARPSYNC.COLLECTIVE R15, `(.L_x_1737) ;  /* 0x000000000f087348 */ /* 0x000fea0003c00000 */
[----:B------:R0:W1:Y:S02]  /*27840*/  SHFL.IDX P6, R14, R13, R12, R11 ;  /* 0x0000000c0d0e7389 */ /* 0x00006400000c000b */
[----:B01----:R-:W-:Y:S01]  /*27850*/  ENDCOLLECTIVE ;  /* 0x000000000000791b */ /* 0x003fe20003800000 */
.L_x_1737:
        /* <DEDUP_REMOVED lines=8> */
.L_x_1738:
[----:B------:R-:W-:Y:S02]  /*278e0*/  IMAD.MOV.U32 R13, RZ, RZ, R53 ;  /* 0x000000ffff0d7224 */ /* 0x000fe400078e0035 */
[----:B------:R-:W-:Y:S02]  /*278f0*/  IMAD.MOV.U32 R12, RZ, RZ, R2 ;  /* 0x000000ffff0c7224 */ /* 0x000fe400078e0002 */
[----:B------:R-:W-:-:S07]  /*27900*/  IMAD.MOV.U32 R51, RZ, RZ, R14 ;  /* 0x000000ffff337224 */ /* 0x000fce00078e000e */
[----:B------:R-:W-:Y:S05]  /*27910*/  WARPSYNC.COLLECTIVE R15, `(.L_x_1739) ;  /* 0x000000000f087348 */ /* 0x000fea0003c00000 */
[----:B------:R0:W1:Y:S02]  /*27920*/  SHFL.IDX P6, R14, R13, R12, R11 ;  /* 0x0000000c0d0e7389 */ /* 0x00006400000c000b */
[----:B01----:R-:W-:Y:S01]  /*27930*/  ENDCOLLECTIVE ;  /* 0x000000000000791b */ /* 0x003fe20003800000 */
.L_x_1739:
        /* <DEDUP_REMOVED lines=8> */
.L_x_1740:
[----:B------:R-:W-:Y:S01]  /*279c0*/  IMAD.MOV.U32 R13, RZ, RZ, R55 ;  /* 0x000000ffff0d7224 */ /* 0x000fe200078e0037 */
[----:B------:R-:W-:Y:S01]  /*279d0*/  MOV R12, R2 ;  /* 0x00000002000c7202 */ /* 0x000fe20000000f00 */
[----:B------:R-:W-:-:S07]  /*279e0*/  IMAD.MOV.U32 R78, RZ, RZ, R14 ;  /* 0x000000ffff4e7224 */ /* 0x000fce00078e000e */
[----:B------:R-:W-:Y:S05]  /*279f0*/  WARPSYNC.COLLECTIVE R15, `(.L_x_1741) ;  /* 0x000000000f087348 */ /* 0x000fea0003c00000 */
[----:B------:R0:W1:Y:S02]  /*27a00*/  SHFL.IDX P6, R14, R13, R12, R11 ;  /* 0x0000000c0d0e7389 */ /* 0x00006400000c000b */
[----:B01----:R-:W-:Y:S01]  /*27a10*/  ENDCOLLECTIVE ;  /* 0x000000000000791b */ /* 0x003fe20003800000 */
.L_x_1741:
[----:B------:R-:W-:Y:S02]  /*27a20*/  IMAD.MOV.U32 R13, RZ, RZ, R80 ;  /* 0x000000ffff0d7224 */ /* 0x000fe400078e0050 */
[----:B------:R-:W-:Y:S02]  /*27a30*/  IMAD.MOV.U32 R12, RZ, RZ, R7 ;  /* 0x000000ffff0c7224 */ /* 0x000fe400078e0007 */
[----:B------:R-:W-:-:S07]  /*27a40*/  IMAD.MOV.U32 R55, RZ, RZ, R14 ;  /* 0x000000ffff377224 */ /* 0x000fce00078e000e */
[----:B------:R-:W-:Y:S05]  /*27a50*/  WARPSYNC.COLLECTIVE R15, `(.L_x_1742) ;  /* 0x000000000f087348 */ /* 0x000fea0003c00000 */
[----:B------:R0:W1:Y:S02]  /*27a60*/  SHFL.IDX P6, R14, R13, R12, R11 ;  /* 0x0000000c0d0e7389 */ /* 0x00006400000c000b */
[----:B01----:R-:W-:Y:S01]  /*27a70*/  ENDCOLLECTIVE ;  /* 0x000000000000791b */ /* 0x003fe20003800000 */
.L_x_1742:
[----:B------:R-:W-:Y:S02]  /*27a80*/  IMAD.MOV.U32 R13, RZ, RZ, R57 ;  /* 0x000000ffff0d7224 */ /* 0x000fe400078e0039 */
[----:B------:R-:W-:Y:S02]  /*27a90*/  IMAD.MOV.U32 R12, RZ, RZ, R2 ;  /* 0x000000ffff0c7224 */ /* 0x000fe400078e0002 */
[----:B------:R-:W-:-:S07]  /*27aa0*/  IMAD.MOV.U32 R80, RZ, RZ, R14 ;  /* 0x000000ffff507224 */ /* 0x000fce00078e000e */
[----:B------:R-:W-:Y:S05]  /*27ab0*/  WARPSYNC.COLLECTIVE R15, `(.L_x_1743) ;  /* 0x000000000f087348 */ /* 0x000fea0003c00000 */
[----:B------:R0:W1:Y:S02]  /*27ac0*/  SHFL.IDX P6, R14, R13, R12, R11 ;  /* 0x0000000c0d0e7389 */ /* 0x00006400000c000b */
[----:B01----:R-:W-:Y:S01]  /*27ad0*/  ENDCOLLECTIVE ;  /* 0x000000000000791b */ /* 0x003fe20003800000 */
.L_x_1743:
[----:B------:R-:W-:Y:S01]  /*27ae0*/  SEL R9, R55, R80, P0 ;  /* 0x0000005037097207 */ /* 0x000fe20000000000 */
[----:B------:R-:W-:Y:S02]  /*27af0*/  IMAD.MOV.U32 R13, RZ, RZ, R82 ;  /* 0x000000ffff0d7224 */ /* 0x000fe400078e0052 */
[----:B------:R-:W-:Y:S02]  /*27b00*/  IMAD.MOV.U32 R12, RZ, RZ, R7 ;  /* 0x000000ffff0c7224 */ /* 0x000fe400078e0007 */
[----:B------:R-:W-:-:S07]  /*27b10*/  IMAD.MOV.U32 R57, RZ, RZ, R14 ;  /* 0x000000ffff397224 */ /* 0x000fce00078e000e */
[----:B------:R-:W-:Y:S05]  /*27b20*/  WARPSYNC.COLLECTIVE R15, `(.L_x_1744) ;  /* 0x000000000f087348 */ /* 0x000fea0003c00000 */
[----:B------:R0:W1:Y:S02]  /*27b30*/  SHFL.IDX P6, R14, R13, R12, R11 ;  /* 0x0000000c0d0e7389 */ /* 0x00006400000c000b */
[----:B01----:R-:W-:Y:S01]  /*27b40*/  ENDCOLLECTIVE ;  /* 0x000000000000791b */ /* 0x003fe20003800000 */
.L_x_1744:
[----:B------:R-:W-:Y:S02]  /*27b50*/  IMAD.MOV.U32 R13, RZ, RZ, R59 ;  /* 0x000000ffff0d7224 */ /* 0x000fe400078e003b */
[----:B------:R-:W-:Y:S02]  /*27b60*/  IMAD.MOV.U32 R12, RZ, RZ, R2 ;  /* 0x000000ffff0c7224 */ /* 0x000fe400078e0002 */
[----:B------:R-:W-:-:S07]  /*27b70*/  IMAD.MOV.U32 R82, RZ, RZ, R14 ;  /* 0x000000ffff527224 */ /* 0x000fce00078e000e */
[----:B------:R-:W-:Y:S05]  /*27b80*/  WARPSYNC.COLLECTIVE R15, `(.L_x_1745) ;  /* 0x000000000f087348 */ /* 0x000fea0003c00000 */
[----:B------:R0:W1:Y:S02]  /*27b90*/  SHFL.IDX P6, R14, R13, R12, R11 ;  /* 0x0000000c0d0e7389 */ /* 0x00006400000c000b */
[----:B01----:R-:W-:Y:S01]  /*27ba0*/  ENDCOLLECTIVE ;  /* 0x000000000000791b */ /* 0x003fe20003800000 */
.L_x_1745:
[----:B------:R-:W-:Y:S02]  /*27bb0*/  IMAD.MOV.U32 R13, RZ, RZ, R84 ;  /* 0x000000ffff0d7224 */ /* 0x000fe400078e0054 */
[----:B------:R-:W-:Y:S02]  /*27bc0*/  IMAD.MOV.U32 R12, RZ, RZ, R7 ;  /* 0x000000ffff0c7224 */ /* 0x000fe400078e0007 */
[----:B------:R-:W-:-:S07]  /*27bd0*/  IMAD.MOV.U32 R59, RZ, RZ, R14 ;  /* 0x000000ffff3b7224 */ /* 0x000fce00078e000e */
[----:B------:R-:W-:Y:S05]  /*27be0*/  WARPSYNC.COLLECTIVE R15, `(.L_x_1746) ;  /* 0x000000000f087348 */ /* 0x000fea0003c00000 */
[----:B------:R0:W1:Y:S02]  /*27bf0*/  SHFL.IDX P6, R14, R13, R12, R11 ;  /* 0x0000000c0d0e7389 */ /* 0x00006400000c000b */
[----:B01----:R-:W-:Y:S01]  /*27c00*/  ENDCOLLECTIVE ;  /* 0x000000000000791b */ /* 0x003fe20003800000 */
.L_x_1746:
[----:B------:R-:W-:Y:S01]  /*27c10*/  MOV R13, R61 ;  /* 0x0000003d000d7202 */ /* 0x000fe20000000f00 */
[----:B------:R-:W-:Y:S02]  /*27c20*/  IMAD.MOV.U32 R12, RZ, RZ, R2 ;  /* 0x000000ffff0c7224 */ /* 0x000fe400078e0002 */
[----:B------:R-:W-:-:S07]  /*27c30*/  IMAD.MOV.U32 R84, RZ, RZ, R14 ;  /* 0x000000ffff547224 */ /* 0x000fce00078e000e */
[----:B------:R-:W-:Y:S05]  /*27c40*/  WARPSYNC.COLLECTIVE R15, `(.L_x_1747) ;  /* 0x000000000f087348 */ /* 0x000fea0003c00000 */
[----:B------:R0:W1:Y:S02]  /*27c50*/  SHFL.IDX P6, R14, R13, R12, R11 ;  /* 0x0000000c0d0e7389 */ /* 0x00006400000c000b */
[----:B01----:R-:W-:Y:S01]  /*27c60*/  ENDCOLLECTIVE ;  /* 0x000000000000791b */ /* 0x003fe20003800000 */
.L_x_1747:
[----:B------:R-:W-:Y:S01]  /*27c70*/  SEL R27, R84, R59, P0 ;  /* 0x0000003b541b7207 */ /* 0x000fe20000000000 */
[----:B------:R-:W-:Y:S02]  /*27c80*/  IMAD.MOV.U32 R13, RZ, RZ, R86 ;  /* 0x000000ffff0d7224 */ /* 0x000fe400078e0056 */
[----:B------:R-:W-:Y:S02]  /*27c90*/  IMAD.MOV.U32 R12, RZ, RZ, R7 ;  /* 0x000000ffff0c7224 */ /* 0x000fe400078e0007 */
[----:B------:R-:W-:-:S07]  /*27ca0*/  IMAD.MOV.U32 R61, RZ, RZ, R14 ;  /* 0x000000ffff3d7224 */ /* 0x000fce00078e000e */
[----:B------:R-:W-:Y:S05]  /*27cb0*/  WARPSYNC.COLLECTIVE R15, `(.L_x_1748) ;  /* 0x000000000f087348 */ /* 0x000fea0003c00000 */
[----:B------:R0:W1:Y:S02]  /*27cc0*/  SHFL.IDX P6, R14, R13, R12, R11 ;  /* 0x0000000c0d0e7389 */ /* 0x00006400000c000b */
[----:B01----:R-:W-:Y:S01]  /*27cd0*/  ENDCOLLECTIVE ;  /* 0x000000000000791b */ /* 0x003fe20003800000 */
.L_x_1748:
[----:B------:R-:W-:Y:S02]  /*27ce0*/  IMAD.MOV.U32 R13, RZ, RZ, R63 ;  /* 0x000000ffff0d7224 */ /* 0x000fe400078e003f */
[----:B------:R-:W-:Y:S02]  /*27cf0*/  IMAD.MOV.U32 R12, RZ, RZ, R2 ;  /* 0x000000ffff0c7224 */ /* 0x000fe400078e0002 */
[----:B------:R-:W-:-:S07]  /*27d00*/  IMAD.MOV.U32 R86, RZ, RZ, R14 ;  /* 0x000000ffff567224 */ /* 0x000fce00078e000e */
[----:B------:R-:W-:Y:S05]  /*27d10*/  WARPSYNC.COLLECTIVE R15, `(.L_x_1749) ;  /* 0x000000000f087348 */ /* 0x000fea0003c00000 */
[----:B------:R0:W1:Y:S02]  /*27d20*/  SHFL.IDX P6, R14, R13, R12, R11 ;  /* 0x0000000c0d0e7389 */ /* 0x00006400000c000b */
[----:B01----:R-:W-:Y:S01]  /*27d30*/  ENDCOLLECTIVE ;  /* 0x000000000000791b */ /* 0x003fe20003800000 */
.L_x_1749:
        /* <DEDUP_REMOVED lines=8> */
.L_x_1750:
[----:B------:R-:W-:Y:S02]  /*27dc0*/  IMAD.MOV.U32 R13, RZ, RZ, R65 ;  /* 0x000000ffff0d7224 */ /* 0x000fe400078e0041 */
[----:B------:R-:W-:Y:S02]  /*27dd0*/  IMAD.MOV.U32 R12, RZ, RZ, R2 ;  /* 0x000000ffff0c7224 */ /* 0x000fe400078e0002 */
[----:B------:R-:W-:-:S07]  /*27de0*/  IMAD.MOV.U32 R88, RZ, RZ, R14 ;  /* 0x000000ffff587224 */ /* 0x000fce00078e000e */
[----:B------:R-:W-:Y:S05]  /*27df0*/  WARPSYNC.COLLECTIVE R15, `(.L_x_1751) ;  /* 0x000000000f087348 */ /* 0x000fea0003c00000 */
[----:B------:R0:W1:Y:S02]  /*27e00*/  SHFL.IDX P6, R14, R13, R12, R11 ;  /* 0x0000000c0d0e7389 */ /* 0x00006400000c000b */
[----:B01----:R-:W-:Y:S01]  /*27e10*/  ENDCOLLECTIVE ;  /* 0x000000000000791b */ /* 0x003fe20003800000 */
.L_x_1751:
        /* <DEDUP_REMOVED lines=8> */
.L_x_1752:
[----:B------:R-:W-:Y:S02]  /*27ea0*/  IMAD.MOV.U32 R13, RZ, RZ, R67 ;  /* 0x000000ffff0d7224 */ /* 0x000fe400078e0043 */
[----:B------:R-:W-:Y:S01]  /*27eb0*/  IMAD.MOV.U32 R12, RZ, RZ, R2 ;  /* 0x000000ffff0c7224 */ /* 0x000fe200078e0002 */
[----:B------:R-:W-:-:S07]  /*27ec0*/  MOV R90, R14 ;  /* 0x0000000e005a7202 */ /* 0x000fce0000000f00 */
[----:B------:R-:W-:Y:S05]  /*27ed0*/  WARPSYNC.COLLECTIVE R15, `(.L_x_1753) ;  /* 0x000000000f087348 */ /* 0x000fea0003c00000 */
[----:B------:R0:W1:Y:S02]  /*27ee0*/  SHFL.IDX P6, R14, R13, R12, R11 ;  /* 0x0000000c0d0e7389 */ /* 0x00006400000c000b */
[----:B01----:R-:W-:Y:S01]  /*27ef0*/  ENDCOLLECTIVE ;  /* 0x000000000000791b */ /* 0x003fe20003800000 */
.L_x_1753:
        /* <DEDUP_REMOVED lines=8> */
.L_x_1754:
[----:B------:R-:W-:Y:S02]  /*27f80*/  IMAD.MOV.U32 R13, RZ, RZ, R69 ;  /* 0x000000ffff0d7224 */ /* 0x000fe400078e0045 */
[----:B------:R-:W-:Y:S02]  /*27f90*/  IMAD.MOV.U32 R12, RZ, RZ, R2 ;  /* 0x000000ffff0c7224 */ /* 0x000fe400078e0002 */
[----:B------:R-:W-:-:S07]  /*27fa0*/  IMAD.MOV.U32 R92, RZ, RZ, R14 ;  /* 0x000000ffff5c7224 */ /* 0x000fce00078e000e */
[----:B------:R-:W-:Y:S05]  /*27fb0*/  WARPSYNC.COLLECTIVE R15, `(.L_x_1755) ;  /* 0x000000000f087348 */ /* 0x000fea0003c00000 */
[----:B------:R0:W1:Y:S02]  /*27fc0*/  SHFL.IDX P6, R14, R13, R12, R11 ;  /* 0x0000000c0d0e7389 */ /* 0x00006400000c000b */
[----:B01----:R-:W-:Y:S01]  /*27fd0*/  ENDCOLLECTIVE ;  /* 0x000000000000791b */ /* 0x003fe20003800000 */
.L_x_1755:
        /* <DEDUP_REMOVED lines=8> */
.L_x_1756:
[----:B------:R-:W-:Y:S02]  /*28060*/  IMAD.MOV.U32 R13, RZ, RZ, R71 ;  /* 0x000000ffff0d7224 */ /* 0x000fe400078e0047 */
[----:B------:R-:W-:Y:S02]  /*28070*/  IMAD.MOV.U32 R12, RZ, RZ, R2 ;  /* 0x000000ffff0c7224 */ /* 0x000fe400078e0002 */
[----:B------:R-:W-:-:S07]  /*28080*/  IMAD.MOV.U32 R102, RZ, RZ, R14 ;  /* 0x000000ffff667224 */ /* 0x000fce00078e000e */
[----:B------:R-:W-:Y:S05]  /*28090*/  WARPSYNC.COLLECTIVE R15, `(.L_x_1757) ;  /* 0x000000000f087348 */ /* 0x000fea0003c00000 */
[----:B------:R0:W1:Y:S02]  /*280a0*/  SHFL.IDX P6, R14, R13, R12, R11 ;  /* 0x0000000c0d0e7389 */ /* 0x00006400000c000b */
[----:B01----:R-:W-:Y:S01]  /*280b0*/  ENDCOLLECTIVE ;  /* 0x000000000000791b */ /* 0x003fe20003800000 */
.L_x_1757:
        /* <DEDUP_REMOVED lines=8> */
.L_x_1758:
[----:B------:R-:W-:Y:S02]  /*28140*/  IMAD.MOV.U32 R13, RZ, RZ, R101 ;  /* 0x000000ffff0d7224 */ /* 0x000fe400078e0065 */
[----:B------:R-:W-:Y:S02]  /*28150*/  IMAD.MOV.U32 R12, RZ, RZ, R2 ;  /* 0x000000ffff0c7224 */ /* 0x000fe400078e0002 */
[----:B------:R-:W-:-:S07]  /*28160*/  IMAD.MOV.U32 R104, RZ, RZ, R14 ;  /* 0x000000ffff687224 */ /* 0x000fce00078e000e */
[----:B------:R-:W-:Y:S05]  /*28170*/  WARPSYNC.COLLECTIVE R15, `(.L_x_1759) ;  /* 0x000000000f087348 */ /* 0x000fea0003c00000 */
[----:B------:R0:W1:Y:S02]  /*28180*/  SHFL.IDX P6, R14, R13, R12, R11 ;  /* 0x0000000c0d0e7389 */ /* 0x00006400000c000b */
[----:B01----:R-:W-:Y:S01]  /*28190*/  ENDCOLLECTIVE ;  /* 0x000000000000791b */ /* 0x003fe20003800000 */
.L_x_1759:
        /* <DEDUP_REMOVED lines=8> */
.L_x_1760:
[----:B------:R-:W-:Y:S02]  /*28220*/  IMAD.MOV.U32 R13, RZ, RZ, R103 ;  /* 0x000000ffff0d7224 */ /* 0x000fe400078e0067 */
[----:B------:R-:W-:Y:S02]  /*28230*/  IMAD.MOV.U32 R12, RZ, RZ, R2 ;  /* 0x000000ffff0c7224 */ /* 0x000fe400078e0002 */
[----:B------:R-:W-:-:S07]  /*28240*/  IMAD.MOV.U32 R106, RZ, RZ, R14 ;  /* 0x000000ffff6a7224 */ /* 0x000fce00078e000e */
[----:B------:R-:W-:Y:S05]  /*28250*/  WARPSYNC.COLLECTIVE R15, `(.L_x_1761) ;  /* 0x000000000f087348 */ /* 0x000fea0003c00000 */
[----:B------:R0:W1:Y:S02]  /*28260*/  SHFL.IDX P6, R14, R13, R12, R11 ;  /* 0x0000000c0d0e7389 */ /* 0x00006400000c000b */
[----:B01----:R-:W-:Y:S01]  /*28270*/  ENDCOLLECTIVE ;  /* 0x000000000000791b */ /* 0x003fe20003800000 */
.L_x_1761:
[----:B------:R-:W-:Y:S02]  /*28280*/  IMAD.MOV.U32 R13, RZ, RZ, R108 ;  /* 0x000000ffff0d7224 */ /* 0x000fe400078e006c */
[----:B------:R-:W-:Y:S02]  /*28290*/  IMAD.MOV.U32 R12, RZ, RZ, R7 ;  /* 0x000000ffff0c7224 */ /* 0x000fe400078e0007 */
[----:B------:R-:W-:-:S07]  /*282a0*/  IMAD.MOV.U32 R103, RZ, RZ, R14 ;  /* 0x000000ffff677224 */ /* 0x000fce00078e000e */
[----:B------:R-:W-:Y:S05]  /*282b0*/  WARPSYNC.COLLECTIVE R15, `(.L_x_1762) ;  /* 0x000000000f087348 */ /* 0x000fea0003c00000 */
[----:B------:R0:W1:Y:S02]  /*282c0*/  SHFL.IDX P6, R14, R13, R12, R11 ;  /* 0x0000000c0d0e7389 */ /* 0x00006400000c000b */
[----:B01----:R-:W-:Y:S01]  /*282d0*/  ENDCOLLECTIVE ;  /* 0x000000000000791b */ /* 0x003fe20003800000 */
.L_x_1762:
[----:B------:R-:W-:Y:S02]  /*282e0*/  IMAD.MOV.U32 R13, RZ, RZ, R105 ;  /* 0x000000ffff0d7224 */ /* 0x000fe400078e0069 */
[----:B------:R-:W-:Y:S02]  /*282f0*/  IMAD.MOV.U32 R12, RZ, RZ, R2 ;  /* 0x000000ffff0c7224 */ /* 0x000fe400078e0002 */
[----:B------:R-:W-:-:S07]  /*28300*/  IMAD.MOV.U32 R108, RZ, RZ, R14 ;  /* 0x000000ffff6c7224 */ /* 0x000fce00078e000e */
[----:B------:R-:W-:Y:S05]  /*28310*/  WARPSYNC.COLLECTIVE R15, `(.L_x_1763) ;  /* 0x000000000f087348 */ /* 0x000fea0003c00000 */
[----:B------:R0:W1:Y:S02]  /*28320*/  SHFL.IDX P6, R14, R13, R12, R11 ;  /* 0x0000000c0d0e7389 */ /* 0x00006400000c000b */
[----:B01----:R-:W-:Y:S01]  /*28330*/  ENDCOLLECTIVE ;  /* 0x000000000000791b */ /* 0x003fe20003800000 */
.L_x_1763:
[----:B------:R-:W-:Y:S01]  /*28340*/  MOV R13, R110 ;  /* 0x0000006e000d7202 */ /* 0x000fe20000000f00 */
[----:B------:R-:W-:Y:S02]  /*28350*/  IMAD.MOV.U32 R12, RZ, RZ, R7 ;  /* 0x000000ffff0c7224 */ /* 0x000fe400078e0007 */
[----:B------:R-:W-:-:S07]  /*28360*/  IMAD.MOV.U32 R105, RZ, RZ, R14 ;  /* 0x000000ffff697224 */ /* 0x000fce00078e000e */
[----:B------:R-:W-:Y:S05]  /*28370*/  WARPSYNC.COLLECTIVE R15, `(.L_x_1764) ;  /* 0x000000000f087348 */ /* 0x000fea0003c00000 */
[----:B------:R0:W1:Y:S02]  /*28380*/  SHFL.IDX P6, R14, R13, R12, R11 ;  /* 0x0000000c0d0e7389 */ /* 0x00006400000c000b */
[----:B01----:R-:W-:Y:S01]  /*28390*/  ENDCOLLECTIVE ;  /* 0x000000000000791b */ /* 0x003fe20003800000 */
.L_x_1764:
[----:B------:R-:W-:Y:S02]  /*283a0*/  IMAD.MOV.U32 R13, RZ, RZ, R107 ;  /* 0x000000ffff0d7224 */ /* 0x000fe400078e006b */
[----:B------:R-:W-:Y:S02]  /*283b0*/  IMAD.MOV.U32 R12, RZ, RZ, R2 ;  /* 0x000000ffff0c7224 */ /* 0x000fe400078e0002 */
[----:B------:R-:W-:-:S07]  /*283c0*/  IMAD.MOV.U32 R110, RZ, RZ, R14 ;  /* 0x000000ffff6e7224 */ /* 0x000fce00078e000e */
[----:B------:R-:W-:Y:S05]  /*283d0*/  WARPSYNC.COLLECTIVE R15, `(.L_x_1765) ;  /* 0x000000000f087348 */ /* 0x000fea0003c00000 */
[----:B------:R0:W1:Y:S02]  /*283e0*/  SHFL.IDX P6, R14, R13, R12, R11 ;  /* 0x0000000c0d0e7389 */ /* 0x00006400000c000b */
[----:B01----:R-:W-:Y:S01]  /*283f0*/  ENDCOLLECTIVE ;  /* 0x000000000000791b */ /* 0x003fe20003800000 */
.L_x_1765:
        /* <DEDUP_REMOVED lines=8> */
.L_x_1766:
[----:B------:R-:W-:Y:S02]  /*28480*/  IMAD.MOV.U32 R13, RZ, RZ, R109 ;  /* 0x000000ffff0d7224 */ /* 0x000fe400078e006d */
[----:B------:R-:W-:Y:S02]  /*28490*/  IMAD.MOV.U32 R12, RZ, RZ, R2 ;  /* 0x000000ffff0c7224 */ /* 0x000fe400078e0002 */
[----:B------:R-:W-:-:S07]  /*284a0*/  IMAD.MOV.U32 R112, RZ, RZ, R14 ;  /* 0x000000ffff707224 */ /* 0x000fce00078e000e */
[----:B------:R-:W-:Y:S05]  /*284b0*/  WARPSYNC.COLLECTIVE R15, `(.L_x_1767) ;  /* 0x000000000f087348 */ /* 0x000fea0003c00000 */
[----:B------:R0:W1:Y:S02]  /*284c0*/  SHFL.IDX P6, R14, R13, R12, R11 ;  /* 0x0000000c0d0e7389 */ /* 0x00006400000c000b */
[----:B01----:R-:W-:Y:S01]  /*284d0*/  ENDCOLLECTIVE ;  /* 0x000000000000791b */ /* 0x003fe20003800000 */
.L_x_1767:
        /* <DEDUP_REMOVED lines=8> */
.L_x_1768:
[----:B------:R-:W-:Y:S02]  /*28560*/  IMAD.MOV.U32 R13, RZ, RZ, R75 ;  /* 0x000000ffff0d7224 */ /* 0x000fe400078e004b */
[----:B------:R-:W-:Y:S02]  /*28570*/  IMAD.MOV.U32 R12, RZ, RZ, R2 ;  /* 0x000000ffff0c7224 */ /* 0x000fe400078e0002 */
[----:B------:R-:W-:-:S07]  /*28580*/  IMAD.MOV.U32 R114, RZ, RZ, R14 ;  /* 0x000000ffff727224 */ /* 0x000fce00078e000e */
[----:B------:R-:W-:Y:S05]  /*28590*/  WARPSYNC.COLLECTIVE R15, `(.L_x_1769) ;  /* 0x000000000f087348 */ /* 0x000fea0003c00000 */
[----:B------:R0:W1:Y:S02]  /*285a0*/  SHFL.IDX P6, R14, R13, R12, R11 ;  /* 0x0000000c0d0e7389 */ /* 0x00006400000c000b */
[----:B01----:R-:W-:Y:S01]  /*285b0*/  ENDCOLLECTIVE ;  /* 0x000000000000791b */ /* 0x003fe20003800000 */
.L_x_1769:
        /* <DEDUP_REMOVED lines=11> */
.L_x_1770:
[----:B------:R-:W-:Y:S02]  /*28670*/  SEL R12, R25, R20, P0 ;  /* 0x00000014190c7207 */ /* 0x000fe40000000000 */
[----:B------:R-:W-:Y:S02]  /*28680*/  SEL R11, R80, R55, P0 ;  /* 0x00000037500b7207 */ /* 0x000fe40000000000 */
[----:B------:R-:W-:Y:S02]  /*28690*/  SEL R13, R57, R82, P0 ;  /* 0x00000052390d7207 */ /* 0x000fe40000000000 */
[----:B------:R-:W-:Y:S02]  /*286a0*/  SEL R15, R82, R57, P0 ;  /* 0x00000039520f7207 */ /* 0x000fe40000000000 */
[----:B------:R-:W-:Y:S01]  /*286b0*/  SEL R55, R106, R101, P0 ;  /* 0x000000656a377207 */ /* 0x000fe20000000000 */
[----:B------:R-:W-:Y:S01]  /*286c0*/  IMAD.MOV.U32 R2, RZ, RZ, R14 ;  /* 0x000000ffff027224 */ /* 0x000fe200078e000e */
[----:B------:R-:W-:Y:S01]  /*286d0*/  SEL R14, R20, R25, P0 ;  /* 0x00000019140e7207 */ /* 0x000fe20000000000 */
[----:B------:R-:W-:Y:S01]  /*286e0*/  IMAD.MOV.U32 R20, RZ, RZ, RZ ;  /* 0x000000ffff147224 */ /* 0x000fe200078e00ff */
[----:B------:R-:W-:-:S02]  /*286f0*/  SEL R25, R59, R84, P0 ;  /* 0x000000543b197207 */ /* 0x000fc40000000000 */
[----:B------:R-:W-:Y:S02]  /*28700*/  SEL R57, R103, R108, P0 ;  /* 0x0000006c67397207 */ /* 0x000fe40000000000 */
[----:B------:R-:W-:Y:S01]  /*28710*/  SEL R59, R108, R103, P0 ;  /* 0x000000676c3b7207 */ /* 0x000fe20000000000 */
[----:B------:R-:W-:Y:S06]  /*28720*/  BRA `(.L_x_1771) ;  /* 0xffffff3c00647947 */ /* 0x000fec000383ffff */
.L_x_1481:
        /* <DEDUP_REMOVED lines=11> */
.L_x_1773:
[----:B------:R-:W-:Y:S05]  /*287e0*/  BSYNC B1 ;  /* 0x0000000000017941 */ /* 0x000fea0003800000 */
.L_x_1772:
[----:B------:R-:W-:Y:S05]  /*287f0*/  BRA `(.L_x_1774) ;  /* 0xffffff7000f07947 */ /* 0x000fea000383ffff */
.L_x_1483:
[----:B------:R-:W-:Y:S01]  /*28800*/  BSSY B1, `(.L_x_1775) ;  /* 0x0000006000017945 */ /* 0x000fe20003800000 */
[----:B------:R-:W-:-:S07]  /*28810*/  IMAD.MOV.U32 R15, RZ, RZ, -0x1 ;  /* 0xffffffffff0f7424 */ /* 0x000fce00078e00ff */
[----:B01----:R-:W-:Y:S05]  /*28820*/  WARPSYNC.COLLECTIVE R15, `(.L_x_1776) ;  /* 0x000000000f0c7348 */ /* 0x003fea0003c00000 */
[----:B------:R-:W-:Y:S02]  /*28830*/  ELECT P6, UR62, PT ;  /* 0x00000000003e782f */ /* 0x000fe400038c0000 */
[----:B------:R-:W-:Y:S01]  /*28840*/  MOV R14, UR62 ;  /* 0x0000003e000e7c02 */ /* 0x000fe20008000f00 */
[----:B01----:R-:W-:Y:S10]  /*28850*/  ENDCOLLECTIVE ;  /* 0x000000000000791b */ /* 0x003ff40003800000 */
.L_x_1776:
[----:B------:R-:W-:Y:S05]  /*28860*/  BSYNC B1 ;  /* 0x0000000000017941 */ /* 0x000fea0003800000 */
.L_x_1775:
[----:B------:R-:W-:Y:S05]  /*28870*/  BRA `(.L_x_1482) ;  /* 0xffffff7000e87947 */ /* 0x000fea000383ffff */
.L_x_1485:
[----:B-1----:R1:W2:Y:S02]  /*28880*/  SYNCS.PHASECHK.TRANS64.TRYWAIT P0, [R12+URZ+0x28420], R5 ;  /* 0x028420050c0075a7 */ /* 0x0022a4000800017f */
[----:B--2---:R-:W-:Y:S05]  /*28890*/  @!P0 NANOSLEEP.SYNCS 0x989680 ;  /* 0x009896800000895d */ /* 0x004fea0003900000 */
[----:B------:R-:W2:Y:S02]  /*288a0*/  @!P0 SYNCS.PHASECHK.TRANS64 P0, [R12+URZ+0x28420], R5 ;  /* 0x028420050c0085a7 */ /* 0x000ea4000800007f */
[----:B--2---:R-:W-:Y:S05]  /*288b0*/  @!P0 BRA `(.L_x_1485) ;  /* 0xfffffffc00f08947 */ /* 0x004fea000383ffff */
[----:B------:R-:W-:Y:S05]  /*288c0*/  BRA `(.L_x_1777) ;  /* 0xffffff7400047947 */ /* 0x000fea000383ffff */
.L_x_1489:
[----:B0-----:R0:W2:Y:S02]  /*288d0*/  SYNCS.PHASECHK.TRANS64.TRYWAIT P0, [R8+URZ+0x284a0], R11 ;  /* 0x0284a00b080075a7 */ /* 0x0010a4000800017f */
[----:B--2---:R-:W-:Y:S05]  /*288e0*/  @!P0 NANOSLEEP.SYNCS 0x989680 ;  /* 0x009896800000895d */ /* 0x004fea0003900000 */
[----:B------:R-:W2:Y:S02]  /*288f0*/  @!P0 SYNCS.PHASECHK.TRANS64 P0, [R8+URZ+0x284a0], R11 ;  /* 0x0284a00b080085a7 */ /* 0x000ea4000800007f */
[----:B--2---:R-:W-:Y:S05]  /*28900*/  @!P0 BRA `(.L_x_1489) ;  /* 0xfffffffc00f08947 */ /* 0x004fea000383ffff */
[----:B------:R-:W-:Y:S05]  /*28910*/  BRA `(.L_x_1778) ;  /* 0xffffff7400247947 */ /* 0x000fea000383ffff */
.L_x_1495:
[----:B-1----:R1:W2:Y:S02]  /*28920*/  SYNCS.PHASECHK.TRANS64.TRYWAIT P0, [R8+URZ+0x284c0], R11 ;  /* 0x0284c00b080075a7 */ /* 0x0022a4000800017f */
[----:B--2---:R-:W-:Y:S05]  /*28930*/  @!P0 NANOSLEEP.SYNCS 0x989680 ;  /* 0x009896800000895d */ /* 0x004fea0003900000 */
[----:B------:R-:W2:Y:S02]  /*28940*/  @!P0 SYNCS.PHASECHK.TRANS64 P0, [R8+URZ+0x284c0], R11 ;  /* 0x0284c00b080085a7 */ /* 0x000ea4000800007f */
[----:B--2---:R-:W-:Y:S05]  /*28950*/  @!P0 BRA `(.L_x_1495) ;  /* 0xfffffffc00f08947 */ /* 0x004fea000383ffff */
[----:B------:R-:W-:Y:S05]  /*28960*/  BRA `(.L_x_1779) ;  /* 0xffffff7400e47947 */ /* 0x000fea000383ffff */
.L_x_1503:
[----:B0-----:R0:W1:Y:S02]  /*28970*/  SYNCS.PHASECHK.TRANS64.TRYWAIT P1, [R8+URZ+0x284a0], R7 ;  /* 0x0284a007080075a7 */ /* 0x001064000802017f */
[----:B-1----:R-:W-:Y:S05]  /*28980*/  @!P1 NANOSLEEP.SYNCS 0x989680 ;  /* 0x009896800000995d */ /* 0x002fea0003900000 */
[----:B------:R-:W1:Y:S02]  /*28990*/  @!P1 SYNCS.PHASECHK.TRANS64 P1, [R8+URZ+0x284a0], R7 ;  /* 0x0284a007080095a7 */ /* 0x000e64000802007f */
[----:B-1----:R-:W-:Y:S05]  /*289a0*/  @!P1 BRA `(.L_x_1503) ;  /* 0xfffffffc00f09947 */ /* 0x002fea000383ffff */
[----:B------:R-:W-:Y:S05]  /*289b0*/  BRA `(.L_x_1780) ;  /* 0xffffff7c00007947 */ /* 0x000fea000383ffff */
.L_x_1509:
[----:B-1----:R1:W2:Y:S02]  /*289c0*/  SYNCS.PHASECHK.TRANS64.TRYWAIT P1, [R8+URZ+0x284c0], R7 ;  /* 0x0284c007080075a7 */ /* 0x0022a4000802017f */
[----:B--2---:R-:W-:Y:S05]  /*289d0*/  @!P1 NANOSLEEP.SYNCS 0x989680 ;  /* 0x009896800000995d */ /* 0x004fea0003900000 */
[----:B------:R-:W2:Y:S02]  /*289e0*/  @!P1 SYNCS.PHASECHK.TRANS64 P1, [R8+URZ+0x284c0], R7 ;  /* 0x0284c007080095a7 */ /* 0x000ea4000802007f */
[----:B--2---:R-:W-:Y:S05]  /*289f0*/  @!P1 BRA `(.L_x_1509) ;  /* 0xfffffffc00f09947 */ /* 0x004fea000383ffff */
[----:B------:R-:W-:Y:S05]  /*28a00*/  BRA `(.L_x_1781) ;  /* 0xffffff7c00b87947 */ /* 0x000fea000383ffff */
.L_x_1532:
[----:B-1----:R-:W1:Y:S01]  /*28a10*/  S2R R5, SR_TID.X ;  /* 0x0000000000057919 */ /* 0x002e620000002100 */
        /* <DEDUP_REMOVED lines=10> */
.L_x_1783:
[----:B------:R-:W-:Y:S05]  /*28ac0*/  BSYNC B0 ;  /* 0x0000000000007941 */ /* 0x000fea0003800000 */
.L_x_1782:
[----:B------:R-:W-:Y:S05]  /*28ad0*/  BRA `(.L_x_1784) ;  /* 0xffffff9000007947 */ /* 0x000fea000383ffff */
.L_x_1534:
[----:B------:R-:W-:Y:S01]  /*28ae0*/  BSSY B0, `(.L_x_1785) ;  /* 0x0000006000007945 */ /* 0x000fe20003800000 */
[----:B------:R-:W-:-:S07]  /*28af0*/  IMAD.MOV.U32 R15, RZ, RZ, -0x1 ;  /* 0xffffffffff0f7424 */ /* 0x000fce00078e00ff */
[----:B01----:R-:W-:Y:S05]  /*28b00*/  WARPSYNC.COLLECTIVE R15, `(.L_x_1786) ;  /* 0x000000000f0c7348 */ /* 0x003fea0003c00000 */
[----:B------:R-:W-:Y:S02]  /*28b10*/  ELECT P6, UR62, PT ;  /* 0x00000000003e782f */ /* 0x000fe400038c0000 */
[----:B------:R-:W-:Y:S01]  /*28b20*/  MOV R14, UR62 ;  /* 0x0000003e000e7c02 */ /* 0x000fe20008000f00 */
[----:B01----:R-:W-:Y:S10]  /*28b30*/  ENDCOLLECTIVE ;  /* 0x000000000000791b */ /* 0x003ff40003800000 */
.L_x_1786:
[----:B------:R-:W-:Y:S05]  /*28b40*/  BSYNC B0 ;  /* 0x0000000000007941 */ /* 0x000fea0003800000 */
.L_x_1785:
[----:B------:R-:W-:Y:S05]  /*28b50*/  BRA `(.L_x_1787) ;  /* 0xffffff8c00f87947 */ /* 0x000fea000383ffff */
.L_x_1537:
[----:B-1----:R1:W2:Y:S02]  /*28b60*/  SYNCS.PHASECHK.TRANS64.TRYWAIT P2, [R5+URZ+0x28480], R7 ;  /* 0x02848007050075a7 */ /* 0x0022a4000804017f */
[----:B--2---:R-:W-:Y:S05]  /*28b70*/  @!P2 NANOSLEEP.SYNCS 0x989680 ;  /* 0x009896800000a95d */ /* 0x004fea0003900000 */
[----:B------:R-:W2:Y:S02]  /*28b80*/  @!P2 SYNCS.PHASECHK.TRANS64 P2, [R5+URZ+0x28480], R7 ;  /* 0x028480070500a5a7 */ /* 0x000ea4000804007f */
[----:B--2---:R-:W-:Y:S05]  /*28b90*/  @!P2 BRA `(.L_x_1537) ;  /* 0xfffffffc00f0a947 */ /* 0x004fea000383ffff */
[----:B------:R-:W-:Y:S05]  /*28ba0*/  BRA `(.L_x_1788) ;  /* 0xffffff9000707947 */ /* 0x000fea000383ffff */
.L_x_1539:
[----:B--2---:R2:W3:Y:S02]  /*28bb0*/  SYNCS.PHASECHK.TRANS64.TRYWAIT P2, [R5+URZ+0x28440], R7 ;  /* 0x02844007050075a7 */ /* 0x0044e4000804017f */
[----:B---3--:R-:W-:Y:S05]  /*28bc0*/  @!P2 NANOSLEEP.SYNCS 0x989680 ;  /* 0x009896800000a95d */ /* 0x008fea0003900000 */
[----:B------:R-:W3:Y:S02]  /*28bd0*/  @!P2 SYNCS.PHASECHK.TRANS64 P2, [R5+URZ+0x28440], R7 ;  /* 0x028440070500a5a7 */ /* 0x000ee4000804007f */
[----:B---3--:R-:W-:Y:S05]  /*28be0*/  @!P2 BRA `(.L_x_1539) ;  /* 0xfffffffc00f0a947 */ /* 0x008fea000383ffff */
[----:B------:R-:W-:Y:S05]  /*28bf0*/  BRA `(.L_x_1789) ;  /* 0xffffff9000e87947 */ /* 0x000fea000383ffff */
.L_x_1542:
        /* <DEDUP_REMOVED lines=8> */
.L_x_1548:
[----:B---3--:R3:W4:Y:S02]  /*28c80*/  SYNCS.PHASECHK.TRANS64.TRYWAIT P0, [R6+URZ+0x28480], R5 ;  /* 0x02848005060075a7 */ /* 0x008724000800017f */
[----:B----4-:R-:W-:Y:S05]  /*28c90*/  @!P0 NANOSLEEP.SYNCS 0x989680 ;  /* 0x009896800000895d */ /* 0x010fea0003900000 */
[----:B------:R-:W4:Y:S02]  /*28ca0*/  @!P0 SYNCS.PHASECHK.TRANS64 P0, [R6+URZ+0x28480], R5 ;  /* 0x02848005060085a7 */ /* 0x000f24000800007f */
[----:B----4-:R-:W-:Y:S05]  /*28cb0*/  @!P0 BRA `(.L_x_1548) ;  /* 0xfffffffc00f08947 */ /* 0x010fea000383ffff */
[----:B------:R-:W-:Y:S05]  /*28cc0*/  BRA `(.L_x_1791) ;  /* 0xffffff9800a07947 */ /* 0x000fea000383ffff */
.L_x_1554:
[----:B--2---:R2:W3:Y:S02]  /*28cd0*/  SYNCS.PHASECHK.TRANS64.TRYWAIT P0, [R6+URZ+0x28440], R5 ;  /* 0x02844005060075a7 */ /* 0x0044e4000800017f */
[----:B---3--:R-:W-:Y:S05]  /*28ce0*/  @!P0 NANOSLEEP.SYNCS 0x989680 ;  /* 0x009896800000895d */ /* 0x008fea0003900000 */
[----:B------:R-:W3:Y:S02]  /*28cf0*/  @!P0 SYNCS.PHASECHK.TRANS64 P0, [R6+URZ+0x28440], R5 ;  /* 0x02844005060085a7 */ /* 0x000ee4000800007f */
[----:B---3--:R-:W-:Y:S05]  /*28d00*/  @!P0 BRA `(.L_x_1554) ;  /* 0xfffffffc00f08947 */ /* 0x008fea000383ffff */
[----:B------:R-:W-:Y:S05]  /*28d10*/  BRA `(.L_x_1792) ;  /* 0xffffff9c006c7947 */ /* 0x000fea000383ffff */
.L_x_1561:
[----:B---3--:R-:W3:Y:S02]  /*28d20*/  LDL R5, [R1+0x4] ;  /* 0x0000040001057983 */ /* 0x008ee40000100800 */
[----:B---3--:R3:W4:Y:S02]  /*28d30*/  SYNCS.PHASECHK.TRANS64.TRYWAIT P2, [R5+URZ+0x28470], R4 ;  /* 0x02847004050075a7 */ /* 0x008724000804017f */
[----:B----4-:R-:W-:Y:S05]  /*28d40*/  @!P2 NANOSLEEP.SYNCS 0x989680 ;  /* 0x009896800000a95d */ /* 0x010fea0003900000 */
[----:B------:R-:W4:Y:S02]  /*28d50*/  @!P2 SYNCS.PHASECHK.TRANS64 P2, [R5+URZ+0x28470], R4 ;  /* 0x028470040500a5a7 */ /* 0x000f24000804007f */
[----:B----4-:R-:W-:Y:S05]  /*28d60*/  @!P2 BRA `(.L_x_1561) ;  /* 0xfffffffc00eca947 */ /* 0x010fea000383ffff */
[----:B------:R-:W-:Y:S05]  /*28d70*/  BRA `(.L_x_1793) ;  /* 0xffffffa000507947 */ /* 0x000fea000383ffff */
.L_x_1563:
[----:B--2---:R-:W2:Y:S02]  /*28d80*/  LDL R5, [R1+0x4] ;  /* 0x0000040001057983 */ /* 0x004ea40000100800 */
[----:B--2---:R2:W3:Y:S02]  /*28d90*/  SYNCS.PHASECHK.TRANS64.TRYWAIT P2, [R5+URZ+0x28460], R4 ;  /* 0x02846004050075a7 */ /* 0x0044e4000804017f */
[----:B---3--:R-:W-:Y:S05]  /*28da0*/  @!P2 NANOSLEEP.SYNCS 0x989680 ;  /* 0x009896800000a95d */ /* 0x008fea0003900000 */
[----:B------:R-:W3:Y:S02]  /*28db0*/  @!P2 SYNCS.PHASECHK.TRANS64 P2, [R5+URZ+0x28460], R4 ;  /* 0x028460040500a5a7 */ /* 0x000ee4000804007f */
[----:B---3--:R-:W-:Y:S05]  /*28dc0*/  @!P2 BRA `(.L_x_1563) ;  /* 0xfffffffc00eca947 */ /* 0x008fea000383ffff */
[----:B------:R-:W-:Y:S05]  /*28dd0*/  BRA `(.L_x_1794) ;  /* 0xffffffa000587947 */ /* 0x000fea000383ffff */
.L_x_1570:
[----:B--2---:R2:W3:Y:S02]  /*28de0*/  SYNCS.PHASECHK.TRANS64.TRYWAIT P0, [R20+URZ+0x28470], R3 ;  /* 0x02847003140075a7 */ /* 0x0044e4000800017f */
[----:B---3--:R-:W-:Y:S05]  /*28df0*/  @!P0 NANOSLEEP.SYNCS 0x989680 ;  /* 0x009896800000895d */ /* 0x008fea0003900000 */
[----:B------:R-:W3:Y:S02]  /*28e00*/  @!P0 SYNCS.PHASECHK.TRANS64 P0, [R20+URZ+0x28470], R3 ;  /* 0x02847003140085a7 */ /* 0x000ee4000800007f */
[----:B---3--:R-:W-:Y:S05]  /*28e10*/  @!P0 BRA `(.L_x_1570) ;  /* 0xfffffffc00f08947 */ /* 0x008fea000383ffff */
[----:B------:R-:W-:Y:S05]  /*28e20*/  BRA `(.L_x_1795) ;  /* 0xffffffa800187947 */ /* 0x000fea000383ffff */
.L_x_1572:
[----:B--2---:R2:W3:Y:S02]  /*28e30*/  SYNCS.PHASECHK.TRANS64.TRYWAIT P0, [R20+URZ+0x28460], R3 ;  /* 0x02846003140075a7 */ /* 0x0044e4000800017f */
[----:B---3--:R-:W-:Y:S05]  /*28e40*/  @!P0 NANOSLEEP.SYNCS 0x989680 ;  /* 0x009896800000895d */ /* 0x008fea0003900000 */
[----:B------:R-:W3:Y:S02]  /*28e50*/  @!P0 SYNCS.PHASECHK.TRANS64 P0, [R20+URZ+0x28460], R3 ;  /* 0x02846003140085a7 */ /* 0x000ee4000800007f */
[----:B---3--:R-:W-:Y:S05]  /*28e60*/  @!P0 BRA `(.L_x_1572) ;  /* 0xfffffffc00f08947 */ /* 0x008fea000383ffff */
[----:B------:R-:W-:Y:S05]  /*28e70*/  BRA `(.L_x_1796) ;  /* 0xffffffa800207947 */ /* 0x000fea000383ffff */
.L_x_1576:
[----:B------:R-:W2:Y:S01]  /*28e80*/  LDL R3, [R1] ;  /* 0x0000000001037983 */ /* 0x000ea20000100800 */
[----:B------:R-:W-:Y:S01]  /*28e90*/  BSSY B0, `(.L_x_1797) ;  /* 0x0000008000007945 */ /* 0x000fe20003800000 */
[----:B------:R-:W-:Y:S01]  /*28ea0*/  IMAD.MOV.U32 R12, RZ, RZ, RZ ;  /* 0x000000ffff0c7224 */ /* 0x000fe200078e00ff */
[----:B------:R-:W-:Y:S01]  /*28eb0*/  MOV R11, 0x1f ;  /* 0x0000001f000b7802 */ /* 0x000fe20000000f00 */
[----:B------:R-:W-:Y:S02]  /*28ec0*/  IMAD.MOV.U32 R15, RZ, RZ, -0x1 ;  /* 0xffffffffff0f7424 */ /* 0x000fe400078e00ff */
[----:B--2---:R-:W-:-:S07]  /*28ed0*/  IMAD.MOV.U32 R13, RZ, RZ, R3 ;  /* 0x000000ffff0d7224 */ /* 0x004fce00078e0003 */
[----:B------:R-:W-:Y:S05]  /*28ee0*/  WARPSYNC.COLLECTIVE R15, `(.L_x_1798) ;  /* 0x000000000f087348 */ /* 0x000fea0003c00000 */
[----:B------:R0:W1:Y:S02]  /*28ef0*/  SHFL.IDX P6, R14, R13, R12, R11 ;  /* 0x0000000c0d0e7389 */ /* 0x00006400000c000b */
[----:B01----:R-:W-:Y:S01]  /*28f00*/  ENDCOLLECTIVE ;  /* 0x000000000000791b */ /* 0x003fe20003800000 */
.L_x_1798:
[----:B------:R-:W-:Y:S05]  /*28f10*/  BSYNC B0 ;  /* 0x0000000000007941 */ /* 0x000fea0003800000 */
.L_x_1797:
[----:B------:R0:W5:Y:S01]  /*28f20*/  LDL R2, [R1+0xc] ;  /* 0x00000c0001027983 */ /* 0x0001620000100800 */
[----:B------:R-:W-:Y:S02]  /*28f30*/  IMAD.MOV.U32 R13, RZ, RZ, R3 ;  /* 0x000000ffff0d7224 */ /* 0x000fe400078e0003 */
[----:B------:R-:W-:Y:S02]  /*28f40*/  IMAD.MOV.U32 R12, RZ, RZ, 0x1 ;  /* 0x00000001ff0c7424 */ /* 0x000fe400078e00ff */
[----:B------:R-:W-:Y:S02]  /*28f50*/  IMAD.MOV.U32 R11, RZ, RZ, 0x1f ;  /* 0x0000001fff0b7424 */ /* 0x000fe400078e00ff */
[----:B------:R-:W-:Y:S02]  /*28f60*/  IMAD.MOV.U32 R15, RZ, RZ, -0x1 ;  /* 0xffffffffff0f7424 */ /* 0x000fe400078e00ff */
[----:B0-----:R-:W-:-:S07]  /*28f70*/  IMAD.MOV.U32 R0, RZ, RZ, R14 ;  /* 0x000000ffff007224 */ /* 0x001fce00078e000e */
[----:B-----5:R-:W-:Y:S05]  /*28f80*/  WARPSYNC.COLLECTIVE R15, `(.L_x_1799) ;  /* 0x000000000f087348 */ /* 0x020fea0003c00000 */
[----:B------:R0:W1:Y:S02]  /*28f90*/  SHFL.IDX P6, R14, R13, R12, R11 ;  /* 0x0000000c0d0e7389 */ /* 0x00006400000c000b */
[----:B01---5:R-:W-:Y:S01]  /*28fa0*/  ENDCOLLECTIVE ;  /* 0x000000000000791b */ /* 0x023fe20003800000 */
.L_x_1799:
[----:B------:R-:W-:Y:S01]  /*28fb0*/  ULDC UR4, c[0x0][0xc14] ;  /* 0x0003050000047ab9 */ /* 0x000fe20000000800 */
[----:B------:R-:W-:Y:S02]  /*28fc0*/  IMAD.IADD R5, R2, 0x1, R7 ;  /* 0x0000000102057824 */ /* 0x000fe400078e0207 */
[----:B------:R-:W-:Y:S02]  /*28fd0*/  IMAD.MOV.U32 R11, RZ, RZ, RZ ;  /* 0x000000ffff0b7224 */ /* 0x000fe400078e00ff */
[----:B------:R-:W-:Y:S01]  /*28fe0*/  IMAD.MOV.U32 R4, RZ, RZ, R14 ;  /* 0x000000ffff047224 */ /* 0x000fe200078e000e */
[----:B------:R-:W-:-:S13]  /*28ff0*/  ISETP.GE.OR P1, PT, R5, UR4, !P0 ;  /* 0x0000000405007c0c */ /* 0x000fda000c726670 */
[----:B------:R-:W0:Y:S02]  /*29000*/  @!P1 LDC.64 R2, c[0x0][0xc58] ;  /* 0x00031600ff029b82 */ /* 0x000e240000000a00 */
[----:B0-----:R-:W-:-:S06]  /*29010*/  @!P1 IMAD.WIDE R2, R5, 0x4, R2 ;  /* 0x0000000405029825 */ /* 0x001fcc00078e0202 */
[----:B------:R0:W2:Y:S01]  /*29020*/  @!P1 LDG.E R2, desc[UR46][R2.64] ;  /* 0x0000002e02029981 */ /* 0x0000a2000c1e1900 */
[C---:B------:R-:W-:Y:S02]  /*29030*/  ISETP.GE.U32.AND P2, PT, R7.reuse, 0x2, PT ;  /* 0x000000020700780c */ /* 0x040fe40003f46070 */
[C---:B------:R-:W-:Y:S02]  /*29040*/  ISETP.GE.U32.AND P3, PT, R7.reuse, 0x4, PT ;  /* 0x000000040700780c */ /* 0x040fe40003f66070 */
[C---:B------:R-:W-:Y:S02]  /*29050*/  ISETP.GE.U32.AND P4, PT, R7.reuse, 0x8, PT ;  /* 0x000000080700780c */ /* 0x040fe40003f86070 */
[C---:B------:R-:W-:Y:S01]  /*29060*/  ISETP.GE.U32.AND P5, PT, R7.reuse, 0x10, PT ;  /* 0x000000100700780c */ /* 0x040fe20003fa6070 */
[----:B0-----:R-:W-:Y:S02]  /*29070*/  IMAD.MOV.U32 R3, RZ, RZ, RZ ;  /* 0x000000ffff037224 */ /* 0x001fe400078e00ff */
[----:B--2---:R-:W-:Y:S01]  /*29080*/  @!P1 IMAD.MOV.U32 R3, RZ, RZ, R2 ;  /* 0x000000ffff039224 */ /* 0x004fe200078e0002 */
[----:B------:R-:W-:-:S03]  /*29090*/  ISETP.NE.AND P1, PT, R7, RZ, PT ;  /* 0x000000ff0700720c */ /* 0x000fc60003f25270 */
[----:B------:R-:W-:-:S10]  /*290a0*/  IMAD.MOV.U32 R13, RZ, RZ, R3 ;  /* 0x000000ffff0d7224 */ /* 0x000fd400078e0003 */
[----:B------:R-:W-:Y:S05]  /*290b0*/  WARPSYNC.COLLECTIVE R15, `(.L_x_1800) ;  /* 0x000000000f087348 */ /* 0x000fea0003c00000 */
[----:B------:R0:W1:Y:S02]  /*290c0*/  SHFL.UP P6, R14, R13, R12, R11 ;  /* 0x0400000c0d0e7389 */ /* 0x00006400000c000b */
[----:B01----:R-:W-:Y:S01]  /*290d0*/  ENDCOLLECTIVE ;  /* 0x000000000000791b */ /* 0x003fe20003800000 */
.L_x_1800:
[----:B------:R-:W-:Y:S01]  /*290e0*/  IMAD.MOV.U32 R12, RZ, RZ, 0x2 ;  /* 0x00000002ff0c7424 */ /* 0x000fe200078e00ff */
[----:B------:R-:W-:-:S05]  /*290f0*/  SEL R14, R14, RZ, P1 ;  /* 0x000000ff0e0e7207 */ /* 0x000fca0000800000 */
[----:B------:R-:W-:-:S04]  /*29100*/  IMAD.IADD R2, R3, 0x1, R14 ;  /* 0x0000000103027824 */ /* 0x000fc800078e020e */
[----:B------:R-:W-:-:S07]  /*29110*/  IMAD.MOV.U32 R13, RZ, RZ, R2 ;  /* 0x000000ffff0d7224 */ /* 0x000fce00078e0002 */
[----:B------:R-:W-:Y:S05]  /*29120*/  WARPSYNC.COLLECTIVE R15, `(.L_x_1801) ;  /* 0x000000000f087348 */ /* 0x000fea0003c00000 */
[----:B------:R0:W1:Y:S02]  /*29130*/  SHFL.UP P6, R14, R13, R12, R11 ;  /* 0x0400000c0d0e7389 */ /* 0x00006400000c000b */
[----:B01----:R-:W-:Y:S01]  /*29140*/  ENDCOLLECTIVE ;  /* 0x000000000000791b */ /* 0x003fe20003800000 */
.L_x_1801:
[----:B------:R-:W-:Y:S01]  /*29150*/  IMAD.MOV.U32 R12, RZ, RZ, 0x4 ;  /* 0x00000004ff0c7424 */ /* 0x000fe200078e00ff */
[----:B------:R-:W-:-:S05]  /*29160*/  SEL R5, R14, RZ, P2 ;  /* 0x000000ff0e057207 */ /* 0x000fca0001000000 */
[----:B------:R-:W-:-:S05]  /*29170*/  IMAD.IADD R2, R2, 0x1, R5 ;  /* 0x0000000102027824 */ /* 0x000fca00078e0205 */
[----:B------:R-:W-:-:S07]  /*29180*/  MOV R13, R2 ;  /* 0x00000002000d7202 */ /* 0x000fce0000000f00 */
[----:B------:R-:W-:Y:S05]  /*29190*/  WARPSYNC.COLLECTIVE R15, `(.L_x_1802) ;  /* 0x000000000f087348 */ /* 0x000fea0003c00000 */
[----:B------:R0:W1:Y:S02]  /*291a0*/  SHFL.UP P6, R14, R13, R12, R11 ;  /* 0x0400000c0d0e7389 */ /* 0x00006400000c000b */
[----:B01----:R-:W-:Y:S01]  /*291b0*/  ENDCOLLECTIVE ;  /* 0x000000000000791b */ /* 0x003fe20003800000 */
.L_x_1802:
[----:B------:R-:W-:Y:S01]  /*291c0*/  IMAD.MOV.U32 R12, RZ, RZ, 0x8 ;  /* 0x00000008ff0c7424 */ /* 0x000fe200078e00ff */
[----:B------:R-:W-:-:S05]  /*291d0*/  SEL R5, R14, RZ, P3 ;  /* 0x000000ff0e057207 */ /* 0x000fca0001800000 */
[----:B------:R-:W-:-:S04]  /*291e0*/  IMAD.IADD R2, R2, 0x1, R5 ;  /* 0x0000000102027824 */ /* 0x000fc800078e0205 */
[----:B------:R-:W-:-:S07]  /*291f0*/  IMAD.MOV.U32 R13, RZ, RZ, R2 ;  /* 0x000000ffff0d7224 */ /* 0x000fce00078e0002 */
[----:B------:R-:W-:Y:S05]  /*29200*/  WARPSYNC.COLLECTIVE R15, `(.L_x_1803) ;  /* 0x000000000f087348 */ /* 0x000fea0003c00000 */
[----:B------:R0:W1:Y:S02]  /*29210*/  SHFL.UP P6, R14, R13, R12, R11 ;  /* 0x0400000c0d0e7389 */ /* 0x00006400000c000b */
[----:B01----:R-:W-:Y:S01]  /*29220*/  ENDCOLLECTIVE ;  /* 0x000000000000791b */ /* 0x003fe20003800000 */
.L_x_1803:
[----:B------:R-:W-:Y:S01]  /*29230*/  IMAD.MOV.U32 R12, RZ, RZ, 0x10 ;  /* 0x00000010ff0c7424 */ /* 0x000fe200078e00ff */
[----:B------:R-:W-:-:S05]  /*29240*/  SEL R5, R14, RZ, P4 ;  /* 0x000000ff0e057207 */ /* 0x000fca0002000000 */
[----:B------:R-:W-:-:S04]  /*29250*/  IMAD.IADD R2, R2, 0x1, R5 ;  /* 0x0000000102027824 */ /* 0x000fc800078e0205 */
[----:B------:R-:W-:-:S07]  /*29260*/  IMAD.MOV.U32 R13, RZ, RZ, R2 ;  /* 0x000000ffff0d7224 */ /* 0x000fce00078e0002 */
[----:B------:R-:W-:Y:S05]  /*29270*/  WARPSYNC.COLLECTIVE R15, `(.L_x_1804) ;  /* 0x000000000f087348 */ /* 0x000fea0003c00000 */
[----:B------:R0:W1:Y:S02]  /*29280*/  SHFL.UP P6, R14, R13, R12, R11 ;  /* 0x0400000c0d0e7389 */ /* 0x00006400000c000b */
[----:B01----:R-:W-:Y:S01]  /*29290*/  ENDCOLLECTIVE ;  /* 0x000000000000791b */ /* 0x003fe20003800000 */
.L_x_1804:
[----:B------:R-:W-:Y:S02]  /*292a0*/  IMAD.MOV.U32 R12, RZ, RZ, 0x1f ;  /* 0x0000001fff0c7424 */ /* 0x000fe400078e00ff */
[----:B------:R-:W-:Y:S01]  /*292b0*/  IMAD.MOV.U32 R11, RZ, RZ, 0x1f ;  /* 0x0000001fff0b7424 */ /* 0x000fe200078e00ff */
[----:B------:R-:W-:-:S05]  /*292c0*/  SEL R5, R14, RZ, P5 ;  /* 0x000000ff0e057207 */ /* 0x000fca0002800000 */
[----:B------:R-:W-:-:S04]  /*292d0*/  IMAD.IADD R2, R2, 0x1, R5 ;  /* 0x0000000102027824 */ /* 0x000fc800078e0205 */
[----:B------:R-:W-:-:S07]  /*292e0*/  IMAD.MOV.U32 R13, RZ, RZ, R2 ;  /* 0x000000ffff0d7224 */ /* 0x000fce00078e0002 */
[----:B------:R-:W-:Y:S05]  /*292f0*/  WARPSYNC.COLLECTIVE R15, `(.L_x_1805) ;  /* 0x000000000f087348 */ /* 0x000fea0003c00000 */
[----:B------:R0:W1:Y:S02]  /*29300*/  SHFL.IDX P6, R14, R13, R12, R11 ;  /* 0x0000000c0d0e7389 */ /* 0x00006400000c000b */
[----:B01----:R-:W-:Y:S01]  /*29310*/  ENDCOLLECTIVE ;  /* 0x000000000000791b */ /* 0x003fe20003800000 */
.L_x_1805:
[----:B------:R-:W-:Y:S05]  /*29320*/  BRA `(.L_x_1806) ;  /* 0xffffffac001c7947 */ /* 0x000fea000383ffff */
.L_x_1581:
[----:B------:R-:W-:Y:S01]  /*29330*/  BSSY B0, `(.L_x_1807) ;  /* 0x0000008000007945 */ /* 0x000fe20003800000 */
[----:B-----5:R-:W-:Y:S02]  /*29340*/  IMAD.MOV.U32 R13, RZ, RZ, R3 ;  /* 0x000000ffff0d7224 */ /* 0x020fe400078e0003 */
[----:B------:R-:W-:Y:S02]  /*29350*/  IMAD.MOV.U32 R12, RZ, RZ, 0x1 ;  /* 0x00000001ff0c7424 */ /* 0x000fe400078e00ff */
[----:B------:R-:W-:Y:S02]  /*29360*/  IMAD.MOV.U32 R11, RZ, RZ, RZ ;  /* 0x000000ffff0b7224 */ /* 0x000fe400078e00ff */
[----:B------:R-:W-:-:S07]  /*29370*/  IMAD.MOV.U32 R15, RZ, RZ, -0x1 ;  /* 0xffffffffff0f7424 */ /* 0x000fce00078e00ff */
[----:B0-----:R-:W-:Y:S05]  /*29380*/  WARPSYNC.COLLECTIVE R15, `(.L_x_1808) ;  /* 0x000000000f087348 */ /* 0x001fea0003c00000 */
[----:B------:R1:W2:Y:S02]  /*29390*/  SHFL.UP P6, R14, R13, R12, R11 ;  /* 0x0400000c0d0e7389 */ /* 0x0002a400000c000b */
[----:B012---:R-:W-:Y:S01]  /*293a0*/  ENDCOLLECTIVE ;  /* 0x000000000000791b */ /* 0x007fe20003800000 */
.L_x_1808:
[----:B------:R-:W-:Y:S05]  /*293b0*/  BSYNC B0 ;  /* 0x0000000000007941 */ /* 0x000fea0003800000 */
.L_x_1807:
[----:B------:R-:W-:Y:S01]  /*293c0*/  SEL R2, R14, RZ, P1 ;  /* 0x000000ff0e027207 */ /* 0x000fe20000800000 */
[----:B------:R-:W-:Y:S02]  /*293d0*/  IMAD.MOV.U32 R12, RZ, RZ, 0x2 ;  /* 0x00000002ff0c7424 */ /* 0x000fe400078e00ff */
[----:B------:R-:W-:Y:S02]  /*293e0*/  IMAD.MOV.U32 R11, RZ, RZ, RZ ;  /* 0x000000ffff0b7224 */ /* 0x000fe400078e00ff */
[----:B------:R-:W-:Y:S02]  /*293f0*/  IMAD.IADD R2, R3, 0x1, R2 ;  /* 0x0000000103027824 */ /* 0x000fe400078e0202 */
[----:B------:R-:W-:-:S03]  /*29400*/  IMAD.MOV.U32 R15, RZ, RZ, -0x1 ;  /* 0xffffffffff0f7424 */ /* 0x000fc600078e00ff */
[----:B------:R-:W-:-:S07]  /*29410*/  MOV R13, R2 ;  /* 0x00000002000d7202 */ /* 0x000fce0000000f00 */
[----:B------:R-:W-:Y:S05]  /*29420*/  WARPSYNC.COLLECTIVE R15, `(.L_x_1809) ;  /* 0x000000000f087348 */ /* 0x000fea0003c00000 */
[----:B------:R0:W1:Y:S02]  /*29430*/  SHFL.UP P6, R14, R13, R12, R11 ;  /* 0x0400000c0d0e7389 */ /* 0x00006400000c000b */
[----:B01----:R-:W-:Y:S01]  /*29440*/  ENDCOLLECTIVE ;  /* 0x000000000000791b */ /* 0x003fe20003800000 */
.L_x_1809:
[----:B------:R-:W-:Y:S01]  /*29450*/  IMAD.MOV.U32 R12, RZ, RZ, 0x4 ;  /* 0x00000004ff0c7424 */ /* 0x000fe200078e00ff */
[----:B------:R-:W-:-:S05]  /*29460*/  SEL R5, R14, RZ, P2 ;  /* 0x000000ff0e057207 */ /* 0x000fca0001000000 */
[----:B------:R-:W-:-:S04]  /*29470*/  IMAD.IADD R2, R2, 0x1, R5 ;  /* 0x0000000102027824 */ /* 0x000fc800078e0205 */
[----:B------:R-:W-:-:S07]  /*29480*/  IMAD.MOV.U32 R13, RZ, RZ, R2 ;  /* 0x000000ffff0d7224 */ /* 0x000fce00078e0002 */
[----:B------:R-:W-:Y:S05]  /*29490*/  WARPSYNC.COLLECTIVE R15, `(.L_x_1810) ;  /* 0x000000000f087348 */ /* 0x000fea0003c00000 */
[----:B------:R0:W1:Y:S02]  /*294a0*/  SHFL.UP P6, R14, R13, R12, R11 ;  /* 0x0400000c0d0e7389 */ /* 0x00006400000c000b */
[----:B01----:R-:W-:Y:S01]  /*294b0*/  ENDCOLLECTIVE ;  /* 0x000000000000791b */ /* 0x003fe20003800000 */
.L_x_1810:
[----:B------:R-:W-:Y:S01]  /*294c0*/  IMAD.MOV.U32 R12, RZ, RZ, 0x8 ;  /* 0x00000008ff0c7424 */ /* 0x000fe200078e00ff */
[----:B------:R-:W-:-:S05]  /*294d0*/  SEL R5, R14, RZ, P3 ;  /* 0x000000ff0e057207 */ /* 0x000fca0001800000 */
[----:B------:R-:W-:-:S04]  /*294e0*/  IMAD.IADD R2, R2, 0x1, R5 ;  /* 0x0000000102027824 */ /* 0x000fc800078e0205 */
[----:B------:R-:W-:-:S07]  /*294f0*/  IMAD.MOV.U32 R13, RZ, RZ, R2 ;  /* 0x000000ffff0d7224 */ /* 0x000fce00078e0002 */
[----:B------:R-:W-:Y:S05]  /*29500*/  WARPSYNC.COLLECTIVE R15, `(.L_x_1811) ;  /* 0x000000000f087348 */ /* 0x000fea0003c00000 */
[----:B------:R0:W1:Y:S02]  /*29510*/  SHFL.UP P6, R14, R13, R12, R11 ;  /* 0x0400000c0d0e7389 */ /* 0x00006400000c000b */
[----:B01----:R-:W-:Y:S01]  /*29520*/  ENDCOLLECTIVE ;  /* 0x000000000000791b */ /* 0x003fe20003800000 */
.L_x_1811:
[----:B------:R-:W-:Y:S01]  /*29530*/  IMAD.MOV.U32 R12, RZ, RZ, 0x10 ;  /* 0x00000010ff0c7424 */ /* 0x000fe200078e00ff */
[----:B------:R-:W-:-:S05]  /*29540*/  SEL R5, R14, RZ, P4 ;  /* 0x000000ff0e057207 */ /* 0x000fca0002000000 */
[----:B------:R-:W-:-:S04]  /*29550*/  IMAD.IADD R2, R2, 0x1, R5 ;  /* 0x0000000102027824 */ /* 0x000fc800078e0205 */
[----:B------:R-:W-:-:S07]  /*29560*/  IMAD.MOV.U32 R13, RZ, RZ, R2 ;  /* 0x000000ffff0d7224 */ /* 0x000fce00078e0002 */
[----:B------:R-:W-:Y:S05]  /*29570*/  WARPSYNC.COLLECTIVE R15, `(.L_x_1812) ;  /* 0x000000000f087348 */ /* 0x000fea0003c00000 */
[----:B------:R0:W1:Y:S02]  /*29580*/  SHFL.UP P6, R14, R13, R12, R11 ;  /* 0x0400000c0d0e7389 */ /* 0x00006400000c000b */
[----:B01----:R-:W-:Y:S01]  /*29590*/  ENDCOLLECTIVE ;  /* 0x000000000000791b */ /* 0x003fe20003800000 */
.L_x_1812:
        /* <DEDUP_REMOVED lines=8> */
.L_x_1813:
[----:B------:R-:W-:Y:S05]  /*29620*/  BRA `(.L_x_1814) ;  /* 0xffffffac00007947 */ /* 0x000fea000383ffff */
.L_x_1583:
[----:B------:R-:W-:Y:S01]  /*29630*/  BSSY B0, `(.L_x_1815) ;  /* 0x0000006000007945 */ /* 0x000fe20003800000 */
[----:B------:R-:W-:Y:S02]  /*29640*/  PLOP3.LUT P6, PT, P6, PT, PT, 0x8, 0x0 ;  /* 0x000000000000781c */ /* 0x000fe400037ce170 */
[----:B------:R-:W-:-:S11]  /*29650*/  MOV R15, 0xffffffff ;  /* 0xffffffff000f7802 */ /* 0x000fd60000000f00 */
[----:B0-----:R-:W-:Y:S05]  /*29660*/  WARPSYNC.COLLECTIVE R15, `(.L_x_1816) ;  /* 0x000000000f087348 */ /* 0x001fea0003c00000 */
[----:B------:R-:W-:Y:S01]  /*29670*/  VOTE.ANY R14, PT, P6 ;  /* 0x00000000000e7806 */ /* 0x000fe200030e0100 */
[----:B0-----:R-:W-:Y:S06]  /*29680*/  ENDCOLLECTIVE ;  /* 0x000000000000791b */ /* 0x001fec0003800000 */
.L_x_1816:
[----:B------:R-:W-:Y:S05]  /*29690*/  BSYNC B0 ;  /* 0x0000000000007941 */ /* 0x000fea0003800000 */
.L_x_1815:
[----:B------:R-:W-:Y:S02]  /*296a0*/  IMAD.MOV.U32 R6, RZ, RZ, R14 ;  /* 0x000000ffff067224 */ /* 0x000fe400078e000e */
[----:B------:R-:W-:Y:S02]  /*296b0*/  IMAD.MOV.U32 R13, RZ, RZ, R3 ;  /* 0x000000ffff0d7224 */ /* 0x000fe400078e0003 */
[----:B------:R-:W0:Y:S01]  /*296c0*/  POPC R7, R6 ;  /* 0x0000000600077309 */ /* 0x000e220000000000 */
[----:B------:R-:W-:Y:S02]  /*296d0*/  IMAD.MOV.U32 R11, RZ, RZ, 0x1f ;  /* 0x0000001fff0b7424 */ /* 0x000fe400078e00ff */
[----:B------:R-:W-:Y:S02]  /*296e0*/  IMAD.MOV.U32 R15, RZ, RZ, -0x1 ;  /* 0xffffffffff0f7424 */ /* 0x000fe400078e00ff */
[----:B0-----:R-:W-:-:S07]  /*296f0*/  IMAD.MOV.U32 R12, RZ, RZ, R7 ;  /* 0x000000ffff0c7224 */ /* 0x001fce00078e0007 */
[----:B------:R-:W-:Y:S05]  /*29700*/  WARPSYNC.COLLECTIVE R15, `(.L_x_1817) ;  /* 0x000000000f087348 */ /* 0x000fea0003c00000 */
[----:B------:R0:W1:Y:S02]  /*29710*/  SHFL.IDX P6, R14, R13, R12, R11 ;  /* 0x0000000c0d0e7389 */ /* 0x00006400000c000b */
[----:B01----:R-:W-:Y:S01]  /*29720*/  ENDCOLLECTIVE ;  /* 0x000000000000791b */ /* 0x003fe20003800000 */
.L_x_1817:
[----:B------:R-:W-:Y:S01]  /*29730*/  IMAD.MOV.U32 R4, RZ, RZ, R14 ;  /* 0x000000ffff047224 */ /* 0x000fe200078e000e */
[----:B------:R-:W-:Y:S06]  /*29740*/  BRA `(.L_x_1818) ;  /* 0xffffffa800f07947 */ /* 0x000fec000383ffff */
.L_x_1585:
[----:B------:R-:W-:Y:S01]  /*29750*/  BSSY B0, `(.L_x_1819) ;  /* 0x0000007000007945 */ /* 0x000fe20003800000 */
[----:B------:R-:W-:Y:S02]  /*29760*/  IMAD.MOV.U32 R13, RZ, RZ, R2 ;  /* 0x000000ffff0d7224 */ /* 0x000fe400078e0002 */
[----:B------:R-:W-:Y:S02]  /*29770*/  IMAD.MOV.U32 R11, RZ, RZ, 0x1f ;  /* 0x0000001fff0b7424 */ /* 0x000fe400078e00ff */
[----:B------:R-:W-:-:S07]  /*29780*/  IMAD.MOV.U32 R15, RZ, RZ, -0x1 ;  /* 0xffffffffff0f7424 */ /* 0x000fce00078e00ff */
[----:B012---:R-:W-:Y:S05]  /*29790*/  WARPSYNC.COLLECTIVE R15, `(.L_x_1820) ;  /* 0x000000000f087348 */ /* 0x007fea0003c00000 */
[----:B------:R3:W4:Y:S02]  /*297a0*/  SHFL.IDX P6, R14, R13, R12, R11 ;  /* 0x0000000c0d0e7389 */ /* 0x00072400000c000b */
[----:B01234-:R-:W-:Y:S01]  /*297b0*/  ENDCOLLECTIVE ;  /* 0x000000000000791b */ /* 0x01ffe20003800000 */
.L_x_1820:
[----:B------:R-:W-:Y:S05]  /*297c0*/  BSYNC B0 ;  /* 0x0000000000007941 */ /* 0x000fea0003800000 */
.L_x_1819:
[----:B------:R-:W-:Y:S01]  /*297d0*/  IMAD.MOV.U32 R9, RZ, RZ, R14 ;  /* 0x000000ffff097224 */ /* 0x000fe200078e000e */
[----:B------:R-:W-:Y:S06]  /*297e0*/  BRA `(.L_x_1584) ;  /* 0xffffffa800e47947 */ /* 0x000fec000383ffff */
.L_x_1589:
[----:B0-----:R0:W1:Y:S02]  /*297f0*/  SYNCS.PHASECHK.TRANS64.TRYWAIT P0, [R0+URZ+0x28420], R3 ;  /* 0x02842003000075a7 */ /* 0x001064000800017f */
[----:B-1----:R-:W-:Y:S05]  /*29800*/  @!P0 NANOSLEEP.SYNCS 0x989680 ;  /* 0x009896800000895d */ /* 0x002fea0003900000 */
[----:B------:R-:W1:Y:S02]  /*29810*/  @!P0 SYNCS.PHASECHK.TRANS64 P0, [R0+URZ+0x28420], R3 ;  /* 0x02842003000085a7 */ /* 0x000e64000800007f */
[----:B-1----:R-:W-:Y:S05]  /*29820*/  @!P0 BRA `(.L_x_1589) ;  /* 0xfffffffc00f08947 */ /* 0x002fea000383ffff */
[----:B------:R-:W-:Y:S05]  /*29830*/  BRA `(.L_x_1821) ;  /* 0xffffffb0009c7947 */ /* 0x000fea000383ffff */
.L_x_1590:
        /* <DEDUP_REMOVED lines=11> */
.L_x_1823:
[----:B------:R-:W-:Y:S05]  /*298f0*/  BSYNC B0 ;  /* 0x0000000000007941 */ /* 0x000fea0003800000 */
.L_x_1822:
[----:B------:R-:W-:Y:S05]  /*29900*/  BRA `(.L_x_1824) ;  /* 0xffffffb000847947 */ /* 0x000fea000383ffff */
.L_x_1591:
[----:B------:R-:W-:Y:S01]  /*29910*/  BSSY B0, `(.L_x_1825) ;  /* 0x0000006000007945 */ /* 0x000fe20003800000 */
[----:B------:R-:W-:-:S07]  /*29920*/  IMAD.MOV.U32 R15, RZ, RZ, -0x1 ;  /* 0xffffffffff0f7424 */ /* 0x000fce00078e00ff */
[----:B01----:R-:W-:Y:S05]  /*29930*/  WARPSYNC.COLLECTIVE R15, `(.L_x_1826) ;  /* 0x000000000f0c7348 */ /* 0x003fea0003c00000 */
[----:B------:R-:W-:Y:S02]  /*29940*/  ELECT P6, UR62, PT ;  /* 0x00000000003e782f */ /* 0x000fe400038c0000 */
[----:B------:R-:W-:Y:S01]  /*29950*/  MOV R14, UR62 ;  /* 0x0000003e000e7c02 */ /* 0x000fe20008000f00 */
[----:B01----:R-:W-:Y:S10]  /*29960*/  ENDCOLLECTIVE ;  /* 0x000000000000791b */ /* 0x003ff40003800000 */
.L_x_1826:
[----:B------:R-:W-:Y:S05]  /*29970*/  BSYNC B0 ;  /* 0x0000000000007941 */ /* 0x000fea0003800000 */
.L_x_1825:
[----:B------:R-:W-:Y:S05]  /*29980*/  BRA `(.L_x_1827) ;  /* 0xffffffb000787947 */ /* 0x000fea000383ffff */
.L_x_1593:
[----:B0-----:R0:W1:Y:S02]  /*29990*/  SYNCS.PHASECHK.TRANS64.TRYWAIT P1, [R6+URZ], R5 ;  /* 0x00000005060075a7 */ /* 0x001064000802017f */
[----:B-1----:R-:W-:Y:S05]  /*299a0*/  @!P1 NANOSLEEP.SYNCS 0x989680 ;  /* 0x009896800000995d */ /* 0x002fea0003900000 */
[----:B------:R-:W1:Y:S02]  /*299b0*/  @!P1 SYNCS.PHASECHK.TRANS64 P1, [R6+URZ], R5 ;  /* 0x00000005060095a7 */ /* 0x000e64000802007f */
[----:B-1----:R-:W-:Y:S05]  /*299c0*/  @!P1 BRA `(.L_x_1593) ;  /* 0xfffffffc00f09947 */ /* 0x002fea000383ffff */
[----:B------:R-:W-:Y:S05]  /*299d0*/  BRA `(.L_x_1828) ;  /* 0xffffffb000b47947 */ /* 0x000fea000383ffff */
.L_x_1594:
[----:B-1----:R1:W2:Y:S02]  /*299e0*/  SYNCS.PHASECHK.TRANS64.TRYWAIT P1, [R7+URZ], R2 ;  /* 0x00000002070075a7 */ /* 0x0022a4000802017f */
[----:B--2---:R-:W-:Y:S05]  /*299f0*/  @!P1 NANOSLEEP.SYNCS 0x989680 ;  /* 0x009896800000995d */ /* 0x004fea0003900000 */
[----:B------:R-:W2:Y:S02]  /*29a00*/  @!P1 SYNCS.PHASECHK.TRANS64 P1, [R7+URZ], R2 ;  /* 0x00000002070095a7 */ /* 0x000ea4000802007f */
[----:B--2---:R-:W-:Y:S05]  /*29a10*/  @!P1 BRA `(.L_x_1594) ;  /* 0xfffffffc00f09947 */ /* 0x004fea000383ffff */
[----:B------:R-:W-:Y:S05]  /*29a20*/  BRA `(.L_x_1829) ;  /* 0xffffffb000a87947 */ /* 0x000fea000383ffff */
.L_x_1596:
[----:B--2---:R2:W3:Y:S02]  /*29a30*/  SYNCS.PHASECHK.TRANS64.TRYWAIT P1, [R4+URZ+0x28460], R5 ;  /* 0x02846005040075a7 */ /* 0x0044e4000802017f */
[----:B---3--:R-:W-:Y:S05]  /*29a40*/  @!P1 NANOSLEEP.SYNCS 0x989680 ;  /* 0x009896800000995d */ /* 0x008fea0003900000 */
[----:B------:R-:W3:Y:S02]  /*29a50*/  @!P1 SYNCS.PHASECHK.TRANS64 P1, [R4+URZ+0x28460], R5 ;  /* 0x02846005040095a7 */ /* 0x000ee4000802007f */
[----:B---3--:R-:W-:Y:S05]  /*29a60*/  @!P1 BRA `(.L_x_1596) ;  /* 0xfffffffc00f09947 */ /* 0x008fea000383ffff */
[----:B------:R-:W-:Y:S05]  /*29a70*/  BRA `(.L_x_1830) ;  /* 0xffffffb000ac7947 */ /* 0x000fea000383ffff */
.L_x_1598:
[----:B---3--:R3:W4:Y:S02]  /*29a80*/  SYNCS.PHASECHK.TRANS64.TRYWAIT P1, [R3+URZ+0x28460], R2 ;  /* 0x02846002030075a7 */ /* 0x008724000802017f */
[----:B----4-:R-:W-:Y:S05]  /*29a90*/  @!P1 NANOSLEEP.SYNCS 0x989680 ;  /* 0x009896800000995d */ /* 0x010fea0003900000 */
[----:B------:R-:W4:Y:S02]  /*29aa0*/  @!P1 SYNCS.PHASECHK.TRANS64 P1, [R3+URZ+0x28460], R2 ;  /* 0x02846002030095a7 */ /* 0x000f24000802007f */
[----:B----4-:R-:W-:Y:S05]  /*29ab0*/  @!P1 BRA `(.L_x_1598) ;  /* 0xfffffffc00f09947 */ /* 0x010fea000383ffff */
[----:B------:R-:W-:Y:S05]  /*29ac0*/  BRA `(.L_x_1831) ;  /* 0xffffffb000ac7947 */ /* 0x000fea000383ffff */
.L_x_1600:
[----:B----4-:R4:W0:Y:S02]  /*29ad0*/  SYNCS.PHASECHK.TRANS64.TRYWAIT P0, [R4+URZ+0x28480], R5 ;  /* 0x02848005040075a7 */ /* 0x010824000800017f */
[----:B0-----:R-:W-:Y:S05]  /*29ae0*/  @!P0 NANOSLEEP.SYNCS 0x989680 ;  /* 0x009896800000895d */ /* 0x001fea0003900000 */
[----:B------:R-:W0:Y:S02]  /*29af0*/  @!P0 SYNCS.PHASECHK.TRANS64 P0, [R4+URZ+0x28480], R5 ;  /* 0x02848005040085a7 */ /* 0x000e24000800007f */
[----:B0-----:R-:W-:Y:S05]  /*29b00*/  @!P0 BRA `(.L_x_1600) ;  /* 0xfffffffc00f08947 */ /* 0x001fea000383ffff */
[----:B------:R-:W-:Y:S05]  /*29b10*/  BRA `(.L_x_1601) ;  /* 0xffffffb000a87947 */ /* 0x000fea000383ffff */
.L_x_1832:
        /* <DEDUP_REMOVED lines=14> */
.L_x_2769:


//--------------------- .text._ZN7cutlass13device_kernelIN5flash11enable_sm90INS1_16FlashAttnFwdSm90INS1_25CollectiveMainloopFwdSm90ILi2EN4cute5tupleIJNS5_1CILi1EEES8_S8_EEENS6_IJNS7_ILi128EEESA_NS7_ILi256EEEEEELi256ENS_12float_e4m3_tEfNS_4arch4Sm90ELb1ELb0ELb0ELb0ELb0ELb0ELb0ELb1ELb1ELb0ELb0ELb0EEENS1_21CollectiveEpilogueFwdINS6_IJSA_SB_SA_EEES9_NS_10bfloat16_tESF_Li256ELb0ELb0ELb0ELb1EEENS1_30DynamicPersistentTileSchedulerILi256ELi128ELb0ELb0ELb1EEEEEEEEEvNT_6ParamsE --------------------------
	.section	.text._ZN7cutlass13device_kernelIN5flash11enable_sm90INS1_16FlashAttnFwdSm90INS1_25CollectiveMainloopFwdSm90ILi2EN4cute5tupleIJNS5_1CILi1EEES8_S8_EEENS6_IJNS7_ILi128EEESA_NS7_ILi256EEEEEELi256ENS_12float_e4m3_tEfNS_4arch4Sm90ELb1ELb0ELb0ELb0ELb0ELb0ELb0ELb1ELb1ELb0ELb0ELb0EEENS1_21CollectiveEpilogueFwdINS6_IJSA_SB_SA_EEES9_NS_10bfloat16_tESF_Li256ELb0ELb0ELb0ELb1EEENS1_30DynamicPersistentTileSchedulerILi256ELi128ELb0ELb0ELb1EEEEEEEEEvNT_6ParamsE,"ax",@progbits
	.align	128
.text._ZN7cutlass13device_kernelIN5flash11enable_sm90INS1_16FlashAttnFwdSm90INS1_25CollectiveMainloopFwdSm90ILi2EN4cute5tupleIJNS5_1CILi1EEES8_S8_EEENS6_IJNS7_ILi128EEESA_NS7_ILi256EEEEEELi256ENS_12float_e4m3_tEfNS_4arch4Sm90ELb1ELb0ELb0ELb0ELb0ELb0ELb0ELb1ELb1ELb0ELb0ELb0EEENS1_21CollectiveEpilogueFwdINS6_IJSA_SB_SA_EEES9_NS_10bfloat16_tESF_Li256ELb0ELb0ELb0ELb1EEENS1_30DynamicPersistentTileSchedulerILi256ELi128ELb0ELb0ELb1EEEEEEEEEvNT_6ParamsE:
        .type           _ZN7cutlass13device_kernelIN5flash11enable_sm90INS1_16FlashAttnFwdSm90INS1_25CollectiveMainloopFwdSm90ILi2EN4cute5tupleIJNS5_1CILi1EEES8_S8_EEENS6_IJNS7_ILi128EEESA_NS7_ILi256EEEEEELi256ENS_12float_e4m3_tEfNS_4arch4Sm90ELb1ELb0ELb0ELb0ELb0ELb0ELb0ELb1ELb1ELb0ELb0ELb0EEENS1_21CollectiveEpilogueFwdINS6_IJSA_SB_SA_EEES9_NS_10bfloat16_tESF_Li256ELb0ELb0ELb0ELb1EEENS1_30DynamicPersistentTileSchedulerILi256ELi128ELb0ELb0ELb1EEEEEEEEEvNT_6ParamsE,@function
        .size           _ZN7cutlass13device_kernelIN5flash11enable_sm90INS1_16FlashAttnFwdSm90INS1_25CollectiveMainloopFwdSm90ILi2EN4cute5tupleIJNS5_1CILi1EEES8_S8_EEENS6_IJNS7_ILi128EEESA_NS7_ILi256EEEEEELi256ENS_12float_e4m3_tEfNS_4arch4Sm90ELb1ELb0ELb0ELb0ELb0ELb0ELb0ELb1ELb1ELb0ELb0ELb0EEENS1_21CollectiveEpilogueFwdINS6_IJSA_SB_SA_EEES9_NS_10bfloat16_tESF_Li256ELb0ELb0ELb0ELb1EEENS1_30DynamicPersistentTileSchedulerILi256ELi128ELb0ELb0ELb1EEEEEEEEEvNT_6ParamsE,(.L_x_2770 - _ZN7cutlass13device_kernelIN5flash11enable_sm90INS1_16FlashAttnFwdSm90INS1_25CollectiveMainloopFwdSm90ILi2EN4cute5tupleIJNS5_1CILi1EEES8_S8_EEENS6_IJNS7_ILi128EEESA_NS7_ILi256EEEEEELi256ENS_12float_e4m3_tEfNS_4arch4Sm90ELb1ELb0ELb0ELb0ELb0ELb0ELb0ELb1ELb1ELb0ELb0ELb0EEENS1_21CollectiveEpilogueFwdINS6_IJSA_SB_SA_EEES9_NS_10bfloat16_tESF_Li256ELb0ELb0ELb0ELb1EEENS1_30DynamicPersistentTileSchedulerILi256ELi128ELb0ELb0ELb1EEEEEEEEEvNT_6ParamsE)
        .other          _ZN7cutlass13device_kernelIN5flash11enable_sm90INS1_16FlashAttnFwdSm90INS1_25CollectiveMainloopFwdSm90ILi2EN4cute5tupleIJNS5_1CILi1EEES8_S8_EEENS6_IJNS7_ILi128EEESA_NS7_ILi256EEEEEELi256ENS_12float_e4m3_tEfNS_4arch4Sm90ELb1ELb0ELb0ELb0ELb0ELb0ELb0ELb1ELb1ELb0ELb0ELb0EEENS1_21CollectiveEpilogueFwdINS6_IJSA_SB_SA_EEES9_NS_10bfloat16_tESF_Li256ELb0ELb0ELb0ELb1EEENS1_30DynamicPersistentTileSchedulerILi256ELi128ELb0ELb0ELb1EEEEEEEEEvNT_6ParamsE,@"STO_CUDA_ENTRY STV_DEFAULT"
_ZN7cutlass13device_kernelIN5flash11enable_sm90INS1_16FlashAttnFwdSm90INS1_25CollectiveMainloopFwdSm90ILi2EN4cute5tupleIJNS5_1CILi1EEES8_S8_EEENS6_IJNS7_ILi128EEESA_NS7_ILi256EEEEEELi256ENS_12float_e4m3_tEfNS_4arch4Sm90ELb1ELb0ELb0ELb0ELb0ELb0ELb0ELb1ELb1ELb0ELb0ELb0EEENS1_21CollectiveEpilogueFwdINS6_IJSA_SB_SA_EEES9_NS_10bfloat16_tESF_Li256ELb0ELb0ELb0ELb1EEENS1_30DynamicPersistentTileSchedulerILi256ELi128ELb0ELb0ELb1EEEEEEEEEvNT_6ParamsE:
        /* <DEDUP_REMOVED lines=24> */
.L_x_1834:
[----:B------:R-:W-:Y:S05]  /*0180*/  BSYNC B0 ;  /* 0x0000000000007941 */ /* 0x000fea0003800000 */
.L_x_1833:
        /* <DEDUP_REMOVED lines=37> */
.L_x_1835:
        /* <DEDUP_REMOVED lines=22> */
.L_x_1836:
        /* <DEDUP_REMOVED lines=18> */
.L_x_1837:
        /* <DEDUP_REMOVED lines=22> */
.L_x_1838:
        /* <DEDUP_REMOVED lines=22> */
.L_x_1839:
[----:B-1----:R-:W-:Y:S01]  /*0920*/  UMOV UR4, 0x1 ;  /* 0x0000000100047882 */ /* 0x002fe20000000000 */
[----:B------:R-:W-:Y:S01]  /*0930*/  PLOP3.LUT P0, PT, PT, PT, UP0, 0x80, 0x0 ;  /* 0x000000000000781c */ /* 0x000fe20003f0f008 */
[----:B------:R-:W-:Y:S01]  /*0940*/  USEL UR4, UR4, 0x2, !UP0 ;  /* 0x0000000204047887 */ /* 0x000fe2000c000000 */
[----:B------:R-:W-:Y:S01]  /*0950*/  NOP ;  /* 0x0000000000007918 */ /* 0x000fe20000000000 */
[----:B------:R-:W-:-:S04]  /*0960*/  ULDC.64 UR56, c[0x0][0x208] ;  /* 0x0000820000387ab9 */ /* 0x000fc80000000a00 */
[----:B------:R-:W-:-:S05]  /*0970*/  IMAD.U32 R2, RZ, RZ, UR4 ;  /* 0x00000004ff027e24 */ /* 0x000fca000f8e00ff */
[----:B------:R1:W-:Y:S01]  /*0980*/  STL [R1+0x34], R2 ;  /* 0x0000340201007387 */ /* 0x0003e20000100800 */
[----:B--23--:R-:W-:Y:S06]  /*0990*/  BAR.SYNC.DEFER_BLOCKING 0x0 ;  /* 0x0000000000007b1d */ /* 0x00cfec0000010000 */
[----:B------:R-:W-:Y:S05]  /*09a0*/  @!P0 BRA `(.L_x_1840) ;  /* 0x000000c400648947 */ /* 0x000fea0003800000 */
.L_x_1841:
[----:B------:R-:W-:-:S08]  /*09b0*/  NOP ;  /* 0x0000000000007918 */ /* 0x000fd00000000000 */
[----:B------:R-:W2:Y:S02]  /*09c0*/  USETMAXREG.TRY_ALLOC.CTAPOOL UP0, 0xf0 ;  /* 0x000000f0000079c8 */ /* 0x000ea40008000600 */
[----:B--2---:R-:W-:-:S13]  /*09d0*/  PLOP3.LUT P0, PT, PT, PT, UP0, 0x80, 0x0 ;  /* 0x000000000000781c */ /* 0x004fda0003f0f008 */
[----:B------:R-:W-:Y:S05]  /*09e0*/  @!P0 BRA `(.L_x_1841) ;  /* 0xfffffffc00f08947 */ /* 0x000fea000383ffff */
[----:B-1----:R-:W1:Y:S01]  /*09f0*/  S2R R2, SR_TID.X ;  /* 0x0000000000027919 */ /* 0x002e620000002100 */
        /* <DEDUP_REMOVED lines=9> */
[----:B------:R-:W2:Y:S01]  /*0a90*/  LDL R3, [R1+0x34] ;  /* 0x0000340001037983 */ /* 0x000ea20000100800 */
[----:B------:R-:W-:Y:S01]  /*0aa0*/  VIADD R234, R2, 0xffffff80 ;  /* 0xffffff8002ea7836 */ /* 0x000fe20000000000 */
[----:B------:R-:W1:Y:S01]  /*0ab0*/  S2UR UR53, SR_CgaCtaId ;  /* 0x00000000003579c3 */ /* 0x000e620000008800 */
[----:B------:R-:W-:Y:S01]  /*0ac0*/  UMOV UR38, 0x400 ;  /* 0x0000040000267882 */ /* 0x000fe20000000000 */
[----:B------:R-:W-:Y:S01]  /*0ad0*/  UMOV UR61, URZ ;  /* 0x0000003f003d7c82 */ /* 0x000fe20008000000 */
[----:B------:R-:W-:Y:S01]  /*0ae0*/  UMOV UR36, URZ ;  /* 0x0000003f00247c82 */ /* 0x000fe20008000000 */
[----:B------:R-:W-:-:S04]  /*0af0*/  UMOV UR37, URZ ;  /* 0x0000003f00257c82 */ /* 0x000fc80008000000 */
[----:B------:R-:W3:Y:S01]  /*0b00*/  S2UR UR6, SR_SWINHI ;  /* 0x00000000000679c3 */ /* 0x000ee20000002f00 */
[----:B-1----:R-:W-:-:S07]  /*0b10*/  ULEA UR38, UR53, UR38, 0x18 ;  /* 0x0000002635267291 */ /* 0x002fce000f8ec03f */
[----:B------:R-:W-:Y:S01]  /*0b20*/  UMOV UR4, UR38 ;  /* 0x0000002600047c82 */ /* 0x000fe20008000000 */
[----:B---3--:R-:W-:Y:S02]  /*0b30*/  UMOV UR5, UR6 ;  /* 0x0000000600057c82 */ /* 0x008fe40008000000 */
[----:B------:R-:W-:Y:S02]  /*0b40*/  IMAD.U32 R17, RZ, RZ, UR5 ;  /* 0x00000005ff117e24 */ /* 0x000fe4000f8e00ff */
[----:B------:R-:W-:Y:S01]  /*0b50*/  IMAD.U32 R16, RZ, RZ, UR4 ;  /* 0x00000004ff107e24 */ /* 0x000fe2000f8e00ff */
[----:B------:R-:W-:Y:S01]  /*0b60*/  UMOV UR4, UR7 ;  /* 0x0000000700047c82 */ /* 0x000fe20008000000 */
[----:B--2---:R-:W-:Y:S02]  /*0b70*/  R2UR UR8, R3 ;  /* 0x00000000030872ca */ /* 0x004fe400000e0000 */
[----:B------:R-:W-:-:S04]  /*0b80*/  SHF.R.S32.HI R3, RZ, 0x1f, R234 ;  /* 0x0000001fff037819 */ /* 0x000fc800000114ea */
[CC--:B------:R-:W-:Y:S02]  /*0b90*/  LEA.HI R0, R3.reuse, R234.reuse, RZ, 0x7 ;  /* 0x000000ea03007211 */ /* 0x0c0fe400078f38ff */
[CC--:B------:R-:W-:Y:S02]  /*0ba0*/  LEA.HI R2, R3.reuse, R234.reuse, RZ, 0x4 ;  /* 0x000000ea03027211 */ /* 0x0c0fe400078f20ff */
[----:B------:R-:W-:Y:S02]  /*0bb0*/  LOP3.LUT R5, R0, 0xffffff80, RZ, 0xc0, !PT ;  /* 0xffffff8000057812 */ /* 0x000fe400078ec0ff */
[----:B------:R-:W-:Y:S01]  /*0bc0*/  LEA.HI R4, R3, R234, RZ, 0x5 ;  /* 0x000000ea03047211 */ /* 0x000fe200078f28ff */
[----:B------:R-:W-:Y:S01]  /*0bd0*/  ULOP3.LUT UR5, UR8, 0x1, URZ, 0xfc, !UPT ;  /* 0x0000000108057892 */ /* 0x000fe2000f8efc3f */
[----:B------:R-:W-:Y:S01]  /*0be0*/  SHF.R.S32.HI R7, RZ, 0x4, R2 ;  /* 0x00000004ff077819 */ /* 0x000fe20000011402 */
[----:B------:R-:W-:Y:S01]  /*0bf0*/  IMAD.IADD R232, R234, 0x1, -R5 ;  /* 0x00000001eae87824 */ /* 0x000fe200078e0a05 */
[----:B------:R-:W-:-:S02]  /*0c00*/  LOP3.LUT R5, R2, 0x3fffff0, RZ, 0xc0, !PT ;  /* 0x03fffff002057812 */ /* 0x000fc400078ec0ff */
[----:B------:R-:W-:Y:S01]  /*0c10*/  SHF.R.S32.HI R4, RZ, 0x5, R4 ;  /* 0x00000005ff047819 */ /* 0x000fe20000011404 */
[----:B------:R-:W-:Y:S01]  /*0c20*/  IMAD.U32 R233, RZ, RZ, UR5 ;  /* 0x00000005ffe97e24 */ /* 0x000fe2000f8e00ff */
[----:B------:R-:W-:Y:S01]  /*0c30*/  SHF.R.S32.HI R9, RZ, 0x1f, R232 ;  /* 0x0000001fff097819 */ /* 0x000fe200000114e8 */
[----:B------:R-:W-:Y:S01]  /*0c40*/  IMAD.IADD R5, R234, 0x1, -R5 ;  /* 0x00000001ea057824 */ /* 0x000fe200078e0a05 */
[----:B------:R-:W-:Y:S02]  /*0c50*/  LEA.HI R2, R2, R7, RZ, 0x1 ;  /* 0x0000000702027211 */ /* 0x000fe400078f08ff */
[----:B------:R-:W-:Y:S01]  /*0c60*/  LEA.HI R6, R9, R232, RZ, 0x2 ;  /* 0x000000e809067211 */ /* 0x000fe200078f10ff */
[----:B------:R-:W-:Y:S01]  /*0c70*/  IMAD R13, R4, 0x10, R5 ;  /* 0x00000010040d7824 */ /* 0x000fe200078e0205 */
[----:B------:R-:W-:Y:S02]  /*0c80*/  SHF.R.S32.HI R5, RZ, 0x7, R0 ;  /* 0x00000007ff057819 */ /* 0x000fe40000011400 */
[----:B------:R-:W-:-:S02]  /*0c90*/  SHF.R.S32.HI R8, RZ, 0x2, R6 ;  /* 0x00000002ff087819 */ /* 0x000fc40000011406 */
[----:B------:R-:W-:Y:S02]  /*0ca0*/  SHF.R.S32.HI R11, RZ, 0x1f, R6 ;  /* 0x0000001fff0b7819 */ /* 0x000fe40000011406 */
[----:B------:R-:W-:Y:S02]  /*0cb0*/  LOP3.LUT R2, R2, 0x1ffffffe, RZ, 0xc0, !PT ;  /* 0x1ffffffe02027812 */ /* 0x000fe400078ec0ff */
[----:B------:R-:W-:Y:S02]  /*0cc0*/  LEA.HI R11, R11, R8, RZ, 0x3 ;  /* 0x000000080b0b7211 */ /* 0x000fe400078f18ff */
[----:B------:R-:W-:Y:S01]  /*0cd0*/  LEA.HI R0, R0, R5, RZ, 0x1 ;  /* 0x0000000500007211 */ /* 0x000fe200078f08ff */
[----:B------:R-:W-:Y:S01]  /*0ce0*/  IMAD.IADD R2, R7, 0x1, -R2 ;  /* 0x0000000107027824 */ /* 0x000fe200078e0a02 */
[----:B------:R-:W-:Y:S02]  /*0cf0*/  LOP3.LUT R11, R11, 0xfffffff8, RZ, 0xc0, !PT ;  /* 0xfffffff80b0b7812 */ /* 0x000fe400078ec0ff */
[----:B------:R-:W-:Y:S01]  /*0d00*/  LEA.HI R9, R9, R232, RZ, 0x5 ;  /* 0x000000e809097211 */ /* 0x000fe200078f28ff */
[----:B------:R-:W-:Y:S01]  /*0d10*/  IMAD R2, R13, 0x8, R2 ;  /* 0x000000080d027824 */ /* 0x000fe200078e0202 */
[----:B------:R-:W-:Y:S01]  /*0d20*/  LEA.HI R3, R3, R234, RZ, 0x3 ;  /* 0x000000ea03037211 */ /* 0x000fe200078f18ff */
[----:B------:R-:W-:Y:S01]  /*0d30*/  IMAD.IADD R8, R8, 0x1, -R11 ;  /* 0x0000000108087824 */ /* 0x000fe200078e0a0b */
[----:B------:R-:W-:Y:S01]  /*0d40*/  LOP3.LUT R0, R0, 0x3fffffe, RZ, 0xc0, !PT ;  /* 0x03fffffe00007812 */ /* 0x000fe200078ec0ff */
[----:B------:R-:W-:Y:S01]  /*0d50*/  IMAD.SHL.U32 R7, R2, 0x8, RZ ;  /* 0x0000000802077824 */ /* 0x000fe200078e00ff */
[----:B------:R-:W-:-:S02]  /*0d60*/  SHF.R.S32.HI R9, RZ, 0x5, R9 ;  /* 0x00000005ff097819 */ /* 0x000fc40000011409 */
[----:B------:R-:W-:Y:S01]  /*0d70*/  LOP3.LUT R3, R3, 0x1ffffff8, RZ, 0xc0, !PT ;  /* 0x1ffffff803037812 */ /* 0x000fe200078ec0ff */
[----:B------:R-:W-:Y:S01]  /*0d80*/  IMAD.IADD R0, R5, 0x1, -R0 ;  /* 0x0000000105007824 */ /* 0x000fe200078e0a00 */
[----:B------:R-:W-:Y:S01]  /*0d90*/  LOP3.LUT R5, R6, 0x7ffffffc, RZ, 0xc0, !PT ;  /* 0x7ffffffc06057812 */ /* 0x000fe200078ec0ff */
[----:B------:R-:W-:Y:S02]  /*0da0*/  IMAD R9, R9, 0x10, R8 ;  /* 0x0000001009097824 */ /* 0x000fe400078e0208 */
[----:B------:R-:W-:Y:S02]  /*0db0*/  IMAD.IADD R3, R234, 0x1, -R3 ;  /* 0x00000001ea037824 */ /* 0x000fe400078e0a03 */
[----:B------:R-:W-:-:S04]  /*0dc0*/  IMAD.WIDE R16, R7, 0x2, R16 ;  /* 0x0000000207107825 */ /* 0x000fc800078e0210 */
[----:B------:R-:W-:Y:S02]  /*0dd0*/  IMAD R23, R0, 0x40, R9 ;  /* 0x0000004000177824 */ /* 0x000fe400078e0209 */
[----:B------:R-:W-:Y:S02]  /*0de0*/  IMAD.SHL.U32 R18, R3, 0x8, RZ ;  /* 0x0000000803127824 */ /* 0x000fe400078e00ff */
[----:B------:R-:W-:-:S07]  /*0df0*/  IMAD.IADD R22, R232, 0x1, -R5 ;  /* 0x00000001e8167824 */ /* 0x000fce00078e0a05 */
.L_x_1891:
        /* <DEDUP_REMOVED lines=20> */
.L_x_1842:
[----:B------:R-:W-:Y:S01]  /*0f40*/  ULDC UR6, c[0x0][0xdc4] ;  /* 0x0003710000067ab9 */ /* 0x000fe20000000800 */
[----:B------:R-:W-:Y:S01]  /*0f50*/  UMOV UR54, UR7 ;  /* 0x0000000700367c82 */ /* 0x000fe20008000000 */
[----:B------:R-:W-:-:S11]  /*0f60*/  UISETP.NE.AND UP0, UPT, UR6, 0x1, UPT ;  /* 0x000000010600788c */ /* 0x000fd6000bf05270 */
[----:B------:R-:W-:Y:S02]  /*0f70*/  @UP0 ULDC.64 UR10, c[0x0][0xdc8] ;  /* 0x00037200000a0ab9 */ /* 0x000fe40000000a00 */
[----:B------:R-:W-:-:S04]  /*0f80*/  UIMAD.WIDE.U32 UR4, UR7, UR10, URZ ;  /* 0x0000000a070472a5 */ /* 0x000fc8000f8e003f */
[----:B------:R-:W-:-:S04]  /*0f90*/  @UP0 USHF.R.U32.HI UR54, URZ, UR11, UR5 ;  /* 0x0000000b3f360299 */ /* 0x000fc80008011605 */
[----:B------:R-:W-:-:S12]  /*0fa0*/  UIMAD UR4, UR54, UR6, URZ ;  /* 0x00000006360472a4 */ /* 0x000fd8000f8e023f */
.L_x_1843:
[----:B------:R-:W-:Y:S01]  /*0fb0*/  ULDC UR43, c[0x0][0xdb8] ;  /* 0x00036e00002b7ab9 */ /* 0x000fe20000000800 */
[----:B------:R-:W-:Y:S01]  /*0fc0*/  UIADD3 UR6, UR7, -UR4, URZ ;  /* 0x8000000407067290 */ /* 0x000fe2000fffe03f */
[----:B------:R-:W-:Y:S01]  /*0fd0*/  IMAD.MOV.U32 R7, RZ, RZ, 0x3f800000 ;  /* 0x3f800000ff077424 */ /* 0x000fe200078e00ff */
[----:B------:R-:W-:Y:S01]  /*0fe0*/  UISETP.NE.AND UP1, UPT, UR43, 0x1, UPT ;  /* 0x000000012b00788c */ /* 0x000fe2000bf25270 */
[----:B------:R-:W-:Y:S01]  /*0ff0*/  IMAD.MOV.U32 R0, RZ, RZ, 0x3f800000 ;  /* 0x3f800000ff007424 */ /* 0x000fe200078e00ff */
[----:B------:R-:W-:Y:S01]  /*1000*/  ULDC UR12, c[0x0][0xdc4] ;  /* 0x00037100000c7ab9 */ /* 0x000fe20000000800 */
[----:B------:R-:W-:Y:S01]  /*1010*/  ULDC.64 UR4, c[0x0][0x990] ;  /* 0x0002640000047ab9 */ /* 0x000fe20000000a00 */
[----:B------:R-:W-:Y:S02]  /*1020*/  UIMAD UR12, UR8, UR12, UR6 ;  /* 0x0000000c080c72a4 */ /* 0x000fe4000f8e0206 */
[----:B------:R-:W-:Y:S01]  /*1030*/  UISETP.NE.U32.AND UP0, UPT, UR4, URZ, UPT ;  /* 0x0000003f0400728c */ /* 0x000fe2000bf05070 */
[----:B------:R-:W-:Y:S01]  /*1040*/  ULDC.64 UR6, c[0x0][0x998] ;  /* 0x0002660000067ab9 */ /* 0x000fe20000000a00 */
[----:B------:R-:W-:-:S02]  /*1050*/  ULDC UR11, c[0x0][0x428] ;  /* 0x00010a00000b7ab9 */ /* 0x000fc40000000800 */
[----:B------:R-:W-:Y:S01]  /*1060*/  UISETP.NE.AND.EX UP0, UPT, UR5, URZ, UPT, UP0 ;  /* 0x0000003f0500728c */ /* 0x000fe2000bf05300 */
[----:B------:R-:W-:Y:S01]  /*1070*/  @UP1 ULDC UR8, c[0x0][0xdbc] ;  /* 0x00036f0000081ab9 */ /* 0x000fe20000000800 */
[----:B------:R-:W-:Y:S01]  /*1080*/  @UP1 ULDC UR10, c[0x0][0xdc0] ;  /* 0x00037000000a1ab9 */ /* 0x000fe20000000800 */
[----:B------:R-:W-:Y:S02]  /*1090*/  UIMAD.WIDE.U32 UR8, UR12, UR8, URZ ;  /* 0x000000080c0872a5 */ /* 0x000fe4000f8e003f */
[----:B------:R-:W-:Y:S01]  /*10a0*/  UMOV UR44, UR12 ;  /* 0x0000000c002c7c82 */ /* 0x000fe20008000000 */
[----:B------:R-:W-:Y:S01]  /*10b0*/  UISETP.NE.AND UP2, UPT, UR11, 0x1, UPT ;  /* 0x000000010b00788c */ /* 0x000fe2000bf45270 */
[----:B------:R-:W-:Y:S01]  /*10c0*/  PLOP3.LUT P0, PT, PT, PT, UP0, 0x80, 0x0 ;  /* 0x000000000000781c */ /* 0x000fe20003f0f008 */
[----:B------:R-:W-:Y:S02]  /*10d0*/  @UP1 USHF.R.U32.HI UR44, URZ, UR10, UR9 ;  /* 0x0000000a3f2c1299 */ /* 0x000fe40008011609 */
[----:B------:R-:W-:-:S02]  /*10e0*/  UISETP.NE.U32.AND UP1, UPT, UR6, URZ, UPT ;  /* 0x0000003f0600728c */ /* 0x000fc4000bf25070 */
[----:B------:R-:W-:Y:S02]  /*10f0*/  @UP0 USHF.R.S32.HI UR8, URZ, 0x1f, UR44 ;  /* 0x0000001f3f080899 */ /* 0x000fe4000801142c */
[----:B------:R-:W-:Y:S01]  /*1100*/  UISETP.NE.AND.EX UP1, UPT, UR7, URZ, UPT, UP1 ;  /* 0x0000003f0700728c */ /* 0x000fe2000bf25310 */
[----:B------:R-:W-:Y:S01]  /*1110*/  @UP0 ULDC.64 UR14, c[0x0][0x9a8] ;  /* 0x00026a00000e0ab9 */ /* 0x000fe20000000a00 */
[----:B------:R-:W-:Y:S02]  /*1120*/  UIADD3 UR11, -UR44, URZ, URZ ;  /* 0x0000003f2c0b7290 */ /* 0x000fe4000fffe13f */
[----:B------:R-:W-:Y:S02]  /*1130*/  @UP0 UIMAD UR10, UR8, UR14, URZ ;  /* 0x0000000e080a02a4 */ /* 0x000fe4000f8e023f */
[----:B------:R-:W-:Y:S01]  /*1140*/  PLOP3.LUT P1, PT, PT, PT, UP1, 0x80, 0x0 ;  /* 0x000000000000781c */ /* 0x000fe20003f2f018 */
[----:B------:R-:W-:Y:S02]  /*1150*/  @UP0 UIMAD.WIDE.U32 UR8, UR44, UR14, URZ ;  /* 0x0000000e2c0802a5 */ /* 0x000fe4000f8e003f */
        /* <DEDUP_REMOVED lines=33> */
[----:B------:R-:W-:Y:S01]  /*1370*/  ULDC UR40, c[0x0][0x404] ;  /* 0x0001010000287ab9 */ /* 0x000fe20000000800 */
[----:B------:R-:W-:Y:S01]  /*1380*/  IMAD.U32 R3, RZ, RZ, UR5 ;  /* 0x00000005ff037e24 */ /* 0x000fe2000f8e00ff */
[----:B------:R-:W-:Y:S01]  /*1390*/  ULDC UR5, c[0x0][0xdac] ;  /* 0x00036b0000057ab9 */ /* 0x000fe20000000800 */
[----:B------:R-:W-:Y:S01]  /*13a0*/  IMAD.U32 R5, RZ, RZ, UR7 ;  /* 0x00000007ff057e24 */ /* 0x000fe2000f8e00ff */
[----:B------:R-:W-:-:S02]  /*13b0*/  ULDC.64 UR6, c[0x0][0x3f8] ;  /* 0x0000fe0000067ab9 */ /* 0x000fc40000000a00 */
[----:B------:R1:W2:Y:S04]  /*13c0*/  @P0 LDG.E R7, desc[UR56][R2.64] ;  /* 0x0000003802070981 */ /* 0x0002a8000c1e1900 */
[----:B------:R3:W2:Y:S01]  /*13d0*/  @P1 LDG.E R0, desc[UR56][R4.64] ;  /* 0x0000003804001981 */ /* 0x0006a2000c1e1900 */
[----:B------:R-:W-:Y:S01]  /*13e0*/  UISETP.NE.U32.AND UP0, UPT, UR6, URZ, UPT ;  /* 0x0000003f0600728c */ /* 0x000fe2000bf05070 */
[----:B------:R-:W-:Y:S01]  /*13f0*/  PLOP3.LUT P0, PT, PT, PT, PT, 0x80, 0x0 ;  /* 0x000000000000781c */ /* 0x000fe20003f0f070 */
[----:B------:R-:W-:Y:S01]  /*1400*/  UMOV UR60, UR43 ;  /* 0x0000002b003c7c82 */ /* 0x000fe20008000000 */
[----:B------:R-:W-:Y:S01]  /*1410*/  ULDC UR6, c[0x0][0x2e0] ;  /* 0x0000b80000067ab9 */ /* 0x000fe20000000800 */
[----:B------:R-:W-:Y:S01]  /*1420*/  UISETP.NE.AND.EX UP0, UPT, UR7, URZ, UPT, UP0 ;  /* 0x0000003f0700728c */ /* 0x000fe2000bf05300 */
[----:B-1----:R-:W-:-:S02]  /*1430*/  CS2R R2, SRZ ;  /* 0x0000000000027805 */ /* 0x002fc4000001ff00 */
[----:B------:R-:W-:Y:S01]  /*1440*/  CS2R R26, SRZ ;  /* 0x00000000001a7805 */ /* 0x000fe2000001ff00 */
[----:B------:R-:W-:Y:S01]  /*1450*/  ULDC UR7, c[0x0][0x288] ;  /* 0x0000a20000077ab9 */ /* 0x000fe20000000800 */
[----:B------:R-:W-:Y:S01]  /*1460*/  USEL UR40, UR40, 0x1, UP0 ;  /* 0x0000000128287887 */ /* 0x000fe20008000000 */
[----:B---3--:R-:W-:Y:S02]  /*1470*/  CS2R R4, SRZ ;  /* 0x0000000000047805 */ /* 0x008fe4000001ff00 */
        /* <DEDUP_REMOVED lines=60> */
[----:B------:R-:W-:Y:S02]  /*1840*/  IMAD.MOV.U32 R171, RZ, RZ, RZ ;  /* 0x000000ffffab7224 */ /* 0x000fe400078e00ff */
[----:B--2---:R-:W-:Y:S01]  /*1850*/  FMUL.FTZ R0, R7, R0 ;  /* 0x0000000007007220 */ /* 0x004fe20000410000 */
[----:B------:R-:W-:-:S03]  /*1860*/  CS2R R6, SRZ ;  /* 0x0000000000067805 */ /* 0x000fc6000001ff00 */
[----:B------:R-:W-:Y:S01]  /*1870*/  FMUL.FTZ R0, R0, UR4 ;  /* 0x0000000400007c20 */ /* 0x000fe20008410000 */
[----:B------:R-:W-:-:S04]  /*1880*/  ULOP3.LUT UR4, URZ, UR54, URZ, 0x33, !UPT ;  /* 0x000000363f047292 */ /* 0x000fc8000f8e333f */
[----:B------:R-:W-:Y:S01]  /*1890*/  UIADD3 UR4, UR4, UR5, URZ ;  /* 0x0000000504047290 */ /* 0x000fe2000fffe03f */
[----:B------:R-:W-:Y:S01]  /*18a0*/  R2UR UR39, R0 ;  /* 0x00000000002772ca */ /* 0x000fe200000e0000 */
[----:B------:R-:W-:Y:S01]  /*18b0*/  UIADD3 UR5, -UR7, 0xff, URZ ;  /* 0x000000ff07057890 */ /* 0x000fe2000fffe13f */
[----:B------:R-:W-:Y:S01]  /*18c0*/  IMAD.MOV.U32 R0, RZ, RZ, RZ ;  /* 0x000000ffff007224 */ /* 0x000fe200078e00ff */
[----:B------:R-:W-:Y:S02]  /*18d0*/  USHF.L.U32 UR42, UR4, 0x7, URZ ;  /* 0x00000007042a7899 */ /* 0x000fe4000800063f */
[----:B------:R-:W-:Y:S02]  /*18e0*/  UIMAD UR5, UR40, UR6, UR5 ;  /* 0x00000006280572a4 */ /* 0x000fe4000f8e0205 */
[----:B------:R-:W-:Y:S02]  /*18f0*/  UIMAD UR4, UR40, UR6, 0x7f ;  /* 0x0000007f280474a4 */ /* 0x000fe4000f8e0206 */
[----:B------:R-:W-:-:S02]  /*1900*/  UIADD3 UR6, UR5, UR42, URZ ;  /* 0x0000002a05067290 */ /* 0x000fc4000fffe03f */
[----:B------:R-:W-:Y:S02]  /*1910*/  USHF.R.S32.HI UR5, URZ, 0x1f, UR4 ;  /* 0x0000001f3f057899 */ /* 0x000fe40008011404 */
[----:B------:R-:W-:Y:S02]  /*1920*/  USHF.R.S32.HI UR7, URZ, 0x1f, UR6 ;  /* 0x0000001f3f077899 */ /* 0x000fe40008011406 */
[----:B------:R-:W-:Y:S02]  /*1930*/  ULEA.HI UR5, UR5, UR4, URZ, 0x7 ;  /* 0x0000000405057291 */ /* 0x000fe4000f8f383f */
[----:B------:R-:W-:Y:S02]  /*1940*/  ULEA.HI UR7, UR7, UR6, URZ, 0x7 ;  /* 0x0000000607077291 */ /* 0x000fe4000f8f383f */
[----:B------:R-:W-:Y:S02]  /*1950*/  USHF.R.S32.HI UR5, URZ, 0x7, UR5 ;  /* 0x000000073f057899 */ /* 0x000fe40008011405 */
[----:B------:R-:W-:Y:S01]  /*1960*/  USHF.R.S32.HI UR7, URZ, 0x7, UR7 ;  /* 0x000000073f077899 */ /* 0x000fe20008011407 */
[----:B------:R-:W-:Y:S01]  /*1970*/  @UP2 ULDC UR4, c[0x0][0x42c] ;  /* 0x00010b0000042ab9 */ /* 0x000fe20000000800 */
[----:B------:R-:W-:-:S02]  /*1980*/  @UP2 ULDC UR6, c[0x0][0x430] ;  /* 0x00010c0000062ab9 */ /* 0x000fc40000000800 */
[----:B------:R-:W-:-:S04]  /*1990*/  UISETP.LT.AND UP0, UPT, UR5, UR7, UPT ;  /* 0x000000070500728c */ /* 0x000fc8000bf01270 */
[----:B------:R-:W-:Y:S02]  /*19a0*/  USEL UR45, UR5, UR7, UP0 ;  /* 0x00000007052d7287 */ /* 0x000fe40008000000 */
[----:B------:R-:W-:Y:S02]  /*19b0*/  UIMAD.WIDE.U32 UR4, UR43, UR4, URZ ;  /* 0x000000042b0472a5 */ /* 0x000fe4000f8e003f */
[----:B------:R-:W-:Y:S02]  /*19c0*/  UISETP.GE.AND UP0, UPT, UR45, 0x1, UPT ;  /* 0x000000012d00788c */ /* 0x000fe4000bf06270 */
[----:B------:R-:W-:-:S04]  /*19d0*/  @UP2 USHF.R.U32.HI UR60, URZ, UR6, UR5 ;  /* 0x000000063f3c2299 */ /* 0x000fc80008011605 */
[----:B------:R-:W-:-:S13]  /*19e0*/  PLOP3.LUT P1, PT, PT, PT, UP0, 0x80, 0x0 ;  /* 0x000000000000781c */ /* 0x000fda0003f2f008 */
[----:B------:R-:W-:Y:S05]  /*19f0*/  @!P1 BRA `(.L_x_1844) ;  /* 0x0000008c00989947 */ /* 0x000fea0003800000 */
[----:B------:R-:W-:Y:S01]  /*1a00*/  SHF.R.S32.HI R3, RZ, 0x1f, R234 ;  /* 0x0000001fff037819 */ /* 0x000fe200000114ea */
[----:B------:R-:W-:-:S03]  /*1a10*/  UIADD3 UR5, UR38, 0x20400, URZ ;  /* 0x0002040026057890 */ /* 0x000fc6000fffe03f */
[----:B------:R-:W-:Y:S01]  /*1a20*/  LEA.HI R3, R3, R234, RZ, 0x7 ;  /* 0x000000ea03037211 */ /* 0x000fe200078f38ff */
[----:B------:R-:W-:-:S03]  /*1a30*/  ULOP3.LUT UP0, URZ, UR5, 0x3ff, URZ, 0xc0, !UPT ;  /* 0x000003ff053f7892 */ /* 0x000fc6000f80c03f */
[----:B------:R-:W-:-:S03]  /*1a40*/  SHF.R.S32.HI R3, RZ, 0x7, R3 ;  /* 0x00000007ff037819 */ /* 0x000fc60000011403 */
[----:B------:R-:W-:-:S03]  /*1a50*/  PLOP3.LUT P0, PT, PT, PT, UP0, 0x80, 0x0 ;  /* 0x000000000000781c */ /* 0x000fc60003f0f008 */
[----:B------:R-:W1:Y:S02]  /*1a60*/  SHFL.IDX PT, R3, R3, RZ, 0x1f ;  /* 0x00001fff03037589 */ /* 0x000e6400000e0000 */
        /* <DEDUP_REMOVED lines=24> */
.L_x_1845:
[----:B------:R-:W-:Y:S01]  /*1bf0*/  ULEA.HI UR4, UR61, UR61, URZ, 0x1 ;  /* 0x0000003d3d047291 */ /* 0x000fe2000f8f083f */
[----:B------:R-:W-:-:S03]  /*1c00*/  R2UR UR5, R233 ;  /* 0x00000000e90572ca */ /* 0x000fc600000e0000 */
[----:B------:R-:W-:-:S04]  /*1c10*/  ULOP3.LUT UR4, UR4, 0xfffffffe, URZ, 0xc0, !UPT ;  /* 0xfffffffe04047892 */ /* 0x000fc8000f8ec03f */
[----:B------:R-:W-:-:S06]  /*1c20*/  UIADD3 UR4, UR61, -UR4, URZ ;  /* 0x800000043d047290 */ /* 0x000fcc000fffe03f */
[----:B------:R-:W-:Y:S02]  /*1c30*/  IMAD.U32 R0, RZ, RZ, UR4 ;  /* 0x00000004ff007e24 */ /* 0x000fe4000f8e00ff */
[----:B------:R-:W-:-:S03]  /*1c40*/  IMAD.U32 R2, RZ, RZ, UR5 ;  /* 0x00000005ff027e24 */ /* 0x000fc6000f8e00ff */
[----:B------:R-:W-:Y:S02]  /*1c50*/  SHF.L.U32 R0, R0, 0x1f, RZ ;  /* 0x0000001f00007819 */ /* 0x000fe400000006ff */
[----:B------:R-:W-:Y:S02]  /*1c60*/  ISETP.NE.AND P0, PT, R2, 0x3, PT ;  /* 0x000000030200780c */ /* 0x000fe40003f05270 */
[----:B------:R-:W1:Y:S02]  /*1c70*/  SYNCS.PHASECHK.TRANS64.TRYWAIT P1, [UR38+0x38800], R0 ;  /* 0x03880000ff0075a7 */ /* 0x000e640008020166 */
[----:B-1----:R-:W-:Y:S09]  /*1c80*/  @!P1 BRA `(.L_x_1846) ;  /* 0x000000ec00cc9947 */ /* 0x002ff20003800000 */
.L_x_1963:
[----:B------:R-:W-:Y:S05]  /*1c90*/  @!P0 BRA `(.L_x_1847) ;  /* 0x0000000000048947 */ /* 0x000fea0003800000 */
[----:B------:R-:W-:Y:S01]  /*1ca0*/  BPT.TRAP 0x1 ;  /* 0x000000040000795c */ /* 0x000fe20000300000 */
.L_x_1847:
[----:B-1----:R-:W-:Y:S02]  /*1cb0*/  IMAD.U32 R3, RZ, RZ, UR37 ;  /* 0x00000025ff037e24 */ /* 0x002fe4000f8e00ff */
[----:B------:R-:W-:-:S03]  /*1cc0*/  IMAD.U32 R0, RZ, RZ, UR36 ;  /* 0x00000024ff007e24 */ /* 0x000fc6000f8e00ff */
[----:B------:R-:W-:Y:S02]  /*1cd0*/  LEA R3, R3, UR38, 0x3 ;  /* 0x0000002603037c11 */ /* 0x000fe4000f8e18ff */
[----:B------:R-:W-:-:S04]  /*1ce0*/  SHF.L.U32 R0, R0, 0x1f, RZ ;  /* 0x0000001f00007819 */ /* 0x000fc800000006ff */
[----:B------:R1:W2:Y:S01]  /*1cf0*/  SYNCS.PHASECHK.TRANS64.TRYWAIT P2, [R3+URZ+0x38830], R0 ;  /* 0x03883000030075a7 */ /* 0x0002a2000804017f */
[----:B------:R-:W-:Y:S05]  /*1d00*/  @!P0 BRA `(.L_x_1848) ;  /* 0x0000000000048947 */ /* 0x000fea0003800000 */
[----:B------:R-:W-:Y:S01]  /*1d10*/  BPT.TRAP 0x1 ;  /* 0x000000040000795c */ /* 0x000fe20000300000 */
.L_x_1848:
[----:B------:R-:W3:Y:S01]  /*1d20*/  S2R R2, SR_TID.X ;  /* 0x0000000000027919 */ /* 0x000ee20000002100 */
[----:B------:R-:W-:Y:S01]  /*1d30*/  IMAD.MOV.U32 R151, RZ, RZ, RZ ;  /* 0x000000ffff977224 */ /* 0x000fe200078e00ff */
[----:B---3--:R-:W-:Y:S01]  /*1d40*/  LOP3.LUT P1, RZ, R2, 0x7f, RZ, 0xc0, !PT ;  /* 0x0000007f02ff7812 */ /* 0x008fe2000782c0ff */
[----:B--2---:R-:W-:-:S12]  /*1d50*/  @P2 BRA `(.L_x_1849) ;  /* 0x0000000000082947 */ /* 0x004fd80003800000 */
[----:B------:R-:W2:Y:S02]  /*1d60*/  SYNCS.PHASECHK.TRANS64.TRYWAIT P2, [R3+URZ+0x38830], R0 ;  /* 0x03883000030075a7 */ /* 0x000ea4000804017f */
[----:B--2---:R-:W-:Y:S05]  /*1d70*/  @!P2 BRA `(.L_x_1850) ;  /* 0x000000ec00a8a947 */ /* 0x004fea0003800000 */
.L_x_1849:
[----:B------:R-:W-:Y:S05]  /*1d80*/  WARPSYNC.ALL ;  /* 0x0000000000007948 */ /* 0x000fea0003800000 */
[----:B------:R-:W-:Y:S01]  /*1d90*/  UIADD3 UR4, UR38, 0x28400, URZ ;  /* 0x0002840026047890 */ /* 0x000fe2000fffe03f */
[----:B------:R-:W-:Y:S01]  /*1da0*/  WARPGROUP.ARRIVE ;  /* 0x00000000000079c5 */ /* 0x000fe20000000000 */
[----:B------:R-:W-:Y:S01]  /*1db0*/  ULOP3.LUT UR32, UR41, 0x10000, URZ, 0xfc, !UPT ;  /* 0x0001000029207892 */ /* 0x000fe2000f8efc3f */
[----:B------:R-:W-:Y:S01]  /*1dc0*/  VIADD R6, R23, UR42 ;  /* 0x0000002a17067c36 */ /* 0x000fe20008000000 */
[----:B------:R-:W-:Y:S01]  /*1dd0*/  USHF.R.U32.HI UR4, URZ, 0x4, UR4 ;  /* 0x000000043f047899 */ /* 0x000fe20008011604 */
[----:B------:R-:W-:Y:S01]  /*1de0*/  IMAD.U32 R15, RZ, RZ, UR39 ;  /* 0x00000027ff0f7e24 */ /* 0x000fe2000f8e00ff */
[----:B------:R-:W-:Y:S01]  /*1df0*/  UMOV UR33, 0x40000040 ;  /* 0x4000004000217882 */ /* 0x000fe20000000000 */
[----:B------:R-:W-:Y:S01]  /*1e00*/  UMOV UR35, 0x40000040 ;  /* 0x4000004000237882 */ /* 0x000fe20000000000 */
[----:B------:R-:W-:Y:S01]  /*1e10*/  ULOP3.LUT UR4, UR4, 0x3fff, URZ, 0xc0, !UPT ;  /* 0x00003fff04047892 */ /* 0x000fe2000f8ec03f */
[----:B-12---:R-:W-:Y:S01]  /*1e20*/  @!P1 VIADD R3, R3, 0x38840 ;  /* 0x0003884003039836 */ /* 0x006fe20000000000 */
[----:B------:R-:W-:Y:S01]  /*1e30*/  UIADD3 UR28, UR32, 0x2, URZ ;  /* 0x00000002201c7890 */ /* 0x000fe2000fffe03f */
[--C-:B------:R-:W-:Y:S01]  /*1e40*/  IMAD.MOV.U32 R150, RZ, RZ, R151.reuse ;  /* 0x000000ffff967224 */ /* 0x100fe200078e0097 */
[----:B------:R-:W-:Y:S01]  /*1e50*/  ULOP3.LUT UR46, UR4, 0x10000, URZ, 0xfc, !UPT ;  /* 0x00010000042e7892 */ /* 0x000fe2000f8efc3f */
[----:B------:R-:W-:Y:S01]  /*1e60*/  IMAD.MOV.U32 R149, RZ, RZ, R151 ;  /* 0x000000ffff957224 */ /* 0x000fe200078e0097 */
[----:B------:R-:W-:Y:S01]  /*1e70*/  UMOV UR29, 0x40000040 ;  /* 0x40000040001d7882 */ /* 0x000fe20000000000 */
[----:B------:R-:W-:Y:S01]  /*1e80*/  UMOV UR31, 0x40000040 ;  /* 0x40000040001f7882 */ /* 0x000fe20000000000 */
[----:B------:R-:W-:Y:S01]  /*1e90*/  ULEA UR34, UR37, UR46, 0xb ;  /* 0x0000002e25227291 */ /* 0x000fe2000f8e583f */
[----:B------:R-:W-:Y:S01]  /*1ea0*/  @!P1 PRMT R3, RZ, 0x654, R3 ;  /* 0x00000654ff039816 */ /* 0x000fe20000000003 */
[----:B------:R-:W-:Y:S01]  /*1eb0*/  UIADD3 UR24, UR32, 0x4, URZ ;  /* 0x0000000420187890 */ /* 0x000fe2000fffe03f */
[--C-:B------:R-:W-:Y:S01]  /*1ec0*/  IMAD.MOV.U32 R148, RZ, RZ, R151.reuse ;  /* 0x000000ffff947224 */ /* 0x100fe200078e0097 */
[----:B------:R-:W-:Y:S01]  /*1ed0*/  UIADD3 UR30, UR34, 0x2, URZ ;  /* 0x00000002221e7890 */ /* 0x000fe2000fffe03f */
[--C-:B------:R-:W-:Y:S01]  /*1ee0*/  IMAD.MOV.U32 R147, RZ, RZ, R151.reuse ;  /* 0x000000ffff937224 */ /* 0x100fe200078e0097 */
[----:B------:R-:W-:Y:S01]  /*1ef0*/  UIADD3 UR26, UR34, 0x4, URZ ;  /* 0x00000004221a7890 */ /* 0x000fe2000fffe03f */
[--C-:B------:R-:W-:Y:S01]  /*1f00*/  IMAD.MOV.U32 R146, RZ, RZ, R151.reuse ;  /* 0x000000ffff927224 */ /* 0x100fe200078e0097 */
[----:B------:R-:W-:Y:S01]  /*1f10*/  UMOV UR25, 0x40000040 ;  /* 0x4000004000197882 */ /* 0x000fe20000000000 */
[----:B------:R-:W-:Y:S01]  /*1f20*/  QGMMA.64x128x32.F32.E4M3.E4M3 R24, gdesc[UR32], RZ, !UPT, gsb0 ;  /* 0x01e00000201879f3 */ /* 0x000fe2000c0008ff */
        /* <DEDUP_REMOVED lines=95> */
[----:B------:R-:W-:Y:S01]  /*2520*/  QGMMA.64x128x32.F32.E4M3.E4M3 R24, gdesc[UR8], R24, gsb0 ;  /* 0x01e00000081879f3 */ /* 0x000fe20008000818 */
[----:B------:R-:W-:Y:S02]  /*2530*/  ULDC UR10, c[0x0][0x288] ;  /* 0x0000a200000a7ab9 */ /* 0x000fe40000000800 */
[----:B------:R-:W-:Y:S02]  /*2540*/  WARPGROUP.DEPBAR.LE gsb0, 0x0 ;  /* 0x00008000000079c5 */ /* 0x000fe40000010000 */
[----:B------:R-:W-:-:S07]  /*2550*/  WARPGROUP.ARRIVE ;  /* 0x00000000000079c5 */ /* 0x000fce0000000000 */
[----:B------:R-:W-:Y:S01]  /*2560*/  QGMMA.64x128x32.F32.E4M3.E4M3 R24, gdesc[UR4], R24, gsb0 ;  /* 0x01e00000041879f3 */ /* 0x000fe20008000818 */
[----:B------:R-:W-:Y:S01]  /*2570*/  UMOV UR6, 0xffffff80 ;  /* 0xffffff8000067882 */ /* 0x000fe20000000000 */
[----:B------:R-:W-:Y:S01]  /*2580*/  ULDC UR7, c[0x0][0x2e0] ;  /* 0x0000b80000077ab9 */ /* 0x000fe20000000800 */
[----:B------:R-:W-:Y:S02]  /*2590*/  UIMAD UR6, UR45, UR6, 0x80 ;  /* 0x000000802d0674a4 */ /* 0x000fe4000f8e0206 */
[----:B------:R-:W-:Y:S02]  /*25a0*/  UIADD3 UR45, UR45, -0x2, URZ ;  /* 0xfffffffe2d2d7890 */ /* 0x000fe4000fffe03f */
[----:B------:R-:W-:Y:S02]  /*25b0*/  UIMAD UR6, UR40, UR7, UR6 ;  /* 0x00000007280672a4 */ /* 0x000fe4000f8e0206 */
[----:B------:R-:W-:Y:S02]  /*25c0*/  UIMAD UR40, UR40, UR7, -UR10 ;  /* 0x00000007282872a4 */ /* 0x000fe4000f8e0a0a */
[----:B------:R-:W-:-:S02]  /*25d0*/  UIADD3 UR11, UR6, 0x1, -UR10 ;  /* 0x00000001060b7890 */ /* 0x000fc4000fffe80a */
[----:B------:R-:W-:Y:S01]  /*25e0*/  IMAD.U32 R7, RZ, RZ, UR6 ;  /* 0x00000006ff077e24 */ /* 0x000fe2000f8e00ff */
[----:B------:R-:W-:-:S03]  /*25f0*/  UIADD3 UR40, UR42, UR40, URZ ;  /* 0x000000282a287290 */ /* 0x000fc6000fffe03f */
[----:B------:R-:W-:Y:S01]  /*2600*/  IMAD.U32 R5, RZ, RZ, UR11 ;  /* 0x0000000bff057e24 */ /* 0x000fe2000f8e00ff */
[----:B------:R-:W-:Y:S01]  /*2610*/  USHF.R.S32.HI UR6, URZ, 0x1f, UR40 ;  /* 0x0000001f3f067899 */ /* 0x000fe20008011428 */
[C---:B------:R-:W-:Y:S02]  /*2620*/  IMAD R2, R22.reuse, -0x2, R7 ;  /* 0xfffffffe16027824 */ /* 0x040fe400078e0207 */
[----:B------:R-:W-:Y:S01]  /*2630*/  IMAD R5, R22, -0x2, R5 ;  /* 0xfffffffe16057824 */ /* 0x000fe200078e0205 */
[----:B------:R-:W-:-:S04]  /*2640*/  ULEA.HI UR6, UR6, UR40, URZ, 0x7 ;  /* 0x0000002806067291 */ /* 0x000fc8000f8f383f */
[----:B------:R-:W-:Y:S01]  /*2650*/  IADD3 R7, R5, 0x8, R6 ;  /* 0x0000000805077810 */ /* 0x000fe20007ffe006 */
[----:B------:R-:W-:-:S03]  /*2660*/  USHF.R.S32.HI UR6, URZ, 0x7, UR6 ;  /* 0x000000073f067899 */ /* 0x000fc60008011406 */
[----:B------:R-:W-:Y:S01]  /*2670*/  VIMNMX R7, R2, R7, PT ;  /* 0x0000000702077248 */ /* 0x000fe20003fe0100 */
[----:B------:R-:W-:Y:S01]  /*2680*/  UISETP.LT.AND UP0, UPT, URZ, UR6, UPT ;  /* 0x000000063f00728c */ /* 0x000fe2000bf01270 */
[----:B------:R-:W-:Y:S02]  /*2690*/  VIADDMNMX R2, R6, R5, R2, PT ;  /* 0x0000000506027246 */ /* 0x000fe40003800102 */
[C---:B------:R-:W-:Y:S01]  /*26a0*/  ISETP.GT.AND P2, PT, R7.reuse, RZ, PT ;  /* 0x000000ff0700720c */ /* 0x040fe20003f44270 */
[----:B------:R-:W-:Y:S01]  /*26b0*/  USEL UR47, URZ, UR6, !UP0 ;  /* 0x000000063f2f7287 */ /* 0x000fe2000c000000 */
[C---:B------:R-:W-:Y:S02]  /*26c0*/  ISETP.GT.AND P3, PT, R7.reuse, 0x1, PT ;  /* 0x000000010700780c */ /* 0x040fe40003f64270 */
[----:B------:R-:W-:Y:S01]  /*26d0*/  ISETP.GT.AND P4, PT, R7, 0x8, PT ;  /* 0x000000080700780c */ /* 0x000fe20003f84270 */
[----:B------:R-:W-:Y:S01]  /*26e0*/  UISETP.GE.AND UP0, UPT, UR45, UR47, UPT ;  /* 0x0000002f2d00728c */ /* 0x000fe2000bf06270 */
[----:B------:R-:W-:-:S02]  /*26f0*/  WARPGROUP.DEPBAR.LE gsb0, 0x0 ;  /* 0x00008000000079c5 */ /* 0x000fc40000010000 */
[----:B------:R-:W-:Y:S01]  /*2700*/  FSEL R26, R26, -INF , P2 ;  /* 0xff8000001a1a7808 */ /* 0x000fe20001000000 */
[----:B------:R1:W-:Y:S01]  /*2710*/  @!P1 SYNCS.ARRIVE.TRANS64.RED.A1T0 RZ, [R3+URZ], RZ ;  /* 0x000000ff03ff99a7 */ /* 0x0003e2000810043f */
[----:B------:R-:W-:Y:S02]  /*2720*/  FSEL R27, R27, -INF , P3 ;  /* 0xff8000001b1b7808 */ /* 0x000fe40001800000 */
[C---:B------:R-:W-:Y:S02]  /*2730*/  ISETP.GT.AND P2, PT, R7.reuse, 0x9, PT ;  /* 0x000000090700780c */ /* 0x040fe40003f44270 */
[----:B------:R-:W-:Y:S02]  /*2740*/  FSEL R30, R30, -INF , P4 ;  /* 0xff8000001e1e7808 */ /* 0x000fe40002000000 */
[----:B------:R-:W-:Y:S02]  /*2750*/  FMNMX.FTZ R9, R26, R27, !PT ;  /* 0x0000001b1a097209 */ /* 0x000fe40007810000 */
[----:B------:R-:W-:-:S02]  /*2760*/  ISETP.GT.AND P3, PT, R7, 0x10, PT ;  /* 0x000000100700780c */ /* 0x000fc40003f64270 */
[----:B------:R-:W-:Y:S02]  /*2770*/  FSEL R31, R31, -INF , P2 ;  /* 0xff8000001f1f7808 */ /* 0x000fe40001000000 */
[----:B------:R-:W-:Y:S02]  /*2780*/  FMNMX.FTZ R0, R30, R9, !PT ;  /* 0x000000091e007209 */ /* 0x000fe40007810000 */
[----:B------:R-:W-:Y:S02]  /*2790*/  ISETP.GT.AND P2, PT, R7, 0x11, PT ;  /* 0x000000110700780c */ /* 0x000fe40003f44270 */
        /* <DEDUP_REMOVED lines=80> */
[----:B------:R-:W-:-:S02]  /*2ca0*/  FSEL R87, R87, -INF , P2 ;  /* 0xff80000057577808 */ /* 0x000fc40001000000 */
[----:B------:R-:W-:Y:S02]  /*2cb0*/  FMNMX.FTZ R0, R86, R7, !PT ;  /* 0x0000000756007209 */ /* 0x000fe40007810000 */
[C---:B------:R-:W-:Y:S02]  /*2cc0*/  ISETP.GT.AND P3, PT, R2.reuse, 0x1, PT ;  /* 0x000000010200780c */ /* 0x040fe40003f64270 */
[----:B------:R-:W-:Y:S02]  /*2cd0*/  FMNMX.FTZ R7, R87, R0, !PT ;  /* 0x0000000057077209 */ /* 0x000fe40007810000 */
[----:B------:R-:W-:Y:S02]  /*2ce0*/  ISETP.GT.AND P4, PT, R2, 0x8, PT ;  /* 0x000000080200780c */ /* 0x000fe40003f84270 */
[----:B------:R-:W-:Y:S01]  /*2cf0*/  FSEL R35, R25, -INF , P3 ;  /* 0xff80000019237808 */ /* 0x000fe20001800000 */
[----:B------:R-:W2:Y:S01]  /*2d00*/  SHFL.BFLY PT, R0, R7, 0x2, 0x1f ;  /* 0x0c401f0007007f89 */ /* 0x000ea200000e0000 */
[----:B------:R-:W-:-:S02]  /*2d10*/  FSEL R38, R28, -INF , P4 ;  /* 0xff8000001c267808 */ /* 0x000fc40002000000 */
[----:B------:R-:W-:-:S04]  /*2d20*/  ISETP.GT.AND P3, PT, R2, 0x10, PT ;  /* 0x000000100200780c */ /* 0x000fc80003f64270 */
[----:B------:R-:W-:Y:S02]  /*2d30*/  FSEL R32, R32, -INF , P3 ;  /* 0xff80000020207808 */ /* 0x000fe40001800000 */
[----:B------:R-:W-:-:S04]  /*2d40*/  ISETP.GT.AND P3, PT, R2, 0x18, PT ;  /* 0x000000180200780c */ /* 0x000fc80003f64270 */
[----:B------:R-:W-:Y:S02]  /*2d50*/  FSEL R36, R36, -INF , P3 ;  /* 0xff80000024247808 */ /* 0x000fe40001800000 */
[----:B------:R-:W-:-:S04]  /*2d60*/  ISETP.GT.AND P3, PT, R2, 0x20, PT ;  /* 0x000000200200780c */ /* 0x000fc80003f64270 */
[----:B------:R-:W-:Y:S02]  /*2d70*/  FSEL R40, R40, -INF , P3 ;  /* 0xff80000028287808 */ /* 0x000fe40001800000 */
[----:B------:R-:W-:Y:S02]  /*2d80*/  ISETP.GT.AND P3, PT, R2, 0x28, PT ;  /* 0x000000280200780c */ /* 0x000fe40003f64270 */
[----:B--2---:R-:W-:Y:S02]  /*2d90*/  FMNMX.FTZ R12, R7, R0, !PT ;  /* 0x00000000070c7209 */ /* 0x004fe40007810000 */
[----:B------:R-:W-:Y:S02]  /*2da0*/  FSEL R44, R44, -INF , P3 ;  /* 0xff8000002c2c7808 */ /* 0x000fe40001800000 */
[----:B------:R-:W-:Y:S01]  /*2db0*/  ISETP.GT.AND P3, PT, R2, 0x30, PT ;  /* 0x000000300200780c */ /* 0x000fe20003f64270 */
[----:B------:R-:W2:Y:S03]  /*2dc0*/  SHFL.BFLY PT, R13, R12, 0x1, 0x1f ;  /* 0x0c201f000c0d7f89 */ /* 0x000ea600000e0000 */
        /* <DEDUP_REMOVED lines=10> */
[C---:B------:R-:W-:Y:S01]  /*2e70*/  FSETP.NEU.FTZ.AND P2, PT, R0.reuse, -INF , PT ;  /* 0xff8000000000780b */ /* 0x040fe20003f5d000 */
[----:B------:R-:W-:-:S01]  /*2e80*/  FFMA.FTZ R4, R0, R15, -8 ;  /* 0xc100000000047423 */ /* 0x000fc2000001000f */
[----:B------:R-:W-:-:S04]  /*2e90*/  ISETP.GT.AND P3, PT, R2, 0x58, PT ;  /* 0x000000580200780c */ /* 0x000fc80003f64270 */
[----:B------:R-:W-:Y:S02]  /*2ea0*/  FSEL R88, R4, RZ, P2 ;  /* 0x000000ff04587208 */ /* 0x000fe40001000000 */
[----:B------:R-:W-:Y:S02]  /*2eb0*/  ISETP.GT.AND P2, PT, R2, RZ, PT ;  /* 0x000000ff0200720c */ /* 0x000fe40003f44270 */
[----:B------:R-:W-:Y:S01]  /*2ec0*/  FSEL R68, R68, -INF , P3 ;  /* 0xff80000044447808 */ /* 0x000fe20001800000 */
[----:B------:R-:W-:-:S01]  /*2ed0*/  FFMA.FTZ R14, R11, UR39, -R88 ;  /* 0x000000270b0e7c23 */ /* 0x000fc20008010858 */
[----:B------:R-:W-:Y:S01]  /*2ee0*/  FSEL R34, R24, -INF , P2 ;  /* 0xff80000018227808 */ /* 0x000fe20001000000 */
[----:B------:R-:W-:-:S01]  /*2ef0*/  FFMA.FTZ R4, R26, UR39, -R88 ;  /* 0x000000271a047c23 */ /* 0x000fc20008010858 */
[----:B------:R-:W-:Y:S01]  /*2f00*/  ISETP.GT.AND P2, PT, R2, 0x9, PT ;  /* 0x000000090200780c */ /* 0x000fe20003f44270 */
[----:B------:R-:W-:-:S01]  /*2f10*/  FFMA.FTZ R5, R27, UR39, -R88 ;  /* 0x000000271b057c23 */ /* 0x000fc20008010858 */
[----:B------:R-:W-:Y:S01]  /*2f20*/  FMNMX.FTZ R7, R34, R35, !PT ;  /* 0x0000002322077209 */ /* 0x000fe20007810000 */
[----:B------:R-:W-:-:S01]  /*2f30*/  FFMA.FTZ R42, R42, UR39, -R88 ;  /* 0x000000272a2a7c23 */ /* 0x000fc20008010858 */
[----:B------:R-:W-:Y:S01]  /*2f40*/  FSEL R39, R29, -INF , P2 ;  /* 0xff8000001d277808 */ /* 0x000fe20001000000 */
[----:B------:R-:W-:-:S01]  /*2f50*/  FFMA.FTZ R6, R30, UR39, -R88 ;  /* 0x000000271e067c23 */ /* 0x000fc20008010858 */
[----:B------:R-:W-:Y:S01]  /*2f60*/  FMNMX.FTZ R12, R38, R7, !PT ;  /* 0x00000007260c7209 */ /* 0x000fe20007810000 */
[----:B------:R-:W-:Y:S01]  /*2f70*/  MUFU.EX2 R4, R4 ;  /* 0x0000000400047308 */ /* 0x000fe20000000800 */
[----:B------:R-:W-:Y:S01]  /*2f80*/  ISETP.GT.AND P2, PT, R2, 0x11, PT ;  /* 0x000000110200780c */ /* 0x000fe20003f44270 */
[--C-:B------:R-:W-:Y:S01]  /*2f90*/  FFMA.FTZ R31, R31, UR39, -R88.reuse ;  /* 0x000000271f1f7c23 */ /* 0x100fe20008010858 */
[----:B------:R-:W-:Y:S01]  /*2fa0*/  FMNMX.FTZ R13, R39, R12, !PT ;  /* 0x0000000c270d7209 */ /* 0x000fe20007810000 */
[--C-:B------:R-:W-:Y:S01]  /*2fb0*/  FFMA.FTZ R8, R8, UR39, -R88.reuse ;  /* 0x0000002708087c23 */ /* 0x100fe20008010858 */
[----:B------:R-:W-:Y:S01]  /*2fc0*/  FSEL R33, R33, -INF , P2 ;  /* 0xff80000021217808 */ /* 0x000fe20001000000 */
[--C-:B------:R-:W-:Y:S01]  /*2fd0*/  FFMA.FTZ R9, R9, UR39, -R88.reuse ;  /* 0x0000002709097c23 */ /* 0x100fe20008010858 */
[----:B------:R-:W-:Y:S01]  /*2fe0*/  FMNMX.FTZ R12, R32, R13, !PT ;  /* 0x0000000d200c7209 */ /* 0x000fe20007810000 */
[----:B------:R-:W2:Y:S01]  /*2ff0*/  MUFU.EX2 R5, R5 ;  /* 0x0000000500057308 */ /* 0x000ea20000000800 */
[----:B------:R-:W-:Y:S01]  /*3000*/  ISETP.GT.AND P2, PT, R2, 0x19, PT ;  /* 0x000000190200780c */ /* 0x000fe20003f44270 */
[--C-:B------:R-:W-:Y:S01]  /*3010*/  FFMA.FTZ R10, R10, UR39, -R88.reuse ;  /* 0x000000270a0a7c23 */ /* 0x100fe20008010858 */
[----:B------:R-:W-:Y:S01]  /*3020*/  FMNMX.FTZ R13, R33, R12, !PT ;  /* 0x0000000c210d7209 */ /* 0x000fe20007810000 */
[--C-:B------:R-:W-:Y:S01]  /*3030*/  FFMA.FTZ R21, R47, UR39, -R88.reuse ;  /* 0x000000272f157c23 */ /* 0x100fe20008010858 */
[----:B------:R-:W-:Y:S01]  /*3040*/  FSEL R37, R37, -INF , P2 ;  /* 0xff80000025257808 */ /* 0x000fe20001000000 */
[--C-:B------:R-:W-:Y:S01]  /*3050*/  FFMA.FTZ R50, R50, UR39, -R88.reuse ;  /* 0x0000002732327c23 */ /* 0x100fe20008010858 */
[----:B------:R-:W-:Y:S01]  /*3060*/  FMNMX.FTZ R12, R36, R13, !PT ;  /* 0x0000000d240c7209 */ /* 0x000fe20007810000 */
[----:B------:R-:W3:Y:S01]  /*3070*/  MUFU.EX2 R6, R6 ;  /* 0x0000000600067308 */ /* 0x000ee20000000800 */
[----:B------:R-:W-:Y:S01]  /*3080*/  ISETP.GT.AND P2, PT, R2, 0x21, PT ;  /* 0x000000210200780c */ /* 0x000fe20003f44270 */
[--C-:B------:R-:W-:Y:S01]  /*3090*/  FFMA.FTZ R54, R54, UR39, -R88.reuse ;  /* 0x0000002736367c23 */ /* 0x100fe20008010858 */
[----:B------:R-:W-:Y:S01]  /*30a0*/  FMNMX.FTZ R13, R37, R12, !PT ;  /* 0x0000000c250d7209 */ /* 0x000fe20007810000 */
[--C-:B------:R-:W-:Y:S01]  /*30b0*/  FFMA.FTZ R55, R55, UR39, -R88.reuse ;  /* 0x0000002737377c23 */ /* 0x100fe20008010858 */
[----:B------:R-:W-:Y:S01]  /*30c0*/  FSEL R41, R41, -INF , P2 ;  /* 0xff80000029297808 */ /* 0x000fe20001000000 */
[--C-:B------:R-:W-:Y:S01]  /*30d0*/  FFMA.FTZ R29, R59, UR39, -R88.reuse ;  /* 0x000000273b1d7c23 */ /* 0x100fe20008010858 */
[----:B------:R-:W-:Y:S01]  /*30e0*/  FMNMX.FTZ R12, R40, R13, !PT ;  /* 0x0000000d280c7209 */ /* 0x000fe20007810000 */
[----:B------:R-:W4:Y:S01]  /*30f0*/  MUFU.EX2 R7, R31 ;  /* 0x0000001f00077308 */ /* 0x000f220000000800 */
[----:B------:R-:W-:Y:S01]  /*3100*/  ISETP.GT.AND P2, PT, R2, 0x29, PT ;  /* 0x000000290200780c */ /* 0x000fe20003f44270 */
[----:B--2---:R-:W-:Y:S01]  /*3110*/  FADD.FTZ R47, R4, R5 ;  /* 0x00000005042f7221 */ /* 0x004fe20000010000 */
        /* <DEDUP_REMOVED lines=13> */
[----:B------:R5:W-:Y:S01]  /*31f0*/  MUFU.EX2 R13, R14 ;  /* 0x0000000e000d7308 */ /* 0x000be20000000800 */
[----:B------:R-:W-:Y:S01]  /*3200*/  ISETP.GT.AND P2, PT, R2, 0x39, PT ;  /* 0x000000390200780c */ /* 0x000fe20003f44270 */
[--C-:B------:R-:W-:Y:S01]  /*3210*/  FFMA.FTZ R78, R78, UR39, -R88.reuse ;  /* 0x000000274e4e7c23 */ /* 0x100fe20008010858 */
[----:B------:R-:W-:Y:S01]  /*3220*/  FMNMX.FTZ R15, R49, R12, !PT ;  /* 0x0000000c310f7209 */ /* 0x000fe20007810000 */
[--C-:B------:R-:W-:Y:S01]  /*3230*/  FFMA.FTZ R12, R43, UR39, -R88.reuse ;  /* 0x000000272b0c7c23 */ /* 0x100fe20008010858 */
[----:B------:R-:W-:Y:S01]  /*3240*/  FSEL R53, R53, -INF , P2 ;  /* 0xff80000035357808 */ /* 0x000fe20001000000 */
[----:B------:R-:W-:Y:S01]  /*3250*/  IMAD.U32 R43, RZ, RZ, UR39 ;  /* 0x00000027ff2b7e24 */ /* 0x000fe2000f8e00ff */
[----:B------:R-:W-:Y:S01]  /*3260*/  ISETP.GT.AND P2, PT, R2, 0x41, PT ;  /* 0x000000410200780c */ /* 0x000fe20003f44270 */
[----:B------:R-:W-:Y:S01]  /*3270*/  MUFU.EX2 R11, R42 ;  /* 0x0000002a000b7308 */ /* 0x000fe20000000800 */
[----:B-----5:R-:W-:Y:S01]  /*3280*/  FMNMX.FTZ R14, R52, R15, !PT ;  /* 0x0000000f340e7209 */ /* 0x020fe20007810000 */
[--C-:B------:R-:W-:Y:S01]  /*3290*/  FFMA.FTZ R79, R79, UR39, -R88.reuse ;  /* 0x000000274f4f7c23 */ /* 0x100fe20008010858 */
[----:B------:R-:W-:Y:S01]  /*32a0*/  FSEL R57, R57, -INF , P2 ;  /* 0xff80000039397808 */ /* 0x000fe20001000000 */
[--C-:B------:R-:W-:Y:S01]  /*32b0*/  FFMA.FTZ R74, R74, UR39, -R88.reuse ;  /* 0x000000274a4a7c23 */ /* 0x100fe20008010858 */
[----:B------:R-:W-:Y:S01]  /*32c0*/  FMNMX.FTZ R15, R53, R14, !PT ;  /* 0x0000000e350f7209 */ /* 0x000fe20007810000 */
[--C-:B------:R-:W-:Y:S01]  /*32d0*/  FFMA.FTZ R14, R46, UR39, -R88.reuse ;  /* 0x000000272e0e7c23 */ /* 0x100fe20008010858 */
[----:B------:R-:W-:Y:S01]  /*32e0*/  ISETP.GT.AND P2, PT, R2, 0x49, PT ;  /* 0x000000490200780c */ /* 0x000fe20003f44270 */
[----:B------:R-:W-:Y:S01]  /*32f0*/  MUFU.EX2 R9, R9 ;  /* 0x0000000900097308 */ /* 0x000fe20000000800 */
[----:B------:R-:W-:Y:S01]  /*3300*/  FMNMX.FTZ R20, R56, R15, !PT ;  /* 0x0000000f38147209 */ /* 0x000fe20007810000 */
[--C-:B------:R-:W-:Y:S01]  /*3310*/  FFMA.FTZ R75, R75, UR39, -R88.reuse ;  /* 0x000000274b4b7c23 */ /* 0x100fe20008010858 */
[----:B------:R-:W-:Y:S01]  /*3320*/  FSEL R61, R61, -INF , P2 ;  /* 0xff8000003d3d7808 */ /* 0x000fe20001000000 */
[--C-:B------:R-:W-:Y:S01]  /*3330*/  FFMA.FTZ R87, R87, UR39, -R88.reuse ;  /* 0x0000002757577c23 */ /* 0x100fe20008010858 */
[----:B------:R-:W-:Y:S01]  /*3340*/  FMNMX.FTZ R15, R57, R20, !PT ;  /* 0x00000014390f7209 */ /* 0x000fe20007810000 */
[----:B------:R-:W-:Y:S01]  /*3350*/  FFMA.FTZ R31, R83, UR39, -R88 ;  /* 0x00000027531f7c23 */ /* 0x000fe20008010858 */
[----:B------:R-:W-:Y:S01]  /*3360*/  ISETP.GT.AND P2, PT, R2, 0x51, PT ;  /* 0x000000510200780c */ /* 0x000fe20003f44270 */
[----:B------:R-:W5:Y:S01]  /*3370*/  MUFU.EX2 R10, R10 ;  /* 0x0000000a000a7308 */ /* 0x000f620000000800 */
[----:B------:R-:W-:Y:S01]  /*3380*/  FMNMX.FTZ R20, R60, R15, !PT ;  /* 0x0000000f3c147209 */ /* 0x000fe20007810000 */
[--C-:B------:R-:W-:Y:S01]  /*3390*/  IMAD.MOV.U32 R83, RZ, RZ, R151.reuse ;  /* 0x000000ffff537224 */ /* 0x100fe200078e0097 */
[----:B------:R-:W-:Y:S01]  /*33a0*/  FSEL R65, R65, -INF , P2 ;  /* 0xff80000041417808 */ /* 0x000fe20001000000 */
[--C-:B------:R-:W-:Y:S01]  /*33b0*/  IMAD.MOV.U32 R67, RZ, RZ, R151.reuse ;  /* 0x000000ffff437224 */ /* 0x100fe200078e0097 */
[----:B------:R-:W-:Y:S01]  /*33c0*/  FMNMX.FTZ R15, R61, R20, !PT ;  /* 0x000000143d0f7209 */ /* 0x000fe20007810000 */
[----:B------:R-:W-:Y:S01]  /*33d0*/  IMAD.MOV.U32 R59, RZ, RZ, R151 ;  /* 0x000000ffff3b7224 */ /* 0x000fe200078e0097 */
[----:B------:R-:W-:Y:S01]  /*33e0*/  ISETP.GT.AND P2, PT, R2, 0x59, PT ;  /* 0x000000590200780c */ /* 0x000fe20003f44270 */
[----:B------:R-:W-:Y:S01]  /*33f0*/  MUFU.EX2 R12, R12 ;  /* 0x0000000c000c7308 */ /* 0x000fe20000000800 */
[----:B------:R-:W-:-:S02]  /*3400*/  FMNMX.FTZ R20, R64, R15, !PT ;  /* 0x0000000f40147209 */ /* 0x000fc40007810000 */
[----:B------:R-:W-:Y:S02]  /*3410*/  ISETP.GT.AND P3, PT, R2, 0x60, PT ;  /* 0x000000600200780c */ /* 0x000fe40003f64270 */
[----:B------:R-:W-:Y:S01]  /*3420*/  FMNMX.FTZ R25, R65, R20, !PT ;  /* 0x0000001441197209 */ /* 0x000fe20007810000 */
[----:B------:R-:W-:Y:S01]  /*3430*/  FFMA.FTZ R20, R51, UR39, -R88 ;  /* 0x0000002733147c23 */ /* 0x000fe20008010858 */
[----:B------:R-:W-:Y:S01]  /*3440*/  FSEL R69, R69, -INF , P2 ;  /* 0xff80000045457808 */ /* 0x000fe20001000000 */
[----:B------:R3:W-:Y:S01]  /*3450*/  MUFU.EX2 R15, R50 ;  /* 0x00000032000f7308 */ /* 0x0007e20000000800 */
[----:B------:R-:W-:Y:S01]  /*3460*/  FMNMX.FTZ R24, R68, R25, !PT ;  /* 0x0000001944187209 */ /* 0x000fe20007810000 */
[----:B------:R-:W-:Y:S01]  /*3470*/  IMAD.MOV.U32 R51, RZ, RZ, R151 ;  /* 0x000000ffff337224 */ /* 0x000fe200078e0097 */
[----:B------:R-:W-:Y:S02]  /*3480*/  ISETP.GT.AND P2, PT, R2, 0x61, PT ;  /* 0x000000610200780c */ /* 0x000fe40003f44270 */
[----:B------:R-:W-:-:S02]  /*3490*/  FSEL R72, R72, -INF , P3 ;  /* 0xff80000048487808 */ /* 0x000fc40001800000 */
[----:B------:R-:W-:Y:S01]  /*34a0*/  FMNMX.FTZ R25, R69, R24, !PT ;  /* 0x0000001845197209 */ /* 0x000fe20007810000 */
[----:B------:R-:W-:Y:S01]  /*34b0*/  MUFU.EX2 R14, R14 ;  /* 0x0000000e000e7308 */ /* 0x000fe20000000800 */
[----:B------:R-:W-:Y:S01]  /*34c0*/  ISETP.GT.AND P3, PT, R2, 0x68, PT ;  /* 0x000000680200780c */ /* 0x000fe20003f64270 */
[----:B---3--:R-:W-:Y:S01]  /*34d0*/  FADD.FTZ R50, R6, R47 ;  /* 0x0000002f06327221 */ /* 0x008fe20000010000 */
[----:B------:R-:W-:Y:S02]  /*34e0*/  FSEL R73, R73, -INF , P2 ;  /* 0xff80000049497808 */ /* 0x000fe40001000000 */
[----:B------:R-:W-:Y:S01]  /*34f0*/  FMNMX.FTZ R24, R72, R25, !PT ;  /* 0x0000001948187209 */ /* 0x000fe20007810000 */
[----:B----4-:R-:W-:-:S01]  /*3500*/  FADD.FTZ R47, R7, R50 ;  /* 0x00000032072f7221 */ /* 0x010fc20000010000 */
[----:B------:R-:W-:Y:S01]  /*3510*/  ISETP.GT.AND P2, PT, R2, 0x69, PT ;  /* 0x000000690200780c */ /* 0x000fe20003f44270 */
[----:B------:R-:W3:Y:S01]  /*3520*/  MUFU.EX2 R21, R21 ;  /* 0x0000001500157308 */ /* 0x000ee20000000800 */
[----:B------:R-:W-:Y:S01]  /*3530*/  FSEL R76, R76, -INF , P3 ;  /* 0xff8000004c4c7808 */ /* 0x000fe20001800000 */
[----:B--2---:R-:W-:Y:S01]  /*3540*/  FADD.FTZ R50, R8, R47 ;  /* 0x0000002f08327221 */ /* 0x004fe20000010000 */
[----:B------:R-:W-:Y:S01]  /*3550*/  FMNMX.FTZ R25, R73, R24, !PT ;  /* 0x0000001849197209 */ /* 0x000fe20007810000 */
[----:B------:R-:W-:Y:S01]  /*3560*/  IMAD.MOV.U32 R47, RZ, RZ, R151 ;  /* 0x000000ffff2f7224 */ /* 0x000fe200078e0097 */
[----:B------:R-:W-:-:S02]  /*3570*/  ISETP.GT.AND P3, PT, R2, 0x70, PT ;  /* 0x000000700200780c */ /* 0x000fc40003f64270 */
[----:B------:R-:W-:Y:S01]  /*3580*/  FSEL R77, R77, -INF , P2 ;  /* 0xff8000004d4d7808 */ /* 0x000fe20001000000 */
[----:B------:R-:W-:Y:S01]  /*3590*/  MUFU.EX2 R20, R20 ;  /* 0x0000001400147308 */ /* 0x000fe20000000800 */
[----:B------:R-:W-:Y:S02]  /*35a0*/  FMNMX.FTZ R24, R76, R25, !PT ;  /* 0x000000194c187209 */ /* 0x000fe40007810000 */
[----:B------:R-:W-:Y:S02]  /*35b0*/  ISETP.GT.AND P2, PT, R2, 0x71, PT ;  /* 0x000000710200780c */ /* 0x000fe40003f44270 */
[----:B------:R-:W-:Y:S02]  /*35c0*/  FSEL R80, R80, -INF , P3 ;  /* 0xff80000050507808 */ /* 0x000fe40001800000 */
[----:B------:R-:W-:Y:S01]  /*35d0*/  FMNMX.FTZ R25, R77, R24, !PT ;  /* 0x000000184d197209 */ /* 0x000fe20007810000 */
[----:B------:R-:W-:Y:S01]  /*35e0*/  MUFU.EX2 R54, R54 ;  /* 0x0000003600367308 */ /* 0x000fe20000000800 */
[----:B------:R-:W-:Y:S01]  /*35f0*/  ISETP.GT.AND P3, PT, R2, 0x78, PT ;  /* 0x000000780200780c */ /* 0x000fe20003f64270 */
[----:B------:R-:W-:Y:S01]  /*3600*/  FFMA.FTZ R24, R58, UR39, -R88 ;  /* 0x000000273a187c23 */ /* 0x000fe20008010858 */
[----:B------:R-:W-:Y:S01]  /*3610*/  FSEL R81, R81, -INF , P2 ;  /* 0xff80000051517808 */ /* 0x000fe20001000000 */
[----:B------:R-:W-:Y:S01]  /*3620*/  IMAD.MOV.U32 R58, RZ, RZ, R151 ;  /* 0x000000ffff3a7224 */ /* 0x000fe200078e0097 */
[----:B------:R-:W-:-:S02]  /*3630*/  FMNMX.FTZ R26, R80, R25, !PT ;  /* 0x00000019501a7209 */ /* 0x000fc40007810000 */
[----:B------:R-:W-:Y:S01]  /*3640*/  ISETP.GT.AND P2, PT, R2, 0x79, PT ;  /* 0x000000790200780c */ /* 0x000fe20003f44270 */
[----:B------:R-:W-:Y:S01]  /*3650*/  MUFU.EX2 R55, R55 ;  /* 0x0000003700377308 */ /* 0x000fe20000000800 */
[----:B------:R-:W-:Y:S02]  /*3660*/  FSEL R84, R84, -INF , P3 ;  /* 0xff80000054547808 */ /* 0x000fe40001800000 */
[----:B------:R-:W-:Y:S01]  /*3670*/  FMNMX.FTZ R25, R81, R26, !PT ;  /* 0x0000001a51197209 */ /* 0x000fe20007810000 */
[----:B------:R-:W-:-:S01]  /*3680*/  FFMA.FTZ R26, R82, UR39, -R88 ;  /* 0x00000027521a7c23 */ /* 0x000fc20008010858 */
[----:B------:R-:W-:Y:S01]  /*3690*/  FSEL R85, R85, -INF , P2 ;  /* 0xff80000055557808 */ /* 0x000fe20001000000 */
[--C-:B------:R-:W-:Y:S01]  /*36a0*/  IMAD.MOV.U32 R82, RZ, RZ, R151.reuse ;  /* 0x000000ffff527224 */ /* 0x100fe200078e0097 */
[----:B------:R-:W-:Y:S01]  /*36b0*/  FMNMX.FTZ R2, R84, R25, !PT ;  /* 0x0000001954027209 */ /* 0x000fe20007810000 */
[----:B------:R-:W-:Y:S01]  /*36c0*/  MUFU.EX2 R24, R24 ;  /* 0x0000001800187308 */ /* 0x000fe20000000800 */
[----:B-----5:R-:W-:Y:S01]  /*36d0*/  F2FP.SATFINITE.E4M3.F32.PACK_AB_MERGE_C R231, R13, R10, RZ ;  /* 0x0000000a0de7723e */ /* 0x020fe200048070ff */
[----:B------:R-:W-:Y:S01]  /*36e0*/  FFMA.FTZ R25, R66, UR39, -R88 ;  /* 0x0000002742197c23 */ /* 0x000fe20008010858 */
[----:B------:R-:W-:Y:S01]  /*36f0*/  FMNMX.FTZ R2, R85, R2, !PT ;  /* 0x0000000255027209 */ /* 0x000fe20007810000 */
[----:B------:R-:W-:Y:S01]  /*3700*/  IMAD.MOV.U32 R66, RZ, RZ, R151 ;  /* 0x000000ffff427224 */ /* 0x000fe200078e0097 */
[----:B------:R-:W-:-:S02]  /*3710*/  F2FP.SATFINITE.E4M3.F32.PACK_AB_MERGE_C R229, R7, R6, RZ ;  /* 0x0000000607e5723e */ /* 0x000fc400048070ff */
[----:B---3--:R-:W-:Y:S01]  /*3720*/  F2FP.SATFINITE.E4M3.F32.PACK_AB_MERGE_C R225, R21, R14, RZ ;  /* 0x0000000e15e1723e */ /* 0x008fe200048070ff */
[----:B------:R-:W2:Y:S01]  /*3730*/  SHFL.BFLY PT, R27, R2, 0x2, 0x1f ;  /* 0x0c401f00021b7f89 */ /* 0x000ea200000e0000 */
[----:B------:R-:W-:Y:S01]  /*3740*/  MUFU.EX2 R29, R29 ;  /* 0x0000001d001d7308 */ /* 0x000fe20000000800 */
[----:B------:R-:W-:Y:S02]  /*3750*/  F2FP.SATFINITE.E4M3.F32.PACK_AB_MERGE_C R229, R5, R4, R229 ;  /* 0x0000000405e5723e */ /* 0x000fe400048070e5 */
[----:B------:R-:W-:Y:S02]  /*3760*/  F2FP.SATFINITE.E4M3.F32.PACK_AB_MERGE_C R231, R9, R8, R231 ;  /* 0x0000000809e7723e */ /* 0x000fe400048070e7 */
[----:B------:R-:W-:-:S03]  /*3770*/  F2FP.SATFINITE.E4M3.F32.PACK_AB_MERGE_C R225, R12, R11, R225 ;  /* 0x0000000b0ce1723e */ /* 0x000fc600048070e1 */
[----:B------:R-:W-:Y:S08]  /*3780*/  MUFU.EX2 R62, R62 ;  /* 0x0000003e003e7308 */ /* 0x000ff00000000800 */
[----:B------:R-:W-:Y:S01]  /*3790*/  MUFU.EX2 R63, R63 ;  /* 0x0000003f003f7308 */ /* 0x000fe20000000800 */
[----:B--2---:R-:W-:-:S07]  /*37a0*/  FMNMX.FTZ R27, R2, R27, !PT ;  /* 0x0000001b021b7209 */ /* 0x004fce0007810000 */
[----:B------:R-:W-:Y:S01]  /*37b0*/  MUFU.EX2 R25, R25 ;  /* 0x0000001900197308 */ /* 0x000fe20000000800 */
[----:B------:R-:W2:Y:S07]  /*37c0*/  SHFL.BFLY PT, R2, R27, 0x1, 0x1f ;  /* 0x0c201f001b027f89 */ /* 0x000eae00000e0000 */
[----:B------:R-:W-:Y:S08]  /*37d0*/  MUFU.EX2 R30, R30 ;  /* 0x0000001e001e7308 */ /* 0x000ff00000000800 */
[----:B------:R-:W-:Y:S08]  /*37e0*/  MUFU.EX2 R70, R70 ;  /* 0x0000004600467308 */ /* 0x000ff00000000800 */
[----:B------:R-:W-:Y:S01]  /*37f0*/  MUFU.EX2 R71, R71 ;  /* 0x0000004700477308 */ /* 0x000fe20000000800 */
[----:B--2---:R-:W-:Y:S01]  /*3800*/  FMNMX.FTZ R2, R27, R2, !PT ;  /* 0x000000021b027209 */ /* 0x004fe20007810000 */
[----:B------:R-:W-:Y:S01]  /*3810*/  FFMA.FTZ R27, R86, UR39, -R88 ;  /* 0x00000027561b7c23 */ /* 0x000fe20008010858 */
[----:B------:R-:W-:-:S02]  /*3820*/  IMAD.MOV.U32 R88, RZ, RZ, R151 ;  /* 0x000000ffff587224 */ /* 0x000fc400078e0097 */
[C---:B------:R-:W-:Y:S01]  /*3830*/  FSETP.NEU.FTZ.AND P2, PT, R2.reuse, -INF , PT ;  /* 0xff8000000200780b */ /* 0x040fe20003f5d000 */
[----:B------:R-:W-:-:S02]  /*3840*/  FFMA.FTZ R28, R2, R43, -8 ;  /* 0xc1000000021c7423 */ /* 0x000fc4000001002b */
[----:B------:R-:W-:Y:S01]  /*3850*/  MUFU.EX2 R78, R78 ;  /* 0x0000004e004e7308 */ /* 0x000fe20000000800 */
[----:B------:R-:W-:Y:S02]  /*3860*/  IMAD.MOV.U32 R86, RZ, RZ, R151 ;  /* 0x000000ffff567224 */ /* 0x000fe400078e0097 */
[----:B------:R-:W-:Y:S02]  /*3870*/  FSEL R42, R28, RZ, P2 ;  /* 0x000000ff1c2a7208 */ /* 0x000fe40001000000 */
[----:B------:R-:W-:-:S03]  /*3880*/  PLOP3.LUT P2, PT, PT, PT, UP0, 0x80, 0x0 ;  /* 0x000000000000781c */ /* 0x000fc60003f4f008 */
        /* <DEDUP_REMOVED lines=38> */
[----:B------:R-:W-:-:S02]  /*3af0*/  IMAD.MOV.U32 R85, RZ, RZ, R151 ;  /* 0x000000ffff557224 */ /* 0x000fc400078e0097 */
[----:B------:R-:W2:Y:S01]  /*3b00*/  MUFU.EX2 R32, R32 ;  /* 0x0000002000207308 */ /* 0x000ea20000000800 */
[----:B---3--:R-:W-:-:S07]  /*3b10*/  FADD.FTZ R46, R38, R43 ;  /* 0x0000002b262e7221 */ /* 0x008fce0000010000 */
        /* <DEDUP_REMOVED lines=12> */
[----:B------:R-:W2:Y:S01]  /*3be0*/  MUFU.EX2 R37, R37 ;  /* 0x0000002500257308 */ /* 0x000ea20000000800 */
[----:B-1----:R-:W-:-:S02]  /*3bf0*/  FADD.FTZ R3, R33, R46 ;  /* 0x0000002e21037221 */ /* 0x002fc40000010000 */
[----:B------:R-:W-:-:S04]  /*3c00*/  FADD.FTZ R50, R13, R50 ;  /* 0x000000320d327221 */ /* 0x000fc80000010000 */
[----:B------:R-:W-:Y:S01]  /*3c10*/  FADD.FTZ R43, R11, R50 ;  /* 0x000000320b2b7221 */ /* 0x000fe20000010000 */
[----:B------:R-:W1:Y:S01]  /*3c20*/  MUFU.EX2 R40, R40 ;  /* 0x0000002800287308 */ /* 0x000e620000000800 */
[----:B---3--:R-:W-:-:S02]  /*3c30*/  FADD.FTZ R46, R36, R3 ;  /* 0x00000003242e7221 */ /* 0x008fc40000010000 */
[----:B------:R-:W-:-:S04]  /*3c40*/  FADD.FTZ R43, R12, R43 ;  /* 0x0000002b0c2b7221 */ /* 0x000fc80000010000 */
[----:B------:R-:W-:Y:S01]  /*3c50*/  FADD.FTZ R50, R14, R43 ;  /* 0x0000002b0e327221 */ /* 0x000fe20000010000 */
[----:B------:R-:W3:Y:S01]  /*3c60*/  MUFU.EX2 R41, R41 ;  /* 0x0000002900297308 */ /* 0x000ee20000000800 */
[----:B--2---:R-:W-:-:S02]  /*3c70*/  FADD.FTZ R3, R37, R46 ;  /* 0x0000002e25037221 */ /* 0x004fc40000010000 */
[----:B------:R-:W-:Y:S01]  /*3c80*/  FADD.FTZ R50, R21, R50 ;  /* 0x0000003215327221 */ /* 0x000fe20000010000 */
[----:B------:R-:W-:Y:S01]  /*3c90*/  F2FP.SATFINITE.E4M3.F32.PACK_AB_MERGE_C R36, R37, R36, RZ ;  /* 0x000000242524723e */ /* 0x000fe200048070ff */
[----:B------:R-:W-:Y:S02]  /*3ca0*/  IMAD.MOV.U32 R37, RZ, RZ, R151 ;  /* 0x000000ffff257224 */ /* 0x000fe400078e0097 */
[----:B------:R-:W-:-:S01]  /*3cb0*/  FADD.FTZ R43, R15, R50 ;  /* 0x000000320f2b7221 */ /* 0x000fc20000010000 */
[----:B------:R-:W-:Y:S01]  /*3cc0*/  F2FP.SATFINITE.E4M3.F32.PACK_AB_MERGE_C R230, R33, R32, R36 ;  /* 0x0000002021e6723e */ /* 0x000fe20004807024 */
[----:B------:R-:W2:Y:S01]  /*3cd0*/  MUFU.EX2 R44, R44 ;  /* 0x0000002c002c7308 */ /* 0x000ea20000000800 */
[----:B-1----:R-:W-:-:S01]  /*3ce0*/  FADD.FTZ R46, R40, R3 ;  /* 0x00000003282e7221 */ /* 0x002fc20000010000 */
[----:B------:R-:W-:Y:S01]  /*3cf0*/  FADD.FTZ R43, R20, R43 ;  /* 0x0000002b142b7221 */ /* 0x000fe20000010000 */
[----:B------:R-:W-:-:S02]  /*3d00*/  IMAD.MOV.U32 R50, RZ, RZ, R151 ;  /* 0x000000ffff327224 */ /* 0x000fc400078e0097 */
[----:B------:R-:W-:Y:S02]  /*3d10*/  IMAD.MOV.U32 R36, RZ, RZ, R151 ;  /* 0x000000ffff247224 */ /* 0x000fe400078e0097 */
[----:B------:R-:W-:-:S01]  /*3d20*/  FADD.FTZ R10, R54, R43 ;  /* 0x0000002b360a7221 */ /* 0x000fc20000010000 */
[----:B------:R-:W-:Y:S01]  /*3d30*/  F2FP.SATFINITE.E4M3.F32.PACK_AB_MERGE_C R54, R55, R54, RZ ;  /* 0x000000363736723e */ /* 0x000fe200048070ff */
[----:B------:R-:W1:Y:S01]  /*3d40*/  MUFU.EX2 R45, R45 ;  /* 0x0000002d002d7308 */ /* 0x000e620000000800 */
[----:B---3--:R-:W-:-:S01]  /*3d50*/  FADD.FTZ R3, R41, R46 ;  /* 0x0000002e29037221 */ /* 0x008fc20000010000 */
[----:B------:R-:W-:Y:S01]  /*3d60*/  FADD.FTZ R55, R55, R10 ;  /* 0x0000000a37377221 */ /* 0x000fe20000010000 */
[----:B------:R-:W-:Y:S01]  /*3d70*/  F2FP.SATFINITE.E4M3.F32.PACK_AB_MERGE_C R227, R20, R15, R54 ;  /* 0x0000000f14e3723e */ /* 0x000fe20004807036 */
[----:B------:R-:W-:Y:S02]  /*3d80*/  IMAD.MOV.U32 R54, RZ, RZ, R151 ;  /* 0x000000ffff367224 */ /* 0x000fe400078e0097 */
[----:B------:R-:W-:-:S01]  /*3d90*/  FADD.FTZ R10, R24, R55 ;  /* 0x00000037180a7221 */ /* 0x000fc20000010000 */
[----:B------:R-:W-:Y:S01]  /*3da0*/  IMAD.MOV.U32 R55, RZ, RZ, R151 ;  /* 0x000000ffff377224 */ /* 0x000fe200078e0097 */
[----:B------:R-:W3:Y:S01]  /*3db0*/  MUFU.EX2 R48, R48 ;  /* 0x0000003000307308 */ /* 0x000ee20000000800 */
[----:B--2---:R-:W-:-:S01]  /*3dc0*/  FADD.FTZ R46, R44, R3 ;  /* 0x000000032c2e7221 */ /* 0x004fc20000010000 */
[----:B------:R-:W-:Y:S01]  /*3dd0*/  FADD.FTZ R7, R29, R10 ;  /* 0x0000000a1d077221 */ /* 0x000fe20000010000 */
[----:B------:R-:W-:-:S02]  /*3de0*/  IMAD.MOV.U32 R43, RZ, RZ, R151 ;  /* 0x000000ffff2b7224 */ /* 0x000fc400078e0097 */
[--C-:B------:R-:W-:Y:S02]  /*3df0*/  IMAD.MOV.U32 R33, RZ, RZ, R151.reuse ;  /* 0x000000ffff217224 */ /* 0x100fe400078e0097 */
        /* <DEDUP_REMOVED lines=8> */
[----:B---3--:R-:W-:-:S01]  /*3e80*/  FADD.FTZ R46, R48, R3 ;  /* 0x00000003302e7221 */ /* 0x008fc20000010000 */
[--C-:B------:R-:W-:Y:S02]  /*3e90*/  IMAD.MOV.U32 R41, RZ, RZ, R151.reuse ;  /* 0x000000ffff297224 */ /* 0x100fe400078e0097 */
[----:B------:R-:W-:-:S04]  /*3ea0*/  IMAD.MOV.U32 R40, RZ, RZ, R151 ;  /* 0x000000ffff287224 */ /* 0x000fc800078e0097 */
[----:B------:R-:W3:Y:S01]  /*3eb0*/  MUFU.EX2 R53, R53 ;  /* 0x0000003500357308 */ /* 0x000ee20000000800 */
[----:B--2---:R-:W-:-:S01]  /*3ec0*/  FADD.FTZ R3, R49, R46 ;  /* 0x0000002e31037221 */ /* 0x004fc20000010000 */
[----:B------:R-:W-:-:S06]  /*3ed0*/  IMAD.MOV.U32 R46, RZ, RZ, R151 ;  /* 0x000000ffff2e7224 */ /* 0x000fcc00078e0097 */
        /* <DEDUP_REMOVED lines=10> */
[--C-:B------:R-:W-:Y:S02]  /*3f80*/  IMAD.MOV.U32 R49, RZ, RZ, R151.reuse ;  /* 0x000000ffff317224 */ /* 0x100fe400078e0097 */
[----:B------:R-:W-:-:S04]  /*3f90*/  IMAD.MOV.U32 R48, RZ, RZ, R151 ;  /* 0x000000ffff307224 */ /* 0x000fc800078e0097 */
[----:B------:R-:W2:Y:S01]  /*3fa0*/  MUFU.EX2 R61, R61 ;  /* 0x0000003d003d7308 */ /* 0x000ea20000000800 */
[----:B-1----:R-:W-:-:S01]  /*3fb0*/  FADD.FTZ R3, R57, R6 ;  /* 0x0000000639037221 */ /* 0x002fc20000010000 */
[----:B------:R-:W-:Y:S01]  /*3fc0*/  FADD.FTZ R6, R62, R7 ;  /* 0x000000073e067221 */ /* 0x000fe20000010000 */
[----:B------:R-:W-:-:S03]  /*3fd0*/  F2FP.SATFINITE.E4M3.F32.PACK_AB_MERGE_C R62, R63, R62, RZ ;  /* 0x0000003e3f3e723e */ /* 0x000fc600048070ff */
[----:B------:R-:W-:Y:S01]  /*3fe0*/  FADD.FTZ R6, R63, R6 ;  /* 0x000000063f067221 */ /* 0x000fe20000010000 */
[----:B------:R-:W-:Y:S01]  /*3ff0*/  F2FP.SATFINITE.E4M3.F32.PACK_AB_MERGE_C R221, R29, R24, R62 ;  /* 0x000000181ddd723e */ /* 0x000fe2000480703e */
[----:B------:R-:W1:Y:S01]  /*4000*/  MUFU.EX2 R64, R64 ;  /* 0x0000004000407308 */ /* 0x000e620000000800 */
[----:B---3--:R-:W-:-:S01]  /*4010*/  FADD.FTZ R4, R60, R3 ;  /* 0x000000033c047221 */ /* 0x008fc20000010000 */
[----:B------:R-:W-:Y:S01]  /*4020*/  FADD.FTZ R3, R25, R6 ;  /* 0x0000000619037221 */ /* 0x000fe20000010000 */
[--C-:B------:R-:W-:Y:S02]  /*4030*/  IMAD.MOV.U32 R63, RZ, RZ, R151.reuse ;  /* 0x000000ffff3f7224 */ /* 0x100fe400078e0097 */
[----:B------:R-:W-:Y:S02]  /*4040*/  IMAD.MOV.U32 R62, RZ, RZ, R151 ;  /* 0x000000ffff3e7224 */ /* 0x000fe400078e0097 */
[----:B------:R-:W-:-:S01]  /*4050*/  FADD.FTZ R5, R30, R3 ;  /* 0x000000031e057221 */ /* 0x000fc20000010000 */
[----:B------:R-:W-:Y:S01]  /*4060*/  IMAD.MOV.U32 R29, RZ, RZ, R151 ;  /* 0x000000ffff1d7224 */ /* 0x000fe200078e0097 */
[----:B------:R-:W3:Y:S01]  /*4070*/  MUFU.EX2 R65, R65 ;  /* 0x0000004100417308 */ /* 0x000ee20000000800 */
[C---:B--2---:R-:W-:Y:S01]  /*4080*/  F2FP.SATFINITE.E4M3.F32.PACK_AB_MERGE_C R60, R61.reuse, R60, RZ ;  /* 0x0000003c3d3c723e */ /* 0x044fe200048070ff */
[----:B------:R-:W-:Y:S01]  /*4090*/  FADD.FTZ R61, R61, R4 ;  /* 0x000000043d3d7221 */ /* 0x000fe20000010000 */
[----:B------:R-:W-:-:S01]  /*40a0*/  FADD.FTZ R6, R70, R5 ;  /* 0x0000000546067221 */ /* 0x000fc20000010000 */
[----:B------:R-:W-:Y:S01]  /*40b0*/  F2FP.SATFINITE.E4M3.F32.PACK_AB_MERGE_C R70, R71, R70, RZ ;  /* 0x000000464746723e */ /* 0x000fe200048070ff */
[----:B------:R-:W-:Y:S01]  /*40c0*/  IMAD.MOV.U32 R24, RZ, RZ, R151 ;  /* 0x000000ffff187224 */ /* 0x000fe200078e0097 */
[----:B------:R-:W-:Y:S01]  /*40d0*/  F2FP.SATFINITE.E4M3.F32.PACK_AB_MERGE_C R220, R57, R56, R60 ;  /* 0x0000003839dc723e */ /* 0x000fe2000480703c */
[----:B------:R-:W-:-:S01]  /*40e0*/  FADD.FTZ R71, R71, R6 ;  /* 0x0000000647477221 */ /* 0x000fc20000010000 */
[----:B------:R-:W2:Y:S01]  /*40f0*/  MUFU.EX2 R68, R68 ;  /* 0x0000004400447308 */ /* 0x000ea20000000800 */
[----:B-1----:R-:W-:-:S01]  /*4100*/  FADD.FTZ R4, R64, R61 ;  /* 0x0000003d40047221 */ /* 0x002fc20000010000 */
[----:B------:R-:W-:Y:S01]  /*4110*/  F2FP.SATFINITE.E4M3.F32.PACK_AB_MERGE_C R223, R30, R25, R70 ;  /* 0x000000191edf723e */ /* 0x000fe20004807046 */
[----:B------:R-:W-:-:S02]  /*4120*/  IMAD.MOV.U32 R70, RZ, RZ, R151 ;  /* 0x000000ffff467224 */ /* 0x000fc400078e0097 */
[--C-:B------:R-:W-:Y:S02]  /*4130*/  IMAD.MOV.U32 R61, RZ, RZ, R151.reuse ;  /* 0x000000ffff3d7224 */ /* 0x100fe400078e0097 */
        /* <DEDUP_REMOVED lines=8> */
[----:B------:R-:W-:Y:S01]  /*41c0*/  F2FP.SATFINITE.E4M3.F32.PACK_AB_MERGE_C R3, R79, R78, RZ ;  /* 0x0000004e4f03723e */ /* 0x000fe200048070ff */
[----:B------:R-:W-:-:S05]  /*41d0*/  IMAD.MOV.U32 R25, RZ, RZ, R151 ;  /* 0x000000ffff197224 */ /* 0x000fca00078e0097 */
[----:B------:R-:W2:Y:S01]  /*41e0*/  MUFU.EX2 R72, R72 ;  /* 0x0000004800487308 */ /* 0x000ea20000000800 */
[C---:B-1----:R-:W-:Y:S01]  /*41f0*/  F2FP.SATFINITE.E4M3.F32.PACK_AB_MERGE_C R68, R69.reuse, R68, RZ ;  /* 0x000000444544723e */ /* 0x042fe200048070ff */
[----:B------:R-:W-:-:S03]  /*4200*/  FADD.FTZ R69, R69, R4 ;  /* 0x0000000445457221 */ /* 0x000fc60000010000 */
[----:B------:R-:W-:Y:S01]  /*4210*/  F2FP.SATFINITE.E4M3.F32.PACK_AB_MERGE_C R222, R65, R64, R68 ;  /* 0x0000004041de723e */ /* 0x000fe20004807044 */
[----:B------:R-:W-:Y:S02]  /*4220*/  IMAD.MOV.U32 R68, RZ, RZ, R151 ;  /* 0x000000ffff447224 */ /* 0x000fe400078e0097 */
[----:B------:R-:W1:Y:S01]  /*4230*/  MUFU.EX2 R75, R75 ;  /* 0x0000004b004b7308 */ /* 0x000e620000000800 */
[----:B---3--:R-:W-:-:S01]  /*4240*/  FADD.FTZ R6, R74, R71 ;  /* 0x000000474a067221 */ /* 0x008fc20000010000 */
[--C-:B------:R-:W-:Y:S02]  /*4250*/  IMAD.MOV.U32 R71, RZ, RZ, R151.reuse ;  /* 0x000000ffff477224 */ /* 0x100fe400078e0097 */
[--C-:B------:R-:W-:Y:S02]  /*4260*/  IMAD.MOV.U32 R65, RZ, RZ, R151.reuse ;  /* 0x000000ffff417224 */ /* 0x100fe400078e0097 */
[----:B------:R-:W-:Y:S02]  /*4270*/  IMAD.MOV.U32 R64, RZ, RZ, R151 ;  /* 0x000000ffff407224 */ /* 0x000fe400078e0097 */
[----:B------:R-:W3:Y:S01]  /*4280*/  MUFU.EX2 R73, R73 ;  /* 0x0000004900497308 */ /* 0x000ee20000000800 */
[----:B--2---:R-:W-:-:S01]  /*4290*/  FADD.FTZ R4, R72, R69 ;  /* 0x0000004548047221 */ /* 0x004fc20000010000 */
[----:B------:R-:W-:-:S06]  /*42a0*/  IMAD.MOV.U32 R69, RZ, RZ, R151 ;  /* 0x000000ffff457224 */ /* 0x000fcc00078e0097 */
[----:B------:R-:W2:Y:S01]  /*42b0*/  MUFU.EX2 R76, R76 ;  /* 0x0000004c004c7308 */ /* 0x000ea20000000800 */
[C---:B-1----:R-:W-:Y:S01]  /*42c0*/  F2FP.SATFINITE.E4M3.F32.PACK_AB_MERGE_C R217, R75.reuse, R74, R3 ;  /* 0x0000004a4bd9723e */ /* 0x042fe20004807003 */
[----:B------:R-:W-:Y:S01]  /*42d0*/  FADD.FTZ R75, R75, R6 ;  /* 0x000000064b4b7221 */ /* 0x000fe20000010000 */
[----:B------:R-:W-:-:S03]  /*42e0*/  IMAD.MOV.U32 R74, RZ, RZ, R151 ;  /* 0x000000ffff4a7224 */ /* 0x000fc600078e0097 */
[----:B------:R-:W-:Y:S01]  /*42f0*/  FADD.FTZ R78, R78, R75 ;  /* 0x0000004b4e4e7221 */ /* 0x000fe20000010000 */
[----:B------:R-:W-:Y:S01]  /*4300*/  IMAD.MOV.U32 R75, RZ, RZ, R151 ;  /* 0x000000ffff4b7224 */ /* 0x000fe200078e0097 */
[----:B------:R-:W1:Y:S01]  /*4310*/  MUFU.EX2 R77, R77 ;  /* 0x0000004d004d7308 */ /* 0x000e620000000800 */
[----:B---3--:R-:W-:-:S01]  /*4320*/  FADD.FTZ R3, R73, R4 ;  /* 0x0000000449037221 */ /* 0x008fc20000010000 */
[----:B------:R-:W-:Y:S01]  /*4330*/  FADD.FTZ R79, R79, R78 ;  /* 0x0000004e4f4f7221 */ /* 0x000fe20000010000 */
[----:B------:R-:W-:-:S05]  /*4340*/  IMAD.MOV.U32 R78, RZ, RZ, R151 ;  /* 0x000000ffff4e7224 */ /* 0x000fca00078e0097 */
[----:B------:R-:W3:Y:S01]  /*4350*/  MUFU.EX2 R26, R26 ;  /* 0x0000001a001a7308 */ /* 0x000ee20000000800 */
[----:B--2---:R-:W-:-:S07]  /*4360*/  FADD.FTZ R4, R76, R3 ;  /* 0x000000034c047221 */ /* 0x004fce0000010000 */
[----:B------:R-:W-:Y:S01]  /*4370*/  MUFU.EX2 R27, R27 ;  /* 0x0000001b001b7308 */ /* 0x000fe20000000800 */
[C---:B-1----:R-:W-:Y:S01]  /*4380*/  F2FP.SATFINITE.E4M3.F32.PACK_AB_MERGE_C R76, R77.reuse, R76, RZ ;  /* 0x0000004c4d4c723e */ /* 0x042fe200048070ff */
[----:B------:R-:W-:-:S03]  /*4390*/  FADD.FTZ R77, R77, R4 ;  /* 0x000000044d4d7221 */ /* 0x000fc60000010000 */
[----:B------:R-:W-:Y:S01]  /*43a0*/  F2FP.SATFINITE.E4M3.F32.PACK_AB_MERGE_C R216, R73, R72, R76 ;  /* 0x0000004849d8723e */ /* 0x000fe2000480704c */
[----:B------:R-:W-:Y:S02]  /*43b0*/  IMAD.MOV.U32 R76, RZ, RZ, R151 ;  /* 0x000000ffff4c7224 */ /* 0x000fe400078e0097 */
[----:B------:R1:W2:Y:S01]  /*43c0*/  MUFU.EX2 R28, R87 ;  /* 0x00000057001c7308 */ /* 0x0002a20000000800 */
[----:B---3--:R-:W-:-:S01]  /*43d0*/  FADD.FTZ R6, R26, R79 ;  /* 0x0000004f1a067221 */ /* 0x008fc20000010000 */
[--C-:B------:R-:W-:Y:S02]  /*43e0*/  IMAD.MOV.U32 R79, RZ, RZ, R151.reuse ;  /* 0x000000ffff4f7224 */ /* 0x100fe400078e0097 */
[--C-:B------:R-:W-:Y:S02]  /*43f0*/  IMAD.MOV.U32 R73, RZ, RZ, R151.reuse ;  /* 0x000000ffff497224 */ /* 0x100fe400078e0097 */
[--C-:B------:R-:W-:Y:S02]  /*4400*/  IMAD.MOV.U32 R72, RZ, RZ, R151.reuse ;  /* 0x000000ffff487224 */ /* 0x100fe400078e0097 */
[----:B------:R-:W3:Y:S01]  /*4410*/  MUFU.EX2 R80, R80 ;  /* 0x0000005000507308 */ /* 0x000ee20000000800 */
[----:B-1----:R-:W-:-:S07]  /*4420*/  IMAD.MOV.U32 R87, RZ, RZ, R151 ;  /* 0x000000ffff577224 */ /* 0x002fce00078e0097 */
[----:B------:R-:W1:Y:S01]  /*4430*/  MUFU.EX2 R31, R31 ;  /* 0x0000001f001f7308 */ /* 0x000e620000000800 */
[----:B--2---:R-:W-:-:S07]  /*4440*/  F2FP.SATFINITE.E4M3.F32.PACK_AB_MERGE_C R3, R28, R27, RZ ;  /* 0x0000001b1c03723e */ /* 0x004fce00048070ff */
[----:B------:R-:W2:Y:S01]  /*4450*/  MUFU.EX2 R81, R81 ;  /* 0x0000005100517308 */ /* 0x000ea20000000800 */
[----:B---3--:R-:W-:-:S01]  /*4460*/  FADD.FTZ R4, R80, R77 ;  /* 0x0000004d50047221 */ /* 0x008fc20000010000 */
[----:B------:R-:W-:-:S06]  /*4470*/  IMAD.MOV.U32 R77, RZ, RZ, R151 ;  /* 0x000000ffff4d7224 */ /* 0x000fcc00078e0097 */
[----:B------:R-:W3:Y:S01]  /*4480*/  MUFU.EX2 R84, R84 ;  /* 0x0000005400547308 */ /* 0x000ee20000000800 */
[C---:B-1----:R-:W-:Y:S01]  /*4490*/  F2FP.SATFINITE.E4M3.F32.PACK_AB_MERGE_C R219, R31.reuse, R26, R3 ;  /* 0x0000001a1fdb723e */ /* 0x042fe20004807003 */
[----:B------:R-:W-:Y:S01]  /*44a0*/  FADD.FTZ R6, R31, R6 ;  /* 0x000000061f067221 */ /* 0x000fe20000010000 */
[--C-:B------:R-:W-:Y:S02]  /*44b0*/  IMAD.MOV.U32 R31, RZ, RZ, R151.reuse ;  /* 0x000000ffff1f7224 */ /* 0x100fe400078e0097 */
[----:B------:R-:W-:Y:S02]  /*44c0*/  IMAD.MOV.U32 R26, RZ, RZ, R151 ;  /* 0x000000ffff1a7224 */ /* 0x000fe400078e0097 */
[----:B------:R-:W-:-:S01]  /*44d0*/  FADD.FTZ R27, R27, R6 ;  /* 0x000000061b1b7221 */ /* 0x000fc20000010000 */
[----:B------:R1:W4:Y:S01]  /*44e0*/  MUFU.EX2 R5, R42 ;  /* 0x0000002a00057308 */ /* 0x0003220000000800 */
[----:B--2---:R-:W-:-:S04]  /*44f0*/  FADD.FTZ R3, R81, R4 ;  /* 0x0000000451037221 */ /* 0x004fc80000010000 */
[----:B---3--:R-:W-:Y:S01]  /*4500*/  FADD.FTZ R4, R84, R3 ;  /* 0x0000000354047221 */ /* 0x008fe20000010000 */
[----:B------:R-:W-:-:S01]  /*4510*/  FADD.FTZ R3, R28, R27 ;  /* 0x0000001b1c037221 */ /* 0x000fc20000010000 */
[--C-:B-1----:R-:W-:Y:S02]  /*4520*/  IMAD.MOV.U32 R42, RZ, RZ, R151.reuse ;  /* 0x000000ffff2a7224 */ /* 0x102fe400078e0097 */
[--C-:B------:R-:W-:Y:S02]  /*4530*/  IMAD.MOV.U32 R28, RZ, RZ, R151.reuse ;  /* 0x000000ffff1c7224 */ /* 0x100fe400078e0097 */
[--C-:B------:R-:W-:Y:S01]  /*4540*/  IMAD.MOV.U32 R27, RZ, RZ, R151.reuse ;  /* 0x000000ffff1b7224 */ /* 0x100fe200078e0097 */
[C---:B----4-:R-:W-:Y:S01]  /*4550*/  F2FP.SATFINITE.E4M3.F32.PACK_AB_MERGE_C R7, R5.reuse, R84, RZ ;  /* 0x000000540507723e */ /* 0x050fe200048070ff */
[----:B------:R-:W-:Y:S01]  /*4560*/  FADD.FTZ R4, R5, R4 ;  /* 0x0000000405047221 */ /* 0x000fe20000010000 */
[----:B------:R-:W-:Y:S02]  /*4570*/  IMAD.MOV.U32 R84, RZ, RZ, R151 ;  /* 0x000000ffff547224 */ /* 0x000fe400078e0097 */
[----:B------:R-:W-:Y:S01]  /*4580*/  F2FP.SATFINITE.E4M3.F32.PACK_AB_MERGE_C R218, R81, R80, R7 ;  /* 0x0000005051da723e */ /* 0x000fe20004807007 */
[----:B------:R-:W-:-:S02]  /*4590*/  IMAD.MOV.U32 R81, RZ, RZ, R151 ;  /* 0x000000ffff517224 */ /* 0x000fc400078e0097 */
        /* <DEDUP_REMOVED lines=68> */
[----:B------:R-:W-:Y:S01]  /*49e0*/  UMOV UR6, UR45 ;  /* 0x0000002d00067c82 */ /* 0x000fe20008000000 */
[----:B------:R-:W-:Y:S01]  /*49f0*/  UMOV UR45, UR36 ;  /* 0x00000024002d7c82 */ /* 0x000fe20008000000 */
[----:B------:R-:W-:Y:S01]  /*4a00*/  ULDC UR58, c[0x0][0x2e0] ;  /* 0x0000b800003a7ab9 */ /* 0x000fe20000000800 */
[----:B------:R-:W-:Y:S01]  /*4a10*/  ULDC UR55, c[0x0][0x288] ;  /* 0x0000a20000377ab9 */ /* 0x000fe20000000800 */
[----:B------:R-:W-:Y:S01]  /*4a20*/  ULDC UR59, c[0x0][0x404] ;  /* 0x00010100003b7ab9 */ /* 0x000fe20000000800 */
[----:B------:R-:W-:-:S05]  /*4a30*/  ULDC.64 UR40, c[0x0][0x3f8] ;  /* 0x0000fe0000287ab9 */ /* 0x000fca0000000a00 */
.L_x_1861:
[----:B------:R-:W-:Y:S01]  /*4a40*/  ISETP.NE.AND P3, PT, RZ, UR52, PT ;  /* 0x00000034ff007c0c */ /* 0x000fe2000bf65270 */
[----:B------:R-:W-:-:S04]  /*4a50*/  UISETP.NE.AND UP0, UPT, UR37, 0x1, UPT ;  /* 0x000000012500788c */ /* 0x000fc8000bf05270 */
[----:B------:R-:W-:-:S04]  /*4a60*/  USEL UR36, URZ, 0x1, UP0 ;  /* 0x000000013f247887 */ /* 0x000fc80008000000 */
[----:B------:R-:W-:-:S04]  /*4a70*/  ULOP3.LUT UR36, UR45, UR36, URZ, 0x3c, !UPT ;  /* 0x000000242d247292 */ /* 0x000fc8000f8e3c3f */
[----:B------:R-:W-:Y:S08]  /*4a80*/  @P3 BRA `(.L_x_1852) ;  /* 0x0000000000383947 */ /* 0x000ff00003800000 */
[----:B------:R-:W-:Y:S05]  /*4a90*/  @!P0 BRA `(.L_x_1853) ;  /* 0x0000000000048947 */ /* 0x000fea0003800000 */
[----:B------:R-:W-:Y:S01]  /*4aa0*/  BPT.TRAP 0x1 ;  /* 0x000000040000795c */ /* 0x000fe20000300000 */
.L_x_1853:
        /* <DEDUP_REMOVED lines=9> */
.L_x_1854:
[----:B--2---:R-:W-:Y:S05]  /*4b40*/  @P2 BRA `(.L_x_1852) ;  /* 0x0000000000082947 */ /* 0x004fea0003800000 */
[----:B------:R-:W2:Y:S02]  /*4b50*/  SYNCS.PHASECHK.TRANS64.TRYWAIT P2, [UR7+0x38830], R0 ;  /* 0x03883000ff0075a7 */ /* 0x000ea40008040147 */
[----:B--2---:R-:W-:Y:S05]  /*4b60*/  @!P2 BRA `(.L_x_1855) ;  /* 0x000000c00040a947 */ /* 0x004fea0003800000 */
.L_x_1852:
[----:B------:R-:W3:Y:S01]  /*4b70*/  S2R R2, SR_TID.X ;  /* 0x0000000000027919 */ /* 0x000ee20000002100 */
        /* <DEDUP_REMOVED lines=11> */
[----:B------:R-:W-:Y:S02]  /*4c30*/  UMOV UR48, UR4 ;  /* 0x0000000400307c82 */ /* 0x000fe40008000000 */
[----:B------:R-:W-:Y:S02]  /*4c40*/  UIADD3 UR30, UR34, 0x2, URZ ;  /* 0x00000002221e7890 */ /* 0x000fe4000fffe03f */
[----:B------:R-:W-:Y:S02]  /*4c50*/  UIADD3 UR26, UR34, 0x4, URZ ;  /* 0x00000004221a7890 */ /* 0x000fe4000fffe03f */
[----:B------:R-:W-:Y:S02]  /*4c60*/  UIADD3 UR22, UR34, 0x6, URZ ;  /* 0x0000000622167890 */ /* 0x000fe4000fffe03f */
[----:B------:R-:W-:-:S02]  /*4c70*/  UIADD3 UR18, UR34, 0x400, URZ ;  /* 0x0000040022127890 */ /* 0x000fc4000fffe03f */
[----:B------:R-:W-:Y:S02]  /*4c80*/  UIADD3 UR14, UR34, 0x402, URZ ;  /* 0x00000402220e7890 */ /* 0x000fe4000fffe03f */
[----:B------:R-:W-:Y:S02]  /*4c90*/  UIADD3 UR10, UR34, 0x404, URZ ;  /* 0x00000404220a7890 */ /* 0x000fe4000fffe03f */
[----:B------:R-:W-:Y:S01]  /*4ca0*/  UIADD3 UR50, UR34, 0x406, URZ ;  /* 0x0000040622327890 */ /* 0x000fe2000fffe03f */
[----:B------:R-:W-:Y:S01]  /*4cb0*/  UMOV UR49, UR5 ;  /* 0x0000000500317c82 */ /* 0x000fe20008000000 */
[----:B---3--:R-:W-:Y:S01]  /*4cc0*/  SHF.R.U32.HI R2, RZ, 0x7, R2 ;  /* 0x00000007ff027819 */ /* 0x008fe20000011602 */
[----:B------:R-:W-:-:S04]  /*4cd0*/  UMOV UR51, 0x40000040 ;  /* 0x4000004000337882 */ /* 0x000fc80000000000 */
[----:B-12---:R-:W-:-:S05]  /*4ce0*/  VIADD R0, R2, 0x8 ;  /* 0x0000000802007836 */ /* 0x006fca0000000000 */
[----:B------:R1:W-:Y:S06]  /*4cf0*/  BAR.SYNC.DEFER_BLOCKING R0, 0x100 ;  /* 0x000400000000751d */ /* 0x0003ec0000010000 */
        /* <DEDUP_REMOVED lines=27> */
.L_x_1857:
[----:B------:R-:W-:Y:S01]  /*4eb0*/  ULEA UR10, UR37, UR38, 0x3 ;  /* 0x00000026250a7291 */ /* 0x000fe2000f8e183f */
[----:B------:R-:W-:-:S05]  /*4ec0*/  IMAD.U32 R0, RZ, RZ, UR45 ;  /* 0x0000002dff007e24 */ /* 0x000fca000f8e00ff */
[----:B------:R-:W-:-:S04]  /*4ed0*/  SHF.L.U32 R0, R0, 0x1f, RZ ;  /* 0x0000001f00007819 */ /* 0x000fc800000006ff */
[----:B------:R1:W2:Y:S01]  /*4ee0*/  SYNCS.PHASECHK.TRANS64.TRYWAIT P2, [UR10+0x38850], R0 ;  /* 0x03885000ff0075a7 */ /* 0x0002a2000804014a */
[----:B------:R-:W-:Y:S05]  /*4ef0*/  @!P0 BRA `(.L_x_1858) ;  /* 0x0000000000048947 */ /* 0x000fea0003800000 */
[----:B------:R-:W-:Y:S01]  /*4f00*/  BPT.TRAP 0x1 ;  /* 0x000000040000795c */ /* 0x000fe20000300000 */
.L_x_1858:
[----:B--2---:R-:W-:Y:S05]  /*4f10*/  @P2 BRA `(.L_x_1856) ;  /* 0x0000000000082947 */ /* 0x004fea0003800000 */
[----:B------:R-:W2:Y:S02]  /*4f20*/  SYNCS.PHASECHK.TRANS64.TRYWAIT P2, [UR10+0x38850], R0 ;  /* 0x03885000ff0075a7 */ /* 0x000ea4000804014a */
[----:B--2---:R-:W-:Y:S05]  /*4f30*/  @!P2 BRA `(.L_x_1859) ;  /* 0x000000bc0064a947 */ /* 0x004fea0003800000 */
.L_x_1856:
[----:B------:R-:W-:Y:S01]  /*4f40*/  UIADD3 UR10, UR38, 0x400, URZ ;  /* 0x00000400260a7890 */ /* 0x000fe2000fffe03f */
[----:B------:R-:W-:Y:S01]  /*4f50*/  WARPGROUP.ARRIVE ;  /* 0x00000000000079c5 */ /* 0x000fe20000000000 */
[----:B------:R-:W-:Y:S01]  /*4f60*/  UMOV UR11, 0x40000040 ;  /* 0x40000040000b7882 */ /* 0x000fe20000000000 */
[----:B------:R-:W-:Y:S01]  /*4f70*/  UISETP.NE.U32.AND UP0, UPT, UR40, URZ, UPT ;  /* 0x0000003f2800728c */ /* 0x000fe2000bf05070 */
[----:B--2---:R-:W-:Y:S01]  /*4f80*/  IMAD.MOV.U32 R7, RZ, RZ, -0x2 ;  /* 0xfffffffeff077424 */ /* 0x004fe200078e00ff */
[----:B------:R-:W-:Y:S02]  /*4f90*/  USHF.R.U32.HI UR10, URZ, 0x4, UR10 ;  /* 0x000000043f0a7899 */ /* 0x000fe4000801160a */
[----:B------:R-:W2:Y:S01]  /*4fa0*/  S2R R235, SR_TID.X ;  /* 0x0000000000eb7919 */ /* 0x000ea20000002100 */
[----:B------:R-:W-:Y:S02]  /*4fb0*/  UISETP.NE.AND.EX UP0, UPT, UR41, URZ, UPT, UP0 ;  /* 0x0000003f2900728c */ /* 0x000fe4000bf05300 */
[----:B------:R-:W-:-:S04]  /*4fc0*/  ULOP3.LUT UR10, UR10, 0x3fff, URZ, 0xc0, !UPT ;  /* 0x00003fff0a0a7892 */ /* 0x000fc8000f8ec03f */
[----:B------:R-:W-:-:S04]  /*4fd0*/  ULOP3.LUT UR10, UR10, 0x10000, URZ, 0xfc, !UPT ;  /* 0x000100000a0a7892 */ /* 0x000fc8000f8efc3f */
[----:B------:R-:W-:-:S07]  /*4fe0*/  ULEA UR14, UR37, UR10, 0xb ;  /* 0x0000000a250e7291 */ /* 0x000fce000f8e583f */
[----:B------:R-:W-:Y:S02]  /*4ff0*/  UMOV UR10, UR14 ;  /* 0x0000000e000a7c82 */ /* 0x000fe40008000000 */
[----:B------:R-:W-:Y:S01]  /*5000*/  QGMMA.64x256x32.F32.E4M3.E4M3 R24, R228, gdesc[UR8], R24, gsb0 ;  /* 0x03e00008e4187df3 */ /* 0x000fe20008000818 */
[----:B------:R-:W-:Y:S01]  /*5010*/  UMOV UR10, 0xffffff80 ;  /* 0xffffff80000a7882 */ /* 0x000fe20000000000 */
[----:B------:R-:W-:Y:S02]  /*5020*/  USEL UR11, UR59, 0x1, UP0 ;  /* 0x000000013b0b7887 */ /* 0x000fe40008000000 */
[----:B------:R-:W-:-:S04]  /*5030*/  UIMAD UR10, UR6, UR10, 0x1 ;  /* 0x00000001060a74a4 */ /* 0x000fc8000f8e020a */
[----:B------:R-:W-:-:S04]  /*5040*/  UIADD3 UR10, UR42, UR10, URZ ;  /* 0x0000000a2a0a7290 */ /* 0x000fc8000fffe03f */
[----:B------:R-:W-:Y:S01]  /*5050*/  UIMAD UR10, UR11, UR58, UR10 ;  /* 0x0000003a0b0a72a4 */ /* 0x000fe2000f8e020a */
[----:B--2---:R-:W-:Y:S02]  /*5060*/  SHF.R.U32.HI R235, RZ, 0x7, R235 ;  /* 0x00000007ffeb7819 */ /* 0x004fe400000116eb */
[----:B------:R-:W-:Y:S01]  /*5070*/  UMOV UR11, 0x40000040 ;  /* 0x40000040000b7882 */ /* 0x000fe20000000000 */
[----:B------:R-:W-:-:S06]  /*5080*/  UIADD3 UR10, UR10, -UR55, URZ ;  /* 0x800000370a0a7290 */ /* 0x000fcc000fffe03f */
[----:B-1----:R-:W-:Y:S01]  /*5090*/  IMAD R0, R22, R7, UR10 ;  /* 0x0000000a16007e24 */ /* 0x002fe2000f8e0207 */
[----:B------:R-:W-:-:S03]  /*50a0*/  UIADD3 UR10, UR14, 0x2, URZ ;  /* 0x000000020e0a7890 */ /* 0x000fc6000fffe03f */
[----:B------:R-:W-:-:S05]  /*50b0*/  IMAD.IADD R0, R23, 0x1, R0 ;  /* 0x0000000117007824 */ /* 0x000fca00078e0200 */
[C---:B------:R-:W-:Y:S02]  /*50c0*/  ISETP.GT.AND P2, PT, R0.reuse, RZ, PT ;  /* 0x000000ff0000720c */ /* 0x040fe40003f44270 */
[----:B------:R-:W-:Y:S02]  /*50d0*/  ISETP.GT.AND P3, PT, R0, 0x1, PT ;  /* 0x000000010000780c */ /* 0x000fe40003f64270 */
[----:B------:R-:W-:Y:S02]  /*50e0*/  FSEL R152, R152, -INF , P2 ;  /* 0xff80000098987808 */ /* 0x000fe40001000000 */
[----:B------:R-:W-:Y:S02]  /*50f0*/  ISETP.GT.AND P2, PT, R0, 0x8, PT ;  /* 0x000000080000780c */ /* 0x000fe40003f44270 */
[----:B------:R-:W-:Y:S02]  /*5100*/  FSEL R153, R153, -INF , P3 ;  /* 0xff80000099997808 */ /* 0x000fe40001800000 */
[----:B------:R-:W-:-:S02]  /*5110*/  FMNMX.FTZ R2, R152, R5, !PT ;  /* 0x0000000598027209 */ /* 0x000fc40007810000 */
[----:B------:R-:W-:Y:S02]  /*5120*/  ISETP.GT.AND P3, PT, R0, 0x9, PT ;  /* 0x000000090000780c */ /* 0x000fe40003f64270 */
[----:B------:R-:W-:Y:S02]  /*5130*/  FSEL R156, R156, -INF , P2 ;  /* 0xff8000009c9c7808 */ /* 0x000fe40001000000 */
[----:B------:R-:W-:Y:S02]  /*5140*/  FMNMX.FTZ R7, R153, R2, !PT ;  /* 0x0000000299077209 */ /* 0x000fe40007810000 */
        /* <DEDUP_REMOVED lines=81> */
[C---:B------:R-:W-:Y:S01]  /*5660*/  ISETP.GT.AND P3, PT, R0.reuse, 0x79, PT ;  /* 0x000000790000780c */ /* 0x040fe20003f64270 */
[----:B------:R-:W-:Y:S01]  /*5670*/  VIADD R0, R0, 0x8 ;  /* 0x0000000800007836 */ /* 0x000fe20000000000 */
[----:B------:R-:W-:Y:S02]  /*5680*/  FSEL R212, R212, -INF , P2 ;  /* 0xff800000d4d47808 */ /* 0x000fe40001000000 */
[----:B------:R-:W-:Y:S02]  /*5690*/  FMNMX.FTZ R7, R209, R2, !PT ;  /* 0x00000002d1077209 */ /* 0x000fe40007810000 */
[----:B------:R-:W-:Y:S02]  /*56a0*/  FSEL R8, R213, -INF , P3 ;  /* 0xff800000d5087808 */ /* 0x000fe40001800000 */
[----:B------:R-:W-:Y:S02]  /*56b0*/  FMNMX.FTZ R7, R212, R7, !PT ;  /* 0x00000007d4077209 */ /* 0x000fe40007810000 */
[----:B------:R-:W-:-:S02]  /*56c0*/  ISETP.GT.AND P3, PT, R0, RZ, PT ;  /* 0x000000ff0000720c */ /* 0x000fc40003f64270 */
[----:B------:R-:W-:Y:S02]  /*56d0*/  FMNMX.FTZ R10, R8, R7, !PT ;  /* 0x00000007080a7209 */ /* 0x000fe40007810000 */
[----:B------:R-:W-:Y:S02]  /*56e0*/  ISETP.GT.AND P4, PT, R0, 0x1, PT ;  /* 0x000000010000780c */ /* 0x000fe40003f84270 */
[----:B------:R-:W-:Y:S01]  /*56f0*/  FSEL R13, R154, -INF , P3 ;  /* 0xff8000009a0d7808 */ /* 0x000fe20001800000 */
[----:B------:R-:W1:Y:S01]  /*5700*/  SHFL.BFLY PT, R7, R10, 0x2, 0x1f ;  /* 0x0c401f000a077f89 */ /* 0x000e6200000e0000 */
        /* <DEDUP_REMOVED lines=12> */
[----:B-1----:R-:W-:Y:S01]  /*57d0*/  FMNMX.FTZ R11, R10, R7, !PT ;  /* 0x000000070a0b7209 */ /* 0x002fe20007810000 */
[----:B------:R-:W-:Y:S01]  /*57e0*/  IMAD.U32 R7, RZ, RZ, UR39 ;  /* 0x00000027ff077e24 */ /* 0x000fe2000f8e00ff */
[----:B------:R-:W-:Y:S02]  /*57f0*/  ISETP.GT.AND P3, PT, R0, 0x18, PT ;  /* 0x000000180000780c */ /* 0x000fe40003f64270 */
[----:B------:R-:W-:Y:S01]  /*5800*/  FSEL R163, R163, -INF , P4 ;  /* 0xff800000a3a37808 */ /* 0x000fe20002000000 */
[----:B------:R-:W1:Y:S01]  /*5810*/  SHFL.BFLY PT, R2, R11, 0x1, 0x1f ;  /* 0x0c201f000b027f89 */ /* 0x000e6200000e0000 */
[----:B------:R-:W-:-:S02]  /*5820*/  FMNMX.FTZ R20, R162, R21, !PT ;  /* 0x00000015a2147209 */ /* 0x000fc40007810000 */
[----:B------:R-:W-:Y:S02]  /*5830*/  ISETP.GT.AND P4, PT, R0, 0x19, PT ;  /* 0x000000190000780c */ /* 0x000fe40003f84270 */
[----:B------:R-:W-:Y:S02]  /*5840*/  FSEL R166, R166, -INF , P3 ;  /* 0xff800000a6a67808 */ /* 0x000fe40001800000 */
[----:B------:R-:W-:Y:S02]  /*5850*/  FMNMX.FTZ R21, R163, R20, !PT ;  /* 0x00000014a3157209 */ /* 0x000fe40007810000 */
[C---:B------:R-:W-:Y:S02]  /*5860*/  ISETP.GT.AND P3, PT, R0.reuse, 0x20, PT ;  /* 0x000000200000780c */ /* 0x040fe40003f64270 */
[----:B------:R-:W-:Y:S01]  /*5870*/  FSEL R167, R167, -INF , P4 ;  /* 0xff800000a7a77808 */ /* 0x000fe20002000000 */
[----:B------:R-:W-:Y:S02]  /*5880*/  WARPGROUP.DEPBAR.LE gsb0, 0x0 ;  /* 0x00008000000079c5 */ /* 0x000fe40000010000 */
[----:B------:R-:W-:Y:S01]  /*5890*/  WARPGROUP.ARRIVE ;  /* 0x00000000000079c5 */ /* 0x000fe20000000000 */
[----:B------:R-:W-:-:S02]  /*58a0*/  ISETP.GT.AND P4, PT, R0, 0x21, PT ;  /* 0x000000210000780c */ /* 0x000fc40003f84270 */
[----:B------:R-:W-:Y:S02]  /*58b0*/  FSEL R170, R170, -INF , P3 ;  /* 0xff800000aaaa7808 */ /* 0x000fe40001800000 */
[C---:B------:R-:W-:Y:S01]  /*58c0*/  ISETP.GT.AND P3, PT, R0.reuse, 0x28, PT ;  /* 0x000000280000780c */ /* 0x040fe20003f64270 */
[----:B------:R-:W-:Y:S01]  /*58d0*/  QGMMA.64x256x32.F32.E4M3.E4M3 R24, R224, gdesc[UR8], R24, gsb0 ;  /* 0x03e00008e0187df3 */ /* 0x000fe20008000818 */
[----:B------:R-:W-:Y:S01]  /*58e0*/  UIADD3 UR10, UR14, 0x4, URZ ;  /* 0x000000040e0a7890 */ /* 0x000fe2000fffe03f */
[----:B------:R-:W-:Y:S01]  /*58f0*/  FSEL R171, R171, -INF , P4 ;  /* 0xff800000abab7808 */ /* 0x000fe20002000000 */
[----:B------:R-:W-:Y:S01]  /*5900*/  UMOV UR11, 0x40000040 ;  /* 0x40000040000b7882 */ /* 0x000fe20000000000 */
[----:B-1----:R-:W-:Y:S02]  /*5910*/  FMNMX.FTZ R2, R11, R2, !PT ;  /* 0x000000020b027209 */ /* 0x002fe40007810000 */
[----:B------:R-:W-:Y:S02]  /*5920*/  ISETP.GT.AND P4, PT, R0, 0x29, PT ;  /* 0x000000290000780c */ /* 0x000fe40003f84270 */
[C---:B------:R-:W-:Y:S01]  /*5930*/  FSETP.NEU.FTZ.AND P2, PT, R2.reuse, -INF , PT ;  /* 0xff8000000200780b */ /* 0x040fe20003f5d000 */
[----:B------:R-:W-:-:S01]  /*5940*/  FFMA.FTZ R7, R2, R7, -8 ;  /* 0xc100000002077423 */ /* 0x000fc20000010007 */
[----:B------:R-:W-:-:S02]  /*5950*/  FSEL R174, R174, -INF , P3 ;  /* 0xff800000aeae7808 */ /* 0x000fc40001800000 */
[C---:B------:R-:W-:Y:S02]  /*5960*/  ISETP.GT.AND P3, PT, R0.reuse, 0x30, PT ;  /* 0x000000300000780c */ /* 0x040fe40003f64270 */
[----:B------:R-:W-:Y:S02]  /*5970*/  FSEL R7, R7, RZ, P2 ;  /* 0x000000ff07077208 */ /* 0x000fe40001000000 */
[----:B------:R-:W-:Y:S02]  /*5980*/  FSEL R175, R175, -INF , P4 ;  /* 0xff800000afaf7808 */ /* 0x000fe40002000000 */
[----:B------:R-:W-:Y:S01]  /*5990*/  ISETP.GT.AND P4, PT, R0, 0x31, PT ;  /* 0x000000310000780c */ /* 0x000fe20003f84270 */
[----:B------:R-:W-:-:S01]  /*59a0*/  FFMA.FTZ R9, R152, UR39, -R7 ;  /* 0x0000002798097c23 */ /* 0x000fc20008010807 */
[--C-:B------:R-:W-:Y:S01]  /*59b0*/  FFMA.FTZ R153, R153, UR39, -R7.reuse ;  /* 0x0000002799997c23 */ /* 0x100fe20008010807 */
[----:B------:R-:W-:Y:S01]  /*59c0*/  FMNMX.FTZ R152, R166, R21, !PT ;  /* 0x00000015a6987209 */ /* 0x000fe20007810000 */
[--C-:B------:R-:W-:Y:S01]  /*59d0*/  FFMA.FTZ R12, R157, UR39, -R7.reuse ;  /* 0x000000279d0c7c23 */ /* 0x100fe20008010807 */
[----:B------:R-:W-:Y:S01]  /*59e0*/  FSEL R178, R178, -INF , P3 ;  /* 0xff800000b2b27808 */ /* 0x000fe20001800000 */
[----:B------:R1:W-:Y:S01]  /*59f0*/  MUFU.EX2 R10, R153 ;  /* 0x00000099000a7308 */ /* 0x0003e20000000800 */
[----:B------:R-:W-:Y:S01]  /*5a00*/  ISETP.GT.AND P3, PT, R0, 0x38, PT ;  /* 0x000000380000780c */ /* 0x000fe20003f64270 */
[--C-:B------:R-:W-:Y:S01]  /*5a10*/  FFMA.FTZ R11, R156, UR39, -R7.reuse ;  /* 0x000000279c0b7c23 */ /* 0x100fe20008010807 */
[----:B------:R-:W-:Y:S01]  /*5a20*/  FSEL R179, R179, -INF , P4 ;  /* 0xff800000b3b37808 */ /* 0x000fe20002000000 */
[--C-:B------:R-:W-:Y:S01]  /*5a30*/  FFMA.FTZ R15, R161, UR39, -R7.reuse ;  /* 0x00000027a10f7c23 */ /* 0x100fe20008010807 */
[----:B------:R-:W-:Y:S01]  /*5a40*/  ISETP.GT.AND P4, PT, R0, 0x39, PT ;  /* 0x000000390000780c */ /* 0x000fe20003f84270 */
[--C-:B------:R-:W-:Y:S01]  /*5a50*/  FFMA.FTZ R160, R160, UR39, -R7.reuse ;  /* 0x00000027a0a07c23 */ /* 0x100fe20008010807 */
[----:B------:R-:W-:Y:S01]  /*5a60*/  FSEL R182, R182, -INF , P3 ;  /* 0xff800000b6b67808 */ /* 0x000fe20001800000 */
[--C-:B------:R-:W-:Y:S01]  /*5a70*/  FFMA.FTZ R21, R165, UR39, -R7.reuse ;  /* 0x00000027a5157c23 */ /* 0x100fe20008010807 */
[----:B-1----:R-:W-:Y:S01]  /*5a80*/  FMNMX.FTZ R153, R167, R152, !PT ;  /* 0x00000098a7997209 */ /* 0x002fe20007810000 */
        /* <DEDUP_REMOVED lines=22> */
[----:B------:R-:W-:Y:S01]  /*5bf0*/  FFMA.FTZ R212, R212, UR39, -R7 ;  /* 0x00000027d4d47c23 */ /* 0x000fe20008010807 */
[----:B------:R-:W-:Y:S01]  /*5c00*/  FMNMX.FTZ R157, R179, R154, !PT ;  /* 0x0000009ab39d7209 */ /* 0x000fe20007810000 */
[----:B------:R-:W-:Y:S01]  /*5c10*/  MUFU.EX2 R9, R9 ;  /* 0x0000000900097308 */ /* 0x000fe20000000800 */
[----:B------:R-:W-:-:S02]  /*5c20*/  ISETP.GT.AND P4, PT, R0, 0x49, PT ;  /* 0x000000490000780c */ /* 0x000fc40003f84270 */
[----:B------:R-:W-:Y:S01]  /*5c30*/  FMNMX.FTZ R156, R182, R157, !PT ;  /* 0x0000009db69c7209 */ /* 0x000fe20007810000 */
[----:B------:R-:W-:-:S01]  /*5c40*/  FFMA.FTZ R157, R173, UR39, -R7 ;  /* 0x00000027ad9d7c23 */ /* 0x000fc20008010807 */
[----:B------:R-:W-:Y:S02]  /*5c50*/  FSEL R190, R190, -INF , P3 ;  /* 0xff800000bebe7808 */ /* 0x000fe40001800000 */
[----:B------:R-:W-:Y:S01]  /*5c60*/  FMNMX.FTZ R161, R183, R156, !PT ;  /* 0x0000009cb7a17209 */ /* 0x000fe20007810000 */
[----:B------:R1:W-:Y:S01]  /*5c70*/  MUFU.EX2 R154, R172 ;  /* 0x000000ac009a7308 */ /* 0x0003e20000000800 */
[----:B------:R-:W-:Y:S02]  /*5c80*/  ISETP.GT.AND P3, PT, R0, 0x50, PT ;  /* 0x000000500000780c */ /* 0x000fe40003f64270 */
[----:B------:R-:W-:Y:S02]  /*5c90*/  FMNMX.FTZ R156, R186, R161, !PT ;  /* 0x000000a1ba9c7209 */ /* 0x000fe40007810000 */
[----:B------:R-:W-:-:S02]  /*5ca0*/  FSEL R191, R191, -INF , P4 ;  /* 0xff800000bfbf7808 */ /* 0x000fc40002000000 */
[----:B------:R-:W-:Y:S01]  /*5cb0*/  FMNMX.FTZ R161, R187, R156, !PT ;  /* 0x0000009cbba17209 */ /* 0x000fe20007810000 */
[----:B------:R-:W-:Y:S01]  /*5cc0*/  MUFU.EX2 R11, R11 ;  /* 0x0000000b000b7308 */ /* 0x000fe20000000800 */
[----:B------:R-:W-:Y:S01]  /*5cd0*/  ISETP.GT.AND P4, PT, R0, 0x51, PT ;  /* 0x000000510000780c */ /* 0x000fe20003f84270 */
[--C-:B-1----:R-:W-:Y:S01]  /*5ce0*/  FFMA.FTZ R172, R192, UR39, -R7.reuse ;  /* 0x00000027c0ac7c23 */ /* 0x102fe20008010807 */
[----:B------:R-:W-:Y:S01]  /*5cf0*/  FMNMX.FTZ R160, R190, R161, !PT ;  /* 0x000000a1bea07209 */ /* 0x000fe20007810000 */
[--C-:B------:R-:W-:Y:S01]  /*5d00*/  FFMA.FTZ R161, R177, UR39, -R7.reuse ;  /* 0x00000027b1a17c23 */ /* 0x100fe20008010807 */
[----:B------:R-:W-:Y:S01]  /*5d10*/  FSEL R194, R194, -INF , P3 ;  /* 0xff800000c2c27808 */ /* 0x000fe20001800000 */
[--C-:B------:R-:W-:Y:S01]  /*5d20*/  FFMA.FTZ R177, R193, UR39, -R7.reuse ;  /* 0x00000027c1b17c23 */ /* 0x100fe20008010807 */
[----:B------:R-:W-:Y:S01]  /*5d30*/  FMNMX.FTZ R165, R191, R160, !PT ;  /* 0x000000a0bfa57209 */ /* 0x000fe20007810000 */
[----:B------:R1:W-:Y:S01]  /*5d40*/  MUFU.EX2 R156, R176 ;  /* 0x000000b0009c7308 */ /* 0x0003e20000000800 */
[----:B------:R-:W-:Y:S01]  /*5d50*/  ISETP.GT.AND P3, PT, R0, 0x58, PT ;  /* 0x000000580000780c */ /* 0x000fe20003f64270 */
[----:B------:R-:W-:Y:S01]  /*5d60*/  FFMA.FTZ R193, R209, UR39, -R7 ;  /* 0x00000027d1c17c23 */ /* 0x000fe20008010807 */
[----:B------:R-:W-:-:S02]  /*5d70*/  FSEL R195, R195, -INF , P4 ;  /* 0xff800000c3c37808 */ /* 0x000fc40002000000 */
[----:B------:R-:W-:Y:S02]  /*5d80*/  FMNMX.FTZ R160, R194, R165, !PT ;  /* 0x000000a5c2a07209 */ /* 0x000fe40007810000 */
[----:B------:R-:W-:Y:S01]  /*5d90*/  ISETP.GT.AND P4, PT, R0, 0x59, PT ;  /* 0x000000590000780c */ /* 0x000fe20003f84270 */
[----:B------:R-:W-:Y:S01]  /*5da0*/  MUFU.EX2 R12, R12 ;  /* 0x0000000c000c7308 */ /* 0x000fe20000000800 */
[----:B------:R-:W-:Y:S01]  /*5db0*/  FSEL R198, R198, -INF , P3 ;  /* 0xff800000c6c67808 */ /* 0x000fe20001800000 */
[--C-:B-1----:R-:W-:Y:S01]  /*5dc0*/  FFMA.FTZ R176, R196, UR39, -R7.reuse ;  /* 0x00000027c4b07c23 */ /* 0x102fe20008010807 */
[----:B------:R-:W-:Y:S02]  /*5dd0*/  FMNMX.FTZ R165, R195, R160, !PT ;  /* 0x000000a0c3a57209 */ /* 0x000fe40007810000 */
[----:B------:R-:W-:Y:S02]  /*5de0*/  ISETP.GT.AND P3, PT, R0, 0x60, PT ;  /* 0x000000600000780c */ /* 0x000fe40003f64270 */
[----:B------:R-:W-:Y:S01]  /*5df0*/  FSEL R199, R199, -INF , P4 ;  /* 0xff800000c7c77808 */ /* 0x000fe20002000000 */
[----:B------:R1:W-:Y:S01]  /*5e00*/  MUFU.EX2 R160, R180 ;  /* 0x000000b400a07308 */ /* 0x0003e20000000800 */
[----:B------:R-:W-:Y:S01]  /*5e10*/  FMNMX.FTZ R164, R198, R165, !PT ;  /* 0x000000a5c6a47209 */ /* 0x000fe20007810000 */
[--C-:B------:R-:W-:Y:S01]  /*5e20*/  FFMA.FTZ R165, R181, UR39, -R7.reuse ;  /* 0x00000027b5a57c23 */ /* 0x100fe20008010807 */
[----:B------:R-:W-:Y:S01]  /*5e30*/  ISETP.GT.AND P4, PT, R0, 0x61, PT ;  /* 0x000000610000780c */ /* 0x000fe20003f84270 */
[----:B------:R-:W-:Y:S01]  /*5e40*/  FFMA.FTZ R181, R197, UR39, -R7 ;  /* 0x00000027c5b57c23 */ /* 0x000fe20008010807 */
[----:B------:R-:W-:-:S02]  /*5e50*/  FSEL R202, R202, -INF , P3 ;  /* 0xff800000caca7808 */ /* 0x000fc40001800000 */
[----:B------:R-:W-:Y:S01]  /*5e60*/  FMNMX.FTZ R169, R199, R164, !PT ;  /* 0x000000a4c7a97209 */ /* 0x000fe20007810000 */
[----:B------:R-:W-:Y:S01]  /*5e70*/  MUFU.EX2 R15, R15 ;  /* 0x0000000f000f7308 */ /* 0x000fe20000000800 */
[----:B------:R-:W-:Y:S01]  /*5e80*/  ISETP.GT.AND P3, PT, R0, 0x68, PT ;  /* 0x000000680000780c */ /* 0x000fe20003f64270 */
[----:B-1----:R-:W-:Y:S01]  /*5e90*/  FFMA.FTZ R180, R200, UR39, -R7 ;  /* 0x00000027c8b47c23 */ /* 0x002fe20008010807 */
[----:B------:R-:W-:Y:S02]  /*5ea0*/  FSEL R203, R203, -INF , P4 ;  /* 0xff800000cbcb7808 */ /* 0x000fe40002000000 */
[----:B------:R-:W-:Y:S02]  /*5eb0*/  FMNMX.FTZ R164, R202, R169, !PT ;  /* 0x000000a9caa47209 */ /* 0x000fe40007810000 */
[----:B------:R-:W-:Y:S01]  /*5ec0*/  ISETP.GT.AND P4, PT, R0, 0x69, PT ;  /* 0x000000690000780c */ /* 0x000fe20003f84270 */
[----:B------:R-:W-:Y:S01]  /*5ed0*/  MUFU.EX2 R21, R21 ;  /* 0x0000001500157308 */ /* 0x000fe20000000800 */
[----:B------:R-:W-:-:S02]  /*5ee0*/  FSEL R206, R206, -INF , P3 ;  /* 0xff800000cece7808 */ /* 0x000fc40001800000 */
[----:B------:R-:W-:Y:S02]  /*5ef0*/  FMNMX.FTZ R169, R203, R164, !PT ;  /* 0x000000a4cba97209 */ /* 0x000fe40007810000 */
[----:B------:R-:W-:Y:S02]  /*5f00*/  ISETP.GT.AND P3, PT, R0, 0x70, PT ;  /* 0x000000700000780c */ /* 0x000fe40003f64270 */
[----:B------:R-:W-:Y:S01]  /*5f10*/  FSEL R207, R207, -INF , P4 ;  /* 0xff800000cfcf7808 */ /* 0x000fe20002000000 */
[----:B------:R1:W-:Y:S01]  /*5f20*/  MUFU.EX2 R164, R184 ;  /* 0x000000b800a47308 */ /* 0x0003e20000000800 */
[----:B------:R-:W-:Y:S01]  /*5f30*/  FMNMX.FTZ R168, R206, R169, !PT ;  /* 0x000000a9cea87209 */ /* 0x000fe20007810000 */
[----:B------:R-:W-:Y:S01]  /*5f40*/  FFMA.FTZ R169, R185, UR39, -R7 ;  /* 0x00000027b9a97c23 */ /* 0x000fe20008010807 */
[----:B------:R-:W-:Y:S02]  /*5f50*/  ISETP.GT.AND P4, PT, R0, 0x71, PT ;  /* 0x000000710000780c */ /* 0x000fe40003f84270 */
        /* <DEDUP_REMOVED lines=11> */
[----:B------:R-:W-:Y:S02]  /*6010*/  FSEL R215, R215, -INF , P4 ;  /* 0xff800000d7d77808 */ /* 0x000fe40002000000 */
[----:B------:R-:W-:Y:S01]  /*6020*/  FMNMX.FTZ R0, R214, R173, !PT ;  /* 0x000000add6007209 */ /* 0x000fe20007810000 */
[----:B------:R1:W-:Y:S01]  /*6030*/  MUFU.EX2 R168, R188 ;  /* 0x000000bc00a87308 */ /* 0x0003e20000000800 */
[----:B------:R-:W-:Y:S01]  /*6040*/  FSEL R196, R2, RZ, P2 ;  /* 0x000000ff02c47208 */ /* 0x000fe20001000000 */
[--C-:B------:R-:W-:Y:S01]  /*6050*/  FFMA.FTZ R173, R189, UR39, -R7.reuse ;  /* 0x00000027bdad7c23 */ /* 0x100fe20008010807 */
[----:B------:R-:W-:Y:S01]  /*6060*/  FMNMX.FTZ R0, R215, R0, !PT ;  /* 0x00000000d7007209 */ /* 0x000fe20007810000 */
[----:B------:R-:W-:-:S04]  /*6070*/  FFMA.FTZ R189, R205, UR39, -R7 ;  /* 0x00000027cdbd7c23 */ /* 0x000fc80008010807 */
[----:B------:R-:W2:Y:S01]  /*6080*/  SHFL.BFLY PT, R185, R0, 0x2, 0x1f ;  /* 0x0c401f0000b97f89 */ /* 0x000ea200000e0000 */
[----:B-1----:R-:W-:-:S01]  /*6090*/  FFMA.FTZ R188, R208, UR39, -R7 ;  /* 0x00000027d0bc7c23 */ /* 0x002fc20008010807 */
[----:B------:R-:W-:Y:S08]  /*60a0*/  MUFU.EX2 R161, R161 ;  /* 0x000000a100a17308 */ /* 0x000ff00000000800 */
[----:B------:R-:W-:Y:S08]  /*60b0*/  MUFU.EX2 R165, R165 ;  /* 0x000000a500a57308 */ /* 0x000ff00000000800 */
[----:B------:R-:W-:Y:S01]  /*60c0*/  MUFU.EX2 R169, R169 ;  /* 0x000000a900a97308 */ /* 0x000fe20000000800 */
[----:B--2---:R-:W-:Y:S01]  /*60d0*/  FMNMX.FTZ R192, R0, R185, !PT ;  /* 0x000000b900c07209 */ /* 0x004fe20007810000 */
[----:B------:R-:W-:Y:S01]  /*60e0*/  FFMA.FTZ R185, R201, UR39, -R7 ;  /* 0x00000027c9b97c23 */ /* 0x000fe20008010807 */
[----:B------:R-:W-:-:S05]  /*60f0*/  IMAD.U32 R201, RZ, RZ, UR39 ;  /* 0x00000027ffc97e24 */ /* 0x000fca000f8e00ff */
[----:B------:R-:W-:Y:S01]  /*6100*/  MUFU.EX2 R173, R173 ;  /* 0x000000ad00ad7308 */ /* 0x000fe20000000800 */
[----:B------:R-:W1:Y:S07]  /*6110*/  SHFL.BFLY PT, R197, R192, 0x1, 0x1f ;  /* 0x0c201f00c0c57f89 */ /* 0x000e6e00000e0000 */
[----:B------:R-:W-:Y:S08]  /*6120*/  MUFU.EX2 R172, R172 ;  /* 0x000000ac00ac7308 */ /* 0x000ff00000000800 */
[----:B------:R-:W-:Y:S08]  /*6130*/  MUFU.EX2 R177, R177 ;  /* 0x000000b100b17308 */ /* 0x000ff00000000800 */
[----:B------:R-:W-:Y:S01]  /*6140*/  MUFU.EX2 R176, R176 ;  /* 0x000000b000b07308 */ /* 0x000fe20000000800 */
[----:B-1----:R-:W-:Y:S01]  /*6150*/  FMNMX.FTZ R0, R192, R197, !PT ;  /* 0x000000c5c0007209 */ /* 0x002fe20007810000 */
[----:B------:R-:W-:Y:S01]  /*6160*/  FFMA.FTZ R197, R8, UR39, -R7 ;  /* 0x0000002708c57c23 */ /* 0x000fe20008010807 */
[----:B------:R-:W-:-:S02]  /*6170*/  FADD.FTZ R7, -R196, R5 ;  /* 0x00000005c4077221 */ /* 0x000fc40000010100 */
[C---:B------:R-:W-:Y:S01]  /*6180*/  FSETP.NEU.FTZ.AND P2, PT, R0.reuse, -INF , PT ;  /* 0xff8000000000780b */ /* 0x040fe20003f5d000 */
[----:B------:R-:W-:-:S02]  /*6190*/  FFMA.FTZ R8, R0, R201, -8 ;  /* 0xc100000000087423 */ /* 0x000fc400000100c9 */
[----:B------:R1:W-:Y:S03]  /*61a0*/  MUFU.EX2 R5, R197 ;  /* 0x000000c500057308 */ /* 0x0003e60000000800 */
[----:B------:R-:W-:Y:S01]  /*61b0*/  FSEL R196, R8, RZ, P2 ;  /* 0x000000ff08c47208 */ /* 0x000fe20001000000 */
[----:B------:R-:W-:-:S04]  /*61c0*/  FMUL.FTZ R8, R7, UR39 ;  /* 0x0000002707087c20 */ /* 0x000fc80008410000 */
        /* <DEDUP_REMOVED lines=8> */
[----:B------:R-:W-:Y:S01]  /*6250*/  FSEL R175, R0, RZ, P2 ;  /* 0x000000ff00af7208 */ /* 0x000fe20001000000 */
[----:B------:R-:W-:-:S01]  /*6260*/  FFMA.FTZ R7, R155, UR39, -R196 ;  /* 0x000000279b077c23 */ /* 0x000fc200080108c4 */
[----:B------:R-:W2:Y:S01]  /*6270*/  MUFU.EX2 R8, R8 ;  /* 0x0000000800087308 */ /* 0x000ea20000000800 */
        /* <DEDUP_REMOVED lines=11> */
[--C-:B-1----:R-:W-:Y:S01]  /*6330*/  FFMA.FTZ R197, R182, UR39, -R196.reuse ;  /* 0x00000027b6c57c23 */ /* 0x102fe200080108c4 */
[----:B------:R-:W-:-:S01]  /*6340*/  FFMA.FTZ R182, R186, UR39, -R196 ;  /* 0x00000027bab67c23 */ /* 0x000fc200080108c4 */
[----:B------:R-:W-:-:S02]  /*6350*/  FFMA.FTZ R186, R190, UR39, -R196 ;  /* 0x00000027beba7c23 */ /* 0x000fc400080108c4 */
[----:B------:R-:W1:Y:S01]  /*6360*/  MUFU.EX2 R175, R175 ;  /* 0x000000af00af7308 */ /* 0x000e620000000800 */
[----:B--2---:R-:W-:-:S04]  /*6370*/  FFMA.FTZ R187, R8, R4, R9 ;  /* 0x0000000408bb7223 */ /* 0x004fc80000010009 */
[----:B------:R-:W-:Y:S01]  /*6380*/  FADD.FTZ R190, R10, R187 ;  /* 0x000000bb0abe7221 */ /* 0x000fe20000010000 */
[----:B------:R-:W-:-:S02]  /*6390*/  FFMA.FTZ R187, R191, UR39, -R196 ;  /* 0x00000027bfbb7c23 */ /* 0x000fc400080108c4 */
[----:B------:R-:W2:Y:S08]  /*63a0*/  MUFU.EX2 R7, R7 ;  /* 0x0000000700077308 */ /* 0x000eb00000000800 */
[----:B------:R-:W3:Y:S01]  /*63b0*/  MUFU.EX2 R13, R13 ;  /* 0x0000000d000d7308 */ /* 0x000ee20000000800 */
[----:B-1----:R-:W-:-:S01]  /*63c0*/  FFMA.FTZ R4, R175, R3, R200 ;  /* 0x00000003af047223 */ /* 0x002fc200000100c8 */
[----:B------:R-:W-:Y:S01]  /*63d0*/  FADD.FTZ R3, R11, R190 ;  /* 0x000000be0b037221 */ /* 0x000fe20000010000 */
[----:B------:R-:W-:-:S03]  /*63e0*/  FFMA.FTZ R190, R194, UR39, -R196 ;  /* 0x00000027c2be7c23 */ /* 0x000fc600080108c4 */
[----:B------:R-:W-:Y:S01]  /*63f0*/  FADD.FTZ R3, R12, R3 ;  /* 0x000000030c037221 */ /* 0x000fe20000010000 */
[----:B------:R-:W-:Y:S02]  /*6400*/  WARPGROUP.DEPBAR.LE gsb0, 0x0 ;  /* 0x00008000000079c5 */ /* 0x000fe40000010000 */
[----:B------:R-:W-:Y:S01]  /*6410*/  WARPGROUP.ARRIVE ;  /* 0x00000000000079c5 */ /* 0x000fe20000000000 */
[----:B------:R-:W1:Y:S01]  /*6420*/  MUFU.EX2 R158, R158 ;  /* 0x0000009e009e7308 */ /* 0x000e620000000800 */
[----:B--2---:R-:W-:-:S01]  /*6430*/  FADD.FTZ R4, R7, R4 ;  /* 0x0000000407047221 */ /* 0x004fc20000010000 */
[----:B------:R-:W-:-:S03]  /*6440*/  FADD.FTZ R194, R14, R3 ;  /* 0x000000030ec27221 */ /* 0x000fc60000010000 */
[----:B------:R-:W-:Y:S01]  /*6450*/  QGMMA.64x256x32.F32.E4M3.E4M3 R24, R220, gdesc[UR8], R24, gsb0 ;  /* 0x03e00008dc187df3 */ /* 0x000fe20008000818 */
[----:B------:R-:W-:Y:S01]  /*6460*/  UIADD3 UR10, UR14, 0x6, URZ ;  /* 0x000000060e0a7890 */ /* 0x000fe2000fffe03f */
[----:B---3--:R-:W-:Y:S01]  /*6470*/  FADD.FTZ R191, R13, R4 ;  /* 0x000000040dbf7221 */ /* 0x008fe20000010000 */
[----:B------:R-:W-:Y:S01]  /*6480*/  UMOV UR11, 0x40000040 ;  /* 0x40000040000b7882 */ /* 0x000fe20000000000 */
[----:B------:R-:W2:Y:S08]  /*6490*/  MUFU.EX2 R155, R155 ;  /* 0x0000009b009b7308 */ /* 0x000eb00000000800 */
[----:B------:R-:W3:Y:S01]  /*64a0*/  MUFU.EX2 R162, R162 ;  /* 0x000000a200a27308 */ /* 0x000ee20000000800 */
[----:B-1----:R-:W-:-:S01]  /*64b0*/  FADD.FTZ R4, R158, R191 ;  /* 0x000000bf9e047221 */ /* 0x002fc20000010000 */
[----:B------:R-:W-:-:S06]  /*64c0*/  FFMA.FTZ R191, R195, UR39, -R196 ;  /* 0x00000027c3bf7c23 */ /* 0x000fcc00080108c4 */
[----:B------:R-:W1:Y:S01]  /*64d0*/  MUFU.EX2 R159, R159 ;  /* 0x0000009f009f7308 */ /* 0x000e620000000800 */
[----:B--2---:R-:W-:-:S07]  /*64e0*/  FADD.FTZ R3, R155, R4 ;  /* 0x000000049b037221 */ /* 0x004fce0000010000 */
[----:B------:R-:W2:Y:S01]  /*64f0*/  MUFU.EX2 R166, R166 ;  /* 0x000000a600a67308 */ /* 0x000ea20000000800 */
[----:B---3--:R-:W-:-:S07]  /*6500*/  FADD.FTZ R4, R162, R3 ;  /* 0x00000003a2047221 */ /* 0x008fce0000010000 */
[----:B------:R-:W3:Y:S01]  /*6510*/  MUFU.EX2 R163, R163 ;  /* 0x000000a300a37308 */ /* 0x000ee20000000800 */
[----:B-1----:R-:W-:-:S07]  /*6520*/  FADD.FTZ R3, R159, R4 ;  /* 0x000000049f037221 */ /* 0x002fce0000010000 */
[----:B------:R1:W-:Y:S01]  /*6530*/  MUFU.EX2 R6, R197 ;  /* 0x000000c500067308 */ /* 0x0003e20000000800 */
[----:B--2---:R-:W-:-:S07]  /*6540*/  FADD.FTZ R4, R166, R3 ;  /* 0x00000003a6047221 */ /* 0x004fce0000010000 */
[----:B------:R-:W2:Y:S01]  /*6550*/  MUFU.EX2 R170, R170 ;  /* 0x000000aa00aa7308 */ /* 0x000ea20000000800 */
[----:B-1----:R-:W-:-:S01]  /*6560*/  FADD.FTZ R197, R15, R194 ;  /* 0x000000c20fc57221 */ /* 0x002fc20000010000 */
[----:B---3--:R-:W-:-:S03]  /*6570*/  FADD.FTZ R3, R163, R4 ;  /* 0x00000004a3037221 */ /* 0x008fc60000010000 */
[----:B------:R-:W-:-:S03]  /*6580*/  FADD.FTZ R194, R20, R197 ;  /* 0x000000c514c27221 */ /* 0x000fc60000010000 */
[----:B------:R-:W1:Y:S01]  /*6590*/  MUFU.EX2 R167, R167 ;  /* 0x000000a700a77308 */ /* 0x000e620000000800 */
[----:B------:R-:W-:-:S01]  /*65a0*/  FADD.FTZ R195, R21, R194 ;  /* 0x000000c215c37221 */ /* 0x000fc20000010000 */
[----:B------:R-:W-:-:S03]  /*65b0*/  FFMA.FTZ R194, R198, UR39, -R196 ;  /* 0x00000027c6c27c23 */ /* 0x000fc600080108c4 */
[----:B------:R-:W-:Y:S01]  /*65c0*/  FADD.FTZ R198, R152, R195 ;  /* 0x000000c398c67221 */ /* 0x000fe20000010000 */
[----:B------:R-:W-:-:S02]  /*65d0*/  FFMA.FTZ R195, R199, UR39, -R196 ;  /* 0x00000027c7c37c23 */ /* 0x000fc400080108c4 */
[----:B------:R-:W3:Y:S01]  /*65e0*/  MUFU.EX2 R174, R174 ;  /* 0x000000ae00ae7308 */ /* 0x000ee20000000800 */
[----:B------:R-:W-:-:S01]  /*65f0*/  FADD.FTZ R197, R153, R198 ;  /* 0x000000c699c57221 */ /* 0x000fc20000010000 */
[----:B--2---:R-:W-:-:S03]  /*6600*/  FADD.FTZ R4, R170, R3 ;  /* 0x00000003aa047221 */ /* 0x004fc60000010000 */
[----:B------:R-:W-:Y:S01]  /*6610*/  FADD.FTZ R198, R154, R197 ;  /* 0x000000c59ac67221 */ /* 0x000fe20000010000 */
[----:B------:R-:W-:-:S02]  /*6620*/  FFMA.FTZ R197, R202, UR39, -R196 ;  /* 0x00000027cac57c23 */ /* 0x000fc400080108c4 */
[----:B------:R-:W2:Y:S01]  /*6630*/  MUFU.EX2 R171, R171 ;  /* 0x000000ab00ab7308 */ /* 0x000ea20000000800 */
[----:B-1----:R-:W-:-:S01]  /*6640*/  FADD.FTZ R3, R167, R4 ;  /* 0x00000004a7037221 */ /* 0x002fc20000010000 */
[----:B------:R-:W-:-:S04]  /*6650*/  FADD.FTZ R199, R157, R198 ;  /* 0x000000c69dc77221 */ /* 0x000fc80000010000 */
[----:B------:R-:W-:Y:S02]  /*6660*/  FADD.FTZ R198, R156, R199 ;  /* 0x000000c79cc67221 */ /* 0x000fe40000010000 */
[----:B------:R-:W1:Y:S01]  /*6670*/  MUFU.EX2 R178, R178 ;  /* 0x000000b200b27308 */ /* 0x000e620000000800 */
[----:B---3--:R-:W-:-:S01]  /*6680*/  FADD.FTZ R4, R174, R3 ;  /* 0x00000003ae047221 */ /* 0x008fc20000010000 */
[----:B------:R-:W-:Y:S01]  /*6690*/  FADD.FTZ R199, R161, R198 ;  /* 0x000000c6a1c77221 */ /* 0x000fe20000010000 */
[----:B------:R-:W-:-:S05]  /*66a0*/  FFMA.FTZ R198, R203, UR39, -R196 ;  /* 0x00000027cbc67c23 */ /* 0x000fca00080108c4 */
[----:B------:R-:W3:Y:S01]  /*66b0*/  MUFU.EX2 R179, R179 ;  /* 0x000000b300b37308 */ /* 0x000ee20000000800 */
[----:B--2---:R-:W-:-:S01]  /*66c0*/  FADD.FTZ R3, R171, R4 ;  /* 0x00000004ab037221 */ /* 0x004fc20000010000 */
[----:B------:R-:W-:Y:S01]  /*66d0*/  FADD.FTZ R4, R160, R199 ;  /* 0x000000c7a0047221 */ /* 0x000fe20000010000 */
[----:B------:R-:W-:-:S05]  /*66e0*/  FFMA.FTZ R199, R206, UR39, -R196 ;  /* 0x00000027cec77c23 */ /* 0x000fca00080108c4 */
[----:B------:R-:W2:Y:S01]  /*66f0*/  MUFU.EX2 R182, R182 ;  /* 0x000000b600b67308 */ /* 0x000ea20000000800 */
[----:B-1----:R-:W-:-:S04]  /*6700*/  FADD.FTZ R3, R178, R3 ;  /* 0x00000003b2037221 */ /* 0x002fc80000010000 */
[----:B------:R-:W-:Y:S01]  /*6710*/  FADD.FTZ R202, R6, R3 ;  /* 0x0000000306ca7221 */ /* 0x000fe20000010000 */
[----:B------:R-:W-:-:S02]  /*6720*/  FADD.FTZ R3, R165, R4 ;  /* 0x00000004a5037221 */ /* 0x000fc40000010000 */
[----:B------:R-:W1:Y:S01]  /*6730*/  MUFU.EX2 R183, R183 ;  /* 0x000000b700b77308 */ /* 0x000e620000000800 */
[----:B---3--:R-:W-:-:S01]  /*6740*/  FADD.FTZ R201, R179, R202 ;  /* 0x000000cab3c97221 */ /* 0x008fc20000010000 */
[----:B------:R-:W-:-:S04]  /*6750*/  FADD.FTZ R4, R164, R3 ;  /* 0x00000003a4047221 */ /* 0x000fc80000010000 */
[----:B------:R-:W-:Y:S02]  /*6760*/  FADD.FTZ R3, R169, R4 ;  /* 0x00000004a9037221 */ /* 0x000fe40000010000 */
[----:B------:R-:W3:Y:S01]  /*6770*/  MUFU.EX2 R186, R186 ;  /* 0x000000ba00ba7308 */ /* 0x000ee20000000800 */
[----:B--2---:R-:W-:-:S01]  /*6780*/  FADD.FTZ R202, R182, R201 ;  /* 0x000000c9b6ca7221 */ /* 0x004fc20000010000 */
[----:B------:R-:W-:-:S04]  /*6790*/  FADD.FTZ R4, R168, R3 ;  /* 0x00000003a8047221 */ /* 0x000fc80000010000 */
[----:B------:R-:W-:Y:S02]  /*67a0*/  FADD.FTZ R3, R173, R4 ;  /* 0x00000004ad037221 */ /* 0x000fe40000010000 */
[----:B------:R-:W2:Y:S01]  /*67b0*/  MUFU.EX2 R187, R187 ;  /* 0x000000bb00bb7308 */ /* 0x000ea20000000800 */
[----:B-1----:R-:W-:-:S01]  /*67c0*/  FADD.FTZ R201, R183, R202 ;  /* 0x000000cab7c97221 */ /* 0x002fc20000010000 */
[----:B------:R-:W-:Y:S01]  /*67d0*/  FADD.FTZ R4, R172, R3 ;  /* 0x00000003ac047221 */ /* 0x000fe20000010000 */
[----:B------:R-:W-:-:S01]  /*67e0*/  FFMA.FTZ R202, R207, UR39, -R196 ;  /* 0x00000027cfca7c23 */ /* 0x000fc200080108c4 */
[----:B------:R-:W-:Y:S01]  /*67f0*/  IMAD.U32 R207, RZ, RZ, UR7 ;  /* 0x00000007ffcf7e24 */ /* 0x000fe2000f8e00ff */
[----:B------:R-:W-:-:S03]  /*6800*/  IADD3 R3, -R235, 0xb, RZ ;  /* 0x0000000beb037810 */ /* 0x000fc60007ffe1ff */
[----:B------:R-:W1:Y:S01]  /*6810*/  MUFU.EX2 R190, R190 ;  /* 0x000000be00be7308 */ /* 0x000e620000000800 */
[----:B---3--:R-:W-:-:S01]  /*6820*/  FADD.FTZ R204, R186, R201 ;  /* 0x000000c9bacc7221 */ /* 0x008fc20000010000 */
[----:B------:R-:W-:Y:S01]  /*6830*/  FFMA.FTZ R201, R210, UR39, -R196 ;  /* 0x00000027d2c97c23 */ /* 0x000fe200080108c4 */
[----:B------:R-:W-:-:S05]  /*6840*/  @!P1 LEA R207, R207, UR38, 0x3 ;  /* 0x00000026cfcf9c11 */ /* 0x000fca000f8e18ff */
[----:B------:R-:W3:Y:S01]  /*6850*/  MUFU.EX2 R191, R191 ;  /* 0x000000bf00bf7308 */ /* 0x000ee20000000800 */
[----:B--2---:R-:W-:-:S07]  /*6860*/  FADD.FTZ R203, R187, R204 ;  /* 0x000000ccbbcb7221 */ /* 0x004fce0000010000 */
[----:B------:R-:W2:Y:S01]  /*6870*/  MUFU.EX2 R194, R194 ;  /* 0x000000c200c27308 */ /* 0x000ea20000000800 */
[----:B-1----:R-:W-:-:S01]  /*6880*/  FADD.FTZ R204, R190, R203 ;  /* 0x000000cbbecc7221 */ /* 0x002fc20000010000 */
[----:B------:R-:W-:-:S04]  /*6890*/  FADD.FTZ R203, R177, R4 ;  /* 0x00000004b1cb7221 */ /* 0x000fc80000010000 */
[----:B------:R-:W-:Y:S01]  /*68a0*/  FADD.FTZ R4, R176, R203 ;  /* 0x000000cbb0047221 */ /* 0x000fe20000010000 */
[----:B------:R-:W-:-:S01]  /*68b0*/  FFMA.FTZ R203, R214, UR39, -R196 ;  /* 0x00000027d6cb7c23 */ /* 0x000fc200080108c4 */
[----:B------:R-:W1:Y:S01]  /*68c0*/  MUFU.EX2 R195, R195 ;  /* 0x000000c300c37308 */ /* 0x000e620000000800 */
[----:B---3--:R-:W-:-:S01]  /*68d0*/  FADD.FTZ R205, R191, R204 ;  /* 0x000000ccbfcd7221 */ /* 0x008fc20000010000 */
[--C-:B------:R-:W-:Y:S01]  /*68e0*/  FFMA.FTZ R204, R211, UR39, -R196.reuse ;  /* 0x00000027d3cc7c23 */ /* 0x100fe200080108c4 */
[----:B------:R-:W-:-:S05]  /*68f0*/  FFMA.FTZ R196, R215, UR39, -R196 ;  /* 0x00000027d7c47c23 */ /* 0x000fca00080108c4 */
[----:B------:R-:W3:Y:S01]  /*6900*/  MUFU.EX2 R180, R180 ;  /* 0x000000b400b47308 */ /* 0x000ee20000000800 */
[----:B--2---:R-:W-:-:S01]  /*6910*/  FADD.FTZ R206, R194, R205 ;  /* 0x000000cdc2ce7221 */ /* 0x004fc20000010000 */
[----:B------:R-:W-:-:S06]  /*6920*/  FADD.FTZ R205, R181, R4 ;  /* 0x00000004b5cd7221 */ /* 0x000fcc0000010000 */
[----:B------:R-:W2:Y:S01]  /*6930*/  MUFU.EX2 R197, R197 ;  /* 0x000000c500c57308 */ /* 0x000ea20000000800 */
[----:B-1----:R-:W-:-:S07]  /*6940*/  FADD.FTZ R206, R195, R206 ;  /* 0x000000cec3ce7221 */ /* 0x002fce0000010000 */
[----:B------:R-:W1:Y:S01]  /*6950*/  MUFU.EX2 R185, R185 ;  /* 0x000000b900b97308 */ /* 0x000e620000000800 */
[----:B---3--:R-:W-:-:S07]  /*6960*/  FADD.FTZ R4, R180, R205 ;  /* 0x000000cdb4047221 */ /* 0x008fce0000010000 */
[----:B------:R-:W3:Y:S01]  /*6970*/  MUFU.EX2 R198, R198 ;  /* 0x000000c600c67308 */ /* 0x000ee20000000800 */
[----:B--2---:R-:W-:-:S07]  /*6980*/  FADD.FTZ R205, R197, R206 ;  /* 0x000000cec5cd7221 */ /* 0x004fce0000010000 */
[----:B------:R-:W2:Y:S08]  /*6990*/  MUFU.EX2 R184, R184 ;  /* 0x000000b800b87308 */ /* 0x000eb00000000800 */
[----:B------:R-:W4:Y:S08]  /*69a0*/  MUFU.EX2 R199, R199 ;  /* 0x000000c700c77308 */ /* 0x000f300000000800 */
[----:B------:R-:W-:Y:S08]  /*69b0*/  MUFU.EX2 R189, R189 ;  /* 0x000000bd00bd7308 */ /* 0x000ff00000000800 */
[----:B------:R-:W5:Y:S08]  /*69c0*/  MUFU.EX2 R202, R202 ;  /* 0x000000ca00ca7308 */ /* 0x000f700000000800 */
[----:B------:R-:W5:Y:S08]  /*69d0*/  MUFU.EX2 R188, R188 ;  /* 0x000000bc00bc7308 */ /* 0x000f700000000800 */
[----:B------:R-:W5:Y:S08]  /*69e0*/  MUFU.EX2 R201, R201 ;  /* 0x000000c900c97308 */ /* 0x000f700000000800 */
[----:B------:R-:W5:Y:S08]  /*69f0*/  MUFU.EX2 R193, R193 ;  /* 0x000000c100c17308 */ /* 0x000f700000000800 */
[----:B------:R-:W5:Y:S08]  /*6a00*/  MUFU.EX2 R204, R204 ;  /* 0x000000cc00cc7308 */ /* 0x000f700000000800 */
[----:B------:R-:W5:Y:S08]  /*6a10*/  MUFU.EX2 R192, R212 ;  /* 0x000000d400c07308 */ /* 0x000f700000000800 */
[----:B------:R-:W5:Y:S01]  /*6a20*/  MUFU.EX2 R203, R203 ;  /* 0x000000cb00cb7308 */ /* 0x000f620000000800 */
[----:B------:R-:W-:-:S02]  /*6a30*/  WARPGROUP.DEPBAR.LE gsb0, 0x0 ;  /* 0x00008000000079c5 */ /* 0x000fc40000010000 */
[----:B------:R-:W-:-:S05]  /*6a40*/  WARPGROUP.ARRIVE ;  /* 0x00000000000079c5 */ /* 0x000fca0000000000 */
[----:B------:R-:W5:Y:S01]  /*6a50*/  MUFU.EX2 R196, R196 ;  /* 0x000000c400c47308 */ /* 0x000f620000000800 */
[----:B------:R-:W-:Y:S03]  /*6a60*/  QGMMA.64x256x32.F32.E4M3.E4M3 R24, R216, gdesc[UR8], R24, gsb0 ;  /* 0x03e00008d8187df3 */ /* 0x000fe60008000818 */
[----:B------:R-:W-:Y:S02]  /*6a70*/  WARPGROUP.DEPBAR.LE gsb0, 0x0 ;  /* 0x00008000000079c5 */ /* 0x000fe40000010000 */
[----:B------:R1:W-:Y:S06]  /*6a80*/  BAR.ARV R3, 0x100 ;  /* 0x000400030000751d */ /* 0x0003ec0000002000 */
[----:B-1----:R-:W-:-:S02]  /*6a90*/  @!P1 VIADD R3, R207, 0x38840 ;  /* 0x00038840cf039836 */ /* 0x002fc40000000000 */
[----:B------:R-:W-:Y:S01]  /*6aa0*/  FADD.FTZ R207, R185, R4 ;  /* 0x00000004b9cf7221 */ /* 0x000fe20000010000 */
[----:B---3--:R-:W-:-:S02]  /*6ab0*/  FADD.FTZ R4, R198, R205 ;  /* 0x000000cdc6047221 */ /* 0x008fc40000010000 */
[----:B------:R-:W-:Y:S01]  /*6ac0*/  @!P1 PRMT R3, RZ, 0x654, R3 ;  /* 0x00000654ff039816 */ /* 0x000fe20000000003 */
[----:B--2---:R-:W-:-:S01]  /*6ad0*/  FADD.FTZ R206, R184, R207 ;  /* 0x000000cfb8ce7221 */ /* 0x004fc20000010000 */
[----:B----4-:R-:W-:Y:S02]  /*6ae0*/  FADD.FTZ R205, R199, R4 ;  /* 0x00000004c7cd7221 */ /* 0x010fe40000010000 */
[----:B------:R1:W-:Y:S02]  /*6af0*/  @!P1 SYNCS.ARRIVE.TRANS64.RED.A1T0 RZ, [R3+URZ], RZ ;  /* 0x000000ff03ff99a7 */ /* 0x0003e4000810043f */
[----:B-----5:R-:W-:-:S01]  /*6b00*/  FADD.FTZ R4, R202, R205 ;  /* 0x000000cdca047221 */ /* 0x020fc20000010000 */
[----:B-1----:R-:W-:-:S04]  /*6b10*/  FADD.FTZ R3, R189, R206 ;  /* 0x000000cebd037221 */ /* 0x002fc80000010000 */
[----:B------:R-:W-:Y:S01]  /*6b20*/  FADD.FTZ R206, R188, R3 ;  /* 0x00000003bcce7221 */ /* 0x000fe20000010000 */
[----:B------:R-:W-:-:S03]  /*6b30*/  FADD.FTZ R3, R201, R4 ;  /* 0x00000004c9037221 */ /* 0x000fc60000010000 */
[----:B------:R-:W-:Y:S01]  /*6b40*/  FADD.FTZ R205, R193, R206 ;  /* 0x000000cec1cd7221 */ /* 0x000fe20000010000 */
[----:B------:R-:W-:-:S03]  /*6b50*/  FADD.FTZ R4, R204, R3 ;  /* 0x00000003cc047221 */ /* 0x000fc60000010000 */
[----:B------:R-:W-:Y:S01]  /*6b60*/  FADD.FTZ R206, R192, R205 ;  /* 0x000000cdc0ce7221 */ /* 0x000fe20000010000 */
[----:B------:R-:W-:-:S03]  /*6b70*/  FADD.FTZ R3, R203, R4 ;  /* 0x00000004cb037221 */ /* 0x000fc60000010000 */
[----:B------:R-:W-:Y:S01]  /*6b80*/  FADD.FTZ R4, R5, R206 ;  /* 0x000000ce05047221 */ /* 0x000fe20000010000 */
[----:B------:R-:W-:-:S01]  /*6b90*/  FADD.FTZ R3, R196, R3 ;  /* 0x00000003c4037221 */ /* 0x000fc20000010000 */
[----:B------:R-:W-:Y:S06]  /*6ba0*/  @!P0 BRA `(.L_x_1860) ;  /* 0x0000000000048947 */ /* 0x000fec0003800000 */
[----:B------:R-:W-:Y:S01]  /*6bb0*/  BPT.TRAP 0x1 ;  /* 0x000000040000795c */ /* 0x000fe20000300000 */
.L_x_1860:
[----:B------:R-:W-:Y:S01]  /*6bc0*/  UISETP.GT.AND UP0, UPT, UR6, UR47, UPT ;  /* 0x0000002f0600728c */ /* 0x000fe2000bf04270 */
[----:B------:R-:W-:Y:S01]  /*6bd0*/  F2FP.SATFINITE.E4M3.F32.PACK_AB_MERGE_C R6, R179, R6, RZ ;  /* 0x00000006b306723e */ /* 0x000fe200048070ff */
[----:B------:R-:W-:Y:S01]  /*6be0*/  ULEA UR10, UR37, UR38, 0x3 ;  /* 0x00000026250a7291 */ /* 0x000fe2000f8e183f */
[----:B------:R-:W-:Y:S01]  /*6bf0*/  F2FP.SATFINITE.E4M3.F32.PACK_AB_MERGE_C R5, R5, R192, RZ ;  /* 0x000000c00505723e */ /* 0x000fe200048070ff */
[----:B------:R-:W-:Y:S01]  /*6c00*/  UIADD3 UR6, UR6, -0x1, URZ ;  /* 0xffffffff06067890 */ /* 0x000fe2000fffe03f */
[----:B------:R-:W-:Y:S01]  /*6c10*/  F2FP.SATFINITE.E4M3.F32.PACK_AB_MERGE_C R11, R12, R11, RZ ;  /* 0x0000000b0c0b723e */ /* 0x000fe200048070ff */
[----:B------:R-:W-:Y:S01]  /*6c20*/  UIADD3 UR10, UR10, 0x38860, URZ ;  /* 0x000388600a0a7890 */ /* 0x000fe2000fffe03f */
[----:B------:R-:W-:Y:S01]  /*6c30*/  PLOP3.LUT P2, PT, PT, PT, UP0, 0x80, 0x0 ;  /* 0x000000000000781c */ /* 0x000fe20003f4f008 */
[----:B------:R-:W-:Y:S01]  /*6c40*/  UMOV UR45, UR36 ;  /* 0x00000024002d7c82 */ /* 0x000fe20008000000 */
[----:B------:R-:W-:Y:S01]  /*6c50*/  F2FP.SATFINITE.E4M3.F32.PACK_AB_MERGE_C R13, R158, R13, RZ ;  /* 0x0000000d9e0d723e */ /* 0x000fe200048070ff */
[----:B------:R-:W-:Y:S01]  /*6c60*/  UPRMT UR10, UR53, 0x654, UR10 ;  /* 0x00000654350a7896 */ /* 0x000fe2000800000a */
[----:B------:R-:W-:Y:S01]  /*6c70*/  F2FP.SATFINITE.E4M3.F32.PACK_AB_MERGE_C R20, R21, R20, RZ ;  /* 0x000000141514723e */ /* 0x000fe200048070ff */
[----:B------:R-:W-:Y:S01]  /*6c80*/  UMOV UR37, UR7 ;  /* 0x0000000700257c82 */ /* 0x000fe20008000000 */
[----:B------:R-:W-:Y:S01]  /*6c90*/  F2FP.SATFINITE.E4M3.F32.PACK_AB_MERGE_C R159, R166, R159, RZ ;  /* 0x0000009fa69f723e */ /* 0x000fe200048070ff */
[----:B------:R-:W-:Y:S01]  /*6ca0*/  FMUL.FTZ R24, R24, R8 ;  /* 0x0000000818187220 */ /* 0x000fe20000410000 */
[----:B------:R-:W-:Y:S01]  /*6cb0*/  F2FP.SATFINITE.E4M3.F32.PACK_AB_MERGE_C R154, R157, R154, RZ ;  /* 0x0000009a9d9a723e */ /* 0x000fe200048070ff */
[-C--:B------:R-:W-:Y:S01]  /*6cc0*/  FMUL.FTZ R25, R25, R8.reuse ;  /* 0x0000000819197220 */ /* 0x080fe20000410000 */
        /* <DEDUP_REMOVED lines=14> */
[----:B------:R-:W-:Y:S01]  /*6db0*/  F2FP.SATFINITE.E4M3.F32.PACK_AB_MERGE_C R199, R202, R199, RZ ;  /* 0x000000c7cac7723e */ /* 0x000fe200048070ff */
[-C--:B------:R-:W-:Y:S01]  /*6dc0*/  FMUL.FTZ R40, R40, R8.reuse ;  /* 0x0000000828287220 */ /* 0x080fe20000410000 */
[----:B------:R-:W-:Y:S01]  /*6dd0*/  F2FP.SATFINITE.E4M3.F32.PACK_AB_MERGE_C R203, R196, R203, RZ ;  /* 0x000000cbc4cb723e */ /* 0x000fe200048070ff */
        /* <DEDUP_REMOVED lines=136> */
[----:B------:R-:W-:Y:S01]  /*7660*/  IMAD.MOV.U32 R5, RZ, RZ, R2 ;  /* 0x000000ffff057224 */ /* 0x000fe200078e0002 */
[----:B------:R-:W-:Y:S06]  /*7670*/  @P2 BRA `(.L_x_1861) ;  /* 0xffffffd000f02947 */ /* 0x000fec000383ffff */
[----:B------:R-:W-:Y:S01]  /*7680*/  UMOV UR37, UR7 ;  /* 0x0000000700257c82 */ /* 0x000fe20008000000 */
[----:B------:R-:W-:-:S05]  /*7690*/  UMOV UR45, UR6 ;  /* 0x00000006002d7c82 */ /* 0x000fca0008000000 */
.L_x_1851:
[----:B------:R-:W-:-:S13]  /*76a0*/  ISETP.LE.AND P2, PT, RZ, UR45, PT ;  /* 0x0000002dff007c0c */ /* 0x000fda000bf43270 */
[----:B------:R-:W-:Y:S05]  /*76b0*/  @!P2 BRA `(.L_x_1862) ;  /* 0x0000002000c4a947 */ /* 0x000fea0003800000 */
[----:B------:R-:W-:Y:S01]  /*76c0*/  IMAD.MOV.U32 R7, RZ, RZ, R0 ;  /* 0x000000ffff077224 */ /* 0x000fe200078e0000 */
[----:B------:R-:W-:Y:S01]  /*76d0*/  UMOV UR41, UR36 ;  /* 0x0000002400297c82 */ /* 0x000fe20008000000 */
[----:B------:R-:W-:Y:S01]  /*76e0*/  IMAD.MOV.U32 R5, RZ, RZ, R2 ;  /* 0x000000ffff057224 */ /* 0x000fe200078e0002 */
[----:B------:R-:W-:-:S06]  /*76f0*/  UMOV UR40, UR37 ;  /* 0x0000002500287c82 */ /* 0x000fcc0008000000 */
.L_x_1872:
        /* <DEDUP_REMOVED lines=9> */
.L_x_1864:
[----:B------:R-:W-:Y:S01]  /*7790*/  ULEA UR6, UR37, UR38, 0x3 ;  /* 0x0000002625067291 */ /* 0x000fe2000f8e183f */
[----:B------:R-:W-:-:S05]  /*77a0*/  IMAD.U32 R0, RZ, RZ, UR36 ;  /* 0x00000024ff007e24 */ /* 0x000fca000f8e00ff */
[----:B------:R-:W-:-:S04]  /*77b0*/  SHF.L.U32 R0, R0, 0x1f, RZ ;  /* 0x0000001f00007819 */ /* 0x000fc800000006ff */
[----:B------:R1:W2:Y:S01]  /*77c0*/  SYNCS.PHASECHK.TRANS64.TRYWAIT P2, [UR6+0x38830], R0 ;  /* 0x03883000ff0075a7 */ /* 0x0002a20008040146 */
[----:B------:R-:W-:Y:S05]  /*77d0*/  @!P0 BRA `(.L_x_1865) ;  /* 0x0000000000048947 */ /* 0x000fea0003800000 */
[----:B------:R-:W-:Y:S01]  /*77e0*/  BPT.TRAP 0x1 ;  /* 0x000000040000795c */ /* 0x000fe20000300000 */
.L_x_1865:
[----:B--2---:R-:W-:Y:S05]  /*77f0*/  @P2 BRA `(.L_x_1863) ;  /* 0x0000000000082947 */ /* 0x004fea0003800000 */
[----:B------:R-:W2:Y:S02]  /*7800*/  SYNCS.PHASECHK.TRANS64.TRYWAIT P2, [UR6+0x38830], R0 ;  /* 0x03883000ff0075a7 */ /* 0x000ea40008040146 */
[----:B--2---:R-:W-:Y:S05]  /*7810*/  @!P2 BRA `(.L_x_1866) ;  /* 0x000000940044a947 */ /* 0x004fea0003800000 */
.L_x_1863:
[----:B------:R-:W3:Y:S01]  /*7820*/  S2R R2, SR_TID.X ;  /* 0x0000000000027919 */ /* 0x000ee20000002100 */
        /* <DEDUP_REMOVED lines=17> */
[----:B---3--:R-:W-:-:S05]  /*7940*/  SHF.R.U32.HI R2, RZ, 0x7, R2 ;  /* 0x00000007ff027819 */ /* 0x008fca0000011602 */
        /* <DEDUP_REMOVED lines=29> */
.L_x_1868:
[----:B------:R-:W-:Y:S01]  /*7b20*/  ULEA UR6, UR40, UR38, 0x3 ;  /* 0x0000002628067291 */ /* 0x000fe2000f8e183f */
[----:B------:R-:W-:-:S05]  /*7b30*/  IMAD.U32 R0, RZ, RZ, UR41 ;  /* 0x00000029ff007e24 */ /* 0x000fca000f8e00ff */
[----:B------:R-:W-:-:S04]  /*7b40*/  SHF.L.U32 R0, R0, 0x1f, RZ ;  /* 0x0000001f00007819 */ /* 0x000fc800000006ff */
[----:B------:R1:W2:Y:S01]  /*7b50*/  SYNCS.PHASECHK.TRANS64.TRYWAIT P2, [UR6+0x38850], R0 ;  /* 0x03885000ff0075a7 */ /* 0x0002a20008040146 */
[----:B------:R-:W-:Y:S05]  /*7b60*/  @!P0 BRA `(.L_x_1869) ;  /* 0x0000000000048947 */ /* 0x000fea0003800000 */
[----:B------:R-:W-:Y:S01]  /*7b70*/  BPT.TRAP 0x1 ;  /* 0x000000040000795c */ /* 0x000fe20000300000 */
.L_x_1869:
[----:B--2---:R-:W-:Y:S05]  /*7b80*/  @P2 BRA `(.L_x_1867) ;  /* 0x0000000000082947 */ /* 0x004fea0003800000 */
[----:B------:R-:W2:Y:S02]  /*7b90*/  SYNCS.PHASECHK.TRANS64.TRYWAIT P2, [UR6+0x38850], R0 ;  /* 0x03885000ff0075a7 */ /* 0x000ea40008040146 */
[----:B--2---:R-:W-:Y:S05]  /*7ba0*/  @!P2 BRA `(.L_x_1870) ;  /* 0x000000900078a947 */ /* 0x004fea0003800000 */
.L_x_1867:
[----:B------:R-:W-:Y:S01]  /*7bb0*/  UIADD3 UR6, UR38, 0x400, URZ ;  /* 0x0000040026067890 */ /* 0x000fe2000fffe03f */
[----:B------:R-:W-:Y:S01]  /*7bc0*/  WARPGROUP.ARRIVE ;  /* 0x00000000000079c5 */ /* 0x000fe20000000000 */
[----:B------:R-:W-:Y:S01]  /*7bd0*/  UMOV UR7, 0x40000040 ;  /* 0x4000004000077882 */ /* 0x000fe20000000000 */
[----:B------:R-:W-:Y:S01]  /*7be0*/  FMNMX.FTZ R2, R154, R7, !PT ;  /* 0x000000079a027209 */ /* 0x000fe20007810000 */
[----:B------:R-:W-:Y:S01]  /*7bf0*/  USHF.R.U32.HI UR6, URZ, 0x4, UR6 ;  /* 0x000000043f067899 */ /* 0x000fe20008011606 */
[----:B-12---:R-:W-:Y:S01]  /*7c00*/  FMNMX.FTZ R0, R152, R5, !PT ;  /* 0x0000000598007209 */ /* 0x006fe20007810000 */
        /* <DEDUP_REMOVED lines=71> */
[----:B-1----:R-:W-:Y:S01]  /*8080*/  SHF.R.U32.HI R235, RZ, 0x7, R235 ;  /* 0x00000007ffeb7819 */ /* 0x002fe200000116eb */
        /* <DEDUP_REMOVED lines=9> */
[----:B------:R-:W-:-:S01]  /*8120*/  FFMA.FTZ R7, R2, R13, -8 ;  /* 0xc100000002077423 */ /* 0x000fc2000001000d */
[----:B------:R-:W-:Y:S01]  /*8130*/  FADD.FTZ R5, -R2, R5 ;  /* 0x0000000502057221 */ /* 0x000fe20000010100 */
[----:B------:R-:W-:Y:S02]  /*8140*/  FMUL.FTZ R6, R6, UR39 ;  /* 0x0000002706067c20 */ /* 0x000fe40008410000 */
[--C-:B------:R-:W-:Y:S01]  /*8150*/  FFMA.FTZ R9, R153, UR39, -R7.reuse ;  /* 0x0000002799097c23 */ /* 0x100fe20008010807 */
[----:B------:R-:W-:-:S01]  /*8160*/  FFMA.FTZ R153, R173, UR39, -R7 ;  /* 0x00000027ad997c23 */ /* 0x000fc20008010807 */
[--C-:B------:R-:W-:Y:S01]  /*8170*/  FFMA.FTZ R173, R193, UR39, -R7.reuse ;  /* 0x00000027c1ad7c23 */ /* 0x100fe20008010807 */
[----:B------:R-:W-:Y:S02]  /*8180*/  IMAD.U32 R193, RZ, RZ, UR39 ;  /* 0x00000027ffc17e24 */ /* 0x000fe4000f8e00ff */
[--C-:B------:R-:W-:Y:S01]  /*8190*/  FFMA.FTZ R11, R157, UR39, -R7.reuse ;  /* 0x000000279d0b7c23 */ /* 0x100fe20008010807 */
[----:B------:R-:W-:-:S01]  /*81a0*/  FFMA.FTZ R157, R177, UR39, -R7 ;  /* 0x00000027b19d7c23 */ /* 0x000fc20008010807 */
[----:B------:R-:W-:Y:S01]  /*81b0*/  FMUL.FTZ R5, R5, UR39 ;  /* 0x0000002705057c20 */ /* 0x000fe20008410000 */
[----:B------:R-:W-:-:S01]  /*81c0*/  FFMA.FTZ R193, R0, R193, -8 ;  /* 0xc100000000c17423 */ /* 0x000fc200000100c1 */
[--C-:B------:R-:W-:Y:S01]  /*81d0*/  FFMA.FTZ R8, R152, UR39, -R7.reuse ;  /* 0x0000002798087c23 */ /* 0x100fe20008010807 */
        /* <DEDUP_REMOVED lines=27> */
[----:B------:R-:W-:Y:S01]  /*8390*/  FFMA.FTZ R178, R179, UR39, -R193 ;  /* 0x00000027b3b27c23 */ /* 0x000fe200080108c1 */
[----:B------:R-:W-:-:S01]  /*83a0*/  FFMA.FTZ R20, R168, UR39, -R7 ;  /* 0x00000027a8147c23 */ /* 0x000fc20008010807 */
[--C-:B------:R-:W-:Y:S01]  /*83b0*/  FFMA.FTZ R179, R182, UR39, -R193.reuse ;  /* 0x00000027b6b37c23 */ /* 0x100fe200080108c1 */
[----:B------:R-:W-:-:S01]  /*83c0*/  FFMA.FTZ R182, R183, UR39, -R193 ;  /* 0x00000027b7b67c23 */ /* 0x000fc200080108c1 */
[--C-:B------:R-:W-:Y:S01]  /*83d0*/  FFMA.FTZ R183, R186, UR39, -R193.reuse ;  /* 0x00000027bab77c23 */ /* 0x100fe200080108c1 */
[----:B------:R-:W-:-:S01]  /*83e0*/  FFMA.FTZ R186, R187, UR39, -R193 ;  /* 0x00000027bbba7c23 */ /* 0x000fc200080108c1 */
[----:B------:R-:W3:Y:S01]  /*83f0*/  MUFU.EX2 R9, R9 ;  /* 0x0000000900097308 */ /* 0x000ee20000000800 */
[----:B-1----:R-:W-:-:S01]  /*8400*/  FFMA.FTZ R4, R5, R4, R8 ;  /* 0x0000000405047223 */ /* 0x002fc20000010008 */
[----:B------:R-:W-:Y:S01]  /*8410*/  FFMA.FTZ R21, R169, UR39, -R7 ;  /* 0x00000027a9157c23 */ /* 0x000fe20008010807 */
[----:B------:R-:W-:-:S01]  /*8420*/  FFMA.FTZ R187, R190, UR39, -R193 ;  /* 0x00000027bebb7c23 */ /* 0x000fc200080108c1 */
[--C-:B------:R-:W-:Y:S01]  /*8430*/  FFMA.FTZ R190, R191, UR39, -R193.reuse ;  /* 0x00000027bfbe7c23 */ /* 0x100fe200080108c1 */
[----:B------:R-:W-:-:S01]  /*8440*/  FFMA.FTZ R191, R194, UR39, -R193 ;  /* 0x00000027c2bf7c23 */ /* 0x000fc200080108c1 */
[--C-:B------:R-:W-:Y:S01]  /*8450*/  FFMA.FTZ R152, R172, UR39, -R7.reuse ;  /* 0x00000027ac987c23 */ /* 0x100fe20008010807 */
[----:B------:R-:W-:-:S01]  /*8460*/  FFMA.FTZ R160, R180, UR39, -R7 ;  /* 0x00000027b4a07c23 */ /* 0x000fc20008010807 */
[----:B------:R-:W1:Y:S01]  /*8470*/  MUFU.EX2 R154, R154 ;  /* 0x0000009a009a7308 */ /* 0x000e620000000800 */
[----:B--2---:R-:W-:-:S01]  /*8480*/  FFMA.FTZ R3, R6, R3, R197 ;  /* 0x0000000306037223 */ /* 0x004fc200000100c5 */
        /* <DEDUP_REMOVED lines=10> */
[--C-:B------:R-:W-:Y:S01]  /*8530*/  FFMA.FTZ R188, R208, UR39, -R7.reuse ;  /* 0x00000027d0bc7c23 */ /* 0x100fe20008010807 */
[----:B------:R-:W-:-:S01]  /*8540*/  FFMA.FTZ R189, R209, UR39, -R7 ;  /* 0x00000027d1bd7c23 */ /* 0x000fc20008010807 */
[--C-:B------:R-:W-:Y:S01]  /*8550*/  FFMA.FTZ R192, R212, UR39, -R7.reuse ;  /* 0x00000027d4c07c23 */ /* 0x100fe20008010807 */
[----:B------:R-:W-:-:S01]  /*8560*/  FFMA.FTZ R7, R213, UR39, -R7 ;  /* 0x00000027d5077c23 */ /* 0x000fc20008010807 */
[----:B------:R-:W3:Y:S01]  /*8570*/  MUFU.EX2 R10, R10 ;  /* 0x0000000a000a7308 */ /* 0x000ee20000000800 */
[----:B-1----:R-:W-:-:S07]  /*8580*/  FADD.FTZ R4, R154, R3 ;  /* 0x000000039a047221 */ /* 0x002fce0000010000 */
[----:B------:R-:W1:Y:S01]  /*8590*/  MUFU.EX2 R158, R158 ;  /* 0x0000009e009e7308 */ /* 0x000e620000000800 */
[----:B--2---:R-:W-:-:S07]  /*85a0*/  FADD.FTZ R3, R155, R4 ;  /* 0x000000049b037221 */ /* 0x004fce0000010000 */
[----:B------:R-:W2:Y:S01]  /*85b0*/  MUFU.EX2 R11, R11 ;  /* 0x0000000b000b7308 */ /* 0x000ea20000000800 */
[----:B---3--:R-:W-:-:S07]  /*85c0*/  FADD.FTZ R196, R10, R201 ;  /* 0x000000c90ac47221 */ /* 0x008fce0000010000 */
[----:B------:R-:W3:Y:S01]  /*85d0*/  MUFU.EX2 R159, R159 ;  /* 0x0000009f009f7308 */ /* 0x000ee20000000800 */
[----:B-1----:R-:W-:-:S01]  /*85e0*/  FADD.FTZ R4, R158, R3 ;  /* 0x000000039e047221 */ /* 0x002fc20000010000 */
[----:B------:R-:W-:Y:S02]  /*85f0*/  WARPGROUP.DEPBAR.LE gsb0, 0x0 ;  /* 0x00008000000079c5 */ /* 0x000fe40000010000 */
[----:B------:R-:W-:-:S04]  /*8600*/  WARPGROUP.ARRIVE ;  /* 0x00000000000079c5 */ /* 0x000fc80000000000 */
[----:B------:R-:W1:Y:S01]  /*8610*/  MUFU.EX2 R12, R12 ;  /* 0x0000000c000c7308 */ /* 0x000e620000000800 */
[----:B--2---:R-:W-:-:S01]  /*8620*/  FADD.FTZ R201, R11, R196 ;  /* 0x000000c40bc97221 */ /* 0x004fc20000010000 */
[----:B------:R-:W-:Y:S01]  /*8630*/  QGMMA.64x256x32.F32.E4M3.E4M3 R24, R224, gdesc[UR4], R24, gsb0 ;  /* 0x03e00004e0187df3 */ /* 0x000fe20008000818 */
[----:B------:R-:W-:Y:S01]  /*8640*/  UIADD3 UR6, UR10, 0x4, URZ ;  /* 0x000000040a067890 */ /* 0x000fe2000fffe03f */
[----:B------:R-:W-:-:S04]  /*8650*/  UMOV UR7, 0x40000040 ;  /* 0x4000004000077882 */ /* 0x000fc80000000000 */
[----:B------:R-:W2:Y:S01]  /*8660*/  MUFU.EX2 R162, R162 ;  /* 0x000000a200a27308 */ /* 0x000ea20000000800 */
[----:B---3--:R-:W-:-:S07]  /*8670*/  FADD.FTZ R3, R159, R4 ;  /* 0x000000049f037221 */ /* 0x008fce0000010000 */
[----:B------:R-:W3:Y:S01]  /*8680*/  MUFU.EX2 R13, R13 ;  /* 0x0000000d000d7308 */ /* 0x000ee20000000800 */
[----:B-1----:R-:W-:-:S07]  /*8690*/  FADD.FTZ R194, R12, R201 ;  /* 0x000000c90cc27221 */ /* 0x002fce0000010000 */
[----:B------:R-:W1:Y:S01]  /*86a0*/  MUFU.EX2 R163, R163 ;  /* 0x000000a300a37308 */ /* 0x000e620000000800 */
[----:B--2---:R-:W-:-:S07]  /*86b0*/  FADD.FTZ R4, R162, R3 ;  /* 0x00000003a2047221 */ /* 0x004fce0000010000 */
[----:B------:R-:W2:Y:S01]  /*86c0*/  MUFU.EX2 R14, R14 ;  /* 0x0000000e000e7308 */ /* 0x000ea20000000800 */
[----:B---3--:R-:W-:-:S01]  /*86d0*/  FADD.FTZ R201, R13, R194 ;  /* 0x000000c20dc97221 */ /* 0x008fc20000010000 */
[--C-:B------:R-:W-:Y:S01]  /*86e0*/  FFMA.FTZ R194, R195, UR39, -R193.reuse ;  /* 0x00000027c3c27c23 */ /* 0x100fe200080108c1 */
[----:B------:R-:W-:-:S05]  /*86f0*/  FFMA.FTZ R195, R198, UR39, -R193 ;  /* 0x00000027c6c37c23 */ /* 0x000fca00080108c1 */
        /* <DEDUP_REMOVED lines=15> */
[----:B--2---:R-:W-:-:S01]  /*87f0*/  FADD.FTZ R201, R21, R196 ;  /* 0x000000c415c97221 */ /* 0x004fc20000010000 */
[----:B------:R-:W-:-:S06]  /*8800*/  FFMA.FTZ R196, R199, UR39, -R193 ;  /* 0x00000027c7c47c23 */ /* 0x000fcc00080108c1 */
        /* <DEDUP_REMOVED lines=8> */
[----:B------:R-:W-:-:S06]  /*8890*/  FFMA.FTZ R198, R202, UR39, -R193 ;  /* 0x00000027cac67c23 */ /* 0x000fcc00080108c1 */
        /* <DEDUP_REMOVED lines=17> */
[----:B------:R-:W-:Y:S01]  /*89b0*/  FFMA.FTZ R200, R206, UR39, -R193 ;  /* 0x00000027cec87c23 */ /* 0x000fe200080108c1 */
[----:B------:R-:W-:-:S05]  /*89c0*/  IADD3 R206, -R235, 0xb, RZ ;  /* 0x0000000bebce7810 */ /* 0x000fca0007ffe1ff */
[----:B------:R-:W2:Y:S01]  /*89d0*/  MUFU.EX2 R186, R186 ;  /* 0x000000ba00ba7308 */ /* 0x000ea20000000800 */
[----:B---3--:R-:W-:-:S07]  /*89e0*/  FADD.FTZ R3, R183, R4 ;  /* 0x00000004b7037221 */ /* 0x008fce0000010000 */
        /* <DEDUP_REMOVED lines=19> */
[----:B---3--:R-:W-:-:S01]  /*8b20*/  FADD.FTZ R204, R172, R203 ;  /* 0x000000cbaccc7221 */ /* 0x008fc20000010000 */
[----:B------:R-:W-:Y:S02]  /*8b30*/  WARPGROUP.DEPBAR.LE gsb0, 0x0 ;  /* 0x00008000000079c5 */ /* 0x000fe40000010000 */
[----:B------:R-:W-:Y:S01]  /*8b40*/  WARPGROUP.ARRIVE ;  /* 0x00000000000079c5 */ /* 0x000fe20000000000 */
[----:B------:R-:W-:-:S03]  /*8b50*/  FFMA.FTZ R203, R211, UR39, -R193 ;  /* 0x00000027d3cb7c23 */ /* 0x000fc600080108c1 */
[----:B------:R-:W3:Y:S01]  /*8b60*/  MUFU.EX2 R195, R195 ;  /* 0x000000c300c37308 */ /* 0x000ee20000000800 */
[----:B-1----:R-:W-:-:S01]  /*8b70*/  FADD.FTZ R4, R194, R3 ;  /* 0x00000003c2047221 */ /* 0x002fc20000010000 */
[----:B------:R-:W-:Y:S01]  /*8b80*/  QGMMA.64x256x32.F32.E4M3.E4M3 R24, R220, gdesc[UR4], R24, gsb0 ;  /* 0x03e00004dc187df3 */ /* 0x000fe20008000818 */
[----:B------:R-:W-:Y:S01]  /*8b90*/  UIADD3 UR6, UR10, 0x6, URZ ;  /* 0x000000060a067890 */ /* 0x000fe2000fffe03f */
[----:B------:R-:W-:-:S04]  /*8ba0*/  UMOV UR7, 0x40000040 ;  /* 0x4000004000077882 */ /* 0x000fc80000000000 */
[----:B------:R-:W1:Y:S01]  /*8bb0*/  MUFU.EX2 R176, R176 ;  /* 0x000000b000b07308 */ /* 0x000e620000000800 */
[----:B--2---:R-:W-:-:S07]  /*8bc0*/  FADD.FTZ R205, R173, R204 ;  /* 0x000000ccadcd7221 */ /* 0x004fce0000010000 */
[----:B------:R-:W2:Y:S01]  /*8bd0*/  MUFU.EX2 R177, R177 ;  /* 0x000000b100b17308 */ /* 0x000ea20000000800 */
[----:B---3--:R-:W-:-:S01]  /*8be0*/  FADD.FTZ R3, R195, R4 ;  /* 0x00000004c3037221 */ /* 0x008fc20000010000 */
[----:B------:R-:W-:-:S06]  /*8bf0*/  IMAD.U32 R4, RZ, RZ, UR37 ;  /* 0x00000025ff047e24 */ /* 0x000fcc000f8e00ff */
[----:B------:R-:W3:Y:S01]  /*8c00*/  MUFU.EX2 R196, R196 ;  /* 0x000000c400c47308 */ /* 0x000ee20000000800 */
[----:B-1----:R-:W-:-:S07]  /*8c10*/  FADD.FTZ R204, R176, R205 ;  /* 0x000000cdb0cc7221 */ /* 0x002fce0000010000 */
[----:B------:R-:W1:Y:S01]  /*8c20*/  MUFU.EX2 R180, R180 ;  /* 0x000000b400b47308 */ /* 0x000e620000000800 */
[----:B--2---:R-:W-:-:S01]  /*8c30*/  FADD.FTZ R205, R177, R204 ;  /* 0x000000ccb1cd7221 */ /* 0x004fc20000010000 */
[--C-:B------:R-:W-:Y:S01]  /*8c40*/  FFMA.FTZ R204, R214, UR39, -R193.reuse ;  /* 0x00000027d6cc7c23 */ /* 0x100fe200080108c1 */
[----:B------:R-:W-:-:S05]  /*8c50*/  FFMA.FTZ R193, R215, UR39, -R193 ;  /* 0x00000027d7c17c23 */ /* 0x000fca00080108c1 */
[----:B------:R-:W-:Y:S01]  /*8c60*/  MUFU.EX2 R198, R198 ;  /* 0x000000c600c67308 */ /* 0x000fe20000000800 */
[----:B---3--:R-:W-:-:S01]  /*8c70*/  FADD.FTZ R207, R196, R3 ;  /* 0x00000003c4cf7221 */ /* 0x008fc20000010000 */
[----:B------:R-:W-:-:S05]  /*8c80*/  @!P1 LEA R3, R4, UR38, 0x3 ;  /* 0x0000002604039c11 */ /* 0x000fca000f8e18ff */
[----:B------:R-:W-:Y:S01]  /*8c90*/  @!P1 VIADD R3, R3, 0x38840 ;  /* 0x0003884003039836 */ /* 0x000fe20000000000 */
[----:B------:R-:W2:Y:S01]  /*8ca0*/  MUFU.EX2 R181, R181 ;  /* 0x000000b500b57308 */ /* 0x000ea20000000800 */
[----:B-1----:R-:W-:-:S03]  /*8cb0*/  FADD.FTZ R4, R180, R205 ;  /* 0x000000cdb4047221 */ /* 0x002fc60000010000 */
[----:B------:R-:W-:-:S04]  /*8cc0*/  @!P1 PRMT R3, RZ, 0x654, R3 ;  /* 0x00000654ff039816 */ /* 0x000fc80000000003 */
[----:B------:R-:W-:Y:S08]  /*8cd0*/  MUFU.EX2 R199, R199 ;  /* 0x000000c700c77308 */ /* 0x000ff00000000800 */
[----:B------:R-:W1:Y:S01]  /*8ce0*/  MUFU.EX2 R184, R184 ;  /* 0x000000b800b87308 */ /* 0x000e620000000800 */
[----:B--2---:R-:W-:-:S07]  /*8cf0*/  FADD.FTZ R205, R181, R4 ;  /* 0x00000004b5cd7221 */ /* 0x004fce0000010000 */
[----:B------:R-:W-:Y:S08]  /*8d00*/  MUFU.EX2 R200, R200 ;  /* 0x000000c800c87308 */ /* 0x000ff00000000800 */
[----:B------:R-:W2:Y:S01]  /*8d10*/  MUFU.EX2 R185, R185 ;  /* 0x000000b900b97308 */ /* 0x000ea20000000800 */
[----:B-1----:R-:W-:-:S07]  /*8d20*/  FADD.FTZ R4, R184, R205 ;  /* 0x000000cdb8047221 */ /* 0x002fce0000010000 */
[----:B------:R-:W-:Y:S08]  /*8d30*/  MUFU.EX2 R201, R201 ;  /* 0x000000c900c97308 */ /* 0x000ff00000000800 */
[----:B------:R-:W1:Y:S08]  /*8d40*/  MUFU.EX2 R188, R188 ;  /* 0x000000bc00bc7308 */ /* 0x000e700000000800 */
[----:B------:R-:W-:Y:S08]  /*8d50*/  MUFU.EX2 R202, R202 ;  /* 0x000000ca00ca7308 */ /* 0x000ff00000000800 */
[----:B------:R-:W3:Y:S08]  /*8d60*/  MUFU.EX2 R189, R189 ;  /* 0x000000bd00bd7308 */ /* 0x000ef00000000800 */
[----:B------:R-:W-:Y:S08]  /*8d70*/  MUFU.EX2 R203, R203 ;  /* 0x000000cb00cb7308 */ /* 0x000ff00000000800 */
[----:B------:R-:W4:Y:S08]  /*8d80*/  MUFU.EX2 R192, R192 ;  /* 0x000000c000c07308 */ /* 0x000f300000000800 */
[----:B------:R-:W-:Y:S08]  /*8d90*/  MUFU.EX2 R204, R204 ;  /* 0x000000cc00cc7308 */ /* 0x000ff00000000800 */
[----:B------:R-:W5:Y:S08]  /*8da0*/  MUFU.EX2 R7, R7 ;  /* 0x0000000700077308 */ /* 0x000f700000000800 */
[----:B------:R-:W5:Y:S01]  /*8db0*/  MUFU.EX2 R193, R193 ;  /* 0x000000c100c17308 */ /* 0x000f620000000800 */
[----:B------:R-:W-:-:S02]  /*8dc0*/  WARPGROUP.DEPBAR.LE gsb0, 0x0 ;  /* 0x00008000000079c5 */ /* 0x000fc40000010000 */
[----:B------:R-:W-:-:S06]  /*8dd0*/  WARPGROUP.ARRIVE ;  /* 0x00000000000079c5 */ /* 0x000fcc0000000000 */
[----:B------:R-:W-:Y:S03]  /*8de0*/  QGMMA.64x256x32.F32.E4M3.E4M3 R24, R216, gdesc[UR4], R24, gsb0 ;  /* 0x03e00004d8187df3 */ /* 0x000fe60008000818 */
[----:B------:R-:W-:Y:S02]  /*8df0*/  WARPGROUP.DEPBAR.LE gsb0, 0x0 ;  /* 0x00008000000079c5 */ /* 0x000fe40000010000 */
[----:B------:R2:W-:Y:S06]  /*8e00*/  BAR.ARV R206, 0x100 ;  /* 0x000400ce0000751d */ /* 0x0005ec0000002000 */
[----:B------:R1:W-:Y:S01]  /*8e10*/  @!P1 SYNCS.ARRIVE.TRANS64.RED.A1T0 RZ, [R3+URZ], RZ ;  /* 0x000000ff03ff99a7 */ /* 0x0003e2000810043f */
[----:B--2---:R-:W-:-:S04]  /*8e20*/  FADD.FTZ R206, R198, R207 ;  /* 0x000000cfc6ce7221 */ /* 0x004fc80000010000 */
[----:B------:R-:W-:Y:S01]  /*8e30*/  FADD.FTZ R207, R199, R206 ;  /* 0x000000cec7cf7221 */ /* 0x000fe20000010000 */
[----:B-1----:R-:W-:-:S03]  /*8e40*/  FADD.FTZ R3, R185, R4 ;  /* 0x00000004b9037221 */ /* 0x002fc60000010000 */
[----:B------:R-:W-:Y:S01]  /*8e50*/  FADD.FTZ R206, R200, R207 ;  /* 0x000000cfc8ce7221 */ /* 0x000fe20000010000 */
[----:B------:R-:W-:-:S03]  /*8e60*/  FADD.FTZ R4, R188, R3 ;  /* 0x00000003bc047221 */ /* 0x000fc60000010000 */
[----:B------:R-:W-:Y:S01]  /*8e70*/  FADD.FTZ R205, R201, R206 ;  /* 0x000000cec9cd7221 */ /* 0x000fe20000010000 */
[----:B---3--:R-:W-:-:S03]  /*8e80*/  FADD.FTZ R3, R189, R4 ;  /* 0x00000004bd037221 */ /* 0x008fc60000010000 */
[----:B------:R-:W-:Y:S01]  /*8e90*/  FADD.FTZ R206, R202, R205 ;  /* 0x000000cdcace7221 */ /* 0x000fe20000010000 */
[----:B----4-:R-:W-:-:S03]  /*8ea0*/  FADD.FTZ R4, R192, R3 ;  /* 0x00000003c0047221 */ /* 0x010fc60000010000 */
[----:B------:R-:W-:Y:S01]  /*8eb0*/  FADD.FTZ R205, R203, R206 ;  /* 0x000000cecbcd7221 */ /* 0x000fe20000010000 */
[----:B-----5:R-:W-:-:S03]  /*8ec0*/  FADD.FTZ R4, R7, R4 ;  /* 0x0000000407047221 */ /* 0x020fc60000010000 */
[----:B------:R-:W-:-:S04]  /*8ed0*/  FADD.FTZ R205, R204, R205 ;  /* 0x000000cdcccd7221 */ /* 0x000fc80000010000 */
[----:B------:R-:W-:Y:S01]  /*8ee0*/  FADD.FTZ R3, R193, R205 ;  /* 0x000000cdc1037221 */ /* 0x000fe20000010000 */
[----:B------:R-:W-:Y:S06]  /*8ef0*/  @!P0 BRA `(.L_x_1871) ;  /* 0x0000000000048947 */ /* 0x000fec0003800000 */
[----:B------:R-:W-:Y:S01]  /*8f00*/  BPT.TRAP 0x1 ;  /* 0x000000040000795c */ /* 0x000fe20000300000 */
.L_x_1871:
        /* <DEDUP_REMOVED lines=172> */
.L_x_1862:
[----:B------:R-:W-:Y:S06]  /*99d0*/  BAR.ARV 0x8, 0x120 ;  /* 0x0204800000007b1d */ /* 0x000fec0000002000 */
[----:B------:R-:W-:Y:S05]  /*99e0*/  @!P0 BRA `(.L_x_1873) ;  /* 0x0000000000048947 */ /* 0x000fea0003800000 */
[----:B------:R-:W-:Y:S01]  /*99f0*/  BPT.TRAP 0x1 ;  /* 0x000000040000795c */ /* 0x000fe20000300000 */
.L_x_1873:
[----:B------:R-:W-:Y:S01]  /*9a00*/  ULEA UR14, UR37, UR38, 0x3 ;  /* 0x00000026250e7291 */ /* 0x000fe2000f8e183f */
[----:B------:R-:W-:-:S05]  /*9a10*/  IMAD.U32 R5, RZ, RZ, UR36 ;  /* 0x00000024ff057e24 */ /* 0x000fca000f8e00ff */
[----:B------:R-:W-:-:S04]  /*9a20*/  SHF.L.U32 R5, R5, 0x1f, RZ ;  /* 0x0000001f05057819 */ /* 0x000fc800000006ff */
[----:B------:R1:W2:Y:S01]  /*9a30*/  SYNCS.PHASECHK.TRANS64.TRYWAIT P1, [UR14+0x38850], R5 ;  /* 0x03885005ff0075a7 */ /* 0x0002a2000802014e */
[----:B------:R-:W-:Y:S05]  /*9a40*/  @!P0 BRA `(.L_x_1874) ;  /* 0x0000000000048947 */ /* 0x000fea0003800000 */
[----:B------:R-:W-:Y:S01]  /*9a50*/  BPT.TRAP 0x1 ;  /* 0x000000040000795c */ /* 0x000fe20000300000 */
.L_x_1874:
[----:B--2---:R-:W-:Y:S05]  /*9a60*/  @P1 BRA `(.L_x_1875) ;  /* 0x0000000000081947 */ /* 0x004fea0003800000 */
[----:B------:R-:W2:Y:S02]  /*9a70*/  SYNCS.PHASECHK.TRANS64.TRYWAIT P1, [UR14+0x38850], R5 ;  /* 0x03885005ff0075a7 */ /* 0x000ea4000802014e */
[----:B--2---:R-:W-:Y:S05]  /*9a80*/  @!P1 BRA `(.L_x_1876) ;  /* 0x0000007000d89947 */ /* 0x004fea0003800000 */
.L_x_1875:
[----:B------:R-:W-:Y:S01]  /*9a90*/  UIADD3 UR38, UR38, 0x400, URZ ;  /* 0x0000040026267890 */ /* 0x000fe2000fffe03f */
[----:B------:R-:W-:Y:S01]  /*9aa0*/  WARPGROUP.ARRIVE ;  /* 0x00000000000079c5 */ /* 0x000fe20000000000 */
[----:B------:R-:W-:Y:S01]  /*9ab0*/  UMOV UR7, 0x40000040 ;  /* 0x4000004000077882 */ /* 0x000fe20000000000 */
[----:B-12---:R-:W-:Y:S01]  /*9ac0*/  IMAD.MOV.U32 R5, RZ, RZ, 0x3f800000 ;  /* 0x3f800000ff057424 */ /* 0x006fe200078e00ff */
[----:B------:R-:W-:-:S04]  /*9ad0*/  USHF.R.U32.HI UR38, URZ, 0x4, UR38 ;  /* 0x000000043f267899 */ /* 0x000fc80008011626 */
[----:B------:R-:W-:-:S04]  /*9ae0*/  ULOP3.LUT UR38, UR38, 0x3fff, URZ, 0xc0, !UPT ;  /* 0x00003fff26267892 */ /* 0x000fc8000f8ec03f */
[----:B------:R-:W-:-:S04]  /*9af0*/  ULOP3.LUT UR8, UR38, 0x10000, URZ, 0xfc, !UPT ;  /* 0x0001000026087892 */ /* 0x000fc8000f8efc3f */
[----:B------:R-:W-:-:S04]  /*9b00*/  ULEA UR8, UR37, UR8, 0xb ;  /* 0x0000000825087291 */ /* 0x000fc8000f8e583f */
[----:B------:R-:W-:-:S03]  /*9b10*/  UIADD3 UR4, UR8, 0x2, URZ ;  /* 0x0000000208047890 */ /* 0x000fc6000fffe03f */
[----:B------:R-:W-:-:S06]  /*9b20*/  UMOV UR6, UR8 ;  /* 0x0000000800067c82 */ /* 0x000fcc0008000000 */
[----:B------:R-:W-:Y:S01]  /*9b30*/  QGMMA.64x256x32.F32.E4M3.E4M3 R24, R228, gdesc[UR4], R24, gsb0 ;  /* 0x03e00004e4187df3 */ /* 0x000fe20008000818 */
[----:B------:R-:W-:Y:S01]  /*9b40*/  UMOV UR7, 0x40000040 ;  /* 0x4000004000077882 */ /* 0x000fe20000000000 */
[----:B------:R-:W-:Y:S01]  /*9b50*/  UMOV UR6, UR4 ;  /* 0x0000000400067c82 */ /* 0x000fe20008000000 */
[----:B------:R-:W-:Y:S02]  /*9b60*/  ULDC.64 UR4, c[0x0][0x9a0] ;  /* 0x0002680000047ab9 */ /* 0x000fe40000000a00 */
[----:B------:R-:W-:-:S04]  /*9b70*/  UISETP.NE.U32.AND UP0, UPT, UR4, URZ, UPT ;  /* 0x0000003f0400728c */ /* 0x000fc8000bf05070 */
[----:B------:R-:W-:-:S06]  /*9b80*/  UISETP.NE.AND.EX UP0, UPT, UR5, URZ, UPT, UP0 ;  /* 0x0000003f0500728c */ /* 0x000fcc000bf05300 */
[----:B------:R-:W-:-:S05]  /*9b90*/  PLOP3.LUT P1, PT, PT, PT, UP0, 0x80, 0x0 ;  /* 0x000000000000781c */ /* 0x000fca0003f2f008 */
[----:B------:R-:W-:Y:S01]  /*9ba0*/  @UP0 USHF.R.S32.HI UR9, URZ, 0x1f, UR44 ;  /* 0x0000001f3f090899 */ /* 0x000fe2000801142c */
[----:B------:R-:W-:Y:S01]  /*9bb0*/  @UP0 ULDC.64 UR10, c[0x0][0x9c8] ;  /* 0x00027200000a0ab9 */ /* 0x000fe20000000a00 */
[----:B------:R-:W-:Y:S02]  /*9bc0*/  @UP0 ULDC.64 UR12, c[0x0][0x9d0] ;  /* 0x00027400000c0ab9 */ /* 0x000fe40000000a00 */
[----:B------:R-:W-:Y:S01]  /*9bd0*/  @UP0 UIMAD UR9, UR9, UR10, URZ ;  /* 0x0000000a090902a4 */ /* 0x000fe2000f8e023f */
[----:B------:R-:W-:Y:S02]  /*9be0*/  WARPGROUP.DEPBAR.LE gsb0, 0x0 ;  /* 0x00008000000079c5 */ /* 0x000fe40000010000 */
[----:B------:R-:W-:-:S06]  /*9bf0*/  WARPGROUP.ARRIVE ;  /* 0x00000000000079c5 */ /* 0x000fcc0000000000 */
[----:B------:R-:W-:Y:S01]  /*9c00*/  QGMMA.64x256x32.F32.E4M3.E4M3 R24, R224, gdesc[UR4], R24, gsb0 ;  /* 0x03e00004e0187df3 */ /* 0x000fe20008000818 */
[----:B------:R-:W-:Y:S02]  /*9c10*/  @UP0 UIMAD.WIDE.U32 UR6, UR44, UR10, URZ ;  /* 0x0000000a2c0602a5 */ /* 0x000fe4000f8e003f */
[----:B------:R-:W-:Y:S02]  /*9c20*/  @UP0 UIMAD UR10, UR44, UR11, UR9 ;  /* 0x0000000b2c0a02a4 */ /* 0x000fe4000f8e0209 */
[----:B------:R-:W-:Y:S02]  /*9c30*/  @UP0 USHF.R.S32.HI UR9, URZ, 0x1f, UR60 ;  /* 0x0000001f3f090899 */ /* 0x000fe4000801143c */
[----:B------:R-:W-:Y:S02]  /*9c40*/  @UP0 UIADD3 UR7, UR7, UR10, URZ ;  /* 0x0000000a07070290 */ /* 0x000fe4000fffe03f */
[----:B------:R-:W-:Y:S01]  /*9c50*/  UIADD3 UR10, UR8, 0x4, URZ ;  /* 0x00000004080a7890 */ /* 0x000fe2000fffe03f */
[----:B------:R-:W-:Y:S01]  /*9c60*/  UMOV UR11, 0x40000040 ;  /* 0x40000040000b7882 */ /* 0x000fe20000000000 */
[----:B------:R-:W-:-:S02]  /*9c70*/  @UP0 UIMAD UR9, UR9, UR12, URZ ;  /* 0x0000000c090902a4 */ /* 0x000fc4000f8e023f */
[----:B------:R-:W-:Y:S02]  /*9c80*/  @UP0 UIMAD.WIDE.U32 UR6, UR60, UR12, UR6 ;  /* 0x0000000c3c0602a5 */ /* 0x000fe4000f8e0006 */
[----:B------:R-:W-:Y:S02]  /*9c90*/  @UP0 UIMAD UR9, UR60, UR13, UR9 ;  /* 0x0000000d3c0902a4 */ /* 0x000fe4000f8e0209 */
[----:B------:R-:W-:Y:S02]  /*9ca0*/  @UP0 ULEA UR4, UP1, UR6, UR4, 0x2 ;  /* 0x0000000406040291 */ /* 0x000fe4000f82103f */
[----:B------:R-:W-:-:S04]  /*9cb0*/  @UP0 UIADD3 UR7, UR7, UR9, URZ ;  /* 0x0000000907070290 */ /* 0x000fc8000fffe03f */
[----:B------:R-:W-:Y:S01]  /*9cc0*/  @UP0 ULEA.HI.X UR5, UR6, UR5, UR7, 0x2, UP1 ;  /* 0x0000000506050291 */ /* 0x000fe200088f1407 */
[----:B------:R-:W-:-:S05]  /*9cd0*/  IMAD.U32 R6, RZ, RZ, UR4 ;  /* 0x00000004ff067e24 */ /* 0x000fca000f8e00ff */
[----:B------:R-:W-:-:S05]  /*9ce0*/  IMAD.U32 R7, RZ, RZ, UR5 ;  /* 0x00000005ff077e24 */ /* 0x000fca000f8e00ff */
[----:B------:R1:W2:Y:S01]  /*9cf0*/  @P1 LDG.E R5, desc[UR56][R6.64] ;  /* 0x0000003806051981 */ /* 0x0002a2000c1e1900 */
[----:B------:R-:W-:Y:S01]  /*9d00*/  UIADD3 UR8, UR8, 0x6, URZ ;  /* 0x0000000608087890 */ /* 0x000fe2000fffe03f */
[----:B------:R-:W-:-:S06]  /*9d10*/  UMOV UR7, 0x40000040 ;  /* 0x4000004000077882 */ /* 0x000fcc0000000000 */
[----:B------:R-:W-:Y:S01]  /*9d20*/  UMOV UR6, UR8 ;  /* 0x0000000800067c82 */ /* 0x000fe20008000000 */
[----:B------:R-:W-:Y:S02]  /*9d30*/  WARPGROUP.DEPBAR.LE gsb0, 0x0 ;  /* 0x00008000000079c5 */ /* 0x000fe40000010000 */
[----:B------:R-:W-:-:S06]  /*9d40*/  WARPGROUP.ARRIVE ;  /* 0x00000000000079c5 */ /* 0x000fcc0000000000 */
[----:B------:R-:W-:Y:S01]  /*9d50*/  QGMMA.64x256x32.F32.E4M3.E4M3 R24, R220, gdesc[UR8], R24, gsb0 ;  /* 0x03e00008dc187df3 */ /* 0x000fe20008000818 */
        /* <DEDUP_REMOVED lines=23> */
[----:B------:R-:W-:Y:S01]  /*9ed0*/  @P2 FMUL.FTZ R7, R7, 0.69314718246459960938 ;  /* 0x3f31721807072820 */ /* 0x000fe20000410000 */
[----:B------:R-:W-:Y:S02]  /*9ee0*/  WARPGROUP.DEPBAR.LE gsb0, 0x0 ;  /* 0x00008000000079c5 */ /* 0x000fe40000010000 */
[----:B------:R-:W-:-:S06]  /*9ef0*/  WARPGROUP.ARRIVE ;  /* 0x00000000000079c5 */ /* 0x000fcc0000000000 */
[----:B------:R-:W-:Y:S01]  /*9f00*/  QGMMA.64x256x32.F32.E4M3.E4M3 R24, R216, gdesc[UR4], R24, gsb0 ;  /* 0x03e00004d8187df3 */ /* 0x000fe20008000818 */
[----:B------:R-:W-:Y:S01]  /*9f10*/  @P3 FMUL.FTZ R12, R14, 0.69314718246459960938 ;  /* 0x3f3172180e0c3820 */ /* 0x000fe20000410000 */
[----:B---3--:R-:W-:Y:S01]  /*9f20*/  @P3 FMUL.FTZ R9, R9, 0.69314718246459960938 ;  /* 0x3f31721809093820 */ /* 0x008fe20000410000 */
[----:B------:R-:W-:Y:S02]  /*9f30*/  IMAD.MOV.U32 R4, RZ, RZ, -0x800000 ;  /* 0xff800000ff047424 */ /* 0x000fe400078e00ff */
[----:B--2---:R-:W-:Y:S01]  /*9f40*/  FMUL.FTZ R152, R6, R5 ;  /* 0x0000000506987220 */ /* 0x004fe20000410000 */
[----:B------:R-:W-:Y:S02]  /*9f50*/  IMAD.MOV.U32 R3, RZ, RZ, -0x800000 ;  /* 0xff800000ff037424 */ /* 0x000fe400078e00ff */
[----:B------:R-:W-:Y:S01]  /*9f60*/  @P2 FFMA.FTZ R4, R7, R2, R8 ;  /* 0x0000000207042223 */ /* 0x000fe20000010008 */
[----:B------:R-:W-:-:S01]  /*9f70*/  @P3 FFMA.FTZ R3, R12, R0, R9 ;  /* 0x000000000c033223 */ /* 0x000fc20000010009 */
[----:B----4-:R-:W-:Y:S01]  /*9f80*/  FMUL.FTZ R6, R10, R5 ;  /* 0x000000050a067220 */ /* 0x010fe20000410000 */
[----:B------:R-:W-:-:S02]  /*9f90*/  WARPGROUP.DEPBAR.LE gsb0, 0x0 ;  /* 0x00008000000079c5 */ /* 0x000fc40000010000 */
[----:B------:R-:W-:Y:S05]  /*9fa0*/  @!P0 BRA `(.L_x_1877) ;  /* 0x0000000000048947 */ /* 0x000fea0003800000 */
[----:B------:R-:W-:Y:S01]  /*9fb0*/  BPT.TRAP 0x1 ;  /* 0x000000040000795c */ /* 0x000fe20000300000 */
.L_x_1877:
        /* <DEDUP_REMOVED lines=137> */
[----:B------:R-:W-:-:S12]  /*a850*/  ULOP3.LUT UR36, UR36, UR4, URZ, 0x3c, !UPT ;  /* 0x0000000424247292 */ /* 0x000fd8000f8e3c3f */
.L_x_1844:
        /* <DEDUP_REMOVED lines=28> */
[----:B------:R-:W-:Y:S01]  /*aa20*/  F2FP.BF16.F32.PACK_AB R14, R14, R13 ;  /* 0x0000000d0e0e723e */ /* 0x000fe200000010ff */
[----:B------:R-:W-:Y:S01]  /*aa30*/  UIMAD UR5, UR43, UR7, UR5 ;  /* 0x000000072b0572a4 */ /* 0x000fe2000f8e0205 */
[----:B------:R-:W-:-:S02]  /*aa40*/  SEL R59, R0, R7, P0 ;  /* 0x00000007003b7207 */ /* 0x000fc40000000000 */
[----:B------:R-:W-:Y:S01]  /*aa50*/  SEL R43, R7, R0, P0 ;  /* 0x00000000072b7207 */ /* 0x000fe20000000000 */
[----:B------:R-:W-:Y:S01]  /*aa60*/  VIADD R0, R23, UR42 ;  /* 0x0000002a17007c36 */ /* 0x000fe20008000000 */
[----:B------:R-:W-:Y:S01]  /*aa70*/  F2FP.BF16.F32.PACK_AB R8, R11, R8 ;  /* 0x000000080b08723e */ /* 0x000fe200000010ff */
[----:B------:R-:W-:Y:S01]  /*aa80*/  UIADD3 UR5, UR9, UR5, URZ ;  /* 0x0000000509057290 */ /* 0x000fe2000fffe03f */
[----:B------:R-:W-:Y:S01]  /*aa90*/  F2FP.BF16.F32.PACK_AB R9, R10, R9 ;  /* 0x000000090a09723e */ /* 0x000fe200000010ff */
[----:B------:R-:W-:Y:S01]  /*aaa0*/  ULDC.64 UR6, c[0x0][0xb40] ;  /* 0x0002d00000067ab9 */ /* 0x000fe20000000a00 */
        /* <DEDUP_REMOVED lines=15> */
[----:B------:R-:W-:Y:S02]  /*aba0*/  SEL R13, R14, R15, P0 ;  /* 0x0000000f0e0d7207 */ /* 0x000fe40000000000 */
[----:B------:R-:W-:Y:S02]  /*abb0*/  F2FP.BF16.F32.PACK_AB R74, R74, R79 ;  /* 0x0000004f4a4a723e */ /* 0x000fe400000010ff */
[----:B------:R-:W-:Y:S02]  /*abc0*/  F2FP.BF16.F32.PACK_AB R120, R125, R120 ;  /* 0x000000787d78723e */ /* 0x000fe400000010ff */
[----:B------:R-:W-:Y:S02]  /*abd0*/  F2FP.BF16.F32.PACK_AB R121, R124, R121 ;  /* 0x000000797c79723e */ /* 0x000fe400000010ff */
[----:B------:R-:W-:Y:S02]  /*abe0*/  SEL R61, R8, R9, P0 ;  /* 0x00000009083d7207 */ /* 0x000fe40000000000 */
[----:B------:R-:W-:-:S02]  /*abf0*/  SEL R12, R9, R8, P0 ;  /* 0x00000008090c7207 */ /* 0x000fc40000000000 */
[----:B------:R-:W-:Y:S02]  /*ac00*/  SEL R69, R20, R21, P0 ;  /* 0x0000001514457207 */ /* 0x000fe40000000000 */
[----:B------:R-:W-:Y:S02]  /*ac10*/  SEL R14, R21, R20, P0 ;  /* 0x00000014150e7207 */ /* 0x000fe40000000000 */
[----:B------:R-:W-:Y:S02]  /*ac20*/  LOP3.LUT R6, R7, 0x380, RZ, 0xc0, !PT ;  /* 0x0000038007067812 */ /* 0x000fe400078ec0ff */
[----:B------:R-:W-:Y:S02]  /*ac30*/  F2FP.BF16.F32.PACK_AB R136, R136, R141 ;  /* 0x0000008d8888723e */ /* 0x000fe400000010ff */
[----:B------:R-:W-:Y:S02]  /*ac40*/  F2FP.BF16.F32.PACK_AB R137, R132, R137 ;  /* 0x000000898489723e */ /* 0x000fe400000010ff */
[----:B------:R-:W-:-:S02]  /*ac50*/  F2FP.BF16.F32.PACK_AB R50, R50, R55 ;  /* 0x000000373232723e */ /* 0x000fc400000010ff */
[----:B------:R-:W-:Y:S02]  /*ac60*/  F2FP.BF16.F32.PACK_AB R51, R46, R51 ;  /* 0x000000332e33723e */ /* 0x000fe400000010ff */
[----:B------:R-:W-:Y:S02]  /*ac70*/  SEL R79, R40, R41, P0 ;  /* 0x00000029284f7207 */ /* 0x000fe40000000000 */
[----:B------:R-:W-:Y:S02]  /*ac80*/  SEL R20, R41, R40, P0 ;  /* 0x0000002829147207 */ /* 0x000fe40000000000 */
[----:B------:R-:W-:Y:S02]  /*ac90*/  IADD3 R9, P6, R16, 0x40, RZ ;  /* 0x0000004010097810 */ /* 0x000fe40007fde0ff */
[----:B------:R-:W-:Y:S02]  /*aca0*/  F2FP.BF16.F32.PACK_AB R29, R76, R73 ;  /* 0x000000494c1d723e */ /* 0x000fe400000010ff */
[----:B------:R-:W-:-:S02]  /*acb0*/  F2FP.BF16.F32.PACK_AB R10, R34, R39 ;  /* 0x00000027220a723e */ /* 0x000fc400000010ff */
[----:B------:R-:W-:Y:S02]  /*acc0*/  F2FP.BF16.F32.PACK_AB R55, R30, R35 ;  /* 0x000000231e37723e */ /* 0x000fe400000010ff */
[----:B------:R-:W-:Y:S02]  /*acd0*/  SEL R125, R82, R11, P0 ;  /* 0x0000000b527d7207 */ /* 0x000fe40000000000 */
[----:B------:R-:W-:Y:S02]  /*ace0*/  SEL R41, R11, R82, P0 ;  /* 0x000000520b297207 */ /* 0x000fe40000000000 */
[----:B------:R-:W-:Y:S02]  /*acf0*/  SEL R73, R32, R33, P0 ;  /* 0x0000002120497207 */ /* 0x000fe40000000000 */
[----:B------:R-:W-:Y:S02]  /*ad00*/  SEL R15, R33, R32, P0 ;  /* 0x00000020210f7207 */ /* 0x000fe40000000000 */
[----:B------:R-:W-:-:S02]  /*ad10*/  IADD3 R11, P3, R16, 0x60, RZ ;  /* 0x00000060100b7810 */ /* 0x000fc40007f7e0ff */
[----:B------:R-:W-:Y:S02]  /*ad20*/  F2FP.BF16.F32.PACK_AB R128, R128, R133 ;  /* 0x000000858080723e */ /* 0x000fe400000010ff */
[----:B------:R-:W-:Y:S02]  /*ad30*/  F2FP.BF16.F32.PACK_AB R45, R70, R75 ;  /* 0x0000004b462d723e */ /* 0x000fe400000010ff */
[----:B------:R-:W-:Y:S02]  /*ad40*/  SEL R107, R120, R121, P0 ;  /* 0x00000079786b7207 */ /* 0x000fe40000000000 */
[----:B------:R-:W-:Y:S02]  /*ad50*/  SEL R33, R121, R120, P0 ;  /* 0x0000007879217207 */ /* 0x000fe40000000000 */
[----:B------:R-:W-:Y:S02]  /*ad60*/  SHF.R.U64 R6, R6, 0x3, RZ ;  /* 0x0000000306067819 */ /* 0x000fe400000012ff */
[----:B------:R-:W-:-:S02]  /*ad70*/  SEL R121, R136, R137, P0 ;  /* 0x0000008988797207 */ /* 0x000fc40000000000 */
[----:B------:R-:W-:Y:S02]  /*ad80*/  SEL R39, R137, R136, P0 ;  /* 0x0000008889277207 */ /* 0x000fe40000000000 */
[----:B------:R-:W-:Y:S02]  /*ad90*/  SEL R133, R50, R51, P0 ;  /* 0x0000003332857207 */ /* 0x000fe40000000000 */
[----:B------:R-:W-:Y:S02]  /*ada0*/  SEL R46, R51, R50, P0 ;  /* 0x00000032332e7207 */ /* 0x000fe40000000000 */
[----:B------:R-:W-:Y:S02]  /*adb0*/  LOP3.LUT R8, R9, 0x380, RZ, 0xc0, !PT ;  /* 0x0000038009087812 */ /* 0x000fe400078ec0ff */
[----:B------:R-:W-:Y:S02]  /*adc0*/  SEL R137, R10, R55, P0 ;  /* 0x000000370a897207 */ /* 0x000fe40000000000 */
[----:B------:R-:W-:-:S02]  /*add0*/  SEL R50, R55, R10, P0 ;  /* 0x0000000a37327207 */ /* 0x000fc40000000000 */
[----:B------:R-:W-:Y:S02]  /*ade0*/  F2FP.BF16.F32.PACK_AB R47, R42, R47 ;  /* 0x0000002f2a2f723e */ /* 0x000fe400000010ff */
[----:B------:R-:W-:Y:S02]  /*adf0*/  LOP3.LUT R10, R11, 0x380, RZ, 0xc0, !PT ;  /* 0x000003800b0a7812 */ /* 0x000fe400078ec0ff */
[----:B------:R-:W-:Y:S02]  /*ae00*/  F2FP.BF16.F32.PACK_AB R49, R52, R49 ;  /* 0x000000313431723e */ /* 0x000fe400000010ff */
[----:B------:R-:W-:Y:S02]  /*ae10*/  SEL R127, R74, R45, P0 ;  /* 0x0000002d4a7f7207 */ /* 0x000fe40000000000 */
[----:B------:R-:W-:Y:S02]  /*ae20*/  SEL R42, R45, R74, P0 ;  /* 0x0000004a2d2a7207 */ /* 0x000fe40000000000 */
[----:B------:R-:W-:Y:S01]  /*ae30*/  LOP3.LUT R6, R6, R7, RZ, 0x3c, !PT ;  /* 0x0000000706067212 */ /* 0x000fe200078e3cff */
[----:B------:R-:W-:Y:S01]  /*ae40*/  IMAD.X R7, RZ, RZ, R17, P5 ;  /* 0x000000ffff077224 */ /* 0x000fe200028e0611 */
[----:B------:R-:W-:-:S02]  /*ae50*/  F2FP.BF16.F32.PACK_AB R52, R26, R31 ;  /* 0x0000001f1a34723e */ /* 0x000fc400000010ff */
[----:B------:R-:W-:Y:S02]  /*ae60*/  SEL R131, R58, R53, P0 ;  /* 0x000000353a837207 */ /* 0x000fe40000000000 */
[----:B------:R-:W-:Y:S02]  /*ae70*/  SEL R45, R53, R58, P0 ;  /* 0x0000003a352d7207 */ /* 0x000fe40000000000 */
[----:B------:R-:W-:Y:S02]  /*ae80*/  SHF.R.U64 R8, R8, 0x3, RZ ;  /* 0x0000000308087819 */ /* 0x000fe400000012ff */
[----:B------:R-:W-:Y:S02]  /*ae90*/  IADD3 R53, P5, R16, 0x4020, RZ ;  /* 0x0000402010357810 */ /* 0x000fe40007fbe0ff */
[----:B------:R-:W-:Y:S02]  /*aea0*/  SHF.R.U64 R10, R10, 0x3, RZ ;  /* 0x000000030a0a7819 */ /* 0x000fe400000012ff */
[----:B------:R-:W-:-:S02]  /*aeb0*/  F2FP.BF16.F32.PACK_AB R57, R60, R57 ;  /* 0x000000393c39723e */ /* 0x000fc400000010ff */
[----:B------:R-:W-:Y:S02]  /*aec0*/  SEL R139, R52, R63, P0 ;  /* 0x0000003f348b7207 */ /* 0x000fe40000000000 */
[----:B------:R-:W-:Y:S02]  /*aed0*/  SEL R51, R63, R52, P0 ;  /* 0x000000343f337207 */ /* 0x000fe40000000000 */
[----:B------:R-:W-:Y:S01]  /*aee0*/  LOP3.LUT R8, R8, R9, RZ, 0x3c, !PT ;  /* 0x0000000908087212 */ /* 0x000fe200078e3cff */
[--C-:B------:R-:W-:Y:S01]  /*aef0*/  IMAD.X R9, RZ, RZ, R17.reuse, P6 ;  /* 0x000000ffff097224 */ /* 0x100fe200030e0611 */
[----:B------:R-:W-:Y:S02]  /*af00*/  LOP3.LUT R52, R53, 0x380, RZ, 0xc0, !PT ;  /* 0x0000038035347812 */ /* 0x000fe400078ec0ff */
[----:B------:R-:W-:Y:S01]  /*af10*/  LOP3.LUT R10, R10, R11, RZ, 0x3c, !PT ;  /* 0x0000000b0a0a7212 */ /* 0x000fe200078e3cff */
[----:B------:R-:W-:Y:S01]  /*af20*/  IMAD.X R11, RZ, RZ, R17, P3 ;  /* 0x000000ffff0b7224 */ /* 0x000fe200018e0611 */
[----:B------:R-:W-:-:S02]  /*af30*/  IADD3 R55, P6, R16, 0x4040, RZ ;  /* 0x0000404010377810 */ /* 0x000fc40007fde0ff */
[----:B------:R-:W-:Y:S02]  /*af40*/  SEL R83, R56, R57, P0 ;  /* 0x0000003938537207 */ /* 0x000fe40000000000 */
[----:B-1----:R-:W-:Y:S02]  /*af50*/  SEL R25, R57, R56, P0 ;  /* 0x0000003839197207 */ /* 0x002fe40000000000 */
[----:B------:R-:W-:Y:S02]  /*af60*/  IADD3 R57, P3, R16, 0x4060, RZ ;  /* 0x0000406010397810 */ /* 0x000fe40007f7e0ff */
[----:B------:R-:W-:Y:S02]  /*af70*/  SHF.R.U64 R52, R52, 0x3, RZ ;  /* 0x0000000334347819 */ /* 0x000fe400000012ff */
[----:B------:R-:W-:Y:S02]  /*af80*/  SEL R75, R48, R49, P0 ;  /* 0x00000031304b7207 */ /* 0x000fe40000000000 */
[----:B------:R-:W-:-:S02]  /*af90*/  SEL R21, R49, R48, P0 ;  /* 0x0000003031157207 */ /* 0x000fc40000000000 */
[----:B------:R-:W-:Y:S02]  /*afa0*/  LOP3.LUT R54, R55, 0x380, RZ, 0xc0, !PT ;  /* 0x0000038037367812 */ /* 0x000fe400078ec0ff */
[----:B------:R-:W-:Y:S02]  /*afb0*/  IADD3 R49, P4, R16, 0x4000, RZ ;  /* 0x0000400010317810 */ /* 0x000fe40007f9e0ff */
[----:B------:R-:W-:Y:S02]  /*afc0*/  LOP3.LUT R56, R57, 0x380, RZ, 0xc0, !PT ;  /* 0x0000038039387812 */ /* 0x000fe400078ec0ff */
[----:B------:R-:W-:Y:S01]  /*afd0*/  LOP3.LUT R52, R52, R53, RZ, 0x3c, !PT ;  /* 0x0000003534347212 */ /* 0x000fe200078e3cff */
[----:B------:R-:W-:Y:S01]  /*afe0*/  IMAD.X R53, RZ, RZ, R17, P5 ;  /* 0x000000ffff357224 */ /* 0x000fe200028e0611 */
[----:B------:R-:W-:Y:S02]  /*aff0*/  SHF.R.U64 R54, R54, 0x3, RZ ;  /* 0x0000000336367819 */ /* 0x000fe400000012ff */
[----:B------:R-:W-:-:S02]  /*b000*/  F2FP.BF16.F32.PACK_AB R168, R168, R171 ;  /* 0x000000aba8a8723e */ /* 0x000fc400000010ff */
[----:B------:R-:W-:Y:S02]  /*b010*/  F2FP.BF16.F32.PACK_AB R169, R166, R169 ;  /* 0x000000a9a6a9723e */ /* 0x000fe400000010ff */
[----:B------:R-:W-:Y:S02]  /*b020*/  LOP3.LUT R48, R49, 0x380, RZ, 0xc0, !PT ;  /* 0x0000038031307812 */ /* 0x000fe400078ec0ff */
[----:B------:R-:W-:Y:S02]  /*b030*/  SHF.R.U64 R56, R56, 0x3, RZ ;  /* 0x0000000338387819 */ /* 0x000fe400000012ff */
[----:B------:R-:W-:Y:S02]  /*b040*/  F2FP.BF16.F32.PACK_AB R129, R86, R129 ;  /* 0x000000815681723e */ /* 0x000fe400000010ff */
[----:B------:R-:W-:Y:S02]  /*b050*/  F2FP.BF16.F32.PACK_AB R104, R109, R104 ;  /* 0x000000686d68723e */ /* 0x000fe400000010ff */
[----:B------:R-:W-:Y:S01]  /*b060*/  LOP3.LUT R54, R54, R55, RZ, 0x3c, !PT ;  /* 0x0000003736367212 */ /* 0x000fe200078e3cff */
[----:B------:R-:W-:Y:S01]  /*b070*/  IMAD.X R55, RZ, RZ, R17, P6 ;  /* 0x000000ffff377224 */ /* 0x000fe200030e0611 */
[----:B------:R-:W-:-:S02]  /*b080*/  F2FP.BF16.F32.PACK_AB R66, R66, R71 ;  /* 0x000000474242723e */ /* 0x000fc400000010ff */
[----:B------:R-:W-:Y:S02]  /*b090*/  F2FP.BF16.F32.PACK_AB R67, R62, R67 ;  /* 0x000000433e43723e */ /* 0x000fe400000010ff */
[----:B------:R-:W-:Y:S02]  /*b0a0*/  SEL R109, R168, R169, P0 ;  /* 0x000000a9a86d7207 */ /* 0x000fe40000000000 */
[----:B------:R-:W-:Y:S02]  /*b0b0*/  SHF.R.U64 R48, R48, 0x3, RZ ;  /* 0x0000000330307819 */ /* 0x000fe400000012ff */
[----:B------:R-:W-:Y:S02]  /*b0c0*/  MOV R53, R52 ;  /* 0x0000003400357202 */ /* 0x000fe40000000f00 */
[----:B------:R-:W-:Y:S02]  /*b0d0*/  SEL R169, R169, R168, P0 ;  /* 0x000000a8a9a97207 */ /* 0x000fe40000000000 */
[----:B------:R-:W-:Y:S01]  /*b0e0*/  LOP3.LUT R56, R56, R57, RZ, 0x3c, !PT ;  /* 0x0000003938387212 */ /* 0x000fe200078e3cff */
[----:B------:R-:W-:Y:S01]  /*b0f0*/  IMAD.X R57, RZ, RZ, R17, P3 ;  /* 0x000000ffff397224 */ /* 0x000fe200018e0611 */
        /* <DEDUP_REMOVED lines=9> */
[C---:B------:R-:W-:Y:S02]  /*b190*/  IADD3 R67, P5, R16.reuse, 0x8020, RZ ;  /* 0x0000802010437810 */ /* 0x040fe40007fbe0ff */
[----:B------:R-:W-:Y:S02]  /*b1a0*/  MOV R55, R54 ;  /* 0x0000003600377202 */ /* 0x000fe40000000f00 */
[----:B------:R-:W-:Y:S02]  /*b1b0*/  IADD3 R63, P4, R16, 0x8000, RZ ;  /* 0x00008000103f7810 */ /* 0x000fe40007f9e0ff */
[----:B------:R-:W-:Y:S02]  /*b1c0*/  LOP3.LUT R76, R77, 0x380, RZ, 0xc0, !PT ;  /* 0x000003804d4c7812 */ /* 0x000fe400078ec0ff */
[----:B------:R-:W-:Y:S02]  /*b1d0*/  LOP3.LUT R70, R71, 0x380, RZ, 0xc0, !PT ;  /* 0x0000038047467812 */ /* 0x000fe400078ec0ff */
[----:B------:R-:W-:-:S02]  /*b1e0*/  LOP3.LUT R66, R67, 0x380, RZ, 0xc0, !PT ;  /* 0x0000038043427812 */ /* 0x000fc400078ec0ff */
[----:B------:R-:W-:Y:S02]  /*b1f0*/  LOP3.LUT R62, R63, 0x380, RZ, 0xc0, !PT ;  /* 0x000003803f3e7812 */ /* 0x000fe400078ec0ff */
[----:B------:R-:W-:Y:S02]  /*b200*/  SHF.R.U64 R76, R76, 0x3, RZ ;  /* 0x000000034c4c7819 */ /* 0x000fe400000012ff */
[----:B------:R-:W-:Y:S02]  /*b210*/  SHF.R.U64 R70, R70, 0x3, RZ ;  /* 0x0000000346467819 */ /* 0x000fe400000012ff */
[----:B------:R-:W-:Y:S02]  /*b220*/  SHF.R.U64 R66, R66, 0x3, RZ ;  /* 0x0000000342427819 */ /* 0x000fe400000012ff */
[----:B------:R-:W-:Y:S02]  /*b230*/  F2FP.BF16.F32.PACK_AB R88, R93, R88 ;  /* 0x000000585d58723e */ /* 0x000fe400000010ff */
[----:B------:R-:W-:-:S02]  /*b240*/  F2FP.BF16.F32.PACK_AB R89, R92, R89 ;  /* 0x000000595c59723e */ /* 0x000fc400000010ff */
[----:B------:R-:W-:Y:S02]  /*b250*/  F2FP.BF16.F32.PACK_AB R97, R100, R97 ;  /* 0x000000616461723e */ /* 0x000fe400000010ff */
[----:B------:R-:W-:Y:S02]  /*b260*/  SHF.R.U64 R62, R62, 0x3, RZ ;  /* 0x000000033e3e7819 */ /* 0x000fe400000012ff */
[----:B------:R-:W-:Y:S01]  /*b270*/  LOP3.LUT R76, R76, R77, RZ, 0x3c, !PT ;  /* 0x0000004d4c4c7212 */ /* 0x000fe200078e3cff */
[--C-:B------:R-:W-:Y:S01]  /*b280*/  IMAD.X R77, RZ, RZ, R17.reuse, P3 ;  /* 0x000000ffff4d7224 */ /* 0x100fe200018e0611 */
[----:B------:R-:W-:Y:S02]  /*b290*/  MOV R100, R10 ;  /* 0x0000000a00647202 */ /* 0x000fe40000000f00 */
[----:B------:R-:W-:Y:S02]  /*b2a0*/  F2FP.BF16.F32.PACK_AB R80, R85, R80 ;  /* 0x000000505550723e */ /* 0x000fe400000010ff */
[----:B------:R-:W-:Y:S01]  /*b2b0*/  LOP3.LUT R70, R70, R71, RZ, 0x3c, !PT ;  /* 0x0000004746467212 */ /* 0x000fe200078e3cff */
[----:B------:R-:W-:Y:S01]  /*b2c0*/  IMAD.X R71, RZ, RZ, R17, P6 ;  /* 0x000000ffff477224 */ /* 0x000fe200030e0611 */
[----:B------:R-:W-:-:S02]  /*b2d0*/  F2FP.BF16.F32.PACK_AB R96, R101, R96 ;  /* 0x000000606560723e */ /* 0x000fc400000010ff */
[----:B------:R-:W-:Y:S02]  /*b2e0*/  SEL R99, R72, R29, P0 ;  /* 0x0000001d48637207 */ /* 0x000fe40000000000 */
[----:B------:R-:W-:Y:S02]  /*b2f0*/  SEL R27, R29, R72, P0 ;  /* 0x000000481d1b7207 */ /* 0x000fe40000000000 */
[----:B------:R-:W-:Y:S01]  /*b300*/  LOP3.LUT R66, R66, R67, RZ, 0x3c, !PT ;  /* 0x0000004342427212 */ /* 0x000fe200078e3cff */
[----:B------:R-:W-:Y:S01]  /*b310*/  IMAD.X R67, RZ, RZ, R17, P5 ;  /* 0x000000ffff437224 */ /* 0x000fe200028e0611 */
[----:B------:R-:W-:Y:S02]  /*b320*/  IADD3 R85, P3, R16, 0xc060, RZ ;  /* 0x0000c06010557810 */ /* 0x000fe40007f7e0ff */
[----:B------:R-:W-:Y:S02]  /*b330*/  SEL R101, R88, R89, P0 ;  /* 0x0000005958657207 */ /* 0x000fe40000000000 */
[----:B------:R-:W-:-:S02]  /*b340*/  SEL R29, R89, R88, P0 ;  /* 0x00000058591d7207 */ /* 0x000fc40000000000 */
[----:B------:R-:W-:Y:S01]  /*b350*/  LOP3.LUT R62, R62, R63, RZ, 0x3c, !PT ;  /* 0x0000003f3e3e7212 */ /* 0x000fe200078e3cff */
[----:B------:R-:W-:Y:S01]  /*b360*/  IMAD.X R63, RZ, RZ, R17, P4 ;  /* 0x000000ffff3f7224 */ /* 0x000fe200020e0611 */
[C---:B------:R-:W-:Y:S02]  /*b370*/  IADD3 R87, P6, R16.reuse, 0xc040, RZ ;  /* 0x0000c04010577810 */ /* 0x040fe40007fde0ff */
[C---:B------:R-:W-:Y:S02]  /*b380*/  LOP3.LUT R93, R16.reuse, 0x380, RZ, 0xc0, !PT ;  /* 0x00000380105d7812 */ /* 0x040fe400078ec0ff */
[----:B------:R-:W-:Y:S02]  /*b390*/  IADD3 R89, P5, R16, 0xc020, RZ ;  /* 0x0000c02010597810 */ /* 0x000fe40007fbe0ff */
[----:B------:R-:W-:Y:S02]  /*b3a0*/  F2FP.BF16.F32.PACK_AB R37, R84, R81 ;  /* 0x000000515425723e */ /* 0x000fe400000010ff */
[----:B------:R-:W-:-:S02]  /*b3b0*/  F2FP.BF16.F32.PACK_AB R105, R108, R105 ;  /* 0x000000696c69723e */ /* 0x000fc400000010ff */
[----:B------:R-:W-:Y:S02]  /*b3c0*/  IADD3 R91, P4, R16, 0xc000, RZ ;  /* 0x0000c000105b7810 */ /* 0x000fe40007f9e0ff */
[----:B------:R-:W-:Y:S02]  /*b3d0*/  F2FP.BF16.F32.PACK_AB R164, R164, R167 ;  /* 0x000000a7a4a4723e */ /* 0x000fe400000010ff */
[----:B------:R-:W-:Y:S02]  /*b3e0*/  F2FP.BF16.F32.PACK_AB R165, R162, R165 ;  /* 0x000000a5a2a5723e */ /* 0x000fe400000010ff */
[----:B------:R-:W-:Y:S02]  /*b3f0*/  F2FP.BF16.F32.PACK_AB R112, R117, R112 ;  /* 0x000000707570723e */ /* 0x000fe400000010ff */
[----:B------:R-:W-:Y:S02]  /*b400*/  F2FP.BF16.F32.PACK_AB R113, R116, R113 ;  /* 0x000000717471723e */ /* 0x000fe400000010ff */
[----:B------:R-:W-:-:S02]  /*b410*/  LOP3.LUT R84, R85, 0x380, RZ, 0xc0, !PT ;  /* 0x0000038055547812 */ /* 0x000fc400078ec0ff */
[----:B------:R-:W-:Y:S01]  /*b420*/  F2FP.BF16.F32.PACK_AB R160, R160, R163 ;  /* 0x000000a3a0a0723e */ /* 0x000fe200000010ff */
[----:B--2---:R-:W-:Y:S01]  /*b430*/  SHFL.IDX PT, R109, R109, R24, 0x1c1f ;  /* 0x001c1f186d6d7589 */ /* 0x004fe200000e0000 */
[----:B------:R-:W-:Y:S02]  /*b440*/  LOP3.LUT R52, R24, 0x2, RZ, 0x3c, !PT ;  /* 0x0000000218347812 */ /* 0x000fe400078e3cff */
[----:B------:R-:W-:Y:S01]  /*b450*/  F2FP.BF16.F32.PACK_AB R161, R158, R161 ;  /* 0x000000a19ea1723e */ /* 0x000fe200000010ff */
[----:B------:R-:W-:Y:S01]  /*b460*/  SHFL.IDX PT, R59, R59, R24, 0x1c1f ;  /* 0x001c1f183b3b7589 */ /* 0x000fe200000e0000 */
[----:B------:R-:W-:Y:S02]  /*b470*/  LOP3.LUT R86, R87, 0x380, RZ, 0xc0, !PT ;  /* 0x0000038057567812 */ /* 0x000fe400078ec0ff */
[----:B------:R-:W-:Y:S01]  /*b480*/  F2FP.BF16.F32.PACK_AB R156, R156, R159 ;  /* 0x0000009f9c9c723e */ /* 0x000fe200000010ff */
[----:B------:R-:W1:Y:S01]  /*b490*/  SHFL.IDX PT, R54, R169, R52, 0x1c1f ;  /* 0x001c1f34a9367589 */ /* 0x000e6200000e0000 */
[----:B------:R-:W-:-:S02]  /*b4a0*/  F2FP.BF16.F32.PACK_AB R157, R154, R157 ;  /* 0x0000009d9a9d723e */ /* 0x000fc400000010ff */
[----:B------:R-:W-:Y:S01]  /*b4b0*/  SEL R103, R96, R97, P0 ;  /* 0x0000006160677207 */ /* 0x000fe20000000000 */
[----:B------:R-:W2:Y:S01]  /*b4c0*/  SHFL.IDX PT, R10, R43, R52, 0x1c1f ;  /* 0x001c1f342b0a7589 */ /* 0x000ea200000e0000 */
[----:B------:R-:W-:Y:S02]  /*b4d0*/  SEL R30, R97, R96, P0 ;  /* 0x00000060611e7207 */ /* 0x000fe40000000000 */
[----:B------:R-:W-:Y:S01]  /*b4e0*/  SHF.R.U64 R93, R93, 0x3, RZ ;  /* 0x000000035d5d7819 */ /* 0x000fe200000012ff */
[----:B------:R-:W-:Y:S01]  /*b4f0*/  SHFL.IDX PT, R69, R69, R24, 0x1c1f ;  /* 0x001c1f1845457589 */ /* 0x000fe200000e0000 */
[----:B------:R-:W-:Y:S02]  /*b500*/  LOP3.LUT R88, R89, 0x380, RZ, 0xc0, !PT ;  /* 0x0000038059587812 */ /* 0x000fe400078ec0ff */
[----:B------:R-:W-:Y:S01]  /*b510*/  F2FP.BF16.F32.PACK_AB R152, R152, R155 ;  /* 0x0000009b9898723e */ /* 0x000fe200000010ff */
[----:B------:R-:W-:Y:S01]  /*b520*/  SHFL.IDX PT, R58, R14, R52, 0x1c1f ;  /* 0x001c1f340e3a7589 */ /* 0x000fe200000e0000 */
[----:B------:R-:W-:-:S02]  /*b530*/  F2FP.BF16.F32.PACK_AB R153, R148, R153 ;  /* 0x000000999499723e */ /* 0x000fc400000010ff */
[----:B------:R-:W-:Y:S01]  /*b540*/  SEL R97, R104, R105, P0 ;  /* 0x0000006968617207 */ /* 0x000fe20000000000 */
[----:B------:R-:W-:Y:S01]  /*b550*/  SHFL.IDX PT, R61, R61, R24, 0x1c1f ;  /* 0x001c1f183d3d7589 */ /* 0x000fe200000e0000 */
[----:B------:R-:W-:Y:S02]  /*b560*/  SEL R31, R105, R104, P0 ;  /* 0x00000068691f7207 */ /* 0x000fe40000000000 */
[----:B------:R-:W-:Y:S01]  /*b570*/  LOP3.LUT R90, R91, 0x380, RZ, 0xc0, !PT ;  /* 0x000003805b5a7812 */ /* 0x000fe200078ec0ff */
[----:B------:R-:W-:Y:S01]  /*b580*/  SHFL.IDX PT, R65, R65, R24, 0x1c1f ;  /* 0x001c1f1841417589 */ /* 0x000fe200000e0000 */
[----:B------:R-:W-:Y:S02]  /*b590*/  SEL R105, R112, R113, P0 ;  /* 0x0000007170697207 */ /* 0x000fe40000000000 */
[----:B------:R-:W-:Y:S01]  /*b5a0*/  SEL R32, R113, R112, P0 ;  /* 0x0000007071207207 */ /* 0x000fe20000000000 */
[----:B------:R-:W-:Y:S01]  /*b5b0*/  SHFL.IDX PT, R73, R73, R24, 0x1c1f ;  /* 0x001c1f1849497589 */ /* 0x000fe200000e0000 */
[----:B------:R-:W-:-:S02]  /*b5c0*/  SEL R111, R164, R165, P0 ;  /* 0x000000a5a46f7207 */ /* 0x000fc40000000000 */
[----:B------:R-:W-:Y:S01]  /*b5d0*/  SEL R38, R165, R164, P0 ;  /* 0x000000a4a5267207 */ /* 0x000fe20000000000 */
[----:B------:R-:W-:Y:S01]  /*b5e0*/  SHFL.IDX PT, R60, R15, R52, 0x1c1f ;  /* 0x001c1f340f3c7589 */ /* 0x000fe200000e0000 */
[----:B------:R-:W-:Y:S02]  /*b5f0*/  SHF.R.U64 R84, R84, 0x3, RZ ;  /* 0x0000000354547819 */ /* 0x000fe400000012ff */
[----:B------:R-:W-:Y:S01]  /*b600*/  F2FP.BF16.F32.PACK_AB R144, R144, R149 ;  /* 0x000000959090723e */ /* 0x000fe200000010ff */
[----:B------:R-:W-:Y:S01]  /*b610*/  SHFL.IDX PT, R111, R111, R24, 0x1c1f ;  /* 0x001c1f186f6f7589 */ /* 0x000fe200000e0000 */
[----:B------:R-:W-:Y:S02]  /*b620*/  F2FP.BF16.F32.PACK_AB R145, R140, R145 ;  /* 0x000000918c91723e */ /* 0x000fe400000010ff */
[----:B------:R-:W-:Y:S01]  /*b630*/  SEL R113, R160, R161, P0 ;  /* 0x000000a1a0717207 */ /* 0x000fe20000000000 */
[----:B------:R-:W-:Y:S01]  /*b640*/  SHFL.IDX PT, R38, R38, R52, 0x1c1f ;  /* 0x001c1f3426267589 */ /* 0x000fe200000e0000 */
[----:B------:R-:W-:-:S02]  /*b650*/  SHF.R.U64 R86, R86, 0x3, RZ ;  /* 0x0000000356567819 */ /* 0x000fc400000012ff */
[----:B------:R-:W-:Y:S01]  /*b660*/  SEL R35, R161, R160, P0 ;  /* 0x000000a0a1237207 */ /* 0x000fe20000000000 */
[----:B------:R-:W-:Y:S01]  /*b670*/  SHFL.IDX PT, R79, R79, R24, 0x1c1f ;  /* 0x001c1f184f4f7589 */ /* 0x000fe200000e0000 */
[----:B------:R-:W-:Y:S02]  /*b680*/  SEL R115, R156, R157, P0 ;  /* 0x0000009d9c737207 */ /* 0x000fe40000000000 */
[----:B------:R-:W-:Y:S01]  /*b690*/  SEL R34, R157, R156, P0 ;  /* 0x0000009c9d227207 */ /* 0x000fe20000000000 */
[----:B------:R-:W-:Y:S01]  /*b6a0*/  SHFL.IDX PT, R113, R113, R24, 0x1c1f ;  /* 0x001c1f1871717589 */ /* 0x000fe200000e0000 */
[----:B------:R-:W-:Y:S01]  /*b6b0*/  LOP3.LUT R92, R93, R16, RZ, 0x3c, !PT ;  /* 0x000000105d5c7212 */ /* 0x000fe200078e3cff */
[----:B------:R-:W-:Y:S01]  /*b6c0*/  IMAD.MOV.U32 R93, RZ, RZ, R17 ;  /* 0x000000ffff5d7224 */ /* 0x000fe200078e0011 */
[----:B------:R-:W-:Y:S01]  /*b6d0*/  SHF.R.U64 R88, R88, 0x3, RZ ;  /* 0x0000000358587819 */ /* 0x000fe200000012ff */
[----:B------:R-:W-:Y:S01]  /*b6e0*/  SHFL.IDX PT, R82, R35, R52, 0x1c1f ;  /* 0x001c1f3423527589 */ /* 0x000fe200000e0000 */
[----:B------:R-:W-:-:S02]  /*b6f0*/  SEL R117, R152, R153, P0 ;  /* 0x0000009998757207 */ /* 0x000fc40000000000 */
[----:B------:R-:W-:Y:S01]  /*b700*/  SEL R36, R153, R152, P0 ;  /* 0x0000009899247207 */ /* 0x000fe20000000000 */
[----:B------:R-:W-:Y:S01]  /*b710*/  SHFL.IDX PT, R115, R115, R24, 0x1c1f ;  /* 0x001c1f1873737589 */ /* 0x000fe200000e0000 */
[----:B------:R-:W-:Y:S02]  /*b720*/  SHF.R.U64 R90, R90, 0x3, RZ ;  /* 0x000000035a5a7819 */ /* 0x000fe400000012ff */
[----:B------:R-:W-:Y:S01]  /*b730*/  SEL R135, R47, R2, P0 ;  /* 0x000000022f877207 */ /* 0x000fe20000000000 */
[----:B------:R-:W-:Y:S01]  /*b740*/  SHFL.IDX PT, R34, R34, R52, 0x1c1f ;  /* 0x001c1f3422227589 */ /* 0x000fe200000e0000 */
[----:B------:R-:W-:Y:S01]  /*b750*/  LOP3.LUT R84, R84, R85, RZ, 0x3c, !PT ;  /* 0x0000005554547212 */ /* 0x000fe200078e3cff */
[----:B------:R-:W-:Y:S01]  /*b760*/  IMAD.X R85, RZ, RZ, R17, P3 ;  /* 0x000000ffff557224 */ /* 0x000fe200018e0611 */
[----:B------:R-:W-:Y:S01]  /*b770*/  MOV R102, R8 ;  /* 0x0000000800667202 */ /* 0x000fe20000000f00 */
[----:B------:R-:W-:Y:S01]  /*b780*/  SHFL.IDX PT, R117, R117, R24, 0x1c1f ;  /* 0x001c1f1875757589 */ /* 0x000fe200000e0000 */
[----:B------:R-:W-:-:S02]  /*b790*/  SEL R81, R80, R37, P0 ;  /* 0x0000002550517207 */ /* 0x000fc40000000000 */
[----:B------:R-:W-:Y:S01]  /*b7a0*/  SEL R28, R37, R80, P0 ;  /* 0x00000050251c7207 */ /* 0x000fe20000000000 */
[----:B------:R-:W-:Y:S01]  /*b7b0*/  SHFL.IDX PT, R36, R36, R52, 0x1c1f ;  /* 0x001c1f3424247589 */ /* 0x000fe200000e0000 */
[----:B------:R-:W-:Y:S02]  /*b7c0*/  SEL R119, R144, R145, P0 ;  /* 0x0000009190777207 */ /* 0x000fe40000000000 */
[----:B------:R-:W-:Y:S01]  /*b7d0*/  SEL R47, R2, R47, P0 ;  /* 0x0000002f022f7207 */ /* 0x000fe20000000000 */
[----:B------:R-:W-:Y:S01]  /*b7e0*/  VIADD R2, R0, 0x8 ;  /* 0x0000000800027836 */ /* 0x000fe20000000000 */
[----:B------:R-:W-:Y:S01]  /*b7f0*/  LOP3.LUT R86, R86, R87, RZ, 0x3c, !PT ;  /* 0x0000005756567212 */ /* 0x000fe200078e3cff */
[----:B------:R-:W-:Y:S01]  /*b800*/  IMAD.X R87, RZ, RZ, R17, P6 ;  /* 0x000000ffff577224 */ /* 0x000fe200030e0611 */
[----:B-1----:R-:W-:Y:S01]  /*b810*/  SEL R9, R109, R54, P0 ;  /* 0x000000366d097207 */ /* 0x002fe20000000000 */
[----:B------:R-:W-:Y:S01]  /*b820*/  SHFL.IDX PT, R119, R119, R24, 0x1c1f ;  /* 0x001c1f1877777589 */ /* 0x000fe200000e0000 */
[----:B------:R-:W-:-:S02]  /*b830*/  SEL R11, R54, R109, P0 ;  /* 0x0000006d360b7207 */ /* 0x000fc40000000000 */
[----:B------:R-:W-:Y:S01]  /*b840*/  SEL R37, R145, R144, P0 ;  /* 0x0000009091257207 */ /* 0x000fe20000000000 */
[----:B------:R-:W1:Y:S01]  /*b850*/  SHFL.IDX PT, R54, R12, R52, 0x1c1f ;  /* 0x001c1f340c367589 */ /* 0x000e6200000e0000 */
[----:B------:R-:W-:Y:S01]  /*b860*/  LOP3.LUT R88, R88, R89, RZ, 0x3c, !PT ;  /* 0x0000005958587212 */ /* 0x000fe200078e3cff */
[--C-:B------:R-:W-:Y:S01]  /*b870*/  IMAD.X R89, RZ, RZ, R17.reuse, P5 ;  /* 0x000000ffff597224 */ /* 0x100fe200028e0611 */
[----:B------:R-:W-:Y:S01]  /*b880*/  MOV R57, R56 ;  /* 0x0000003800397202 */ /* 0x000fe20000000f00 */
[----:B------:R-:W-:Y:S01]  /*b890*/  SHFL.IDX PT, R20, R20, R52, 0x1c1f ;  /* 0x001c1f3414147589 */ /* 0x000fe200000e0000 */
[----:B------:R-:W-:Y:S02]  /*b8a0*/  LOP3.LUT P1, RZ, R232, 0x3, RZ, 0xc0, !PT ;  /* 0x00000003e8ff7812 */ /* 0x000fe4000782c0ff */
[----:B------:R-:W-:Y:S01]  /*b8b0*/  LOP3.LUT R90, R90, R91, RZ, 0x3c, !PT ;  /* 0x0000005b5a5a7212 */ /* 0x000fe200078e3cff */
[----:B------:R3:W-:Y:S01]  /*b8c0*/  SHFL.IDX PT, R56, R13, R52, 0x1c1f ;  /* 0x001c1f340d387589 */ /* 0x0007e200000e0000 */
[----:B------:R-:W-:Y:S01]  /*b8d0*/  SEL R95, R64, R5, P0 ;  /* 0x00000005405f7207 */ /* 0x000fe20000000000 */
[----:B------:R-:W-:Y:S01]  /*b8e0*/  IMAD.X R91, RZ, RZ, R17, P4 ;  /* 0x000000ffff5b7224 */ /* 0x000fe200020e0611 */
[----:B------:R-:W-:Y:S01]  /*b8f0*/  MOV R106, R92 ;  /* 0x0000005c006a7202 */ /* 0x000fe20000000f00 */
[----:B------:R-:W-:Y:S01]  /*b900*/  SHFL.IDX PT, R75, R75, R24, 0x1c1f ;  /* 0x001c1f184b4b7589 */ /* 0x000fe200000e0000 */
[----:B------:R-:W-:-:S02]  /*b910*/  SEL R26, R5, R64, P0 ;  /* 0x00000040051a7207 */ /* 0x000fc40000000000 */
[----:B------:R-:W-:Y:S01]  /*b920*/  MOV R93, R48 ;  /* 0x00000030005d7202 */ /* 0x000fe20000000f00 */
[----:B------:R-:W-:Y:S01]  /*b930*/  SHFL.IDX PT, R121, R121, R24, 0x1c1f ;  /* 0x001c1f1879797589 */ /* 0x000fe200000e0000 */
[----:B------:R-:W-:Y:S02]  /*b940*/  MOV R48, R84 ;  /* 0x0000005400307202 */ /* 0x000fe40000000f00 */
[----:B------:R-:W-:Y:S01]  /*b950*/  ISETP.GE.OR P2, PT, R2, UR10, P1 ;  /* 0x0000000a02007c0c */ /* 0x000fe20008f46670 */
[----:B------:R-:W4:Y:S01]  /*b960*/  SHFL.IDX PT, R84, R37, R52, 0x1c1f ;  /* 0x001c1f3425547589 */ /* 0x000f2200000e0000 */
[----:B------:R-:W-:Y:S02]  /*b970*/  MOV R63, R62 ;  /* 0x0000003e003f7202 */ /* 0x000fe40000000f00 */
[----:B------:R-:W-:Y:S01]  /*b980*/  MOV R5, R86 ;  /* 0x0000005600057202 */ /* 0x000fe20000000f00 */
[----:B------:R-:W5:Y:S01]  /*b990*/  SHFL.IDX PT, R62, R21, R52, 0x1c1f ;  /* 0x001c1f34153e7589 */ /* 0x000f6200000e0000 */
[----:B------:R-:W-:-:S02]  /*b9a0*/  MOV R2, R88 ;  /* 0x0000005800027202 */ /* 0x000fc40000000f00 */
[----:B------:R-:W-:Y:S01]  /*b9b0*/  MOV R67, R66 ;  /* 0x0000004200437202 */ /* 0x000fe20000000f00 */
[----:B------:R-:W5:Y:S01]  /*b9c0*/  SHFL.IDX PT, R86, R39, R52, 0x1c1f ;  /* 0x001c1f3427567589 */ /* 0x000f6200000e0000 */
[----:B------:R-:W-:Y:S02]  /*b9d0*/  MOV R91, R90 ;  /* 0x0000005a005b7202 */ /* 0x000fe40000000f00 */
[----:B------:R-:W-:Y:S01]  /*b9e0*/  MOV R49, R70 ;  /* 0x0000004600317202 */ /* 0x000fe20000000f00 */
[----:B------:R-:W-:Y:S01]  /*b9f0*/  SHFL.IDX PT, R83, R83, R24, 0x1c1f ;  /* 0x001c1f1853537589 */ /* 0x000fe200000e0000 */
[----:B--2---:R-:W-:Y:S02]  /*ba00*/  SEL R8, R59, R10, P0 ;  /* 0x0000000a3b087207 */ /* 0x004fe40000000000 */
[----:B------:R-:W-:Y:S01]  /*ba10*/  SEL R10, R10, R59, P0 ;  /* 0x0000003b0a0a7207 */ /* 0x000fe20000000000 */
[----:B------:R-:W-:Y:S01]  /*ba20*/  BAR.SYNC.DEFER_BLOCKING 0x1, 0x100 ;  /* 0x0044000000007b1d */ /* 0x000fe20000010000 */
[----:B------:R-:W-:-:S02]  /*ba30*/  MOV R77, R76 ;  /* 0x0000004c004d7202 */ /* 0x000fc40000000f00 */
[----:B------:R-:W-:Y:S01]  /*ba40*/  MOV R104, R6 ;  /* 0x0000000600687202 */ /* 0x000fe20000000f00 */
[----:B------:R-:W-:Y:S01]  /*ba50*/  IMAD.U32 R7, RZ, RZ, UR9 ;  /* 0x00000009ff077e24 */ /* 0x000fe2000f8e00ff */
[----:B-1----:R-:W-:Y:S01]  /*ba60*/  SEL R12, R61, R54, P0 ;  /* 0x000000363d0c7207 */ /* 0x002fe20000000000 */
[----:B------:R-:W-:Y:S01]  /*ba70*/  IMAD.U32 R7, RZ, RZ, UR5 ;  /* 0x00000005ff077e24 */ /* 0x000fe2000f8e00ff */
[----:B------:R-:W-:Y:S01]  /*ba80*/  SEL R14, R54, R61, P0 ;  /* 0x0000003d360e7207 */ /* 0x000fe20000000000 */
[----:B------:R-:W-:Y:S01]  /*ba90*/  SHFL.IDX PT, R123, R123, R24, 0x1c1f ;  /* 0x001c1f187b7b7589 */ /* 0x000fe200000e0000 */
[----:B---3--:R-:W-:Y:S01]  /*baa0*/  SEL R13, R111, R38, P0 ;  /* 0x000000266f0d7207 */ /* 0x008fe20000000000 */
[----:B------:R-:W-:Y:S01]  /*bab0*/  USHF.R.S32.HI UR5, URZ, 0x1f, UR44 ;  /* 0x0000001f3f057899 */ /* 0x000fe2000801142c */
[----:B------:R-:W-:Y:S01]  /*bac0*/  SEL R15, R38, R111, P0 ;  /* 0x0000006f260f7207 */ /* 0x000fe20000000000 */
[----:B------:R1:W2:Y:S01]  /*bad0*/  SHFL.IDX PT, R64, R25, R52, 0x1c1f ;  /* 0x001c1f3419407589 */ /* 0x0002a200000e0000 */
[----:B----4-:R-:W-:Y:S01]  /*bae0*/  SEL R35, R84, R119, P0 ;  /* 0x0000007754237207 */ /* 0x010fe20000000000 */
[----:B------:R-:W-:Y:S01]  /*baf0*/  IMAD.U32 R6, RZ, RZ, UR8 ;  /* 0x00000008ff067e24 */ /* 0x000fe2000f8e00ff */
[----:B-----5:R-:W-:Y:S01]  /*bb00*/  SEL R38, R62, R75, P0 ;  /* 0x0000004b3e267207 */ /* 0x020fe20000000000 */
[----:B------:R2:W3:Y:S01]  /*bb10*/  SHFL.IDX PT, R88, R40, R52, 0x1c1f ;  /* 0x001c1f3428587589 */ /* 0x0004e200000e0000 */
[----:B------:R-:W-:-:S02]  /*bb20*/  SEL R37, R121, R86, P0 ;  /* 0x0000005679257207 */ /* 0x000fc40000000000 */
[----:B------:R-:W-:Y:S01]  /*bb30*/  SEL R39, R86, R121, P0 ;  /* 0x0000007956277207 */ /* 0x000fe20000000000 */
[----:B------:R-:W-:Y:S01]  /*bb40*/  SHFL.IDX PT, R95, R95, R24, 0x1c1f ;  /* 0x001c1f185f5f7589 */ /* 0x000fe200000e0000 */
[----:B------:R-:W-:Y:S02]  /*bb50*/  ISETP.GE.OR P1, PT, R0, UR10, P1 ;  /* 0x0000000a00007c0c */ /* 0x000fe40008f26670 */
[----:B-1----:R-:W-:Y:S01]  /*bb60*/  SEL R25, R113, R82, P0 ;  /* 0x0000005271197207 */ /* 0x002fe20000000000 */
[----:B------:R-:W-:Y:S01]  /*bb70*/  SHFL.IDX PT, R125, R125, R24, 0x1c1f ;  /* 0x001c1f187d7d7589 */ /* 0x000fe200000e0000 */
[----:B------:R-:W-:-:S03]  /*bb80*/  SHF.R.S32.HI R21, RZ, 0x1f, R234 ;  /* 0x0000001fff157819 */ /* 0x000fc600000114ea */
[----:B------:R1:W-:Y:S01]  /*bb90*/  SHFL.IDX PT, R66, R26, R52, 0x1c1f ;  /* 0x001c1f341a427589 */ /* 0x0003e200000e0000 */
[----:B------:R-:W-:-:S03]  /*bba0*/  LEA.HI R21, R21, R234, RZ, 0x5 ;  /* 0x000000ea15157211 */ /* 0x000fc600078f28ff */
[----:B------:R4:W-:Y:S01]  /*bbb0*/  SHFL.IDX PT, R90, R41, R52, 0x1c1f ;  /* 0x001c1f34295a7589 */ /* 0x0009e200000e0000 */
[----:B------:R-:W-:-:S03]  /*bbc0*/  SHF.R.S32.HI R21, RZ, 0x5, R21 ;  /* 0x00000005ff157819 */ /* 0x000fc60000011415 */
[----:B------:R-:W-:Y:S01]  /*bbd0*/  SHFL.IDX PT, R99, R99, R24, 0x1c1f ;  /* 0x001c1f1863637589 */ /* 0x000fe200000e0000 */
[----:B--2---:R-:W-:Y:S02]  /*bbe0*/  SEL R40, R83, R64, P0 ;  /* 0x0000004053287207 */ /* 0x004fe40000000000 */
[----:B-1----:R-:W-:Y:S01]  /*bbf0*/  SEL R26, R56, R65, P0 ;  /* 0x00000041381a7207 */ /* 0x002fe20000000000 */
[----:B------:R-:W-:Y:S01]  /*bc00*/  SHFL.IDX PT, R127, R127, R24, 0x1c1f ;  /* 0x001c1f187f7f7589 */ /* 0x000fe200000e0000 */
[----:B---3--:R-:W-:Y:S02]  /*bc10*/  SEL R43, R88, R123, P0 ;  /* 0x0000007b582b7207 */ /* 0x008fe40000000000 */
[----:B----4-:R-:W-:Y:S01]  /*bc20*/  SEL R41, R123, R88, P0 ;  /* 0x000000587b297207 */ /* 0x010fe20000000000 */
[----:B------:R1:W-:Y:S04]  /*bc30*/  SHFL.IDX PT, R68, R27, R52, 0x1c1f ;  /* 0x001c1f341b447589 */ /* 0x0003e800000e0000 */
[----:B------:R2:W-:Y:S04]  /*bc40*/  SHFL.IDX PT, R70, R28, R52, 0x1c1f ;  /* 0x001c1f341c467589 */ /* 0x0005e800000e0000 */
[----:B------:R3:W-:Y:S01]  /*bc50*/  SHFL.IDX PT, R74, R30, R52, 0x1c1f ;  /* 0x001c1f341e4a7589 */ /* 0x0007e200000e0000 */
[----:B-1----:R-:W-:-:S03]  /*bc60*/  SEL R27, R82, R113, P0 ;  /* 0x00000071521b7207 */ /* 0x002fc60000000000 */
[----:B------:R1:W-:Y:S01]  /*bc70*/  SHFL.IDX PT, R92, R42, R52, 0x1c1f ;  /* 0x001c1f342a5c7589 */ /* 0x0003e200000e0000 */
[----:B--2---:R-:W-:-:S03]  /*bc80*/  SEL R28, R69, R58, P0 ;  /* 0x0000003a451c7207 */ /* 0x004fc60000000000 */
[----:B------:R-:W-:Y:S01]  /*bc90*/  SHFL.IDX PT, R81, R81, R24, 0x1c1f ;  /* 0x001c1f1851517589 */ /* 0x000fe200000e0000 */
[----:B---3--:R-:W-:Y:S02]  /*bca0*/  SEL R30, R58, R69, P0 ;  /* 0x000000453a1e7207 */ /* 0x008fe40000000000 */
[----:B------:R-:W2:Y:S01]  /*bcb0*/  LDC.64 R58, c[0x0][0xb78] ;  /* 0x0002de00ff3a7b82 */ /* 0x000ea20000000a00 */
[----:B------:R-:W-:Y:S01]  /*bcc0*/  SHFL.IDX PT, R129, R129, R24, 0x1c1f ;  /* 0x001c1f1881817589 */ /* 0x000fe200000e0000 */
[----:B-1----:R-:W-:-:S03]  /*bcd0*/  SEL R42, R64, R83, P0 ;  /* 0x00000053402a7207 */ /* 0x002fc60000000000 */
[----:B------:R-:W1:Y:S04]  /*bce0*/  SHFL.IDX PT, R44, R44, R52, 0x1c1f ;  /* 0x001c1f342c2c7589 */ /* 0x000e6800000e0000 */
[----:B------:R-:W-:Y:S04]  /*bcf0*/  SHFL.IDX PT, R101, R101, R24, 0x1c1f ;  /* 0x001c1f1865657589 */ /* 0x000fe800000e0000 */
[----:B------:R-:W-:Y:S04]  /*bd00*/  SHFL.IDX PT, R131, R131, R24, 0x1c1f ;  /* 0x001c1f1883837589 */ /* 0x000fe800000e0000 */
[----:B------:R3:W-:Y:S04]  /*bd10*/  SHFL.IDX PT, R72, R29, R52, 0x1c1f ;  /* 0x001c1f341d487589 */ /* 0x0007e800000e0000 */
[----:B------:R-:W-:Y:S01]  /*bd20*/  SHFL.IDX PT, R94, R45, R52, 0x1c1f ;  /* 0x001c1f342d5e7589 */ /* 0x000fe200000e0000 */
[----:B--2---:R-:W-:-:S03]  /*bd30*/  IMAD.WIDE.U32 R6, R58, UR44, R6 ;  /* 0x0000002c3a067c25 */ /* 0x004fc6000f8e0006 */
[----:B------:R-:W-:Y:S01]  /*bd40*/  SHFL.IDX PT, R103, R103, R24, 0x1c1f ;  /* 0x001c1f1867677589 */ /* 0x000fe200000e0000 */
[----:B---3--:R-:W-:-:S03]  /*bd50*/  SEL R29, R115, R34, P0 ;  /* 0x00000022731d7207 */ /* 0x008fc60000000000 */
[----:B------:R-:W-:Y:S01]  /*bd60*/  SHFL.IDX PT, R97, R97, R24, 0x1c1f ;  /* 0x001c1f1861617589 */ /* 0x000fe200000e0000 */
[----:B-1----:R-:W-:Y:S02]  /*bd70*/  SEL R69, R129, R44, P0 ;  /* 0x0000002c81457207 */ /* 0x002fe40000000000 */
[----:B------:R-:W-:Y:S01]  /*bd80*/  SEL R71, R44, R129, P0 ;  /* 0x000000812c477207 */ /* 0x000fe20000000000 */
        /* <DEDUP_REMOVED lines=8> */
[----:B------:R-:W-:Y:S04]  /*be10*/  SHFL.IDX PT, R96, R47, R52, 0x1c1f ;  /* 0x001c1f342f607589 */ /* 0x000fe800000e0000 */
[----:B------:R-:W-:Y:S01]  /*be20*/  SHFL.IDX PT, R137, R137, R24, 0x1c1f ;  /* 0x001c1f1889897589 */ /* 0x000fe200000e0000 */
[----:B-1----:R-:W-:Y:S01]  /*be30*/  SEL R32, R79, R20, P0 ;  /* 0x000000144f207207 */ /* 0x002fe20000000000 */
[----:B------:R-:W-:-:S02]  /*be40*/  IMAD R20, R58, UR5, RZ ;  /* 0x000000053a147c24 */ /* 0x000fc4000f8e02ff */
[----:B------:R-:W1:Y:S02]  /*be50*/  SHFL.IDX PT, R50, R50, R52, 0x1c1f ;  /* 0x001c1f3432327589 */ /* 0x000e6400000e0000 */
[----:B------:R-:W-:Y:S02]  /*be60*/  IMAD R20, R59, UR44, R20 ;  /* 0x0000002c3b147c24 */ /* 0x000fe4000f8e0214 */
[----:B------:R-:W-:Y:S04]  /*be70*/  SHFL.IDX PT, R107, R107, R24, 0x1c1f ;  /* 0x001c1f186b6b7589 */ /* 0x000fe800000e0000 */
[----:B------:R2:W-:Y:S04]  /*be80*/  SHFL.IDX PT, R139, R139, R24, 0x1c1f ;  /* 0x001c1f188b8b7589 */ /* 0x0005e800000e0000 */
[----:B------:R3:W-:Y:S04]  /*be90*/  SHFL.IDX PT, R80, R33, R52, 0x1c1f ;  /* 0x001c1f3421507589 */ /* 0x0007e800000e0000 */
[----:B------:R-:W4:Y:S01]  /*bea0*/  SHFL.IDX PT, R98, R51, R52, 0x1c1f ;  /* 0x001c1f3433627589 */ /* 0x000f2200000e0000 */
[----:B--2---:R-:W-:-:S03]  /*beb0*/  SEL R24, R65, R56, P0 ;  /* 0x0000003841187207 */ /* 0x004fc60000000000 */
[----:B------:R2:W-:Y:S01]  /*bec0*/  STSM.16.M88.4 [R106], R8 ;  /* 0x000000086a007844 */ /* 0x0005e20000000200 */
[----:B---3--:R-:W-:-:S03]  /*bed0*/  SEL R33, R119, R84, P0 ;  /* 0x0000005477217207 */ /* 0x008fc60000000000 */
[----:B------:R3:W-:Y:S01]  /*bee0*/  STSM.16.M88.4 [R104], R12 ;  /* 0x0000000c68007844 */ /* 0x0007e20000000200 */
[----:B-1----:R-:W-:-:S03]  /*bef0*/  SEL R79, R50, R137, P0 ;  /* 0x00000089324f7207 */ /* 0x002fc60000000000 */
[----:B------:R1:W-:Y:S04]  /*bf00*/  STSM.16.M88.4 [R102], R24 ;  /* 0x0000001866007844 */ /* 0x0003e80000000200 */
[----:B------:R-:W-:Y:S01]  /*bf10*/  STSM.16.M88.4 [R100], R28 ;  /* 0x0000001c64007844 */ /* 0x000fe20000000200 */
[----:B--2---:R-:W-:Y:S02]  /*bf20*/  SEL R8, R73, R60, P0 ;  /* 0x0000003c49087207 */ /* 0x004fe40000000000 */
[----:B------:R-:W-:Y:S02]  /*bf30*/  SEL R10, R60, R73, P0 ;  /* 0x000000493c0a7207 */ /* 0x000fe40000000000 */
[----:B------:R-:W-:Y:S02]  /*bf40*/  SEL R9, R117, R36, P0 ;  /* 0x0000002475097207 */ /* 0x000fe40000000000 */
[----:B------:R-:W-:-:S02]  /*bf50*/  SEL R11, R36, R117, P0 ;  /* 0x00000075240b7207 */ /* 0x000fc40000000000 */
[----:B------:R-:W-:Y:S02]  /*bf60*/  SEL R36, R75, R62, P0 ;  /* 0x0000003e4b247207 */ /* 0x000fe40000000000 */
[----:B---3--:R-:W-:Y:S01]  /*bf70*/  SEL R12, R95, R66, P0 ;  /* 0x000000425f0c7207 */ /* 0x008fe20000000000 */
[----:B------:R2:W-:Y:S01]  /*bf80*/  STSM.16.M88.4 [R93], R8 ;  /* 0x000000085d007844 */ /* 0x0005e20000000200 */
[----:B------:R-:W-:Y:S02]  /*bf90*/  SEL R14, R66, R95, P0 ;  /* 0x0000005f420e7207 */ /* 0x000fe40000000000 */
[----:B------:R-:W-:Y:S01]  /*bfa0*/  SEL R13, R125, R90, P0 ;  /* 0x0000005a7d0d7207 */ /* 0x000fe20000000000 */
[----:B------:R-:W-:Y:S01]  /*bfb0*/  STSM.16.M88.4 [R53], R32 ;  /* 0x0000002035007844 */ /* 0x000fe20000000200 */
[----:B------:R-:W-:Y:S02]  /*bfc0*/  SEL R15, R90, R125, P0 ;  /* 0x0000007d5a0f7207 */ /* 0x000fe40000000000 */
[----:B-1----:R-:W-:Y:S01]  /*bfd0*/  SEL R24, R101, R72, P0 ;  /* 0x0000004865187207 */ /* 0x002fe20000000000 */
[----:B------:R-:W-:Y:S01]  /*bfe0*/  STSM.16.M88.4 [R55], R36 ;  /* 0x0000002437007844 */ /* 0x000fe20000000200 */
[----:B------:R-:W-:-:S02]  /*bff0*/  SEL R26, R72, R101, P0 ;  /* 0x00000065481a7207 */ /* 0x000fc40000000000 */
[----:B------:R-:W-:Y:S01]  /*c000*/  SEL R25, R131, R94, P0 ;  /* 0x0000005e83197207 */ /* 0x000fe20000000000 */
[----:B------:R-:W-:Y:S01]  /*c010*/  STSM.16.M88.4 [R57], R40 ;  /* 0x0000002839007844 */ /* 0x000fe20000000200 */
[----:B------:R-:W-:Y:S02]  /*c020*/  SEL R27, R94, R131, P0 ;  /* 0x000000835e1b7207 */ /* 0x000fe40000000000 */
[----:B------:R-:W-:Y:S01]  /*c030*/  SEL R72, R103, R74, P0 ;  /* 0x0000004a67487207 */ /* 0x000fe20000000000 */
[----:B------:R4:W-:Y:S01]  /*c040*/  STSM.16.M88.4 [R63], R12 ;  /* 0x0000000c3f007844 */ /* 0x0009e20000000200 */
[----:B--2---:R-:W-:Y:S02]  /*c050*/  SEL R8, R99, R68, P0 ;  /* 0x0000004463087207 */ /* 0x004fe40000000000 */
[----:B------:R-:W-:Y:S02]  /*c060*/  SEL R10, R68, R99, P0 ;  /* 0x00000063440a7207 */ /* 0x000fe40000000000 */
[----:B------:R-:W-:-:S02]  /*c070*/  SEL R9, R127, R92, P0 ;  /* 0x0000005c7f097207 */ /* 0x000fc40000000000 */
[----:B------:R-:W-:Y:S02]  /*c080*/  SEL R11, R92, R127, P0 ;  /* 0x0000007f5c0b7207 */ /* 0x000fe40000000000 */
[----:B------:R-:W-:Y:S02]  /*c090*/  SEL R68, R81, R70, P0 ;  /* 0x0000004651447207 */ /* 0x000fe40000000000 */
[----:B------:R-:W-:Y:S01]  /*c0a0*/  SEL R70, R70, R81, P0 ;  /* 0x0000005146467207 */ /* 0x000fe20000000000 */
[----:B------:R1:W-:Y:S01]  /*c0b0*/  STSM.16.M88.4 [R67], R8 ;  /* 0x0000000843007844 */ /* 0x0003e20000000200 */
[----:B------:R-:W-:Y:S02]  /*c0c0*/  SEL R74, R74, R103, P0 ;  /* 0x000000674a4a7207 */ /* 0x000fe40000000000 */
[----:B------:R-:W-:Y:S01]  /*c0d0*/  SEL R73, R133, R46, P0 ;  /* 0x0000002e85497207 */ /* 0x000fe20000000000 */
[----:B------:R-:W-:Y:S01]  /*c0e0*/  STSM.16.M88.4 [R49], R68 ;  /* 0x0000004431007844 */ /* 0x000fe20000000200 */
[----:B------:R-:W-:-:S02]  /*c0f0*/  SEL R75, R46, R133, P0 ;  /* 0x000000852e4b7207 */ /* 0x000fc40000000000 */
[----:B----4-:R-:W-:Y:S01]  /*c100*/  SEL R13, R139, R98, P0 ;  /* 0x000000628b0d7207 */ /* 0x010fe20000000000 */
[----:B------:R2:W-:Y:S01]  /*c110*/  STSM.16.M88.4 [R77], R24 ;  /* 0x000000184d007844 */ /* 0x0005e20000000200 */
[----:B------:R-:W-:Y:S02]  /*c120*/  SEL R15, R98, R139, P0 ;  /* 0x0000008b620f7207 */ /* 0x000fe40000000000 */
[----:B------:R-:W-:Y:S01]  /*c130*/  SEL R12, R107, R80, P0 ;  /* 0x000000506b0c7207 */ /* 0x000fe20000000000 */
[----:B------:R-:W-:Y:S01]  /*c140*/  STSM.16.M88.4 [R91], R72 ;  /* 0x000000485b007844 */ /* 0x000fe20000000200 */
[----:B------:R-:W-:Y:S02]  /*c150*/  SEL R14, R80, R107, P0 ;  /* 0x0000006b500e7207 */ /* 0x000fe40000000000 */
[----:B-1----:R-:W-:Y:S02]  /*c160*/  SHF.R.S32.HI R9, RZ, 0x1f, R0 ;  /* 0x0000001fff097819 */ /* 0x002fe40000011400 */
[----:B------:R-:W-:-:S02]  /*c170*/  IADD3 R0, P3, R0, R6, RZ ;  /* 0x0000000600007210 */ /* 0x000fc40007f7e0ff */
[----:B------:R-:W-:Y:S02]  /*c180*/  SEL R8, R97, R76, P0 ;  /* 0x0000004c61087207 */ /* 0x000fe40000000000 */
[----:B------:R-:W-:Y:S02]  /*c190*/  IADD3.X R7, R9, R7, R20, P3, !PT ;  /* 0x0000000709077210 */ /* 0x000fe40001ffe414 */
[----:B------:R-:W-:Y:S02]  /*c1a0*/  SEL R10, R76, R97, P0 ;  /* 0x000000614c0a7207 */ /* 0x000fe40000000000 */
[----:B------:R-:W-:Y:S02]  /*c1b0*/  SEL R9, R135, R96, P0 ;  /* 0x0000006087097207 */ /* 0x000fe40000000000 */
[----:B------:R-:W-:Y:S02]  /*c1c0*/  SEL R11, R96, R135, P0 ;  /* 0x00000087600b7207 */ /* 0x000fe40000000000 */
[----:B------:R-:W-:-:S02]  /*c1d0*/  SEL R76, R105, R78, P0 ;  /* 0x0000004e694c7207 */ /* 0x000fc40000000000 */
[----:B------:R-:W-:Y:S01]  /*c1e0*/  SEL R78, R78, R105, P0 ;  /* 0x000000694e4e7207 */ /* 0x000fe20000000000 */
[----:B------:R-:W-:Y:S01]  /*c1f0*/  STSM.16.M88.4 [R2], R8 ;  /* 0x0000000802007844 */ /* 0x000fe20000000200 */
[----:B--2---:R-:W-:Y:S02]  /*c200*/  SEL R77, R137, R50, P0 ;  /* 0x00000032894d7207 */ /* 0x004fe40000000000 */
[----:B------:R-:W-:-:S03]  /*c210*/  LEA R6, P3, R0, UR6, 0x2 ;  /* 0x0000000600067c11 */ /* 0x000fc6000f8610ff */
[----:B------:R-:W-:Y:S01]  /*c220*/  STSM.16.M88.4 [R5], R76 ;  /* 0x0000004c05007844 */ /* 0x000fe20000000200 */
[----:B------:R-:W-:-:S03]  /*c230*/  LEA.HI.X R7, R0, UR7, R7, 0x2, P3 ;  /* 0x0000000700077c11 */ /* 0x000fc600098f1407 */
[----:B------:R-:W-:Y:S01]  /*c240*/  STSM.16.M88.4 [R48], R12 ;  /* 0x0000000c30007844 */ /* 0x000fe20000000200 */
[----:B------:R1:W-:Y:S06]  /*c250*/  MEMBAR.ALL.CTA ;  /* 0x0000000000007992 */ /* 0x0003ec0000008000 */
[----:B-1----:R-:W1:Y:S04]  /*c260*/  FENCE.VIEW.ASYNC.S ;  /* 0x00000000000073c6 */ /* 0x002e680000000000 */
[----:B-1----:R-:W1:Y:S01]  /*c270*/  SHFL.IDX PT, R0, R21, RZ, 0x1f ;  /* 0x00001fff15007589 */ /* 0x002e6200000e0000 */
[----:B------:R-:W-:Y:S06]  /*c280*/  BAR.ARV 0x1, 0x120 ;  /* 0x0044800000007b1d */ /* 0x000fec0000002000 */
[----:B-1----:R-:W-:Y:S01]  /*c290*/  ISETP.NE.AND P0, PT, R0, 0x7, PT ;  /* 0x000000070000780c */ /* 0x002fe20003f05270 */
[----:B------:R1:W-:Y:S04]  /*c2a0*/  @!P1 STG.E desc[UR56][R6.64], R4 ;  /* 0x0000000406009986 */ /* 0x0003e8000c101938 */
[----:B------:R1:W-:Y:S08]  /*c2b0*/  @!P2 STG.E desc[UR56][R6.64+0x20], R3 ;  /* 0x000020030600a986 */ /* 0x0003f0000c101938 */
[----:B------:R-:W-:Y:S05]  /*c2c0*/  @P0 BRA `(.L_x_1879) ;  /* 0x0000000c000c0947 */ /* 0x000fea0003800000 */
        /* <DEDUP_REMOVED lines=15> */
[----:B--2---:R-:W-:Y:S01]  /*c3c0*/  UMOV UR40, UR5 ;  /* 0x0000000500287c82 */ /* 0x004fe20008000000 */
[----:B------:R-:W-:Y:S01]  /*c3d0*/  UMOV UR41, UR8 ;  /* 0x0000000800297c82 */ /* 0x000fe20008000000 */
[----:B------:R-:W-:Y:S01]  /*c3e0*/  UMOV UR5, 0x80 ;  /* 0x0000008000057882 */ /* 0x000fe20000000000 */
[----:B------:R2:W-:Y:S02]  /*c3f0*/  UTMASTG.5D [UR40], [UR6] ;  /* 0x00000028060073b5 */ /* 0x0005e40008020000 */
[----:B--2---:R-:W-:Y:S01]  /*c400*/  UMOV UR40, UR9 ;  /* 0x0000000900287c82 */ /* 0x004fe20008000000 */
[----:B------:R-:W-:Y:S01]  /*c410*/  UMOV UR41, UR5 ;  /* 0x0000000500297c82 */ /* 0x000fe20008000000 */
[----:B------:R-:W-:Y:S01]  /*c420*/  UMOV UR5, 0xc0 ;  /* 0x000000c000057882 */ /* 0x000fe20000000000 */
[----:B------:R2:W-:Y:S02]  /*c430*/  UTMASTG.5D [UR40], [UR6] ;  /* 0x00000028060073b5 */ /* 0x0005e40008020000 */
[----:B--2---:R-:W-:Y:S01]  /*c440*/  UMOV UR40, UR10 ;  /* 0x0000000a00287c82 */ /* 0x004fe20008000000 */
[----:B------:R-:W-:Y:S01]  /*c450*/  UMOV UR41, UR5 ;  /* 0x0000000500297c82 */ /* 0x000fe20008000000 */
[----:B------:R-:W-:Y:S01]  /*c460*/  UIADD3 UR5, UR38, 0x38820, URZ ;  /* 0x0003882026057890 */ /* 0x000fe2000fffe03f */
[----:B------:R2:W-:Y:S03]  /*c470*/  UTMASTG.5D [UR40], [UR6] ;  /* 0x00000028060073b5 */ /* 0x0005e60008020000 */
[----:B------:R-:W-:Y:S01]  /*c480*/  UPRMT UR5, URZ, 0x654, UR5 ;  /* 0x000006543f057896 */ /* 0x000fe20008000005 */
[----:B------:R0:W-:Y:S01]  /*c490*/  UTMACMDFLUSH ;  /* 0x00000000000079b7 */ /* 0x0001e20000000000 */
[----:B------:R-:W-:-:S07]  /*c4a0*/  DEPBAR.LE SB0, 0x0 ;  /* 0x000080000000791a */ /* 0x000fce0000000000 */
[----:B--2---:R-:W-:Y:S03]  /*c4b0*/  SYNCS.ARRIVE.TRANS64.RED.A1T0 RZ, [UR5], RZ ;  /* 0x000000ffffff79a7 */ /* 0x004fe60008100405 */
.L_x_1881:
[----:B------:R-:W-:Y:S05]  /*c4c0*/  BSYNC B0 ;  /* 0x0000000000007941 */ /* 0x000fea0003800000 */
.L_x_1880:
[----:B------:R-:W-:Y:S05]  /*c4d0*/  BRA `(.L_x_1879) ;  /* 0x0000000800887947 */ /* 0x000fea0003800000 */
.L_x_1878:
[----:B------:R-:W1:Y:S01]  /*c4e0*/  LDC.64 R2, c[0x0][0xae0] ;  /* 0x0002b800ff027b82 */ /* 0x000e620000000a00 */
[----:B------:R-:W-:Y:S01]  /*c4f0*/  ISETP.GT.AND P0, PT, R234, 0x7f, PT ;  /* 0x0000007fea00780c */ /* 0x000fe20003f04270 */
[----:B------:R-:W-:Y:S01]  /*c500*/  USHF.R.S32.HI UR5, URZ, 0x1f, UR43 ;  /* 0x0000001f3f057899 */ /* 0x000fe2000801142b */
[----:B------:R-:W-:Y:S01]  /*c510*/  SHF.R.S32.HI R5, RZ, 0x1f, R234 ;  /* 0x0000001fff057819 */ /* 0x000fe200000114ea */
[----:B------:R-:W-:Y:S01]  /*c520*/  USHF.R.S32.HI UR6, URZ, 0x1f, UR44 ;  /* 0x0000001f3f067899 */ /* 0x000fe2000801142c */
[--C-:B------:R-:W-:Y:S01]  /*c530*/  SHF.R.S32.HI R19, RZ, 0x1f, R18.reuse ;  /* 0x0000001fff137819 */ /* 0x100fe20000011412 */
[----:B------:R-:W-:Y:S01]  /*c540*/  BSSY B0, `(.L_x_1882) ;  /* 0x000001e000007945 */ /* 0x000fe20003800000 */
[----:B------:R-:W-:Y:S01]  /*c550*/  LEA.HI R5, R5, R234, RZ, 0x3 ;  /* 0x000000ea05057211 */ /* 0x000fe200078f18ff */
[----:B------:R-:W2:Y:S08]  /*c560*/  LDC R11, c[0x0][0xdac] ;  /* 0x00036b00ff0b7b82 */ /* 0x000eb00000000800 */
[----:B------:R-:W3:Y:S01]  /*c570*/  LDC.64 R12, c[0x0][0xae8] ;  /* 0x0002ba00ff0c7b82 */ /* 0x000ee20000000a00 */
[----:B-1----:R-:W-:-:S04]  /*c580*/  IMAD.WIDE.U32 R8, R2, UR43, R18 ;  /* 0x0000002b02087c25 */ /* 0x002fc8000f8e0012 */
[----:B------:R-:W-:Y:S01]  /*c590*/  IMAD R10, R2, UR5, RZ ;  /* 0x00000005020a7c24 */ /* 0x000fe2000f8e02ff */
[----:B------:R-:W-:Y:S01]  /*c5a0*/  SHF.R.S32.HI R2, RZ, 0x3, R5 ;  /* 0x00000003ff027819 */ /* 0x000fe20000011405 */
        /* <DEDUP_REMOVED lines=23> */
.L_x_1883:
[----:B------:R-:W-:Y:S05]  /*c720*/  BSYNC B0 ;  /* 0x0000000000007941 */ /* 0x000fea0003800000 */
.L_x_1882:
[----:B------:R-:W-:Y:S01]  /*c730*/  ULDC UR5, c[0x0][0xa88] ;  /* 0x0002a20000057ab9 */ /* 0x000fe20000000800 */
[C---:B------:R-:W-:Y:S01]  /*c740*/  VIADD R0, R2.reuse, 0x20 ;  /* 0x0000002002007836 */ /* 0x040fe20000000000 */
[----:B------:R-:W-:Y:S01]  /*c750*/  UIADD3 UR42, -UR42, UR5, URZ ;  /* 0x000000052a2a7290 */ /* 0x000fe2000fffe13f */
[----:B------:R-:W-:Y:S01]  /*c760*/  IMAD R3, R3, UR43, R10 ;  /* 0x0000002b03037c24 */ /* 0x000fe2000f8e020a */
[----:B------:R-:W-:Y:S01]  /*c770*/  ULOP3.LUT UR54, URZ, UR54, URZ, 0x33, !UPT ;  /* 0x000000363f367292 */ /* 0x000fe2000f8e333f */
[C---:B------:R-:W-:Y:S01]  /*c780*/  VIADD R4, R2.reuse, 0x40 ;  /* 0x0000004002047836 */ /* 0x040fe20000000000 */
[----:B------:R-:W-:Y:S01]  /*c790*/  BSSY B0, `(.L_x_1884) ;  /* 0x0000024000007945 */ /* 0x000fe20003800000 */
[----:B------:R-:W-:Y:S01]  /*c7a0*/  IMAD.IADD R9, R9, 0x1, R3 ;  /* 0x0000000109097824 */ /* 0x000fe200078e0203 */
[----:B------:R-:W-:Y:S02]  /*c7b0*/  ISETP.GE.AND P2, PT, R2, UR42, PT ;  /* 0x0000002a02007c0c */ /* 0x000fe4000bf46270 */
[----:B------:R-:W-:Y:S01]  /*c7c0*/  ISETP.GE.AND P0, PT, R0, UR42, PT ;  /* 0x0000002a00007c0c */ /* 0x000fe2000bf06270 */
[----:B---3--:R-:W-:Y:S01]  /*c7d0*/  IMAD R0, R12, UR6, RZ ;  /* 0x000000060c007c24 */ /* 0x008fe2000f8e02ff */
[----:B------:R-:W-:Y:S01]  /*c7e0*/  SHF.R.S32.HI R3, RZ, 0x1f, R2 ;  /* 0x0000001fff037819 */ /* 0x000fe20000011402 */
[----:B-12---:R-:W-:Y:S01]  /*c7f0*/  VIADD R5, R11, UR54 ;  /* 0x000000360b057c36 */ /* 0x006fe20008000000 */
[----:B------:R-:W-:Y:S01]  /*c800*/  ISETP.GE.AND P1, PT, R4, UR42, PT ;  /* 0x0000002a04007c0c */ /* 0x000fe2000bf26270 */
[----:B------:R-:W-:-:S02]  /*c810*/  IMAD R7, R13, UR44, R0 ;  /* 0x0000002c0d077c24 */ /* 0x000fc4000f8e0200 */
[----:B------:R-:W-:-:S04]  /*c820*/  IMAD.WIDE.U32 R8, R12, UR44, R8 ;  /* 0x0000002c0c087c25 */ /* 0x000fc8000f8e0008 */
[----:B------:R-:W-:-:S04]  /*c830*/  IMAD.WIDE R4, R5, 0x80, R2 ;  /* 0x0000008005047825 */ /* 0x000fc800078e0202 */
[----:B------:R-:W-:Y:S02]  /*c840*/  VIADD R0, R2, 0x60 ;  /* 0x0000006002007836 */ /* 0x000fe40000000000 */
[----:B------:R-:W-:Y:S01]  /*c850*/  IMAD.IADD R11, R9, 0x1, R7 ;  /* 0x00000001090b7824 */ /* 0x000fe200078e0207 */
        /* <DEDUP_REMOVED lines=23> */
.L_x_1885:
[----:B------:R-:W-:Y:S05]  /*c9d0*/  BSYNC B0 ;  /* 0x0000000000007941 */ /* 0x000fea0003800000 */
.L_x_1884:
[----:B------:R-:W-:Y:S01]  /*c9e0*/  BSSY B0, `(.L_x_1886) ;  /* 0x000001b000007945 */ /* 0x000fe20003800000 */
[----:B------:R-:W-:-:S03]  /*c9f0*/  ISETP.GE.AND P2, PT, R0, UR42, PT ;  /* 0x0000002a00007c0c */ /* 0x000fc6000bf46270 */
[----:B------:R-:W-:Y:S10]  /*ca00*/  @P0 BRA `(.L_x_1887) ;  /* 0x0000000000600947 */ /* 0x000ff40003800000 */
[----:B-1----:R-:W-:Y:S01]  /*ca10*/  IADD3 R7, P0, R4, 0x20, RZ ;  /* 0x0000002004077810 */ /* 0x002fe20007f1e0ff */
        /* <DEDUP_REMOVED lines=23> */
.L_x_1887:
[----:B------:R-:W-:Y:S05]  /*cb90*/  BSYNC B0 ;  /* 0x0000000000007941 */ /* 0x000fea0003800000 */
.L_x_1886:
[----:B------:R-:W-:Y:S04]  /*cba0*/  BSSY B0, `(.L_x_1888) ;  /* 0x000001a000007945 */ /* 0x000fe80003800000 */
[----:B------:R-:W-:Y:S05]  /*cbb0*/  @P1 BRA `(.L_x_1889) ;  /* 0x0000000000601947 */ /* 0x000fea0003800000 */
[----:B-12---:R-:W-:Y:S01]  /*cbc0*/  IADD3 R7, P0, R4, 0x40, RZ ;  /* 0x0000004004077810 */ /* 0x006fe20007f1e0ff */
        /* <DEDUP_REMOVED lines=23> */
.L_x_1889:
[----:B------:R-:W-:Y:S05]  /*cd40*/  BSYNC B0 ;  /* 0x0000000000007941 */ /* 0x000fea0003800000 */
.L_x_1888:
[----:B------:R-:W-:Y:S04]  /*cd50*/  BSSY B0, `(.L_x_1879) ;  /* 0x000001a000007945 */ /* 0x000fe80003800000 */
[----:B------:R-:W-:Y:S05]  /*cd60*/  @P2 BRA `(.L_x_1890) ;  /* 0x0000000000602947 */ /* 0x000fea0003800000 */
[----:B-123--:R-:W-:Y:S01]  /*cd70*/  IADD3 R7, P0, R4, 0x60, RZ ;  /* 0x0000006004077810 */ /* 0x00efe20007f1e0ff */
        /* <DEDUP_REMOVED lines=23> */
.L_x_1890:
[----:B------:R-:W-:Y:S05]  /*cef0*/  BSYNC B0 ;  /* 0x0000000000007941 */ /* 0x000fea0003800000 */
.L_x_1879:
[----:B------:R-:W5:Y:S02]  /*cf00*/  LDC R0, c[0x0][0xda8] ;  /* 0x00036a00ff007b82 */ /* 0x000f640000000800 */
[----:B-----5:R-:W-:-:S13]  /*cf10*/  ISETP.LE.AND P0, PT, R0, UR4, PT ;  /* 0x0000000400007c0c */ /* 0x020fda000bf03270 */
[----:B------:R-:W-:Y:S05]  /*cf20*/  @!P0 BRA `(.L_x_1891) ;  /* 0xffffff3c00b48947 */ /* 0x000fea000383ffff */
[----:B------:R-:W-:Y:S05]  /*cf30*/  EXIT ;  /* 0x000000000000794d */ /* 0x000fea0003800000 */
.L_x_1840:
[----:B------:R-:W-:-:S08]  /*cf40*/  NOP ;  /* 0x0000000000007918 */ /* 0x000fd00000000000 */
[----:B-1----:R-:W1:-:S00]  /*cf50*/  USETMAXREG.DEALLOC.CTAPOOL 0x18 ;  /* 0x00000018000079c8 */ /* 0x002e4000080e0500 */
[----:B-1----:R-:W-:-:S06]  /*cf60*/  LOP3.LUT R0, R0, 0x3, RZ, 0xc0, !PT ;  /* 0x0000000300007812 */ /* 0x002fcc00078ec0ff */
[----:B------:R-:W1:Y:S01]  /*cf70*/  S2UR UR4, SR_CTAID.X ;  /* 0x00000000000479c3 */ /* 0x000e620000002500 */
[----:B------:R-:W2:Y:S02]  /*cf80*/  SHFL.IDX PT, R0, R0, RZ, 0x1f ;  /* 0x00001fff00007589 */ /* 0x000ea400000e0000 */
[----:B--2---:R-:W-:-:S05]  /*cf90*/  ISETP.NE.AND P0, PT, R0, RZ, PT ;  /* 0x000000ff0000720c */ /* 0x004fca0003f05270 */
[----:B------:R-:W1:Y:S01]  /*cfa0*/  LDC R0, c[0x0][0xda8] ;  /* 0x00036a00ff007b82 */ /* 0x000e620000000800 */
[----:B------:R-:W-:-:S05]  /*cfb0*/  P2R R2, PR, RZ, 0x1 ;  /* 0x00000001ff027803 */ /* 0x000fca0000000000 */
[----:B------:R2:W-:Y:S02]  /*cfc0*/  STL [R1+0x30], R2 ;  /* 0x0000300201007387 */ /* 0x0005e40000100800 */
[----:B------:R-:W-:Y:S06]  /*cfd0*/  @P0 BAR.ARV 0x4, 0x180 ;  /* 0x0106000000000b1d */ /* 0x000fec0000002000 */
[----:B------:R2:W-:Y:S04]  /*cfe0*/  STL [R1+0x2c], RZ ;  /* 0x00002cff01007387 */ /* 0x0005e80000100800 */
[----:B------:R2:W-:Y:S01]  /*cff0*/  STL [R1+0x8], RZ ;  /* 0x000008ff01007387 */ /* 0x0005e20000100800 */
[----:B-1----:R-:W-:Y:S01]  /*d000*/  ISETP.LE.AND P0, PT, R0, UR4, PT ;  /* 0x0000000400007c0c */ /* 0x002fe2000bf03270 */
[----:B------:R-:W-:-:S05]  /*d010*/  IMAD.MOV.U32 R0, RZ, RZ, 0x1 ;  /* 0x00000001ff007424 */ /* 0x000fca00078e00ff */
[----:B------:R2:W-:Y:S07]  /*d020*/  STL [R1+0xc], R0 ;  /* 0x00000c0001007387 */ /* 0x0005ee0000100800 */
[----:B------:R-:W-:Y:S05]  /*d030*/  @P0 BRA `(.L_x_1892) ;  /* 0x0000003400c80947 */ /* 0x000fea0003800000 */
[----:B------:R-:W3:Y:S01]  /*d040*/  LDL R3, [R1+0x34] ;  /* 0x0000340001037983 */ /* 0x000ee20000100800 */
[----:B--2---:R-:W1:Y:S01]  /*d050*/  S2R R2, SR_TID.X ;  /* 0x0000000000027919 */ /* 0x004e620000002100 */
[----:B------:R-:W2:Y:S01]  /*d060*/  S2R R6, SR_TID.X ;  /* 0x0000000000067919 */ /* 0x000ea20000002100 */
[----:B-1----:R-:W-:Y:S01]  /*d070*/  LOP3.LUT R2, R2, 0x7f, RZ, 0xc0, !PT ;  /* 0x0000007f02027812 */ /* 0x002fe200078ec0ff */
[C---:B--2---:R-:W-:Y:S02]  /*d080*/  IMAD.SHL.U32 R0, R6.reuse, 0x80, RZ ;  /* 0x0000008006007824 */ /* 0x044fe400078e00ff */
[----:B------:R-:W-:-:S05]  /*d090*/  IMAD.SHL.U32 R4, R6, 0x10, RZ ;  /* 0x0000001006047824 */ /* 0x000fca00078e00ff */
[----:B------:R-:W-:Y:S02]  /*d0a0*/  LOP3.LUT R5, R4, 0x70, RZ, 0xc0, !PT ;  /* 0x0000007004057812 */ /* 0x000fe400078ec0ff */
[----:B------:R-:W-:Y:S01]  /*d0b0*/  R2P PR, R6, 0x6 ;  /* 0x0000000606007804 */ /* 0x000fe20000000000 */
[----:B------:R-:W-:Y:S01]  /*d0c0*/  ULDC UR46, c[0x0][0xc] ;  /* 0x00000300002e7ab9 */ /* 0x000fe20000000800 */
[----:B------:R-:W-:Y:S01]  /*d0d0*/  ULDC.64 UR38, c[0x0][0x198] ;  /* 0x0000660000267ab9 */ /* 0x000fe20000000a00 */
[----:B---3--:R-:W-:Y:S02]  /*d0e0*/  R2UR UR5, R3 ;  /* 0x00000000030572ca */ /* 0x008fe400000e0000 */
[----:B------:R-:W-:Y:S02]  /*d0f0*/  SHF.R.U32.HI R3, RZ, 0x5, R2 ;  /* 0x00000005ff037819 */ /* 0x000fe40000011602 */
[----:B------:R-:W-:-:S05]  /*d100*/  LOP3.LUT R2, R0, 0x380, RZ, 0xc0, !PT ;  /* 0x0000038000027812 */ /* 0x000fca00078ec0ff */
        /* <DEDUP_REMOVED lines=12> */
[----:B-1----:R-:W-:-:S05]  /*d1d0*/  IMAD.MOV.U32 R0, RZ, RZ, 0x40 ;  /* 0x00000040ff007424 */ /* 0x002fca00078e00ff */
[----:B------:R-:W-:Y:S01]  /*d1e0*/  SEL R3, R0, 0xffffffc0, !P2 ;  /* 0xffffffc000037807 */ /* 0x000fe20005000000 */
[----:B------:R-:W-:-:S04]  /*d1f0*/  IMAD.U32 R0, RZ, RZ, UR4 ;  /* 0x00000004ff007e24 */ /* 0x000fc8000f8e00ff */
[----:B------:R-:W-:Y:S04]  /*d200*/  STL [R1+0x18], R3 ;  /* 0x0000180301007387 */ /* 0x000fe80000100800 */
[----:B------:R-:W-:Y:S04]  /*d210*/  STL [R1+0x14], R2 ;  /* 0x0000140201007387 */ /* 0x000fe80000100800 */
[----:B------:R-:W-:Y:S04]  /*d220*/  STL [R1+0x8], RZ ;  /* 0x000008ff01007387 */ /* 0x000fe80000100800 */
[----:B------:R1:W-:Y:S04]  /*d230*/  STL [R1+0x28], R0 ;  /* 0x0000280001007387 */ /* 0x0003e80000100800 */
[----:B------:R2:W-:Y:S01]  /*d240*/  STL [R1+0x2c], RZ ;  /* 0x00002cff01007387 */ /* 0x0005e20000100800 */
[----:B-1----:R-:W-:-:S05]  /*d250*/  IMAD.MOV.U32 R0, RZ, RZ, 0x1 ;  /* 0x00000001ff007424 */ /* 0x002fca00078e00ff */
[----:B------:R2:W-:Y:S01]  /*d260*/  STL [R1+0xc], R0 ;  /* 0x00000c0001007387 */ /* 0x0005e20000100800 */
[----:B------:R-:W-:Y:S02]  /*d270*/  ULOP3.LUT UR44, UR5, 0x1, URZ, 0xfc, !UPT ;  /* 0x00000001052c7892 */ /* 0x000fe4000f8efc3f */
[----:B------:R-:W-:-:S12]  /*d280*/  ULOP3.LUT UR45, UR5, 0x2, URZ, 0xfc, !UPT ;  /* 0x00000002052d7892 */ /* 0x000fd8000f8efc3f */
.L_x_1946:
        /* <DEDUP_REMOVED lines=22> */
.L_x_1893:
[----:B------:R-:W-:Y:S01]  /*d3f0*/  ULDC UR9, c[0x0][0xdc4] ;  /* 0x0003710000097ab9 */ /* 0x000fe20000000800 */
[----:B------:R-:W-:Y:S01]  /*d400*/  UMOV UR7, UR8 ;  /* 0x0000000800077c82 */ /* 0x000fe20008000000 */
[----:B------:R-:W-:-:S11]  /*d410*/  UISETP.NE.AND UP0, UPT, UR9, 0x1, UPT ;  /* 0x000000010900788c */ /* 0x000fd6000bf05270 */
[----:B------:R-:W-:Y:S02]  /*d420*/  @UP0 ULDC.64 UR10, c[0x0][0xdc8] ;  /* 0x00037200000a0ab9 */ /* 0x000fe40000000a00 */
[----:B------:R-:W-:-:S04]  /*d430*/  UIMAD.WIDE.U32 UR4, UR8, UR10, URZ ;  /* 0x0000000a080472a5 */ /* 0x000fc8000f8e003f */
[----:B------:R-:W-:-:S04]  /*d440*/  @UP0 USHF.R.U32.HI UR7, URZ, UR11, UR5 ;  /* 0x0000000b3f070299 */ /* 0x000fc80008011605 */
[----:B------:R-:W-:-:S12]  /*d450*/  UIMAD UR4, UR7, UR9, URZ ;  /* 0x00000009070472a4 */ /* 0x000fd8000f8e023f */
.L_x_1894:
[----:B------:R-:W-:Y:S01]  /*d460*/  ULOP3.LUT UR5, URZ, UR7, URZ, 0x33, !UPT ;  /* 0x000000073f057292 */ /* 0x000fe2000f8e333f */
[----:B------:R-:W-:Y:S01]  /*d470*/  BSSY B6, `(.L_x_1895) ;  /* 0x0000313000067945 */ /* 0x000fe20003800000 */
[----:B------:R-:W-:Y:S01]  /*d480*/  ULDC.64 UR10, c[0x0][0x3f8] ;  /* 0x0000fe00000a7ab9 */ /* 0x000fe20000000a00 */
[----:B------:R-:W-:Y:S01]  /*d490*/  ULDC UR7, c[0x0][0xdac] ;  /* 0x00036b0000077ab9 */ /* 0x000fe20000000800 */
[----:B------:R-:W-:Y:S02]  /*d4a0*/  UISETP.NE.U32.AND UP0, UPT, UR10, URZ, UPT ;  /* 0x0000003f0a00728c */ /* 0x000fe4000bf05070 */
[----:B------:R-:W-:Y:S02]  /*d4b0*/  UIADD3 UR5, UR5, UR7, URZ ;  /* 0x0000000705057290 */ /* 0x000fe4000fffe03f */
[----:B------:R-:W-:Y:S02]  /*d4c0*/  UISETP.NE.AND.EX UP0, UPT, UR11, URZ, UPT, UP0 ;  /* 0x0000003f0b00728c */ /* 0x000fe4000bf05300 */
[----:B------:R-:W-:Y:S01]  /*d4d0*/  USHF.L.U32 UR41, UR5, 0x7, URZ ;  /* 0x0000000705297899 */ /* 0x000fe2000800063f */
[----:B------:R-:W-:Y:S01]  /*d4e0*/  ULDC UR7, c[0x0][0x404] ;  /* 0x0001010000077ab9 */ /* 0x000fe20000000800 */
[----:B------:R-:W-:Y:S01]  /*d4f0*/  ULDC UR10, c[0x0][0x288] ;  /* 0x0000a200000a7ab9 */ /* 0x000fe20000000800 */
[----:B------:R-:W-:-:S02]  /*d500*/  USEL UR7, UR7, 0x1, UP0 ;  /* 0x0000000107077887 */ /* 0x000fc40008000000 */
[----:B------:R-:W-:Y:S01]  /*d510*/  UIADD3 UR5, UR41, 0xff, -UR10 ;  /* 0x000000ff29057890 */ /* 0x000fe2000fffe80a */
[----:B------:R-:W-:Y:S02]  /*d520*/  ULDC UR9, c[0x0][0xdb8] ;  /* 0x00036e0000097ab9 */ /* 0x000fe40000000800 */
[----:B------:R-:W-:Y:S01]  /*d530*/  ULDC UR10, c[0x0][0x2e0] ;  /* 0x0000b800000a7ab9 */ /* 0x000fe20000000800 */
[----:B------:R-:W-:Y:S02]  /*d540*/  UISETP.NE.AND UP1, UPT, UR9, 0x1, UPT ;  /* 0x000000010900788c */ /* 0x000fe4000bf25270 */
[----:B------:R-:W-:Y:S02]  /*d550*/  UIMAD UR11, UR7, UR10, 0x7f ;  /* 0x0000007f070b74a4 */ /* 0x000fe4000f8e020a */
[----:B------:R-:W-:Y:S02]  /*d560*/  UIMAD UR5, UR7, UR10, UR5 ;  /* 0x0000000a070572a4 */ /* 0x000fe4000f8e0205 */
[----:B------:R-:W-:-:S02]  /*d570*/  USHF.R.S32.HI UR10, URZ, 0x1f, UR11 ;  /* 0x0000001f3f0a7899 */ /* 0x000fc4000801140b */
[----:B------:R-:W-:Y:S02]  /*d580*/  USHF.R.S32.HI UR7, URZ, 0x1f, UR5 ;  /* 0x0000001f3f077899 */ /* 0x000fe40008011405 */
[----:B------:R-:W-:Y:S02]  /*d590*/  ULEA.HI UR10, UR10, UR11, URZ, 0x7 ;  /* 0x0000000b0a0a7291 */ /* 0x000fe4000f8f383f */
[----:B------:R-:W-:Y:S02]  /*d5a0*/  ULEA.HI UR7, UR7, UR5, URZ, 0x7 ;  /* 0x0000000507077291 */ /* 0x000fe4000f8f383f */
[----:B------:R-:W-:Y:S02]  /*d5b0*/  USHF.R.S32.HI UR10, URZ, 0x7, UR10 ;  /* 0x000000073f0a7899 */ /* 0x000fe4000801140a */
[----:B------:R-:W-:Y:S02]  /*d5c0*/  USHF.R.S32.HI UR7, URZ, 0x7, UR7 ;  /* 0x000000073f077899 */ /* 0x000fe40008011407 */
[----:B------:R-:W-:-:S02]  /*d5d0*/  UIADD3 UR4, UR8, -UR4, URZ ;  /* 0x8000000408047290 */ /* 0x000fc4000fffe03f */
[----:B------:R-:W-:Y:S01]  /*d5e0*/  UISETP.LT.AND UP0, UPT, UR10, UR7, UPT ;  /* 0x000000070a00728c */ /* 0x000fe2000bf01270 */
[----:B------:R-:W-:-:S03]  /*d5f0*/  ULDC UR8, c[0x0][0xdc4] ;  /* 0x0003710000087ab9 */ /* 0x000fc60000000800 */
[----:B------:R-:W-:Y:S02]  /*d600*/  USEL UR37, UR10, UR7, UP0 ;  /* 0x000000070a257287 */ /* 0x000fe40008000000 */
[----:B------:R-:W-:-:S03]  /*d610*/  UIMAD UR6, UR6, UR8, UR4 ;  /* 0x00000008060672a4 */ /* 0x000fc6000f8e0204 */
[----:B------:R-:W-:Y:S01]  /*d620*/  @UP1 ULDC UR4, c[0x0][0xdbc] ;  /* 0x00036f0000041ab9 */ /* 0x000fe20000000800 */
[----:B------:R-:W-:Y:S01]  /*d630*/  ISETP.LT.AND P0, PT, RZ, UR37, PT ;  /* 0x00000025ff007c0c */ /* 0x000fe2000bf01270 */
[----:B------:R-:W-:Y:S01]  /*d640*/  UIMAD.WIDE.U32 UR4, UR6, UR4, URZ ;  /* 0x00000004060472a5 */ /* 0x000fe2000f8e003f */
[----:B------:R-:W-:Y:S01]  /*d650*/  @UP1 ULDC UR8, c[0x0][0xdc0] ;  /* 0x0003700000081ab9 */ /* 0x000fe20000000800 */
[----:B------:R-:W-:Y:S02]  /*d660*/  UMOV UR43, UR6 ;  /* 0x00000006002b7c82 */ /* 0x000fe40008000000 */
[----:B------:R-:W-:-:S04]  /*d670*/  @UP1 USHF.R.U32.HI UR43, URZ, UR8, UR5 ;  /* 0x000000083f2b1299 */ /* 0x000fc80008011605 */
[----:B------:R-:W-:-:S04]  /*d680*/  UIADD3 UR42, -UR43, URZ, URZ ;  /* 0x0000003f2b2a7290 */ /* 0x000fc8000fffe13f */
[----:B------:R-:W-:Y:S01]  /*d690*/  UIMAD UR42, UR9, UR42, UR6 ;  /* 0x0000002a092a72a4 */ /* 0x000fe2000f8e0206 */
[----:B------:R-:W-:Y:S11]  /*d6a0*/  @P0 BRA `(.L_x_1896) ;  /* 0x0000000000480947 */ /* 0x000ff60003800000 */
        /* <DEDUP_REMOVED lines=18> */
.L_x_1896:
        /* <DEDUP_REMOVED lines=23> */
.L_x_1898:
        /* <DEDUP_REMOVED lines=20> */
.L_x_1899:
        /* <DEDUP_REMOVED lines=20> */
.L_x_1900:
        /* <DEDUP_REMOVED lines=18> */
.L_x_1901:
[----:B------:R-:W-:Y:S01]  /*dce0*/  ULDC.64 UR4, c[0x0][0x9f8] ;  /* 0x00027e0000047ab9 */ /* 0x000fe20000000a00 */
[----:B------:R-:W-:Y:S01]  /*dcf0*/  IMAD.U32 R5, RZ, RZ, UR43 ;  /* 0x0000002bff057e24 */ /* 0x000fe2000f8e00ff */
[----:B------:R-:W-:Y:S01]  /*dd00*/  ISETP.NE.U32.AND P0, PT, RZ, UR4, PT ;  /* 0x00000004ff007c0c */ /* 0x000fe2000bf05070 */
[----:B------:R-:W-:Y:S01]  /*dd10*/  IMAD.U32 R8, RZ, RZ, UR43 ;  /* 0x0000002bff087e24 */ /* 0x000fe2000f8e00ff */
[----:B------:R-:W1:Y:S01]  /*dd20*/  LDC R0, c[0x0][0x428] ;  /* 0x00010a00ff007b82 */ /* 0x000e620000000800 */
[----:B------:R-:W2:Y:S01]  /*dd30*/  S2R R17, SR_TID.X ;  /* 0x0000000000117919 */ /* 0x000ea20000002100 */
[----:B------:R-:W-:-:S13]  /*dd40*/  ISETP.NE.AND.EX P0, PT, RZ, UR5, PT, P0 ;  /* 0x00000005ff007c0c */ /* 0x000fda000bf05300 */
[----:B------:R-:W3:Y:S01]  /*dd50*/  @P0 LDC.64 R2, c[0x0][0x9f8] ;  /* 0x00027e00ff020b82 */ /* 0x000ee20000000a00 */
[----:B------:R-:W-:Y:S01]  /*dd60*/  IMAD.U32 R4, RZ, RZ, UR42 ;  /* 0x0000002aff047e24 */ /* 0x000fe2000f8e00ff */
[----:B--2---:R-:W-:Y:S01]  /*dd70*/  LOP3.LUT R16, R17, 0x7f, RZ, 0xc0, !PT ;  /* 0x0000007f11107812 */ /* 0x004fe200078ec0ff */
[----:B---3--:R-:W-:-:S05]  /*dd80*/  @P0 IMAD.WIDE R2, R5, 0x4, R2 ;  /* 0x0000000405020825 */ /* 0x008fca00078e0202 */
[----:B------:R2:W3:Y:S01]  /*dd90*/  @P0 LDG.E R8, desc[UR56][R2.64] ;  /* 0x0000003802080981 */ /* 0x0004e2000c1e1900 */
[----:B-1----:R-:W-:Y:S01]  /*dda0*/  ISETP.NE.AND P0, PT, R0, 0x1, PT ;  /* 0x000000010000780c */ /* 0x002fe20003f05270 */
        /* <DEDUP_REMOVED lines=8> */
[----:B--2---:R-:W1:Y:S03]  /*de30*/  LDC.64 R2, c[0x0][0x3f8] ;  /* 0x0000fe00ff027b82 */ /* 0x004e660000000a00 */
        /* <DEDUP_REMOVED lines=19> */
.L_x_1965:
        /* <DEDUP_REMOVED lines=8> */
.L_x_1968:
        /* <DEDUP_REMOVED lines=20> */
.L_x_1906:
[----:B-1----:R-:W3:Y:S04]  /*e130*/  LDL R3, [R1+0x8] ;  /* 0x0000080001037983 */ /* 0x002ee80000100800 */
[----:B------:R-:W4:Y:S01]  /*e140*/  LDL R2, [R1+0xc] ;  /* 0x00000c0001027983 */ /* 0x000f220000100800 */
[----:B------:R-:W-:Y:S02]  /*e150*/  ISETP.NE.AND P0, PT, R16, RZ, PT ;  /* 0x000000ff1000720c */ /* 0x000fe40003f05270 */
[----:B---3--:R-:W-:Y:S02]  /*e160*/  LEA R3, R3, UR36, 0x3 ;  /* 0x0000002403037c11 */ /* 0x008fe4000f8e18ff */
[----:B----4-:R-:W-:-:S04]  /*e170*/  SHF.L.U32 R2, R2, 0x1f, RZ ;  /* 0x0000001f02027819 */ /* 0x010fc800000006ff */
[----:B------:R-:W1:Y:S02]  /*e180*/  SYNCS.PHASECHK.TRANS64.TRYWAIT P3, [R3+URZ+0x38880], R2 ;  /* 0x03888002030075a7 */ /* 0x000e64000806017f */
[----:B-1----:R-:W-:Y:S05]  /*e190*/  @!P3 BRA `(.L_x_1907) ;  /* 0x0000002c006cb947 */ /* 0x002fea0003800000 */
.L_x_1969:
        /* <DEDUP_REMOVED lines=8> */
.L_x_1908:
        /* <DEDUP_REMOVED lines=24> */
.L_x_1970:
        /* <DEDUP_REMOVED lines=8> */
.L_x_1910:
        /* <DEDUP_REMOVED lines=20> */
.L_x_1905:
        /* <DEDUP_REMOVED lines=24> */
.L_x_1903:
        /* <DEDUP_REMOVED lines=10> */
.L_x_1971:
[----:B-1----:R-:W-:Y:S05]  /*e780*/  BSYNC B0 ;  /* 0x0000000000007941 */ /* 0x002fea0003800000 */
.L_x_1911:
[----:B------:R-:W-:-:S06]  /*e790*/  UISETP.GE.AND UP0, UPT, UR37, 0x2, UPT ;  /* 0x000000022500788c */ /* 0x000fcc000bf06270 */
[----:B------:R-:W-:-:S13]  /*e7a0*/  PLOP3.LUT P0, PT, PT, PT, UP0, 0x80, 0x0 ;  /* 0x000000000000781c */ /* 0x000fda0003f0f008 */
[----:B------:R-:W-:Y:S05]  /*e7b0*/  @!P0 BRA `(.L_x_1913) ;  /* 0x0000001000b88947 */ /* 0x000fea0003800000 */
[----:B------:R1:W5:Y:S01]  /*e7c0*/  LDL.LU R6, [R1+0xc] ;  /* 0x00000c0001067983 */ /* 0x0003620000300800 */
[----:B------:R-:W-:-:S03]  /*e7d0*/  UIADD3 UR4, UR37, -0x2, URZ ;  /* 0xfffffffe25047890 */ /* 0x000fc6000fffe03f */
[----:B------:R1:W5:Y:S03]  /*e7e0*/  LDL.LU R7, [R1+0x8] ;  /* 0x0000080001077983 */ /* 0x0003660000300800 */
[----:B------:R-:W-:-:S07]  /*e7f0*/  IMAD.U32 R21, RZ, RZ, UR4 ;  /* 0x00000004ff157e24 */ /* 0x000fce000f8e00ff */
.L_x_1935:
[----:B---345:R-:W-:Y:S01]  /*e800*/  VIADD R2, R7, 0x1 ;  /* 0x0000000107027836 */ /* 0x038fe20000000000 */
[----:B------:R-:W-:Y:S05]  /*e810*/  YIELD ;  /* 0x0000000000007946 */ /* 0x000fea0003800000 */
[----:B------:R-:W-:Y:S01]  /*e820*/  ISETP.NE.AND P0, PT, R2, 0x2, PT ;  /* 0x000000020200780c */ /* 0x000fe20003f05270 */
[----:B------:R-:W-:Y:S03]  /*e830*/  BSSY B0, `(.L_x_1914) ;  /* 0x000008b000007945 */ /* 0x000fe60003800000 */
[----:B------:R-:W-:-:S02]  /*e840*/  SEL R3, RZ, 0x1, P0 ;  /* 0x00000001ff037807 */ /* 0x000fc40000000000 */
[----:B--2---:R-:W-:Y:S02]  /*e850*/  SEL R10, R2, RZ, P0 ;  /* 0x000000ff020a7207 */ /* 0x004fe40000000000 */
[----:B------:R-:W-:-:S05]  /*e860*/  LOP3.LUT R9, R6, R3, RZ, 0x3c, !PT ;  /* 0x0000000306097212 */ /* 0x000fca00078e3cff */
[----:B------:R3:W-:Y:S04]  /*e870*/  STL [R1+0xc], R9 ;  /* 0x00000c0901007387 */ /* 0x0007e80000100800 */
[----:B------:R3:W-:Y:S01]  /*e880*/  STL [R1+0x8], R10 ;  /* 0x0000080a01007387 */ /* 0x0007e20000100800 */
[----:B------:R-:W-:Y:S05]  /*e890*/  @!P6 BRA `(.L_x_1915) ;  /* 0x000000080010e947 */ /* 0x000fea0003800000 */
        /* <DEDUP_REMOVED lines=22> */
.L_x_1916:
[----:B------:R-:W1:Y:S01]  /*ea00*/  S2R R2, SR_TID.X ;  /* 0x0000000000027919 */ /* 0x000e620000002100 */
[----:B----4-:R-:W-:Y:S01]  /*ea10*/  LEA R4, R10, UR36, 0x3 ;  /* 0x000000240a047c11 */ /* 0x010fe2000f8e18ff */
[----:B------:R-:W-:Y:S01]  /*ea20*/  BSSY B1, `(.L_x_1917) ;  /* 0x0000006000017945 */ /* 0x000fe20003800000 */
[----:B-1----:R-:W-:Y:S02]  /*ea30*/  LOP3.LUT R3, R2, 0x7f, RZ, 0xc0, !PT ;  /* 0x0000007f02037812 */ /* 0x002fe400078ec0ff */
[----:B------:R-:W-:Y:S02]  /*ea40*/  SHF.L.U32 R2, R9, 0x1f, RZ ;  /* 0x0000001f09027819 */ /* 0x000fe400000006ff */
[----:B------:R-:W-:Y:S02]  /*ea50*/  ISETP.NE.AND P3, PT, R3, RZ, PT ;  /* 0x000000ff0300720c */ /* 0x000fe40003f65270 */
[----:B------:R-:W1:Y:S02]  /*ea60*/  SYNCS.PHASECHK.TRANS64.TRYWAIT P0, [R4+URZ+0x38880], R2 ;  /* 0x03888002040075a7 */ /* 0x000e64000800017f */
[----:B-1----:R-:W-:Y:S09]  /*ea70*/  @!P0 BRA `(.L_x_1918) ;  /* 0x0000002400748947 */ /* 0x002ff20003800000 */
.L_x_1972:
[----:B------:R-:W-:Y:S05]  /*ea80*/  BSYNC B1 ;  /* 0x0000000000017941 */ /* 0x000fea0003800000 */
.L_x_1917:
        /* <DEDUP_REMOVED lines=9> */
.L_x_1920:
[----:B------:R-:W-:Y:S05]  /*eb20*/  BSYNC B1 ;  /* 0x0000000000017941 */ /* 0x000fea0003800000 */
.L_x_1919:
[----:B------:R-:W4:Y:S04]  /*eb30*/  LDL R5, [R1+0x4] ;  /* 0x0000040001057983 */ /* 0x000f280000100800 */
        /* <DEDUP_REMOVED lines=12> */
[----:B---3--:R-:W-:-:S08]  /*ec00*/  VIADD R9, R5, 0x10400 ;  /* 0x0001040005097836 */ /* 0x008fd00000000000 */
.L_x_1921:
        /* <DEDUP_REMOVED lines=17> */
.L_x_1922:
        /* <DEDUP_REMOVED lines=12> */
.L_x_1973:
[----:B------:R-:W-:Y:S05]  /*ede0*/  BSYNC B1 ;  /* 0x0000000000017941 */ /* 0x000fea0003800000 */
.L_x_1923:
[----:B------:R-:W-:Y:S01]  /*edf0*/  BSSY B1, `(.L_x_1925) ;  /* 0x000000b000017945 */ /* 0x000fe20003800000 */
[----:B-12---:R-:W-:Y:S02]  /*ee00*/  IMAD.MOV.U32 R2, RZ, RZ, 0x0 ;  /* 0x00000000ff027424 */ /* 0x006fe400078e00ff */
        /* <DEDUP_REMOVED lines=9> */
.L_x_1926:
[----:B------:R-:W-:Y:S05]  /*eea0*/  BSYNC B1 ;  /* 0x0000000000017941 */ /* 0x000fea0003800000 */
.L_x_1925:
[----:B------:R-:W2:Y:S01]  /*eeb0*/  LDL R9, [R1+0x4] ;  /* 0x0000040001097983 */ /* 0x000ea20000100800 */
        /* <DEDUP_REMOVED lines=9> */
.L_x_1927:
        /* <DEDUP_REMOVED lines=16> */
.L_x_1928:
        /* <DEDUP_REMOVED lines=9> */
.L_x_1915:
[----:B------:R-:W-:Y:S05]  /*f0e0*/  BSYNC B0 ;  /* 0x0000000000007941 */ /* 0x000fea0003800000 */
.L_x_1914:
[----:B------:R-:W-:-:S06]  /*f0f0*/  UISETP.NE.AND UP0, UPT, UR44, 0x3, UPT ;  /* 0x000000032c00788c */ /* 0x000fcc000bf05270 */
[----:B------:R-:W-:-:S13]  /*f100*/  PLOP3.LUT P0, PT, PT, PT, UP0, 0x80, 0x0 ;  /* 0x000000000000781c */ /* 0x000fda0003f0f008 */
[----:B------:R-:W-:Y:S05]  /*f110*/  @!P0 BRA `(.L_x_1929) ;  /* 0x0000000000048947 */ /* 0x000fea0003800000 */
[----:B------:R-:W-:Y:S01]  /*f120*/  BPT.TRAP 0x1 ;  /* 0x000000040000795c */ /* 0x000fe20000300000 */
.L_x_1929:
        /* <DEDUP_REMOVED lines=9> */
.L_x_1974:
[----:B------:R-:W-:Y:S05]  /*f1c0*/  BSYNC B0 ;  /* 0x0000000000007941 */ /* 0x000fea0003800000 */
.L_x_1930:
[----:B------:R-:W-:Y:S05]  /*f1d0*/  @!P0 BRA `(.L_x_1932) ;  /* 0x0000000000048947 */ /* 0x000fea0003800000 */
[----:B------:R-:W-:Y:S01]  /*f1e0*/  BPT.TRAP 0x1 ;  /* 0x000000040000795c */ /* 0x000fe20000300000 */
.L_x_1932:
[----:B----4-:R-:W4:Y:S01]  /*f1f0*/  LDL R3, [R1] ;  /* 0x0000000001037983 */ /* 0x010f220000100800 */
[----:B------:R-:W-:Y:S01]  /*f200*/  SHF.L.U32 R2, R6, 0x1f, RZ ;  /* 0x0000001f06027819 */ /* 0x000fe200000006ff */
[----:B------:R-:W-:-:S03]  /*f210*/  IMAD.SHL.U32 R20, R7, 0x8000, RZ ;  /* 0x0000800007147824 */ /* 0x000fc600078e00ff */
[----:B----4-:R-:W4:Y:S02]  /*f220*/  SYNCS.PHASECHK.TRANS64.TRYWAIT P3, [R3+URZ+0x38860], R2 ;  /* 0x03886002030075a7 */ /* 0x010f24000806017f */
[----:B----4-:R-:W-:Y:S05]  /*f230*/  @!P3 BRA `(.L_x_1933) ;  /* 0x0000001c00c4b947 */ /* 0x010fea0003800000 */
.L_x_1975:
[----:B----4-:R-:W4:Y:S04]  /*f240*/  LDL R3, [R1+0x24] ;  /* 0x0000240001037983 */ /* 0x010f280000100800 */
[----:B------:R-:W5:Y:S04]  /*f250*/  LDL R16, [R1+0x18] ;  /* 0x0000180001107983 */ /* 0x000f680000100800 */
[----:B------:R-:W2:Y:S01]  /*f260*/  LDL R12, [R1+0x20] ;  /* 0x00002000010c7983 */ /* 0x000ea20000100800 */
[----:B------:R-:W-:Y:S05]  /*f270*/  WARPSYNC.ALL ;  /* 0x0000000000007948 */ /* 0x000fea0003800000 */
[----:B----4-:R-:W-:-:S05]  /*f280*/  LOP3.LUT R2, R20, R3, RZ, 0xfc, !PT ;  /* 0x0000000314027212 */ /* 0x010fca00078efcff */
[----:B---3--:R-:W3:Y:S01]  /*f290*/  LDSM.16.MT88.4 R8, [R2+UR36+0x10400] ;  /* 0x010400240208783b */ /* 0x008ee20008004200 */
[----:B------:R-:W-:-:S04]  /*f2a0*/  VIADD R3, R2, UR36 ;  /* 0x0000002402037c36 */ /* 0x000fc80008000000 */
[----:B-----5:R-:W-:Y:S01]  /*f2b0*/  IMAD.IADD R3, R16, 0x1, R3 ;  /* 0x0000000110037824 */ /* 0x020fe200078e0203 */
[C-C-:B---3--:R-:W-:Y:S02]  /*f2c0*/  PRMT R4, R8.reuse, 0x6420, R9.reuse ;  /* 0x0000642008047816 */ /* 0x148fe40000000009 */
[----:B------:R-:W-:Y:S02]  /*f2d0*/  PRMT R5, R8, 0x7531, R9 ;  /* 0x0000753108057816 */ /* 0x000fe40000000009 */
[C-C-:B------:R-:W-:Y:S02]  /*f2e0*/  PRMT R6, R10.reuse, 0x6420, R11.reuse ;  /* 0x000064200a067816 */ /* 0x140fe4000000000b */
[----:B------:R-:W-:Y:S02]  /*f2f0*/  PRMT R7, R10, 0x7531, R11 ;  /* 0x000075310a077816 */ /* 0x000fe4000000000b */
[----:B------:R-:W3:Y:S01]  /*f300*/  LDSM.16.MT88.4 R8, [R3+0x10400] ;  /* 0x010400000308783b */ /* 0x000ee20000004200 */
[----:B--2---:R-:W-:-:S05]  /*f310*/  IADD3 R20, R20, UR36, R12 ;  /* 0x0000002414147c10 */ /* 0x004fca000fffe00c */
[----:B------:R-:W-:Y:S01]  /*f320*/  STSM.16.M88.4 [R20+0x400], R4 ;  /* 0x0004000414007844 */ /* 0x000fe20000000200 */
[C-C-:B---3--:R-:W-:Y:S02]  /*f330*/  PRMT R12, R8.reuse, 0x6420, R9.reuse ;  /* 0x00006420080c7816 */ /* 0x148fe40000000009 */
[----:B------:R-:W-:Y:S02]  /*f340*/  PRMT R13, R8, 0x7531, R9 ;  /* 0x00007531080d7816 */ /* 0x000fe40000000009 */
[C-C-:B------:R-:W-:Y:S02]  /*f350*/  PRMT R14, R10.reuse, 0x6420, R11.reuse ;  /* 0x000064200a0e7816 */ /* 0x140fe4000000000b */
[----:B------:R-:W-:-:S05]  /*f360*/  PRMT R15, R10, 0x7531, R11 ;  /* 0x000075310a0f7816 */ /* 0x000fca000000000b */
[----:B------:R-:W-:Y:S04]  /*f370*/  STSM.16.M88.4 [R20+0x2400], R12 ;  /* 0x0024000c14007844 */ /* 0x000fe80000000200 */
[----:B------:R-:W2:Y:S02]  /*f380*/  LDSM.16.MT88.4 R8, [R2+UR36+0x14400] ;  /* 0x014400240208783b */ /* 0x000ea40008004200 */
[C-C-:B--2---:R-:W-:Y:S02]  /*f390*/  PRMT R4, R8.reuse, 0x6420, R9.reuse ;  /* 0x0000642008047816 */ /* 0x144fe40000000009 */
[----:B------:R-:W-:Y:S02]  /*f3a0*/  PRMT R5, R8, 0x7531, R9 ;  /* 0x0000753108057816 */ /* 0x000fe40000000009 */
[----:B------:R-:W-:-:S02]  /*f3b0*/  PRMT R6, R10, 0x6420, R11 ;  /* 0x000064200a067816 */ /* 0x000fc4000000000b */
[----:B------:R-:W-:Y:S02]  /*f3c0*/  PRMT R7, R10, 0x7531, R11 ;  /* 0x000075310a077816 */ /* 0x000fe4000000000b */
[----:B------:R-:W2:Y:S01]  /*f3d0*/  LDSM.16.MT88.4 R8, [R3+0x14400] ;  /* 0x014400000308783b */ /* 0x000ea20000004200 */
[----:B------:R-:W-:-:S03]  /*f3e0*/  IMAD.MOV.U32 R15, RZ, RZ, R16 ;  /* 0x000000ffff0f7224 */ /* 0x000fc600078e0010 */
[----:B------:R-:W-:Y:S01]  /*f3f0*/  STSM.16.M88.4 [R20+0x4400], R4 ;  /* 0x0044000414007844 */ /* 0x000fe20000000200 */
[C-C-:B--2---:R-:W-:Y:S02]  /*f400*/  PRMT R16, R8.reuse, 0x6420, R9.reuse ;  /* 0x0000642008107816 */ /* 0x144fe40000000009 */
[----:B------:R-:W-:Y:S02]  /*f410*/  PRMT R17, R8, 0x7531, R9 ;  /* 0x0000753108117816 */ /* 0x000fe40000000009 */
[C-C-:B------:R-:W-:Y:S02]  /*f420*/  PRMT R18, R10.reuse, 0x6420, R11.reuse ;  /* 0x000064200a127816 */ /* 0x140fe4000000000b */
[----:B------:R-:W-:-:S05]  /*f430*/  PRMT R19, R10, 0x7531, R11 ;  /* 0x000075310a137816 */ /* 0x000fca000000000b */
[----:B------:R2:W-:Y:S04]  /*f440*/  STSM.16.M88.4 [R20+0x6400], R16 ;  /* 0x0064001014007844 */ /* 0x0005e80000000200 */
[----:B------:R-:W3:Y:S04]  /*f450*/  LDSM.16.MT88.4 R8, [R2+UR36+0x11400] ;  /* 0x011400240208783b */ /* 0x000ee80008004200 */
[----:B--2---:R-:W2:Y:S01]  /*f460*/  LDL R18, [R1+0x14] ;  /* 0x0000140001127983 */ /* 0x004ea20000100800 */
[C-C-:B---3--:R-:W-:Y:S02]  /*f470*/  PRMT R4, R8.reuse, 0x6420, R9.reuse ;  /* 0x0000642008047816 */ /* 0x148fe40000000009 */
[----:B------:R-:W-:-:S02]  /*f480*/  PRMT R5, R8, 0x7531, R9 ;  /* 0x0000753108057816 */ /* 0x000fc40000000009 */
[C-C-:B------:R-:W-:Y:S02]  /*f490*/  PRMT R6, R10.reuse, 0x6420, R11.reuse ;  /* 0x000064200a067816 */ /* 0x140fe4000000000b */
[----:B------:R-:W-:Y:S02]  /*f4a0*/  PRMT R7, R10, 0x7531, R11 ;  /* 0x000075310a077816 */ /* 0x000fe4000000000b */
[----:B------:R-:W3:Y:S01]  /*f4b0*/  LDSM.16.MT88.4 R8, [R3+0x11400] ;  /* 0x011400000308783b */ /* 0x000ee20000004200 */
[----:B------:R-:W-:Y:S01]  /*f4c0*/  IMAD.MOV.U32 R19, RZ, RZ, R15 ;  /* 0x000000ffff137224 */ /* 0x000fe200078e000f */
[C-C-:B---3--:R-:W-:Y:S02]  /*f4d0*/  PRMT R12, R8.reuse, 0x6420, R9.reuse ;  /* 0x00006420080c7816 */ /* 0x148fe40000000009 */
[----:B------:R-:W-:Y:S02]  /*f4e0*/  PRMT R13, R8, 0x7531, R9 ;  /* 0x00007531080d7816 */ /* 0x000fe40000000009 */
[----:B------:R-:W-:-:S02]  /*f4f0*/  PRMT R14, R10, 0x6420, R11 ;  /* 0x000064200a0e7816 */ /* 0x000fc4000000000b */
[----:B------:R-:W-:Y:S02]  /*f500*/  PRMT R15, R10, 0x7531, R11 ;  /* 0x000075310a0f7816 */ /* 0x000fe4000000000b */
[----:B--2---:R-:W-:-:S05]  /*f510*/  IADD3 R16, R18, 0x400, R20 ;  /* 0x0000040012107810 */ /* 0x004fca0007ffe014 */
[----:B------:R-:W-:Y:S04]  /*f520*/  STSM.16.M88.4 [R16], R4 ;  /* 0x0000000410007844 */ /* 0x000fe80000000200 */
[----:B------:R-:W-:Y:S04]  /*f530*/  STSM.16.M88.4 [R16+0x2000], R12 ;  /* 0x0020000c10007844 */ /* 0x000fe80000000200 */
[----:B------:R-:W2:Y:S02]  /*f540*/  LDSM.16.MT88.4 R8, [R2+UR36+0x15400] ;  /* 0x015400240208783b */ /* 0x000ea40008004200 */
[----:B--2---:R-:W-:-:S02]  /*f550*/  PRMT R4, R8, 0x6420, R9 ;  /* 0x0000642008047816 */ /* 0x004fc40000000009 */
[----:B------:R-:W-:Y:S02]  /*f560*/  PRMT R5, R8, 0x7531, R9 ;  /* 0x0000753108057816 */ /* 0x000fe40000000009 */
[C-C-:B------:R-:W-:Y:S02]  /*f570*/  PRMT R6, R10.reuse, 0x6420, R11.reuse ;  /* 0x000064200a067816 */ /* 0x140fe4000000000b */
[----:B------:R-:W-:Y:S02]  /*f580*/  PRMT R7, R10, 0x7531, R11 ;  /* 0x000075310a077816 */ /* 0x000fe4000000000b */
[----:B------:R-:W2:Y:S01]  /*f590*/  LDSM.16.MT88.4 R8, [R3+0x15400] ;  /* 0x015400000308783b */ /* 0x000ea20000004200 */
[----:B------:R-:W-:Y:S02]  /*f5a0*/  IMAD.MOV.U32 R13, RZ, RZ, R16 ;  /* 0x000000ffff0d7224 */ /* 0x000fe400078e0010 */
[----:B------:R-:W-:Y:S02]  /*f5b0*/  IMAD.MOV.U32 R14, RZ, RZ, R18 ;  /* 0x000000ffff0e7224 */ /* 0x000fe400078e0012 */
[----:B------:R-:W-:Y:S01]  /*f5c0*/  IMAD.MOV.U32 R15, RZ, RZ, R19 ;  /* 0x000000ffff0f7224 */ /* 0x000fe200078e0013 */
[----:B------:R-:W-:Y:S01]  /*f5d0*/  STSM.16.M88.4 [R13+0x4000], R4 ;  /* 0x004000040d007844 */ /* 0x000fe20000000200 */
[----:B--2---:R-:W-:-:S02]  /*f5e0*/  PRMT R16, R8, 0x6420, R9 ;  /* 0x0000642008107816 */ /* 0x004fc40000000009 */
        /* <DEDUP_REMOVED lines=10> */
[----:B------:R-:W-:Y:S01]  /*f690*/  IMAD.MOV.U32 R19, RZ, RZ, R14 ;  /* 0x000000ffff137224 */ /* 0x000fe200078e000e */
[----:B------:R-:W-:-:S05]  /*f6a0*/  IADD3 R20, R15, 0x400, R20 ;  /* 0x000004000f147810 */ /* 0x000fca0007ffe014 */
[----:B------:R-:W-:Y:S01]  /*f6b0*/  STSM.16.M88.4 [R20], R4 ;  /* 0x0000000414007844 */ /* 0x000fe20000000200 */
[C-C-:B--2---:R-:W-:Y:S02]  /*f6c0*/  PRMT R12, R8.reuse, 0x6420, R9.reuse ;  /* 0x00006420080c7816 */ /* 0x144fe40000000009 */
        /* <DEDUP_REMOVED lines=23> */
[----:B------:R-:W-:-:S05]  /*f840*/  IMAD.IADD R20, R15, 0x1, R20 ;  /* 0x000000010f147824 */ /* 0x000fca00078e0214 */
[----:B------:R2:W-:Y:S02]  /*f850*/  STSM.16.M88.4 [R20], R4 ;  /* 0x0000000414007844 */ /* 0x0005e40000000200 */
[C-C-:B--2---:R-:W-:Y:S02]  /*f860*/  PRMT R4, R8.reuse, 0x6420, R9.reuse ;  /* 0x0000642008047816 */ /* 0x144fe40000000009 */
[----:B------:R-:W-:Y:S02]  /*f870*/  PRMT R5, R8, 0x7531, R9 ;  /* 0x0000753108057816 */ /* 0x000fe40000000009 */
[C-C-:B------:R-:W-:Y:S02]  /*f880*/  PRMT R6, R10.reuse, 0x6420, R11.reuse ;  /* 0x000064200a067816 */ /* 0x140fe4000000000b */
[----:B------:R-:W-:-:S05]  /*f890*/  PRMT R7, R10, 0x7531, R11 ;  /* 0x000075310a077816 */ /* 0x000fca000000000b */
[----:B------:R-:W-:Y:S04]  /*f8a0*/  STSM.16.M88.4 [R20+0x2000], R4 ;  /* 0x0020000414007844 */ /* 0x000fe80000000200 */
[----:B------:R-:W2:Y:S04]  /*f8b0*/  LDSM.16.MT88.4 R8, [R2+UR36+0x17400] ;  /* 0x017400240208783b */ /* 0x000ea80008004200 */
[----:B------:R-:W3:Y:S01]  /*f8c0*/  LDSM.16.MT88.4 R4, [R3+0x17400] ;  /* 0x017400000304783b */ /* 0x000ee20000004200 */
[C-C-:B--2---:R-:W-:Y:S02]  /*f8d0*/  PRMT R12, R8.reuse, 0x6420, R9.reuse ;  /* 0x00006420080c7816 */ /* 0x144fe40000000009 */
        /* <DEDUP_REMOVED lines=17> */
.L_x_1934:
        /* <DEDUP_REMOVED lines=11> */
.L_x_1913:
[----:B------:R-:W-:Y:S04]  /*faa0*/  BSSY B0, `(.L_x_1936) ;  /* 0x000000f000007945 */ /* 0x000fe80003800000 */
[----:B------:R-:W-:Y:S05]  /*fab0*/  @P2 BRA `(.L_x_1937) ;  /* 0x0000000000342947 */ /* 0x000fea0003800000 */
[----:B------:R-:W1:Y:S01]  /*fac0*/  S2R R5, SR_LANEID ;  /* 0x0000000000057919 */ /* 0x000e620000000000 */
[----:B------:R-:W-:Y:S01]  /*fad0*/  VOTEU.ANY UR4, UPT, PT ;  /* 0x0000000000047886 */ /* 0x000fe200038e0100 */
[----:B---34-:R-:W3:Y:S01]  /*fae0*/  LDC.64 R2, c[0x0][0xdf0] ;  /* 0x00037c00ff027b82 */ /* 0x018ee20000000a00 */
[----:B------:R-:W1:Y:S02]  /*faf0*/  FLO.U32 R0, UR4 ;  /* 0x0000000400007d00 */ /* 0x000e6400080e0000 */
[----:B-1----:R-:W-:-:S06]  /*fb00*/  ISETP.EQ.U32.AND P0, PT, R0, R5, PT ;  /* 0x000000050000720c */ /* 0x002fcc0003f02070 */
[----:B------:R-:W3:Y:S07]  /*fb10*/  POPC R5, UR4 ;  /* 0x0000000400057d09 */ /* 0x000eee0008000000 */
[----:B---3--:R-:W3:Y:S01]  /*fb20*/  @P0 ATOMG.E.ADD.STRONG.GPU PT, R3, desc[UR56][R2.64], R5 ;  /* 0x00000005020309a8 */ /* 0x008ee200081ee1f8 */
[----:B------:R-:W1:Y:S02]  /*fb30*/  S2R R4, SR_LTMASK ;  /* 0x0000000000047919 */ /* 0x000e640000003900 */
[----:B-1----:R-:W-:-:S04]  /*fb40*/  LOP3.LUT R4, R4, UR4, RZ, 0xc0, !PT ;  /* 0x0000000404047c12 */ /* 0x002fc8000f8ec0ff */
[----:B-----5:R-:W1:Y:S01]  /*fb50*/  POPC R7, R4 ;  /* 0x0000000400077309 */ /* 0x020e620000000000 */
[----:B---3--:R-:W1:Y:S02]  /*fb60*/  SHFL.IDX PT, R0, R3, R0, 0x1f ;  /* 0x00001f0003007589 */ /* 0x008e6400000e0000 */
[----:B-1----:R-:W-:-:S05]  /*fb70*/  IADD3 R0, R0, UR46, R7 ;  /* 0x0000002e00007c10 */ /* 0x002fca000fffe007 */
[----:B------:R1:W-:Y:S02]  /*fb80*/  STL [R1+0x28], R0 ;  /* 0x0000280001007387 */ /* 0x0003e40000100800 */
.L_x_1937:
[----:B------:R-:W-:Y:S05]  /*fb90*/  BSYNC B0 ;  /* 0x0000000000007941 */ /* 0x000fea0003800000 */
.L_x_1936:
[----:B------:R-:W-:-:S06]  /*fba0*/  UISETP.NE.AND UP0, UPT, UR44, 0x3, UPT ;  /* 0x000000032c00788c */ /* 0x000fcc000bf05270 */
[----:B------:R-:W-:-:S13]  /*fbb0*/  PLOP3.LUT P0, PT, PT, PT, UP0, 0x80, 0x0 ;  /* 0x000000000000781c */ /* 0x000fda0003f0f008 */
[----:B------:R-:W-:Y:S05]  /*fbc0*/  @!P0 BRA `(.L_x_1938) ;  /* 0x0000000000048947 */ /* 0x000fea0003800000 */
[----:B------:R-:W-:Y:S01]  /*fbd0*/  BPT.TRAP 0x1 ;  /* 0x000000040000795c */ /* 0x000fe20000300000 */
.L_x_1938:
[----:B-1----:R-:W2:Y:S04]  /*fbe0*/  LDL R0, [R1+0xc] ;  /* 0x00000c0001007983 */ /* 0x002ea80000100800 */
[----:B---34-:R-:W3:Y:S01]  /*fbf0*/  LDL R2, [R1+0x8] ;  /* 0x0000080001027983 */ /* 0x018ee20000100800 */
[----:B------:R-:W-:Y:S01]  /*fc00*/  BSSY B0, `(.L_x_1939) ;  /* 0x0000008000007945 */ /* 0x000fe20003800000 */
[----:B--2---:R-:W-:-:S04]  /*fc10*/  LOP3.LUT R0, R0, 0x1, RZ, 0x3c, !PT ;  /* 0x0000000100007812 */ /* 0x004fc800078e3cff */
[----:B------:R-:W-:Y:S02]  /*fc20*/  SHF.L.U32 R0, R0, 0x1f, RZ ;  /* 0x0000001f00007819 */ /* 0x000fe400000006ff */
[----:B---3--:R-:W-:-:S04]  /*fc30*/  LEA R21, R2, UR36, 0x3 ;  /* 0x0000002402157c11 */ /* 0x008fc8000f8e18ff */
[----:B------:R-:W1:Y:S01]  /*fc40*/  SYNCS.PHASECHK.TRANS64.TRYWAIT P0, [R21+URZ+0x38870], R0 ;  /* 0x03887000150075a7 */ /* 0x000e62000800017f */
[----:B------:R-:W-:-:S05]  /*fc50*/  IMAD.U32 R2, RZ, RZ, UR45 ;  /* 0x0000002dff027e24 */ /* 0x000fca000f8e00ff */
[----:B------:R-:W-:Y:S01]  /*fc60*/  ISETP.NE.AND P1, PT, R2, 0x3, PT ;  /* 0x000000030200780c */ /* 0x000fe20003f25270 */
[----:B-1----:R-:W-:-:S12]  /*fc70*/  @!P0 BRA `(.L_x_1940) ;  /* 0x00000014004c8947 */ /* 0x002fd80003800000 */
.L_x_1976:
[----:B------:R-:W-:Y:S05]  /*fc80*/  BSYNC B0 ;  /* 0x0000000000007941 */ /* 0x000fea0003800000 */
.L_x_1939:
[----:B------:R-:W-:Y:S05]  /*fc90*/  @!P1 BRA `(.L_x_1941) ;  /* 0x0000000000049947 */ /* 0x000fea0003800000 */
[----:B------:R-:W-:Y:S01]  /*fca0*/  BPT.TRAP 0x1 ;  /* 0x000000040000795c */ /* 0x000fe20000300000 */
.L_x_1941:
[----:B-1----:R-:W2:Y:S02]  /*fcb0*/  LDL R0, [R1+0xc] ;  /* 0x00000c0001007983 */ /* 0x002ea40000100800 */
[----:B--2---:R-:W-:-:S04]  /*fcc0*/  SHF.L.U32 R0, R0, 0x1f, RZ ;  /* 0x0000001f00007819 */ /* 0x004fc800000006ff */
[----:B------:R-:W1:Y:S02]  /*fcd0*/  SYNCS.PHASECHK.TRANS64.TRYWAIT P0, [R21+URZ+0x38860], R0 ;  /* 0x03886000150075a7 */ /* 0x000e64000800017f */
[----:B-1----:R-:W-:Y:S05]  /*fce0*/  @!P0 BRA `(.L_x_1942) ;  /* 0x0000001400448947 */ /* 0x002fea0003800000 */
.L_x_1977:
[----:B------:R-:W2:Y:S04]  /*fcf0*/  LDL R3, [R1+0x8] ;  /* 0x0000080001037983 */ /* 0x000ea80000100800 */
[----:B------:R-:W1:Y:S04]  /*fd00*/  LDL R2, [R1+0x24] ;  /* 0x0000240001027983 */ /* 0x000e680000100800 */
[----:B------:R-:W3:Y:S04]  /*fd10*/  LDL R16, [R1+0x18] ;  /* 0x0000180001107983 */ /* 0x000ee80000100800 */
[----:B------:R-:W4:Y:S01]  /*fd20*/  LDL R12, [R1+0x20] ;  /* 0x00002000010c7983 */ /* 0x000f220000100800 */
[----:B------:R-:W-:Y:S05]  /*fd30*/  WARPSYNC.ALL ;  /* 0x0000000000007948 */ /* 0x000fea0003800000 */
[----:B--2---:R-:W-:-:S05]  /*fd40*/  IMAD.SHL.U32 R3, R3, 0x8000, RZ ;  /* 0x0000800003037824 */ /* 0x004fca00078e00ff */
[----:B-1----:R-:W-:-:S05]  /*fd50*/  LOP3.LUT R0, R3, R2, RZ, 0xfc, !PT ;  /* 0x0000000203007212 */ /* 0x002fca00078efcff */
[----:B-----5:R-:W1:Y:S01]  /*fd60*/  LDSM.16.MT88.4 R4, [R0+UR36+0x10400] ;  /* 0x010400240004783b */ /* 0x020e620008004200 */
[----:B------:R-:W-:-:S04]  /*fd70*/  VIADD R2, R0, UR36 ;  /* 0x0000002400027c36 */ /* 0x000fc80008000000 */
[----:B---3--:R-:W-:Y:S01]  /*fd80*/  IMAD.IADD R2, R16, 0x1, R2 ;  /* 0x0000000110027824 */ /* 0x008fe200078e0202 */
[C-C-:B-1----:R-:W-:Y:S02]  /*fd90*/  PRMT R8, R4.reuse, 0x6420, R5.reuse ;  /* 0x0000642004087816 */ /* 0x142fe40000000005 */
[----:B------:R-:W-:Y:S02]  /*fda0*/  PRMT R9, R4, 0x7531, R5 ;  /* 0x0000753104097816 */ /* 0x000fe40000000005 */
[C-C-:B------:R-:W-:Y:S02]  /*fdb0*/  PRMT R10, R6.reuse, 0x6420, R7.reuse ;  /* 0x00006420060a7816 */ /* 0x140fe40000000007 */
[----:B------:R-:W-:Y:S02]  /*fdc0*/  PRMT R11, R6, 0x7531, R7 ;  /* 0x00007531060b7816 */ /* 0x000fe40000000007 */
[----:B------:R-:W1:Y:S01]  /*fdd0*/  LDSM.16.MT88.4 R4, [R2+0x10400] ;  /* 0x010400000204783b */ /* 0x000e620000004200 */
[----:B----4-:R-:W-:-:S05]  /*fde0*/  IADD3 R3, R3, UR36, R12 ;  /* 0x0000002403037c10 */ /* 0x010fca000fffe00c */
        /* <DEDUP_REMOVED lines=109> */
.L_x_1943:
        /* <DEDUP_REMOVED lines=14> */
.L_x_1897:
[----:B------:R-:W-:Y:S05]  /*105a0*/  BSYNC B6 ;  /* 0x0000000000067941 */ /* 0x000fea0003800000 */
.L_x_1895:
[----:B-12---:R-:W2:Y:S04]  /*105b0*/  LDL R0, [R1+0x30] ;  /* 0x0000300001007983 */ /* 0x006ea80000100800 */
[----:B------:R1:W5:Y:S01]  /*105c0*/  LDL R2, [R1+0x28] ;  /* 0x0000280001027983 */ /* 0x0003620000100800 */
[----:B--2---:R-:W-:-:S13]  /*105d0*/  ISETP.NE.AND P0, PT, R0, RZ, PT ;  /* 0x000000ff0000720c */ /* 0x004fda0003f05270 */
        /* <DEDUP_REMOVED lines=9> */
.L_x_1944:
        /* <DEDUP_REMOVED lines=11> */
.L_x_1945:
[----:B--2---:R-:W2:Y:S01]  /*10720*/  LDL R0, [R1+0x28] ;  /* 0x0000280001007983 */ /* 0x004ea20000100800 */
[----:B------:R-:W-:Y:S02]  /*10730*/  ULDC UR4, c[0x0][0xda8] ;  /* 0x00036a0000047ab9 */ /* 0x000fe40000000800 */
[----:B--2---:R-:W-:-:S13]  /*10740*/  ISETP.GE.AND P0, PT, R0, UR4, PT ;  /* 0x0000000400007c0c */ /* 0x004fda000bf06270 */
[----:B------:R-:W-:Y:S05]  /*10750*/  @!P0 BRA `(.L_x_1946) ;  /* 0xffffffc800cc8947 */ /* 0x000fea000383ffff */
.L_x_1892:
[----:B--2---:R-:W2:Y:S01]  /*10760*/  LDL.LU R0, [R1+0x2c] ;  /* 0x00002c0001007983 */ /* 0x004ea20000300800 */
[----:B------:R-:W-:Y:S01]  /*10770*/  BSSY B0, `(.L_x_1947) ;  /* 0x000000b000007945 */ /* 0x000fe20003800000 */
[----:B------:R-:W3:Y:S01]  /*10780*/  S2R R5, SR_CgaCtaId ;  /* 0x0000000000057919 */ /* 0x000ee20000008800 */
[----:B--2---:R-:W-:-:S05]  /*10790*/  VIADD R0, R0, 0x1 ;  /* 0x0000000100007836 */ /* 0x004fca0000000000 */
[----:B-1----:R-:W-:-:S04]  /*107a0*/  LEA.HI R2, R0, R0, RZ, 0x1 ;  /* 0x0000000000027211 */ /* 0x002fc800078f08ff */
[----:B------:R-:W-:-:S05]  /*107b0*/  LOP3.LUT R3, R2, 0xfffffffe, RZ, 0xc0, !PT ;  /* 0xfffffffe02037812 */ /* 0x000fca00078ec0ff */
[----:B------:R-:W-:Y:S01]  /*107c0*/  IMAD.IADD R3, R0, 0x1, -R3 ;  /* 0x0000000100037824 */ /* 0x000fe200078e0a03 */
[----:B------:R-:W-:-:S04]  /*107d0*/  MOV R0, 0x400 ;  /* 0x0000040000007802 */ /* 0x000fc80000000f00 */
[----:B---3--:R-:W-:Y:S02]  /*107e0*/  LEA R0, R5, R0, 0x18 ;  /* 0x0000000005007211 */ /* 0x008fe400078ec0ff */
[----:B------:R-:W-:-:S04]  /*107f0*/  SHF.L.U32 R3, R3, 0x1f, RZ ;  /* 0x0000001f03037819 */ /* 0x000fc800000006ff */
[----:B------:R-:W1:Y:S02]  /*10800*/  SYNCS.PHASECHK.TRANS64.TRYWAIT P0, [R0+URZ+0x38820], R3 ;  /* 0x03882003000075a7 */ /* 0x000e64000800017f */
[----:B-1----:R-:W-:Y:S05]  /*10810*/  @!P0 BRA `(.L_x_1948) ;  /* 0x00000008008c8947 */ /* 0x002fea0003800000 */
.L_x_1978:
[----:B------:R-:W-:Y:S05]  /*10820*/  BSYNC B0 ;  /* 0x0000000000007941 */ /* 0x000fea0003800000 */
.L_x_1947:
[----:B------:R-:W-:-:S03]  /*10830*/  UMOV UR4, 0xffffffff ;  /* 0xffffffff00047882 */ /* 0x000fc60000000000 */
[----:B------:R-:W-:Y:S05]  /*10840*/  BRA.DIV UR4, `(.L_x_1949) ;  /* 0x0000000a04947947 */ /* 0x000fea000b800000 */
[----:B------:R-:W2:Y:S02]  /*10850*/  S2R R2, SR_TID.X ;  /* 0x0000000000027919 */ /* 0x000ea40000002100 */
[----:B--2---:R-:W-:-:S04]  /*10860*/  SHF.R.U32.HI R2, RZ, 0x5, R2 ;  /* 0x00000005ff027819 */ /* 0x004fc80000011602 */
[----:B------:R-:W-:-:S05]  /*10870*/  LOP3.LUT R2, R2, 0x3, RZ, 0xc0, !PT ;  /* 0x0000000302027812 */ /* 0x000fca00078ec0ff */
[----:B------:R2:W3:Y:S02]  /*10880*/  SHFL.IDX PT, R14, R2, RZ, 0x1f ;  /* 0x00001fff020e7589 */ /* 0x0004e400000e0000 */
.L_x_1981:
[----:B---3--:R-:W-:Y:S01]  /*10890*/  ISETP.NE.AND P0, PT, R14, RZ, PT ;  /* 0x000000ff0e00720c */ /* 0x008fe20003f05270 */
[----:B------:R-:W-:-:S12]  /*108a0*/  BSSY B0, `(.L_x_1950) ;  /* 0x0000030000007945 */ /* 0x000fd80003800000 */
[----:B------:R-:W-:Y:S05]  /*108b0*/  @P0 BRA `(.L_x_1951) ;  /* 0x0000000000b80947 */ /* 0x000fea0003800000 */
[----:B------:R-:W-:-:S03]  /*108c0*/  UMOV UR4, 0xffffffff ;  /* 0xffffffff00047882 */ /* 0x000fc60000000000 */
[----:B------:R-:W-:Y:S05]  /*108d0*/  BRA.DIV UR4, `(.L_x_1952) ;  /* 0x0000000a04a47947 */ /* 0x000fea000b800000 */
[----:B------:R-:W-:-:S13]  /*108e0*/  ELECT P6, URZ, PT ;  /* 0x00000000003f782f */ /* 0x000fda00038c0000 */
.L_x_1984:
[----:B------:R-:W-:Y:S05]  /*108f0*/  @!P6 BRA `(.L_x_1951) ;  /* 0x0000000000a8e947 */ /* 0x000fea0003800000 */
[----:B--2---:R-:W2:Y:S02]  /*10900*/  LDL R2, [R1+0x34] ;  /* 0x0000340001027983 */ /* 0x004ea40000100800 */
[----:B--2---:R-:W-:-:S13]  /*10910*/  R2UR UR4, R2 ;  /* 0x00000000020472ca */ /* 0x004fda00000e0000 */
[----:B------:R-:W-:-:S06]  /*10920*/  ULOP3.LUT UR4, UR4, 0x2, URZ, 0xfc, !UPT ;  /* 0x0000000204047892 */ /* 0x000fcc000f8efc3f */
[----:B------:R-:W-:-:S05]  /*10930*/  IMAD.U32 R2, RZ, RZ, UR4 ;  /* 0x00000004ff027e24 */ /* 0x000fca000f8e00ff */
[----:B------:R-:W-:-:S13]  /*10940*/  ISETP.NE.AND P0, PT, R2, 0x3, PT ;  /* 0x000000030200780c */ /* 0x000fda0003f05270 */
[----:B------:R-:W-:Y:S05]  /*10950*/  @!P0 BRA `(.L_x_1953) ;  /* 0x0000000000048947 */ /* 0x000fea0003800000 */
[----:B------:R-:W-:Y:S01]  /*10960*/  BPT.TRAP 0x1 ;  /* 0x000000040000795c */ /* 0x000fe20000300000 */
.L_x_1953:
        /* <DEDUP_REMOVED lines=14> */
.L_x_1985:
[----:B------:R-:W2:Y:S02]  /*10a50*/  SYNCS.PHASECHK.TRANS64.TRYWAIT P1, [R7+URZ], R2 ;  /* 0x00000002070075a7 */ /* 0x000ea4000802017f */
[----:B--2---:R-:W-:Y:S05]  /*10a60*/  @!P1 BRA `(.L_x_1955) ;  /* 0x0000000800749947 */ /* 0x004fea0003800000 */
.L_x_1986:
[----:B------:R-:W-:Y:S05]  /*10a70*/  @!P0 BRA `(.L_x_1956) ;  /* 0x0000000000048947 */ /* 0x000fea0003800000 */
[----:B------:R-:W-:Y:S01]  /*10a80*/  BPT.TRAP 0x1 ;  /* 0x000000040000795c */ /* 0x000fe20000300000 */
.L_x_1956:
[----:B------:R-:W3:Y:S02]  /*10a90*/  LDL.LU R4, [R1+0x8] ;  /* 0x0000080001047983 */ /* 0x000ee40000300800 */
[----:B---3--:R-:W-:-:S04]  /*10aa0*/  IMAD R4, R4, 0x8, R0 ;  /* 0x0000000804047824 */ /* 0x008fc800078e0200 */
[----:B------:R-:W3:Y:S02]  /*10ab0*/  SYNCS.PHASECHK.TRANS64.TRYWAIT P1, [R4+URZ+0x38860], R5 ;  /* 0x03886005040075a7 */ /* 0x000ee4000802017f */
[----:B---3--:R-:W-:Y:S05]  /*10ac0*/  @!P1 BRA `(.L_x_1957) ;  /* 0x0000000800709947 */ /* 0x008fea0003800000 */
.L_x_1987:
[----:B------:R-:W-:Y:S05]  /*10ad0*/  @!P0 BRA `(.L_x_1958) ;  /* 0x0000000000048947 */ /* 0x000fea0003800000 */
[----:B------:R-:W-:Y:S01]  /*10ae0*/  BPT.TRAP 0x1 ;  /* 0x000000040000795c */ /* 0x000fe20000300000 */
.L_x_1958:
[----:B------:R-:W-:-:S04]  /*10af0*/  IMAD R3, R3, 0x8, R0 ;  /* 0x0000000803037824 */ /* 0x000fc800078e0200 */
[----:B------:R-:W4:Y:S02]  /*10b00*/  SYNCS.PHASECHK.TRANS64.TRYWAIT P1, [R3+URZ+0x38860], R2 ;  /* 0x03886002030075a7 */ /* 0x000f24000802017f */
[----:B----4-:R-:W-:Y:S05]  /*10b10*/  @!P1 BRA `(.L_x_1959) ;  /* 0x0000000800709947 */ /* 0x010fea0003800000 */
.L_x_1988:
[----:B------:R-:W-:Y:S05]  /*10b20*/  @!P0 BRA `(.L_x_1960) ;  /* 0x0000000000048947 */ /* 0x000fea0003800000 */
[----:B------:R-:W-:Y:S01]  /*10b30*/  BPT.TRAP 0x1 ;  /* 0x000000040000795c */ /* 0x000fe20000300000 */
.L_x_1960:
[----:B------:R-:W5:Y:S02]  /*10b40*/  SYNCS.PHASECHK.TRANS64.TRYWAIT P0, [R4+URZ+0x38880], R5 ;  /* 0x03888005040075a7 */ /* 0x000f64000800017f */
[----:B-----5:R-:W-:Y:S05]  /*10b50*/  @!P0 BRA `(.L_x_1961) ;  /* 0x0000000800748947 */ /* 0x020fea0003800000 */
.L_x_1962:
[----:B------:R1:W1:Y:S02]  /*10b60*/  SYNCS.PHASECHK.TRANS64.TRYWAIT P0, [R3+URZ+0x38880], R2 ;  /* 0x03888002030075a7 */ /* 0x000264000800017f */
[----:B-1----:R-:W-:Y:S05]  /*10b70*/  @!P0 NANOSLEEP.SYNCS 0x989680 ;  /* 0x009896800000895d */ /* 0x002fea0003900000 */
[----:B------:R-:W1:Y:S02]  /*10b80*/  @!P0 SYNCS.PHASECHK.TRANS64 P0, [R3+URZ+0x38880], R2 ;  /* 0x03888002030085a7 */ /* 0x000e64000800007f */
[----:B-1----:R-:W-:Y:S05]  /*10b90*/  @!P0 BRA `(.L_x_1962) ;  /* 0xfffffffc00f08947 */ /* 0x002fea000383ffff */
.L_x_1951:
[----:B------:R-:W-:Y:S05]  /*10ba0*/  BSYNC B0 ;  /* 0x0000000000007941 */ /* 0x000fea0003800000 */
.L_x_1950:
[----:B------:R-:W-:Y:S05]  /*10bb0*/  EXIT ;  /* 0x000000000000794d */ /* 0x000fea0003800000 */
.L_x_1846:
[----:B-1----:R-:W-:-:S04]  /*10bc0*/  IMAD.U32 R3, RZ, RZ, UR38 ;  /* 0x00000026ff037e24 */ /* 0x002fc8000f8e00ff */
[----:B------:R1:W2:Y:S03]  /*10bd0*/  SYNCS.PHASECHK.TRANS64.TRYWAIT P1, [R3+URZ+0x38800], R0 ;  /* 0x03880000030075a7 */ /* 0x0002a6000802017f */
[----:B--2---:R-:W-:Y:S05]  /*10be0*/  @!P1 NANOSLEEP.SYNCS 0x989680 ;  /* 0x009896800000995d */ /* 0x004fea0003900000 */
[----:B------:R-:W2:Y:S02]  /*10bf0*/  @!P1 SYNCS.PHASECHK.TRANS64 P1, [R3+URZ+0x38800], R0 ;  /* 0x03880000030095a7 */ /* 0x000ea4000802007f */
[----:B--2---:R-:W-:Y:S05]  /*10c00*/  @!P1 BRA `(.L_x_1846) ;  /* 0xfffffffc00ec9947 */ /* 0x004fea000383ffff */
[----:B------:R-:W-:Y:S05]  /*10c10*/  BRA `(.L_x_1963) ;  /* 0xffffff10001c7947 */ /* 0x000fea000383ffff */
.L_x_1850:
[----:B--2---:R2:W3:Y:S02]  /*10c20*/  SYNCS.PHASECHK.TRANS64.TRYWAIT P2, [R3+URZ+0x38830], R0 ;  /* 0x03883000030075a7 */ /* 0x0044e4000804017f */
[----:B---3--:R-:W-:Y:S05]  /*10c30*/  @!P2 NANOSLEEP.SYNCS 0x989680 ;  /* 0x009896800000a95d */ /* 0x008fea0003900000 */
[----:B------:R-:W3:Y:S02]  /*10c40*/  @!P2 SYNCS.PHASECHK.TRANS64 P2, [R3+URZ+0x38830], R0 ;  /* 0x038830000300a5a7 */ /* 0x000ee4000804007f */
[----:B---3--:R-:W-:Y:S05]  /*10c50*/  @!P2 BRA `(.L_x_1850) ;  /* 0xfffffffc00f0a947 */ /* 0x008fea000383ffff */
[----:B------:R-:W-:Y:S05]  /*10c60*/  BRA `(.L_x_1849) ;  /* 0xffffff1000447947 */ /* 0x000fea000383ffff */
.L_x_1855:
[----:B--2---:R-:W-:-:S04]  /*10c70*/  IMAD.U32 R7, RZ, RZ, UR7 ;  /* 0x00000007ff077e24 */ /* 0x004fc8000f8e00ff */
[----:B------:R2:W3:Y:S03]  /*10c80*/  SYNCS.PHASECHK.TRANS64.TRYWAIT P2, [R7+URZ+0x38830], R0 ;  /* 0x03883000070075a7 */ /* 0x0004e6000804017f */
[----:B---3--:R-:W-:Y:S05]  /*10c90*/  @!P2 NANOSLEEP.SYNCS 0x989680 ;  /* 0x009896800000a95d */ /* 0x008fea0003900000 */
[----:B------:R-:W3:Y:S02]  /*10ca0*/  @!P2 SYNCS.PHASECHK.TRANS64 P2, [R7+URZ+0x38830], R0 ;  /* 0x038830000700a5a7 */ /* 0x000ee4000804007f */
[----:B---3--:R-:W-:Y:S05]  /*10cb0*/  @!P2 BRA `(.L_x_1855) ;  /* 0xfffffffc00eca947 */ /* 0x008fea000383ffff */
[----:B------:R-:W-:Y:S05]  /*10cc0*/  BRA `(.L_x_1852) ;  /* 0xffffff3c00a87947 */ /* 0x000fea000383ffff */
.L_x_1859:
[----:B--2---:R-:W-:-:S04]  /*10cd0*/  IMAD.U32 R7, RZ, RZ, UR10 ;  /* 0x0000000aff077e24 */ /* 0x004fc8000f8e00ff */
[----:B------:R2:W3:Y:S03]  /*10ce0*/  SYNCS.PHASECHK.TRANS64.TRYWAIT P2, [R7+URZ+0x38850], R0 ;  /* 0x03885000070075a7 */ /* 0x0004e6000804017f */
[----:B---3--:R-:W-:Y:S05]  /*10cf0*/  @!P2 NANOSLEEP.SYNCS 0x989680 ;  /* 0x009896800000a95d */ /* 0x008fea0003900000 */
[----:B------:R-:W3:Y:S02]  /*10d00*/  @!P2 SYNCS.PHASECHK.TRANS64 P2, [R7+URZ+0x38850], R0 ;  /* 0x038850000700a5a7 */ /* 0x000ee4000804007f */
[----:B---3--:R-:W-:Y:S05]  /*10d10*/  @!P2 BRA `(.L_x_1859) ;  /* 0xfffffffc00eca947 */ /* 0x008fea000383ffff */
[----:B------:R-:W-:Y:S05]  /*10d20*/  BRA `(.L_x_1856) ;  /* 0xffffff4000847947 */ /* 0x000fea000383ffff */
.L_x_1866:
[----:B--2---:R-:W-:-:S04]  /*10d30*/  IMAD.U32 R9, RZ, RZ, UR6 ;  /* 0x00000006ff097e24 */ /* 0x004fc8000f8e00ff */
[----:B------:R2:W3:Y:S03]  /*10d40*/  SYNCS.PHASECHK.TRANS64.TRYWAIT P2, [R9+URZ+0x38830], R0 ;  /* 0x03883000090075a7 */ /* 0x0004e6000804017f */
[----:B---3--:R-:W-:Y:S05]  /*10d50*/  @!P2 NANOSLEEP.SYNCS 0x989680 ;  /* 0x009896800000a95d */ /* 0x008fea0003900000 */
[----:B------:R-:W3:Y:S02]  /*10d60*/  @!P2 SYNCS.PHASECHK.TRANS64 P2, [R9+URZ+0x38830], R0 ;  /* 0x038830000900a5a7 */ /* 0x000ee4000804007f */
[----:B---3--:R-:W-:Y:S05]  /*10d70*/  @!P2 BRA `(.L_x_1866) ;  /* 0xfffffffc00eca947 */ /* 0x008fea000383ffff */
[----:B------:R-:W-:Y:S05]  /*10d80*/  BRA `(.L_x_1863) ;  /* 0xffffff6800a47947 */ /* 0x000fea000383ffff */
.L_x_1870:
[----:B--2---:R-:W-:-:S04]  /*10d90*/  IMAD.U32 R9, RZ, RZ, UR6 ;  /* 0x00000006ff097e24 */ /* 0x004fc8000f8e00ff */
[----:B------:R2:W3:Y:S03]  /*10da0*/  SYNCS.PHASECHK.TRANS64.TRYWAIT P2, [R9+URZ+0x38850], R0 ;  /* 0x03885000090075a7 */ /* 0x0004e6000804017f */
[----:B---3--:R-:W-:Y:S05]  /*10db0*/  @!P2 NANOSLEEP.SYNCS 0x989680 ;  /* 0x009896800000a95d */ /* 0x008fea0003900000 */
[----:B------:R-:W3:Y:S02]  /*10dc0*/  @!P2 SYNCS.PHASECHK.TRANS64 P2, [R9+URZ+0x38850], R0 ;  /* 0x038850000900a5a7 */ /* 0x000ee4000804007f */
[----:B---3--:R-:W-:Y:S05]  /*10dd0*/  @!P2 BRA `(.L_x_1870) ;  /* 0xfffffffc00eca947 */ /* 0x008fea000383ffff */
[----:B------:R-:W-:Y:S05]  /*10de0*/  BRA `(.L_x_1867) ;  /* 0xffffff6c00707947 */ /* 0x000fea000383ffff */
.L_x_1876:
[----:B--2---:R-:W-:-:S04]  /*10df0*/  IMAD.U32 R6, RZ, RZ, UR14 ;  /* 0x0000000eff067e24 */ /* 0x004fc8000f8e00ff */
[----:B------:R2:W3:Y:S03]  /*10e00*/  SYNCS.PHASECHK.TRANS64.TRYWAIT P1, [R6+URZ+0x38850], R5 ;  /* 0x03885005060075a7 */ /* 0x0004e6000802017f */
[----:B---3--:R-:W-:Y:S05]  /*10e10*/  @!P1 NANOSLEEP.SYNCS 0x989680 ;  /* 0x009896800000995d */ /* 0x008fea0003900000 */
[----:B------:R-:W3:Y:S02]  /*10e20*/  @!P1 SYNCS.PHASECHK.TRANS64 P1, [R6+URZ+0x38850], R5 ;  /* 0x03885005060095a7 */ /* 0x000ee4000802007f */
[----:B---3--:R-:W-:Y:S05]  /*10e30*/  @!P1 BRA `(.L_x_1876) ;  /* 0xfffffffc00ec9947 */ /* 0x008fea000383ffff */
[----:B------:R-:W-:Y:S05]  /*10e40*/  BRA `(.L_x_1875) ;  /* 0xffffff8c00107947 */ /* 0x000fea000383ffff */
.L_x_1902:
[----:B------:R-:W-:Y:S02]  /*10e50*/  IMAD.MOV.U32 R13, RZ, RZ, R17 ;  /* 0x000000ffff0d7224 */ /* 0x000fe400078e0011 */
[----:B------:R-:W-:Y:S02]  /*10e60*/  IMAD.MOV.U32 R12, RZ, RZ, RZ ;  /* 0x000000ffff0c7224 */ /* 0x000fe400078e00ff */
[----:B------:R-:W-:Y:S02]  /*10e70*/  IMAD.MOV.U32 R11, RZ, RZ, 0x1f ;  /* 0x0000001fff0b7424 */ /* 0x000fe400078e00ff */
[----:B------:R-:W-:-:S07]  /*10e80*/  IMAD.MOV.U32 R15, RZ, RZ, -0x1 ;  /* 0xffffffffff0f7424 */ /* 0x000fce00078e00ff */
[----:B-1----:R-:W-:Y:S05]  /*10e90*/  WARPSYNC.COLLECTIVE R15, `(.L_x_1964) ;  /* 0x000000000f087348 */ /* 0x002fea0003c00000 */
[----:B------:R2:W3:Y:S02]  /*10ea0*/  SHFL.IDX P6, R14, R13, R12, R11 ;  /* 0x0000000c0d0e7389 */ /* 0x0004e400000c000b */
[----:B-123--:R-:W-:Y:S01]  /*10eb0*/  ENDCOLLECTIVE ;  /* 0x000000000000791b */ /* 0x00efe20003800000 */
.L_x_1964:
[----:B------:R-:W-:Y:S05]  /*10ec0*/  BRA `(.L_x_1965) ;  /* 0xffffffd000287947 */ /* 0x000fea000383ffff */
.L_x_1904:
[----:B------:R-:W-:Y:S01]  /*10ed0*/  BSSY B0, `(.L_x_1966) ;  /* 0x0000006000007945 */ /* 0x000fe20003800000 */
[----:B------:R-:W-:-:S07]  /*10ee0*/  IMAD.MOV.U32 R15, RZ, RZ, -0x1 ;  /* 0xffffffffff0f7424 */ /* 0x000fce00078e00ff */
[----:B--2---:R-:W-:Y:S05]  /*10ef0*/  WARPSYNC.COLLECTIVE R15, `(.L_x_1967) ;  /* 0x000000000f0c7348 */ /* 0x004fea0003c00000 */
[----:B------:R-:W-:Y:S02]  /*10f00*/  ELECT P6, UR62, PT ;  /* 0x00000000003e782f */ /* 0x000fe400038c0000 */
[----:B------:R-:W-:Y:S01]  /*10f10*/  MOV R14, UR62 ;  /* 0x0000003e000e7c02 */ /* 0x000fe20008000f00 */
[----:B--2---:R-:W-:Y:S10]  /*10f20*/  ENDCOLLECTIVE ;  /* 0x000000000000791b */ /* 0x004ff40003800000 */
.L_x_1967:
[----:B------:R-:W-:Y:S05]  /*10f30*/  BSYNC B0 ;  /* 0x0000000000007941 */ /* 0x000fea0003800000 */
.L_x_1966:
[----:B------:R-:W-:Y:S05]  /*10f40*/  BRA `(.L_x_1968) ;  /* 0xffffffd000287947 */ /* 0x000fea000383ffff */
.L_x_1907:
[----:B-1----:R1:W3:Y:S02]  /*10f50*/  SYNCS.PHASECHK.TRANS64.TRYWAIT P3, [R3+URZ+0x38880], R2 ;  /* 0x03888002030075a7 */ /* 0x0022e4000806017f */
[----:B---3--:R-:W-:Y:S05]  /*10f60*/  @!P3 NANOSLEEP.SYNCS 0x989680 ;  /* 0x009896800000b95d */ /* 0x008fea0003900000 */
[----:B------:R-:W3:Y:S02]  /*10f70*/  @!P3 SYNCS.PHASECHK.TRANS64 P3, [R3+URZ+0x38880], R2 ;  /* 0x038880020300b5a7 */ /* 0x000ee4000806007f */
[----:B---3--:R-:W-:Y:S05]  /*10f80*/  @!P3 BRA `(.L_x_1907) ;  /* 0xfffffffc00f0b947 */ /* 0x008fea000383ffff */
[----:B------:R-:W-:Y:S05]  /*10f90*/  BRA `(.L_x_1969) ;  /* 0xffffffd000807947 */ /* 0x000fea000383ffff */
.L_x_1909:
[----:B---3--:R3:W4:Y:S02]  /*10fa0*/  SYNCS.PHASECHK.TRANS64.TRYWAIT P3, [R3+URZ+0x38840], R2 ;  /* 0x03884002030075a7 */ /* 0x008724000806017f */
[----:B----4-:R-:W-:Y:S05]  /*10fb0*/  @!P3 NANOSLEEP.SYNCS 0x989680 ;  /* 0x009896800000b95d */ /* 0x010fea0003900000 */
[----:B------:R-:W4:Y:S02]  /*10fc0*/  @!P3 SYNCS.PHASECHK.TRANS64 P3, [R3+URZ+0x38840], R2 ;  /* 0x038840020300b5a7 */ /* 0x000f24000806007f */
[----:B----4-:R-:W-:Y:S05]  /*10fd0*/  @!P3 BRA `(.L_x_1909) ;  /* 0xfffffffc00f0b947 */ /* 0x010fea000383ffff */
[----:B------:R-:W-:Y:S05]  /*10fe0*/  BRA `(.L_x_1970) ;  /* 0xffffffd000ec7947 */ /* 0x000fea000383ffff */
.L_x_1912:
[----:B---3--:R-:W-:-:S04]  /*10ff0*/  IMAD.U32 R3, RZ, RZ, UR36 ;  /* 0x00000024ff037e24 */ /* 0x008fc8000f8e00ff */
[----:B------:R3:W4:Y:S03]  /*11000*/  SYNCS.PHASECHK.TRANS64.TRYWAIT P0, [R3+URZ+0x38820], R2 ;  /* 0x03882002030075a7 */ /* 0x000726000800017f */
[----:B----4-:R-:W-:Y:S05]  /*11010*/  @!P0 NANOSLEEP.SYNCS 0x989680 ;  /* 0x009896800000895d */ /* 0x010fea0003900000 */
[----:B------:R-:W4:Y:S02]  /*11020*/  @!P0 SYNCS.PHASECHK.TRANS64 P0, [R3+URZ+0x38820], R2 ;  /* 0x03882002030085a7 */ /* 0x000f24000800007f */
[----:B----4-:R-:W-:Y:S05]  /*11030*/  @!P0 BRA `(.L_x_1912) ;  /* 0xfffffffc00ec8947 */ /* 0x010fea000383ffff */
[----:B------:R-:W-:Y:S05]  /*11040*/  BRA `(.L_x_1971) ;  /* 0xffffffd400cc7947 */ /* 0x000fea000383ffff */
.L_x_1918:
[----:B-1----:R1:W4:Y:S02]  /*11050*/  SYNCS.PHASECHK.TRANS64.TRYWAIT P0, [R4+URZ+0x38880], R2 ;  /* 0x03888002040075a7 */ /* 0x002324000800017f */
[----:B----4-:R-:W-:Y:S05]  /*11060*/  @!P0 NANOSLEEP.SYNCS 0x989680 ;  /* 0x009896800000895d */ /* 0x010fea0003900000 */
[----:B------:R-:W4:Y:S02]  /*11070*/  @!P0 SYNCS.PHASECHK.TRANS64 P0, [R4+URZ+0x38880], R2 ;  /* 0x03888002040085a7 */ /* 0x000f24000800007f */
[----:B----4-:R-:W-:Y:S05]  /*11080*/  @!P0 BRA `(.L_x_1918) ;  /* 0xfffffffc00f08947 */ /* 0x010fea000383ffff */
[----:B------:R-:W-:Y:S05]  /*11090*/  BRA `(.L_x_1972) ;  /* 0xffffffd800787947 */ /* 0x000fea000383ffff */
.L_x_1924:
[----:B--2---:R2:W3:Y:S02]  /*110a0*/  SYNCS.PHASECHK.TRANS64.TRYWAIT P0, [R4+URZ+0x38840], R2 ;  /* 0x03884002040075a7 */ /* 0x0044e4000800017f */
[----:B---3--:R-:W-:Y:S05]  /*110b0*/  @!P0 NANOSLEEP.SYNCS 0x989680 ;  /* 0x009896800000895d */ /* 0x008fea0003900000 */
[----:B------:R-:W3:Y:S02]  /*110c0*/  @!P0 SYNCS.PHASECHK.TRANS64 P0, [R4+URZ+0x38840], R2 ;  /* 0x03884002040085a7 */ /* 0x000ee4000800007f */
[----:B---3--:R-:W-:Y:S05]  /*110d0*/  @!P0 BRA `(.L_x_1924) ;  /* 0xfffffffc00f08947 */ /* 0x008fea000383ffff */
[----:B------:R-:W-:Y:S05]  /*110e0*/  BRA `(.L_x_1973) ;  /* 0xffffffdc003c7947 */ /* 0x000fea000383ffff */
.L_x_1931:
[----:B----4-:R-:W4:Y:S02]  /*110f0*/  LDL R3, [R1] ;  /* 0x0000000001037983 */ /* 0x010f240000100800 */
[----:B----4-:R4:W1:Y:S02]  /*11100*/  SYNCS.PHASECHK.TRANS64.TRYWAIT P3, [R3+URZ+0x38870], R2 ;  /* 0x03887002030075a7 */ /* 0x010864000806017f */
[----:B-1----:R-:W-:Y:S05]  /*11110*/  @!P3 NANOSLEEP.SYNCS 0x989680 ;  /* 0x009896800000b95d */ /* 0x002fea0003900000 */
[----:B------:R-:W1:Y:S02]  /*11120*/  @!P3 SYNCS.PHASECHK.TRANS64 P3, [R3+URZ+0x38870], R2 ;  /* 0x038870020300b5a7 */ /* 0x000e64000806007f */
[----:B-1----:R-:W-:Y:S05]  /*11130*/  @!P3 BRA `(.L_x_1931) ;  /* 0xfffffffc00ecb947 */ /* 0x002fea000383ffff */
[----:B------:R-:W-:Y:S05]  /*11140*/  BRA `(.L_x_1974) ;  /* 0xffffffe0001c7947 */ /* 0x000fea000383ffff */
.L_x_1933:
[----:B----4-:R-:W4:Y:S02]  /*11150*/  LDL R3, [R1] ;  /* 0x0000000001037983 */ /* 0x010f240000100800 */
[----:B----4-:R4:W1:Y:S02]  /*11160*/  SYNCS.PHASECHK.TRANS64.TRYWAIT P3, [R3+URZ+0x38860], R2 ;  /* 0x03886002030075a7 */ /* 0x010864000806017f */
[----:B-1----:R-:W-:Y:S05]  /*11170*/  @!P3 NANOSLEEP.SYNCS 0x989680 ;  /* 0x009896800000b95d */ /* 0x002fea0003900000 */
[----:B------:R-:W1:Y:S02]  /*11180*/  @!P3 SYNCS.PHASECHK.TRANS64 P3, [R3+URZ+0x38860], R2 ;  /* 0x038860020300b5a7 */ /* 0x000e64000806007f */
[----:B-1----:R-:W-:Y:S05]  /*11190*/  @!P3 BRA `(.L_x_1933) ;  /* 0xfffffffc00ecb947 */ /* 0x002fea000383ffff */
[----:B------:R-:W-:Y:S05]  /*111a0*/  BRA `(.L_x_1975) ;  /* 0xffffffe000247947 */ /* 0x000fea000383ffff */
.L_x_1940:
[----:B-1----:R1:W2:Y:S02]  /*111b0*/  SYNCS.PHASECHK.TRANS64.TRYWAIT P0, [R21+URZ+0x38870], R0 ;  /* 0x03887000150075a7 */ /* 0x0022a4000800017f */
[----:B--2---:R-:W-:Y:S05]  /*111c0*/  @!P0 NANOSLEEP.SYNCS 0x989680 ;  /* 0x009896800000895d */ /* 0x004fea0003900000 */
[----:B------:R-:W2:Y:S02]  /*111d0*/  @!P0 SYNCS.PHASECHK.TRANS64 P0, [R21+URZ+0x38870], R0 ;  /* 0x03887000150085a7 */ /* 0x000ea4000800007f */
[----:B--2---:R-:W-:Y:S05]  /*111e0*/  @!P0 BRA `(.L_x_1940) ;  /* 0xfffffffc00f08947 */ /* 0x004fea000383ffff */
[----:B------:R-:W-:Y:S05]  /*111f0*/  BRA `(.L_x_1976) ;  /* 0xffffffe800a07947 */ /* 0x000fea000383ffff */
.L_x_1942:
[----:B-1----:R1:W2:Y:S02]  /*11200*/  SYNCS.PHASECHK.TRANS64.TRYWAIT P0, [R21+URZ+0x38860], R0 ;  /* 0x03886000150075a7 */ /* 0x0022a4000800017f */
[----:B--2---:R-:W-:Y:S05]  /*11210*/  @!P0 NANOSLEEP.SYNCS 0x989680 ;  /* 0x009896800000895d */ /* 0x004fea0003900000 */
[----:B------:R-:W2:Y:S02]  /*11220*/  @!P0 SYNCS.PHASECHK.TRANS64 P0, [R21+URZ+0x38860], R0 ;  /* 0x03886000150085a7 */ /* 0x000ea4000800007f */
[----:B--2---:R-:W-:Y:S05]  /*11230*/  @!P0 BRA `(.L_x_1942) ;  /* 0xfffffffc00f08947 */ /* 0x004fea000383ffff */
[----:B------:R-:W-:Y:S05]  /*11240*/  BRA `(.L_x_1977) ;  /* 0xffffffe800a87947 */ /* 0x000fea000383ffff */
.L_x_1948:
[----:B-1----:R1:W2:Y:S02]  /*11250*/  SYNCS.PHASECHK.TRANS64.TRYWAIT P0, [R0+URZ+0x38820], R3 ;  /* 0x03882003000075a7 */ /* 0x0022a4000800017f */
[----:B--2---:R-:W-:Y:S05]  /*11260*/  @!P0 NANOSLEEP.SYNCS 0x989680 ;  /* 0x009896800000895d */ /* 0x004fea0003900000 */
[----:B------:R-:W2:Y:S02]  /*11270*/  @!P0 SYNCS.PHASECHK.TRANS64 P0, [R0+URZ+0x38820], R3 ;  /* 0x03882003000085a7 */ /* 0x000ea4000800007f */
[----:B--2---:R-:W-:Y:S05]  /*11280*/  @!P0 BRA `(.L_x_1948) ;  /* 0xfffffffc00f08947 */ /* 0x004fea000383ffff */
[----:B------:R-:W-:Y:S05]  /*11290*/  BRA `(.L_x_1978) ;  /* 0xfffffff400607947 */ /* 0x000fea000383ffff */
.L_x_1949:
        /* <DEDUP_REMOVED lines=11> */
.L_x_1980:
[----:B------:R-:W-:Y:S05]  /*11350*/  BSYNC B0 ;  /* 0x0000000000007941 */ /* 0x000fea0003800000 */
.L_x_1979:
[----:B------:R-:W-:Y:S05]  /*11360*/  BRA `(.L_x_1981) ;  /* 0xfffffff400487947 */ /* 0x000fea000383ffff */
.L_x_1952:
[----:B------:R-:W-:Y:S01]  /*11370*/  BSSY B1, `(.L_x_1982) ;  /* 0x0000006000017945 */ /* 0x000fe20003800000 */
[----:B------:R-:W-:-:S07]  /*11380*/  IMAD.MOV.U32 R15, RZ, RZ, -0x1 ;  /* 0xffffffffff0f7424 */ /* 0x000fce00078e00ff */
[----:B-12---:R-:W-:Y:S05]  /*11390*/  WARPSYNC.COLLECTIVE R15, `(.L_x_1983) ;  /* 0x000000000f0c7348 */ /* 0x006fea0003c00000 */
[----:B------:R-:W-:Y:S02]  /*113a0*/  ELECT P6, UR62, PT ;  /* 0x00000000003e782f */ /* 0x000fe400038c0000 */
[----:B------:R-:W-:Y:S01]  /*113b0*/  MOV R14, UR62 ;  /* 0x0000003e000e7c02 */ /* 0x000fe20008000f00 */
[----:B-12---:R-:W-:Y:S10]  /*113c0*/  ENDCOLLECTIVE ;  /* 0x000000000000791b */ /* 0x006ff40003800000 */
.L_x_1983:
[----:B------:R-:W-:Y:S05]  /*113d0*/  BSYNC B1 ;  /* 0x0000000000017941 */ /* 0x000fea0003800000 */
.L_x_1982:
[----:B------:R-:W-:Y:S05]  /*113e0*/  BRA `(.L_x_1984) ;  /* 0xfffffff400407947 */ /* 0x000fea000383ffff */
.L_x_1954:
[----:B-1----:R1:W2:Y:S02]  /*113f0*/  SYNCS.PHASECHK.TRANS64.TRYWAIT P1, [R6+URZ], R5 ;  /* 0x00000005060075a7 */ /* 0x0022a4000802017f */
[----:B--2---:R-:W-:Y:S05]  /*11400*/  @!P1 NANOSLEEP.SYNCS 0x989680 ;  /* 0x009896800000995d */ /* 0x004fea0003900000 */
[----:B------:R-:W2:Y:S02]  /*11410*/  @!P1 SYNCS.PHASECHK.TRANS64 P1, [R6+URZ], R5 ;  /* 0x00000005060095a7 */ /* 0x000ea4000802007f */
[----:B--2---:R-:W-:Y:S05]  /*11420*/  @!P1 BRA `(.L_x_1954) ;  /* 0xfffffffc00f09947 */ /* 0x004fea000383ffff */
[----:B------:R-:W-:Y:S05]  /*11430*/  BRA `(.L_x_1985) ;  /* 0xfffffff400847947 */ /* 0x000fea000383ffff */
.L_x_1955:
[----:B--2---:R2:W3:Y:S02]  /*11440*/  SYNCS.PHASECHK.TRANS64.TRYWAIT P1, [R7+URZ], R2 ;  /* 0x00000002070075a7 */ /* 0x0044e4000802017f */
[----:B---3--:R-:W-:Y:S05]  /*11450*/  @!P1 NANOSLEEP.SYNCS 0x989680 ;  /* 0x009896800000995d */ /* 0x008fea0003900000 */
[----:B------:R-:W3:Y:S02]  /*11460*/  @!P1 SYNCS.PHASECHK.TRANS64 P1, [R7+URZ], R2 ;  /* 0x00000002070095a7 */ /* 0x000ee4000802007f */
[----:B---3--:R-:W-:Y:S05]  /*11470*/  @!P1 BRA `(.L_x_1955) ;  /* 0xfffffffc00f09947 */ /* 0x008fea000383ffff */
[----:B------:R-:W-:Y:S05]  /*11480*/  BRA `(.L_x_1986) ;  /* 0xfffffff400787947 */ /* 0x000fea000383ffff */
.L_x_1957:
[----:B---3--:R3:W4:Y:S02]  /*11490*/  SYNCS.PHASECHK.TRANS64.TRYWAIT P1, [R4+URZ+0x38860], R5 ;  /* 0x03886005040075a7 */ /* 0x008724000802017f */
[----:B----4-:R-:W-:Y:S05]  /*114a0*/  @!P1 NANOSLEEP.SYNCS 0x989680 ;  /* 0x009896800000995d */ /* 0x010fea0003900000 */
[----:B------:R-:W4:Y:S02]  /*114b0*/  @!P1 SYNCS.PHASECHK.TRANS64 P1, [R4+URZ+0x38860], R5 ;  /* 0x03886005040095a7 */ /* 0x000f24000802007f */
[----:B----4-:R-:W-:Y:S05]  /*114c0*/  @!P1 BRA `(.L_x_1957) ;  /* 0xfffffffc00f09947 */ /* 0x010fea000383ffff */
[----:B------:R-:W-:Y:S05]  /*114d0*/  BRA `(.L_x_1987) ;  /* 0xfffffff4007c7947 */ /* 0x000fea000383ffff */
.L_x_1959:
[----:B----4-:R4:W1:Y:S02]  /*114e0*/  SYNCS.PHASECHK.TRANS64.TRYWAIT P1, [R3+URZ+0x38860], R2 ;  /* 0x03886002030075a7 */ /* 0x010864000802017f */
[----:B-1----:R-:W-:Y:S05]  /*114f0*/  @!P1 NANOSLEEP.SYNCS 0x989680 ;  /* 0x009896800000995d */ /* 0x002fea0003900000 */
[----:B------:R-:W1:Y:S02]  /*11500*/  @!P1 SYNCS.PHASECHK.TRANS64 P1, [R3+URZ+0x38860], R2 ;  /* 0x03886002030095a7 */ /* 0x000e64000802007f */
[----:B-1----:R-:W-:Y:S05]  /*11510*/  @!P1 BRA `(.L_x_1959) ;  /* 0xfffffffc00f09947 */ /* 0x002fea000383ffff */
[----:B------:R-:W-:Y:S05]  /*11520*/  BRA `(.L_x_1988) ;  /* 0xfffffff4007c7947 */ /* 0x000fea000383ffff */
.L_x_1961:
[----:B------:R1:W1:Y:S02]  /*11530*/  SYNCS.PHASECHK.TRANS64.TRYWAIT P0, [R4+URZ+0x38880], R5 ;  /* 0x03888005040075a7 */ /* 0x000264000800017f */
[----:B-1----:R-:W-:Y:S05]  /*11540*/  @!P0 NANOSLEEP.SYNCS 0x989680 ;  /* 0x009896800000895d */ /* 0x002fea0003900000 */
[----:B------:R-:W1:Y:S02]  /*11550*/  @!P0 SYNCS.PHASECHK.TRANS64 P0, [R4+URZ+0x38880], R5 ;  /* 0x03888005040085a7 */ /* 0x000e64000800007f */
[----:B-1----:R-:W-:Y:S05]  /*11560*/  @!P0 BRA `(.L_x_1961) ;  /* 0xfffffffc00f08947 */ /* 0x002fea000383ffff */
[----:B------:R-:W-:Y:S05]  /*11570*/  BRA `(.L_x_1962) ;  /* 0xfffffff400787947 */ /* 0x000fea000383ffff */
.L_x_1989:
        /* <DEDUP_REMOVED lines=16> */
.L_x_2770:


//--------------------- .text._ZN7cutlass13device_kernelIN5flash11enable_sm90INS1_16FlashAttnFwdSm90INS1_25CollectiveMainloopFwdSm90ILi2EN4cute5tupleIJNS5_1CILi1EEES8_S8_EEENS6_IJNS7_ILi128EEESA_NS7_ILi256EEEEEELi256ENS_12float_e4m3_tEfNS_4arch4Sm90ELb1ELb0ELb0ELb1ELb0ELb0ELb0ELb1ELb1ELb0ELb0ELb0EEENS1_21CollectiveEpilogueFwdINS6_IJSA_SB_SA_EEES9_NS_10bfloat16_tESF_Li256ELb1ELb0ELb0ELb1EEENS1_36VarlenDynamicPersistentTileSchedulerILi128ELi128ELi256ELi128ELb0ELb0ELb1ELb1ELb1ELb1EEEEEEEEEvNT_6ParamsE --------------------------
	.section	.text._ZN7cutlass13device_kernelIN5flash11enable_sm90INS1_16FlashAttnFwdSm90INS1_25CollectiveMainloopFwdSm90ILi2EN4cute5tupleIJNS5_1CILi1EEES8_S8_EEENS6_IJNS7_ILi128EEESA_NS7_ILi256EEEEEELi256ENS_12float_e4m3_tEfNS_4arch4Sm90ELb1ELb0ELb0ELb1ELb0ELb0ELb0ELb1ELb1ELb0ELb0ELb0EEENS1_21CollectiveEpilogueFwdINS6_IJSA_SB_SA_EEES9_NS_10bfloat16_tESF_Li256ELb1ELb0ELb0ELb1EEENS1_36VarlenDynamicPersistentTileSchedulerILi128ELi128ELi256ELi128ELb0ELb0ELb1ELb1ELb1ELb1EEEEEEEEEvNT_6ParamsE,"ax",@progbits
	.align	128
.text._ZN7cutlass13device_kernelIN5flash11enable_sm90INS1_16FlashAttnFwdSm90INS1_25CollectiveMainloopFwdSm90ILi2EN4cute5tupleIJNS5_1CILi1EEES8_S8_EEENS6_IJNS7_ILi128EEESA_NS7_ILi256EEEEEELi256ENS_12float_e4m3_tEfNS_4arch4Sm90ELb1ELb0ELb0ELb1ELb0ELb0ELb0ELb1ELb1ELb0ELb0ELb0EEENS1_21CollectiveEpilogueFwdINS6_IJSA_SB_SA_EEES9_NS_10bfloat16_tESF_Li256ELb1ELb0ELb0ELb1EEENS1_36VarlenDynamicPersistentTileSchedulerILi128ELi128ELi256ELi128ELb0ELb0ELb1ELb1ELb1ELb1EEEEEEEEEvNT_6ParamsE:
        .type           _ZN7cutlass13device_kernelIN5flash11enable_sm90INS1_16FlashAttnFwdSm90INS1_25CollectiveMainloopFwdSm90ILi2EN4cute5tupleIJNS5_1CILi1EEES8_S8_EEENS6_IJNS7_ILi128EEESA_NS7_ILi256EEEEEELi256ENS_12float_e4m3_tEfNS_4arch4Sm90ELb1ELb0ELb0ELb1ELb0ELb0ELb0ELb1ELb1ELb0ELb0ELb0EEENS1_21CollectiveEpilogueFwdINS6_IJSA_SB_SA_EEES9_NS_10bfloat16_tESF_Li256ELb1ELb0ELb0ELb1EEENS1_36VarlenDynamicPersistentTileSchedulerILi128ELi128ELi256ELi128ELb0ELb0ELb1ELb1ELb1ELb1EEEEEEEEEvNT_6ParamsE,@function
        .size           _ZN7cutlass13device_kernelIN5flash11enable_sm90INS1_16FlashAttnFwdSm90INS1_25CollectiveMainloopFwdSm90ILi2EN4cute5tupleIJNS5_1CILi1EEES8_S8_EEENS6_IJNS7_ILi128EEESA_NS7_ILi256EEEEEELi256ENS_12float_e4m3_tEfNS_4arch4Sm90ELb1ELb0ELb0ELb1ELb0ELb0ELb0ELb1ELb1ELb0ELb0ELb0EEENS1_21CollectiveEpilogueFwdINS6_IJSA_SB_SA_EEES9_NS_10bfloat16_tESF_Li256ELb1ELb0ELb0ELb1EEENS1_36VarlenDynamicPersistentTileSchedulerILi128ELi128ELi256ELi128ELb0ELb0ELb1ELb1ELb1ELb1EEEEEEEEEvNT_6ParamsE,(.L_x_2771 - _ZN7cutlass13device_kernelIN5flash11enable_sm90INS1_16FlashAttnFwdSm90INS1_25CollectiveMainloopFwdSm90ILi2EN4cute5tupleIJNS5_1CILi1EEES8_S8_EEENS6_IJNS7_ILi128EEESA_NS7_ILi256EEEEEELi256ENS_12float_e4m3_tEfNS_4arch4Sm90ELb1ELb0ELb0ELb1ELb0ELb0ELb0ELb1ELb1ELb0ELb0ELb0EEENS1_21CollectiveEpilogueFwdINS6_IJSA_SB_SA_EEES9_NS_10bfloat16_tESF_Li256ELb1ELb0ELb0ELb1EEENS1_36VarlenDynamicPersistentTileSchedulerILi128ELi128ELi256ELi128ELb0ELb0ELb1ELb1ELb1ELb1EEEEEEEEEvNT_6ParamsE)
        .other          _ZN7cutlass13device_kernelIN5flash11enable_sm90INS1_16FlashAttnFwdSm90INS1_25CollectiveMainloopFwdSm90ILi2EN4cute5tupleIJNS5_1CILi1EEES8_S8_EEENS6_IJNS7_ILi128EEESA_NS7_ILi256EEEEEELi256ENS_12float_e4m3_tEfNS_4arch4Sm90ELb1ELb0ELb0ELb1ELb0ELb0ELb0ELb1ELb1ELb0ELb0ELb0EEENS1_21CollectiveEpilogueFwdINS6_IJSA_SB_SA_EEES9_NS_10bfloat16_tESF_Li256ELb1ELb0ELb0ELb1EEENS1_36VarlenDynamicPersistentTileSchedulerILi128ELi128ELi256ELi128ELb0ELb0ELb1ELb1ELb1ELb1EEEEEEEEEvNT_6ParamsE,@"STO_CUDA_ENTRY STV_DEFAULT"
_ZN7cutlass13device_kernelIN5flash11enable_sm90INS1_16FlashAttnFwdSm90INS1_25CollectiveMainloopFwdSm90ILi2EN4cute5tupleIJNS5_1CILi1EEES8_S8_EEENS6_IJNS7_ILi128EEESA_NS7_ILi256EEEEEELi256ENS_12float_e4m3_tEfNS_4arch4Sm90ELb1ELb0ELb0ELb1ELb0ELb0ELb0ELb1ELb1ELb0ELb0ELb0EEENS1_21CollectiveEpilogueFwdINS6_IJSA_SB_SA_EEES9_NS_10bfloat16_tESF_Li256ELb1ELb0ELb0ELb1EEENS1_36VarlenDynamicPersistentTileSchedulerILi128ELi128ELi256ELi128ELb0ELb0ELb1ELb1ELb1ELb1EEEEEEEEEvNT_6ParamsE:
        /* <DEDUP_REMOVED lines=21> */
.L_x_1991:
[----:B------:R-:W-:Y:S05]  /*0150*/  BSYNC B0 ;  /* 0x0000000000007941 */ /* 0x000fea0003800000 */
.L_x_1990:
        /* <DEDUP_REMOVED lines=41> */
.L_x_1992:
        /* <DEDUP_REMOVED lines=22> */
.L_x_1993:
        /* <DEDUP_REMOVED lines=18> */
.L_x_1994:
        /* <DEDUP_REMOVED lines=22> */
.L_x_1995:
        /* <DEDUP_REMOVED lines=22> */
.L_x_1996:
[----:B------:R-:W-:Y:S01]  /*0930*/  PLOP3.LUT P0, PT, PT, PT, UP0, 0x80, 0x0 ;  /* 0x000000000000781c */ /* 0x000fe20003f0f008 */
[----:B------:R-:W-:Y:S01]  /*0940*/  UMOV UR40, 0x1 ;  /* 0x0000000100287882 */ /* 0x000fe20000000000 */
[----:B------:R-:W-:Y:S01]  /*0950*/  NOP ;  /* 0x0000000000007918 */ /* 0x000fe20000000000 */
[----:B------:R-:W-:Y:S01]  /*0960*/  USEL UR40, UR40, 0x2, !UP0 ;  /* 0x0000000228287887 */ /* 0x000fe2000c000000 */
[----:B------:R-:W-:Y:S01]  /*0970*/  ULDC.64 UR50, c[0x0][0x208] ;  /* 0x0000820000327ab9 */ /* 0x000fe20000000a00 */
[----:B012-4-:R-:W-:Y:S08]  /*0980*/  BAR.SYNC.DEFER_BLOCKING 0x0 ;  /* 0x0000000000007b1d */ /* 0x017ff00000010000 */
[----:B------:R-:W-:Y:S05]  /*0990*/  @!P0 BRA `(.L_x_1997) ;  /* 0x000000d400948947 */ /* 0x000fea0003800000 */
.L_x_1998:
        /* <DEDUP_REMOVED lines=29> */
[----:B------:R-:W-:-:S03]  /*0b70*/  SHF.R.S32.HI R233, RZ, 0x7, R2 ;  /* 0x00000007ffe97819 */ /* 0x000fc60000011402 */
[----:B------:R-:W-:Y:S01]  /*0b80*/  IMAD.IADD R232, R235, 0x1, -R232 ;  /* 0x00000001ebe87824 */ /* 0x000fe200078e0ae8 */
[----:B------:R-:W-:-:S04]  /*0b90*/  LEA.HI R2, R2, R233, RZ, 0x1 ;  /* 0x000000e902027211 */ /* 0x000fc800078f08ff */
[----:B------:R-:W-:Y:S02]  /*0ba0*/  SHF.R.S32.HI R7, RZ, 0x1f, R232 ;  /* 0x0000001fff077819 */ /* 0x000fe400000114e8 */
[----:B------:R-:W-:Y:S02]  /*0bb0*/  LOP3.LUT R2, R2, 0x3fffffe, RZ, 0xc0, !PT ;  /* 0x03fffffe02027812 */ /* 0x000fe400078ec0ff */
[CC--:B------:R-:W-:Y:S02]  /*0bc0*/  LEA.HI R8, R7.reuse, R232.reuse, RZ, 0x2 ;  /* 0x000000e807087211 */ /* 0x0c0fe400078f10ff */
[----:B------:R-:W-:Y:S01]  /*0bd0*/  LEA.HI R7, R7, R232, RZ, 0x5 ;  /* 0x000000e807077211 */ /* 0x000fe200078f28ff */
[----:B------:R-:W-:Y:S01]  /*0be0*/  IMAD.IADD R22, R233, 0x1, -R2 ;  /* 0x00000001e9167824 */ /* 0x000fe200078e0a02 */
[--C-:B------:R-:W-:Y:S02]  /*0bf0*/  SHF.R.S32.HI R5, RZ, 0x2, R8.reuse ;  /* 0x00000002ff057819 */ /* 0x100fe40000011408 */
[----:B------:R-:W-:-:S02]  /*0c00*/  SHF.R.S32.HI R4, RZ, 0x1f, R8 ;  /* 0x0000001fff047819 */ /* 0x000fc40000011408 */
[----:B------:R-:W-:Y:S02]  /*0c10*/  SHF.R.S32.HI R7, RZ, 0x5, R7 ;  /* 0x00000005ff077819 */ /* 0x000fe40000011407 */
[----:B------:R-:W-:Y:S02]  /*0c20*/  LEA.HI R4, R4, R5, RZ, 0x3 ;  /* 0x0000000504047211 */ /* 0x000fe400078f18ff */
[----:B------:R-:W-:Y:S02]  /*0c30*/  LOP3.LUT R17, R8, 0x7ffffffc, RZ, 0xc0, !PT ;  /* 0x7ffffffc08117812 */ /* 0x000fe400078ec0ff */
[----:B------:R-:W-:Y:S02]  /*0c40*/  LOP3.LUT R6, R4, 0xfffffff8, RZ, 0xc0, !PT ;  /* 0xfffffff804067812 */ /* 0x000fe400078ec0ff */
[-C--:B------:R-:W-:Y:S01]  /*0c50*/  LEA.HI R4, R0, R235.reuse, RZ, 0x5 ;  /* 0x000000eb00047211 */ /* 0x080fe200078f28ff */
[----:B------:R-:W-:Y:S01]  /*0c60*/  IMAD.IADD R17, R232, 0x1, -R17 ;  /* 0x00000001e8117824 */ /* 0x000fe200078e0a11 */
[----:B------:R-:W-:Y:S01]  /*0c70*/  LEA.HI R0, R0, R235, RZ, 0x3 ;  /* 0x000000eb00007211 */ /* 0x000fe200078f18ff */
[----:B------:R-:W-:Y:S01]  /*0c80*/  IMAD.IADD R10, R5, 0x1, -R6 ;  /* 0x00000001050a7824 */ /* 0x000fe200078e0a06 */
[----:B------:R-:W-:Y:S01]  /*0c90*/  SHF.R.S32.HI R6, RZ, 0x4, R3 ;  /* 0x00000004ff067819 */ /* 0x000fe20000011403 */
[----:B------:R-:W-:Y:S01]  /*0ca0*/  IMAD.SHL.U32 R5, R4, 0x20, RZ ;  /* 0x0000002004057824 */ /* 0x000fe200078e00ff */
[----:B------:R-:W-:Y:S01]  /*0cb0*/  LOP3.LUT R4, R3, 0x3fffff0, RZ, 0xc0, !PT ;  /* 0x03fffff003047812 */ /* 0x000fe200078ec0ff */
[----:B------:R-:W-:Y:S01]  /*0cc0*/  IMAD R7, R7, 0x10, R10 ;  /* 0x0000001007077824 */ /* 0x000fe200078e020a */
[----:B------:R-:W-:-:S02]  /*0cd0*/  LEA.HI R3, R3, R6, RZ, 0x1 ;  /* 0x0000000603037211 */ /* 0x000fc400078f08ff */
[----:B------:R-:W-:Y:S01]  /*0ce0*/  LOP3.LUT R5, R5, 0xfffffc00, RZ, 0xc0, !PT ;  /* 0xfffffc0005057812 */ /* 0x000fe200078ec0ff */
[----:B------:R-:W-:Y:S01]  /*0cf0*/  IMAD.IADD R4, R235, 0x1, -R4 ;  /* 0x00000001eb047824 */ /* 0x000fe200078e0a04 */
[----:B------:R-:W-:Y:S01]  /*0d00*/  LOP3.LUT R3, R3, 0x1ffffffe, RZ, 0xc0, !PT ;  /* 0x1ffffffe03037812 */ /* 0x000fe200078ec0ff */
[----:B------:R-:W-:Y:S01]  /*0d10*/  IMAD R22, R22, 0x40, R7 ;  /* 0x0000004016167824 */ /* 0x000fe200078e0207 */
[----:B------:R-:W-:Y:S01]  /*0d20*/  LOP3.LUT R2, R0, 0x1ffffff8, RZ, 0xc0, !PT ;  /* 0x1ffffff800027812 */ /* 0x000fe200078ec0ff */
[----:B------:R-:W-:Y:S01]  /*0d30*/  IMAD R4, R4, 0x40, R5 ;  /* 0x0000004004047824 */ /* 0x000fe200078e0205 */
[----:B------:R-:W-:Y:S01]  /*0d40*/  SHF.R.S32.HI R18, RZ, 0x3, R0 ;  /* 0x00000003ff127819 */ /* 0x000fe20000011400 */
[----:B------:R-:W-:Y:S02]  /*0d50*/  IMAD.IADD R3, R6, 0x1, -R3 ;  /* 0x0000000106037824 */ /* 0x000fe400078e0a03 */
[----:B------:R-:W-:Y:S02]  /*0d60*/  IMAD.IADD R2, R235, 0x1, -R2 ;  /* 0x00000001eb027824 */ /* 0x000fe400078e0a02 */
[----:B------:R-:W-:-:S02]  /*0d70*/  IMAD R234, R3, 0x8, R4 ;  /* 0x0000000803ea7824 */ /* 0x000fc400078e0204 */
[----:B------:R-:W-:-:S07]  /*0d80*/  IMAD.SHL.U32 R16, R2, 0x8, RZ ;  /* 0x0000000802107824 */ /* 0x000fce00078e00ff */
.L_x_2055:
[----:B0-----:R-:W0:Y:S01]  /*0d90*/  LDC.64 R2, c[0x0][0xc60] ;  /* 0x00031800ff027b82 */ /* 0x001e220000000a00 */
[----:B------:R-:W-:Y:S01]  /*0da0*/  ULDC.64 UR4, c[0x0][0xa28] ;  /* 0x00028a0000047ab9 */ /* 0x000fe20000000a00 */
[----:B------:R-:W-:Y:S01]  /*0db0*/  ULDC.64 UR6, c[0x0][0xa18] ;  /* 0x0002860000067ab9 */ /* 0x000fe20000000a00 */
[----:B------:R-:W-:Y:S01]  /*0dc0*/  ULDC UR8, c[0x0][0x404] ;  /* 0x0001010000087ab9 */ /* 0x000fe20000000800 */
[----:B0-----:R-:W-:-:S06]  /*0dd0*/  IMAD.WIDE R2, R83, 0x4, R2 ;  /* 0x0000000453027825 */ /* 0x001fcc00078e0202 */
[----:B--2---:R-:W2:Y:S01]  /*0de0*/  LDG.E R2, desc[UR50][R2.64] ;  /* 0x0000003202027981 */ /* 0x004ea2000c1e1900 */
[----:B------:R-:W-:Y:S02]  /*0df0*/  UISETP.NE.U32.AND UP0, UPT, UR4, URZ, UPT ;  /* 0x0000003f0400728c */ /* 0x000fe4000bf05070 */
[----:B------:R-:W-:Y:S02]  /*0e00*/  UISETP.NE.U32.AND UP1, UPT, UR6, URZ, UPT ;  /* 0x0000003f0600728c */ /* 0x000fe4000bf25070 */
[----:B------:R-:W-:Y:S02]  /*0e10*/  UISETP.NE.AND.EX UP0, UPT, UR5, URZ, UPT, UP0 ;  /* 0x0000003f0500728c */ /* 0x000fe4000bf05300 */
[----:B------:R-:W-:-:S04]  /*0e20*/  UISETP.NE.AND.EX UP1, UPT, UR7, URZ, UPT, UP1 ;  /* 0x0000003f0700728c */ /* 0x000fc8000bf25310 */
[----:B------:R-:W-:Y:S02]  /*0e30*/  PLOP3.LUT P0, PT, PT, PT, UP0, 0x80, 0x0 ;  /* 0x000000000000781c */ /* 0x000fe40003f0f008 */
[----:B------:R-:W-:Y:S02]  /*0e40*/  PLOP3.LUT P2, PT, PT, PT, UP1, 0x80, 0x0 ;  /* 0x000000000000781c */ /* 0x000fe40003f4f018 */
[----:B--2---:R-:W-:-:S13]  /*0e50*/  R2UR UR36, R2 ;  /* 0x00000000022472ca */ /* 0x004fda00000e0000 */
[----:B------:R-:W-:Y:S02]  /*0e60*/  USHF.R.S32.HI UR37, URZ, 0x1f, UR36 ;  /* 0x0000001f3f257899 */ /* 0x000fe40008011424 */
[----:B------:R-:W-:-:S04]  /*0e70*/  @UP0 ULEA UR4, UP2, UR36, UR4, 0x2 ;  /* 0x0000000424040291 */ /* 0x000fc8000f84103f */
[----:B------:R-:W-:Y:S02]  /*0e80*/  @UP0 ULEA.HI.X UR5, UR36, UR5, UR37, 0x2, UP2 ;  /* 0x0000000524050291 */ /* 0x000fe400090f1425 */
[----:B------:R-:W-:Y:S01]  /*0e90*/  @UP1 ULEA UR6, UP0, UR36, UR6, 0x2 ;  /* 0x0000000624061291 */ /* 0x000fe2000f80103f */
[----:B------:R-:W-:-:S03]  /*0ea0*/  IMAD.U32 R2, RZ, RZ, UR4 ;  /* 0x00000004ff027e24 */ /* 0x000fc6000f8e00ff */
[----:B------:R-:W-:Y:S01]  /*0eb0*/  @UP1 ULEA.HI.X UR7, UR36, UR7, UR37, 0x2, UP0 ;  /* 0x0000000724071291 */ /* 0x000fe200080f1425 */
[----:B------:R-:W-:Y:S01]  /*0ec0*/  IMAD.U32 R3, RZ, RZ, UR5 ;  /* 0x00000005ff037e24 */ /* 0x000fe2000f8e00ff */
[----:B------:R-:W-:Y:S01]  /*0ed0*/  ULDC.64 UR4, c[0x0][0x3f8] ;  /* 0x0000fe0000047ab9 */ /* 0x000fe20000000a00 */
[----:B---345:R-:W-:-:S03]  /*0ee0*/  IMAD.U32 R4, RZ, RZ, UR6 ;  /* 0x00000006ff047e24 */ /* 0x038fc6000f8e00ff */
[----:B------:R-:W-:Y:S01]  /*0ef0*/  IMAD.U32 R5, RZ, RZ, UR7 ;  /* 0x00000007ff057e24 */ /* 0x000fe2000f8e00ff */
[----:B------:R-:W2:Y:S01]  /*0f00*/  @P0 LDG.E R2, desc[UR50][R2.64] ;  /* 0x0000003202020981 */ /* 0x000ea2000c1e1900 */
[----:B------:R-:W-:Y:S01]  /*0f10*/  UISETP.NE.U32.AND UP0, UPT, UR4, URZ, UPT ;  /* 0x0000003f0400728c */ /* 0x000fe2000bf05070 */
[----:B------:R-:W-:Y:S02]  /*0f20*/  ULDC.64 UR6, c[0x0][0xa20] ;  /* 0x0002880000067ab9 */ /* 0x000fe40000000a00 */
[----:B------:R-:W3:Y:S01]  /*0f30*/  @P2 LDG.E R4, desc[UR50][R4.64] ;  /* 0x0000003204042981 */ /* 0x000ee2000c1e1900 */
[----:B------:R-:W-:Y:S01]  /*0f40*/  UISETP.NE.AND.EX UP0, UPT, UR5, URZ, UPT, UP0 ;  /* 0x0000003f0500728c */ /* 0x000fe2000bf05300 */
[----:B------:R-:W-:Y:S01]  /*0f50*/  ISETP.NE.U32.AND P1, PT, RZ, UR6, PT ;  /* 0x00000006ff007c0c */ /* 0x000fe2000bf25070 */
[----:B------:R-:W-:Y:S01]  /*0f60*/  ULDC UR4, c[0x0][0x2e0] ;  /* 0x0000b80000047ab9 */ /* 0x000fe20000000800 */
[----:B------:R-:W-:Y:S01]  /*0f70*/  UMOV UR52, URZ ;  /* 0x0000003f00347c82 */ /* 0x000fe20008000000 */
[----:B------:R-:W-:Y:S01]  /*0f80*/  USEL UR8, UR8, 0x1, UP0 ;  /* 0x0000000108087887 */ /* 0x000fe20008000000 */
[----:B------:R-:W-:Y:S01]  /*0f90*/  ISETP.NE.AND.EX P1, PT, RZ, UR7, PT, P1 ;  /* 0x00000007ff007c0c */ /* 0x000fe2000bf25310 */
[----:B------:R-:W-:-:S02]  /*0fa0*/  ULDC UR53, c[0x0][0x288] ;  /* 0x0000a20000357ab9 */ /* 0x000fc40000000800 */
[----:B------:R-:W-:Y:S01]  /*0fb0*/  UIMAD UR8, UR8, UR4, URZ ;  /* 0x00000004080872a4 */ /* 0x000fe2000f8e023f */
[----:B--2---:R-:W-:Y:S02]  /*0fc0*/  @P0 R2UR UR52, R2 ;  /* 0x00000000023402ca */ /* 0x004fe400000e0000 */
[----:B---3--:R-:W-:Y:S01]  /*0fd0*/  @P2 R2UR UR53, R4 ;  /* 0x00000000043522ca */ /* 0x008fe200000e0000 */
[----:B-1----:R-:W-:-:S14]  /*0fe0*/  @P2 BRA `(.L_x_1999) ;  /* 0x0000000000342947 */ /* 0x002fdc0003800000 */
        /* <DEDUP_REMOVED lines=13> */
.L_x_1999:
[----:B------:R-:W-:Y:S01]  /*10c0*/  UMOV UR43, UR54 ;  /* 0x00000036002b7c82 */ /* 0x000fe20008000000 */
[----:B------:R-:W-:Y:S01]  /*10d0*/  UMOV UR42, UR45 ;  /* 0x0000002d002a7c82 */ /* 0x000fe20008000000 */
[----:B------:R-:W-:Y:S05]  /*10e0*/  @!P1 BRA `(.L_x_2000) ;  /* 0x00000000001c9947 */ /* 0x000fea0003800000 */
[----:B------:R-:W-:-:S04]  /*10f0*/  ULEA UR4, UP0, UR36, UR6, 0x2 ;  /* 0x0000000624047291 */ /* 0x000fc8000f80103f */
[----:B------:R-:W-:Y:S02]  /*1100*/  ULEA.HI.X UR5, UR36, UR7, UR37, 0x2, UP0 ;  /* 0x0000000724057291 */ /* 0x000fe400080f1425 */
[----:B------:R-:W-:-:S04]  /*1110*/  IMAD.U32 R2, RZ, RZ, UR4 ;  /* 0x00000004ff027e24 */ /* 0x000fc8000f8e00ff */
[----:B------:R-:W-:-:S05]  /*1120*/  IMAD.U32 R3, RZ, RZ, UR5 ;  /* 0x00000005ff037e24 */ /* 0x000fca000f8e00ff */
[----:B------:R-:W2:Y:S02]  /*1130*/  LDG.E R2, desc[UR50][R2.64] ;  /* 0x0000003202027981 */ /* 0x000ea4000c1e1900 */
[----:B--2---:R-:W-:Y:S01]  /*1140*/  R2UR UR8, R2 ;  /* 0x00000000020872ca */ /* 0x004fe200000e0000 */
[----:B------:R-:W-:-:S14]  /*1150*/  BRA `(.L_x_2001) ;  /* 0x0000000000347947 */ /* 0x000fdc0003800000 */
.L_x_2000:
        /* <DEDUP_REMOVED lines=13> */
.L_x_2001:
[----:B------:R-:W-:Y:S01]  /*1230*/  ULDC.64 UR6, c[0x0][0x990] ;  /* 0x0002640000067ab9 */ /* 0x000fe20000000a00 */
[----:B------:R-:W-:Y:S01]  /*1240*/  ULDC.64 UR4, c[0x0][0x998] ;  /* 0x0002660000047ab9 */ /* 0x000fe20000000a00 */
[----:B------:R-:W-:Y:S01]  /*1250*/  UISETP.NE.U32.AND UP0, UPT, UR6, URZ, UPT ;  /* 0x0000003f0600728c */ /* 0x000fe2000bf05070 */
[----:B------:R-:W-:Y:S01]  /*1260*/  IMAD.MOV.U32 R3, RZ, RZ, 0x3f800000 ;  /* 0x3f800000ff037424 */ /* 0x000fe200078e00ff */
[----:B------:R-:W-:Y:S01]  /*1270*/  UISETP.NE.U32.AND UP1, UPT, UR4, URZ, UPT ;  /* 0x0000003f0400728c */ /* 0x000fe2000bf25070 */
[----:B------:R-:W-:Y:S01]  /*1280*/  IMAD.MOV.U32 R0, RZ, RZ, 0x3f800000 ;  /* 0x3f800000ff007424 */ /* 0x000fe200078e00ff */
[----:B------:R-:W-:Y:S02]  /*1290*/  UISETP.NE.AND.EX UP0, UPT, UR7, URZ, UPT, UP0 ;  /* 0x0000003f0700728c */ /* 0x000fe4000bf05300 */
[----:B------:R-:W-:Y:S01]  /*12a0*/  UISETP.NE.AND.EX UP1, UPT, UR5, URZ, UPT, UP1 ;  /* 0x0000003f0500728c */ /* 0x000fe2000bf25310 */
[----:B------:R-:W-:Y:S02]  /*12b0*/  ULDC UR9, c[0x0][0x428] ;  /* 0x00010a0000097ab9 */ /* 0x000fe40000000800 */
[----:B------:R-:W-:Y:S01]  /*12c0*/  UISETP.NE.AND UP2, UPT, UR9, 0x1, UPT ;  /* 0x000000010900788c */ /* 0x000fe2000bf45270 */
[----:B------:R-:W-:-:S02]  /*12d0*/  PLOP3.LUT P0, PT, PT, PT, UP0, 0x80, 0x0 ;  /* 0x000000000000781c */ /* 0x000fc40003f0f008 */
[----:B------:R-:W-:-:S03]  /*12e0*/  PLOP3.LUT P1, PT, PT, PT, UP1, 0x80, 0x0 ;  /* 0x000000000000781c */ /* 0x000fc60003f2f018 */
[----:B------:R-:W-:Y:S02]  /*12f0*/  @UP0 ULDC.64 UR12, c[0x0][0x9a8] ;  /* 0x00026a00000c0ab9 */ /* 0x000fe40000000a00 */
[----:B------:R-:W-:Y:S01]  /*1300*/  @UP0 UIMAD UR9, UR37, UR12, URZ ;  /* 0x0000000c250902a4 */ /* 0x000fe2000f8e023f */
[----:B------:R-:W-:Y:S01]  /*1310*/  @UP1 ULDC.64 UR16, c[0x0][0x9b8] ;  /* 0x00026e0000101ab9 */ /* 0x000fe20000000a00 */
[----:B------:R-:W-:Y:S02]  /*1320*/  @UP0 UIMAD.WIDE.U32 UR10, UR36, UR12, URZ ;  /* 0x0000000c240a02a5 */ /* 0x000fe4000f8e003f */
[----:B------:R-:W-:Y:S02]  /*1330*/  @UP0 UIMAD UR18, UR36, UR13, UR9 ;  /* 0x0000000d241202a4 */ /* 0x000fe4000f8e0209 */
[----:B------:R-:W-:Y:S01]  /*1340*/  @UP1 UIMAD UR9, UR37, UR16, URZ ;  /* 0x00000010250912a4 */ /* 0x000fe2000f8e023f */
[----:B------:R-:W-:Y:S01]  /*1350*/  @UP2 ULDC UR12, c[0x0][0x42c] ;  /* 0x00010b00000c2ab9 */ /* 0x000fe20000000800 */
[----:B------:R-:W-:-:S02]  /*1360*/  @UP1 UIMAD.WIDE.U32 UR14, UR36, UR16, URZ ;  /* 0x00000010240e12a5 */ /* 0x000fc4000f8e003f */
[----:B------:R-:W-:Y:S02]  /*1370*/  UIMAD.WIDE.U32 UR12, UR45, UR12, URZ ;  /* 0x0000000c2d0c72a5 */ /* 0x000fe4000f8e003f */
[----:B------:R-:W-:Y:S01]  /*1380*/  @UP1 UIMAD UR19, UR36, UR17, UR9 ;  /* 0x00000011241312a4 */ /* 0x000fe2000f8e0209 */
[----:B------:R-:W-:Y:S02]  /*1390*/  @UP2 ULDC UR16, c[0x0][0x430] ;  /* 0x00010c0000102ab9 */ /* 0x000fe40000000800 */
[----:B------:R-:W-:Y:S01]  /*13a0*/  UMOV UR9, UR45 ;  /* 0x0000002d00097c82 */ /* 0x000fe20008000000 */
[----:B------:R-:W-:Y:S02]  /*13b0*/  @UP2 USHF.R.U32.HI UR9, URZ, UR16, UR13 ;  /* 0x000000103f092299 */ /* 0x000fe4000801160d */
[----:B------:R-:W-:Y:S02]  /*13c0*/  @UP0 UIADD3 UR11, UR11, UR18, URZ ;  /* 0x000000120b0b0290 */ /* 0x000fe4000fffe03f */
[----:B------:R-:W-:-:S02]  /*13d0*/  @UP0 USHF.R.S32.HI UR18, URZ, 0x1f, UR9 ;  /* 0x0000001f3f120899 */ /* 0x000fc40008011409 */
[----:B------:R-:W-:Y:S01]  /*13e0*/  @UP1 USHF.R.S32.HI UR20, URZ, 0x1f, UR9 ;  /* 0x0000001f3f141899 */ /* 0x000fe20008011409 */
[----:B------:R-:W-:Y:S01]  /*13f0*/  @UP0 ULDC.64 UR16, c[0x0][0x9b0] ;  /* 0x00026c0000100ab9 */ /* 0x000fe20000000a00 */
[----:B------:R-:W-:Y:S01]  /*1400*/  @UP1 ULDC.64 UR12, c[0x0][0x9c0] ;  /* 0x00027000000c1ab9 */ /* 0x000fe20000000a00 */
[----:B------:R-:W-:Y:S02]  /*1410*/  @UP1 UIADD3 UR15, UR15, UR19, URZ ;  /* 0x000000130f0f1290 */ /* 0x000fe4000fffe03f */
[----:B------:R-:W-:Y:S02]  /*1420*/  @UP0 UIMAD UR18, UR18, UR16, URZ ;  /* 0x00000010121202a4 */ /* 0x000fe4000f8e023f */
[----:B------:R-:W-:Y:S02]  /*1430*/  @UP1 UIMAD UR19, UR20, UR12, URZ ;  /* 0x0000000c141312a4 */ /* 0x000fe4000f8e023f */
[----:B------:R-:W-:Y:S02]  /*1440*/  @UP0 UIMAD.WIDE.U32 UR10, UR9, UR16, UR10 ;  /* 0x00000010090a02a5 */ /* 0x000fe4000f8e000a */
[----:B------:R-:W-:-:S02]  /*1450*/  @UP0 UIMAD UR17, UR9, UR17, UR18 ;  /* 0x00000011091102a4 */ /* 0x000fc4000f8e0212 */
[----:B------:R-:W-:Y:S02]  /*1460*/  @UP1 UIMAD.WIDE.U32 UR14, UR9, UR12, UR14 ;  /* 0x0000000c090e12a5 */ /* 0x000fe4000f8e000e */
[----:B------:R-:W-:Y:S02]  /*1470*/  @UP1 UIMAD UR9, UR9, UR13, UR19 ;  /* 0x0000000d090912a4 */ /* 0x000fe4000f8e0213 */
[----:B------:R-:W-:Y:S02]  /*1480*/  @UP0 UIADD3 UR11, UR11, UR17, URZ ;  /* 0x000000110b0b0290 */ /* 0x000fe4000fffe03f */
[----:B------:R-:W-:Y:S02]  /*1490*/  @UP0 ULEA UR6, UP3, UR10, UR6, 0x2 ;  /* 0x000000060a060291 */ /* 0x000fe4000f86103f */
[----:B------:R-:W-:Y:S02]  /*14a0*/  @UP1 UIADD3 UR9, UR15, UR9, URZ ;  /* 0x000000090f091290 */ /* 0x000fe4000fffe03f */
[----:B------:R-:W-:-:S02]  /*14b0*/  @UP1 ULEA UR4, UP4, UR14, UR4, 0x2 ;  /* 0x000000040e041291 */ /* 0x000fc4000f88103f */
[----:B------:R-:W-:Y:S01]  /*14c0*/  @UP0 ULEA.HI.X UR7, UR10, UR7, UR11, 0x2, UP3 ;  /* 0x000000070a070291 */ /* 0x000fe200098f140b */
[----:B------:R-:W-:Y:S01]  /*14d0*/  IMAD.U32 R6, RZ, RZ, UR6 ;  /* 0x00000006ff067e24 */ /* 0x000fe2000f8e00ff */
[----:B------:R-:W-:Y:S02]  /*14e0*/  @UP1 ULEA.HI.X UR5, UR14, UR5, UR9, 0x2, UP4 ;  /* 0x000000050e051291 */ /* 0x000fe4000a0f1409 */
[----:B------:R-:W-:Y:S01]  /*14f0*/  IMAD.U32 R8, RZ, RZ, UR4 ;  /* 0x00000004ff087e24 */ /* 0x000fe2000f8e00ff */
[----:B------:R-:W-:Y:S01]  /*1500*/  UIADD3 UR52, -UR52, UR8, URZ ;  /* 0x0000000834347290 */ /* 0x000fe2000fffe13f */
[----:B------:R-:W-:Y:S01]  /*1510*/  IMAD.U32 R7, RZ, RZ, UR7 ;  /* 0x00000007ff077e24 */ /* 0x000fe2000f8e00ff */
[----:B------:R-:W-:Y:S01]  /*1520*/  ULDC UR4, c[0x0][0x988] ;  /* 0x0002620000047ab9 */ /* 0x000fe20000000800 */
[----:B------:R-:W-:-:S03]  /*1530*/  IMAD.U32 R9, RZ, RZ, UR5 ;  /* 0x00000005ff097e24 */ /* 0x000fc6000f8e00ff */
[----:B------:R-:W2:Y:S04]  /*1540*/  @P0 LDG.E R3, desc[UR50][R6.64] ;  /* 0x0000003206030981 */ /* 0x000ea8000c1e1900 */
[----:B------:R0:W2:Y:S01]  /*1550*/  @P1 LDG.E R0, desc[UR50][R8.64] ;  /* 0x0000003208001981 */ /* 0x0000a2000c1e1900 */
[----:B------:R-:W-:Y:S01]  /*1560*/  UIADD3 UR5, UR52, 0xff, -UR53 ;  /* 0x000000ff34057890 */ /* 0x000fe2000fffe835 */
[----:B------:R-:W-:Y:S02]  /*1570*/  PLOP3.LUT P0, PT, PT, PT, PT, 0x80, 0x0 ;  /* 0x000000000000781c */ /* 0x000fe40003f0f070 */
[----:B------:R-:W-:Y:S01]  /*1580*/  CS2R R4, SRZ ;  /* 0x0000000000047805 */ /* 0x000fe2000001ff00 */
[----:B------:R-:W-:Y:S01]  /*1590*/  IMAD.MOV.U32 R151, RZ, RZ, RZ ;  /* 0x000000ffff977224 */ /* 0x000fe200078e00ff */
[----:B------:R-:W-:Y:S01]  /*15a0*/  ULEA UR6, UR54, UR5, 0x7 ;  /* 0x0000000536067291 */ /* 0x000fe2000f8e383f */
[----:B------:R-:W-:-:S02]  /*15b0*/  CS2R R30, SRZ ;  /* 0x00000000001e7805 */ /* 0x000fc4000001ff00 */
[----:B------:R-:W-:Y:S02]  /*15c0*/  CS2R R124, SRZ ;  /* 0x00000000007c7805 */ /* 0x000fe4000001ff00 */
[----:B------:R-:W-:Y:S01]  /*15d0*/  CS2R R120, SRZ ;  /* 0x0000000000787805 */ /* 0x000fe2000001ff00 */
[----:B------:R-:W-:Y:S01]  /*15e0*/  USHF.R.S32.HI UR7, URZ, 0x1f, UR6 ;  /* 0x0000001f3f077899 */ /* 0x000fe20008011406 */
[----:B------:R-:W-:Y:S02]  /*15f0*/  CS2R R34, SRZ ;  /* 0x0000000000227805 */ /* 0x000fe4000001ff00 */
[----:B------:R-:W-:Y:S02]  /*1600*/  CS2R R38, SRZ ;  /* 0x0000000000267805 */ /* 0x000fe4000001ff00 */
[----:B------:R-:W-:Y:S01]  /*1610*/  CS2R R116, SRZ ;  /* 0x0000000000747805 */ /* 0x000fe2000001ff00 */
[----:B------:R-:W-:Y:S01]  /*1620*/  ULEA.HI UR7, UR7, UR6, URZ, 0x7 ;  /* 0x0000000607077291 */ /* 0x000fe2000f8f383f */
[----:B------:R-:W-:-:S02]  /*1630*/  CS2R R112, SRZ ;  /* 0x0000000000707805 */ /* 0x000fc4000001ff00 */
[----:B------:R-:W-:Y:S01]  /*1640*/  CS2R R42, SRZ ;  /* 0x00000000002a7805 */ /* 0x000fe2000001ff00 */
[----:B------:R-:W-:Y:S01]  /*1650*/  @UP2 ULDC UR6, c[0x0][0x430] ;  /* 0x00010c0000062ab9 */ /* 0x000fe20000000800 */
[----:B------:R-:W-:Y:S01]  /*1660*/  USHF.R.S32.HI UR7, URZ, 0x7, UR7 ;  /* 0x000000073f077899 */ /* 0x000fe20008011407 */
        /* <DEDUP_REMOVED lines=50> */
[----:B0-----:R-:W-:Y:S02]  /*1990*/  CS2R R8, SRZ ;  /* 0x0000000000087805 */ /* 0x001fe4000001ff00 */
[----:B------:R-:W-:Y:S02]  /*19a0*/  CS2R R168, SRZ ;  /* 0x0000000000a87805 */ /* 0x000fe4000001ff00 */
[----:B------:R-:W-:-:S02]  /*19b0*/  CS2R R170, SRZ ;  /* 0x0000000000aa7805 */ /* 0x000fc4000001ff00 */
[----:B------:R-:W-:Y:S01]  /*19c0*/  CS2R R6, SRZ ;  /* 0x0000000000067805 */ /* 0x000fe2000001ff00 */
[----:B------:R-:W-:Y:S02]  /*19d0*/  IMAD.MOV.U32 R172, RZ, RZ, RZ ;  /* 0x000000ffffac7224 */ /* 0x000fe400078e00ff */
[----:B--2---:R-:W-:Y:S01]  /*19e0*/  FMUL.FTZ R0, R3, R0 ;  /* 0x0000000003007220 */ /* 0x004fe20000410000 */
[----:B------:R-:W-:-:S03]  /*19f0*/  CS2R R2, SRZ ;  /* 0x0000000000027805 */ /* 0x000fc6000001ff00 */
[----:B------:R-:W-:Y:S01]  /*1a00*/  FMUL.FTZ R0, R0, UR4 ;  /* 0x0000000400007c20 */ /* 0x000fe20008410000 */
[----:B------:R-:W-:-:S04]  /*1a10*/  UIADD3 UR4, UR52, 0x7f, URZ ;  /* 0x0000007f34047890 */ /* 0x000fc8000fffe03f */
[----:B------:R-:W-:Y:S01]  /*1a20*/  USHF.R.S32.HI UR5, URZ, 0x1f, UR4 ;  /* 0x0000001f3f057899 */ /* 0x000fe20008011404 */
[----:B------:R-:W-:-:S03]  /*1a30*/  R2UR UR38, R0 ;  /* 0x00000000002672ca */ /* 0x000fc600000e0000 */
[----:B------:R-:W-:-:S03]  /*1a40*/  ULEA.HI UR5, UR5, UR4, URZ, 0x7 ;  /* 0x0000000405057291 */ /* 0x000fc6000f8f383f */
[----:B------:R-:W-:Y:S01]  /*1a50*/  @UP2 ULDC UR4, c[0x0][0x42c] ;  /* 0x00010b0000042ab9 */ /* 0x000fe20000000800 */
[----:B------:R-:W-:-:S04]  /*1a60*/  USHF.R.S32.HI UR5, URZ, 0x7, UR5 ;  /* 0x000000073f057899 */ /* 0x000fc80008011405 */
[----:B------:R-:W-:-:S04]  /*1a70*/  UISETP.LT.AND UP0, UPT, UR5, UR7, UPT ;  /* 0x000000070500728c */ /* 0x000fc8000bf01270 */
[----:B------:R-:W-:Y:S02]  /*1a80*/  USEL UR55, UR5, UR7, UP0 ;  /* 0x0000000705377287 */ /* 0x000fe40008000000 */
[----:B------:R-:W-:Y:S02]  /*1a90*/  UIMAD.WIDE.U32 UR4, UR45, UR4, URZ ;  /* 0x000000042d0472a5 */ /* 0x000fe4000f8e003f */
[----:B------:R-:W-:Y:S02]  /*1aa0*/  UISETP.GE.AND UP0, UPT, UR55, 0x1, UPT ;  /* 0x000000013700788c */ /* 0x000fe4000bf06270 */
[----:B------:R-:W-:-:S04]  /*1ab0*/  @UP2 USHF.R.U32.HI UR45, URZ, UR6, UR5 ;  /* 0x000000063f2d2299 */ /* 0x000fc80008011605 */
[----:B------:R-:W-:-:S13]  /*1ac0*/  PLOP3.LUT P1, PT, PT, PT, UP0, 0x80, 0x0 ;  /* 0x000000000000781c */ /* 0x000fda0003f2f008 */
[----:B------:R-:W-:Y:S05]  /*1ad0*/  @!P1 BRA `(.L_x_2002) ;  /* 0x0000008c00489947 */ /* 0x000fea0003800000 */
        /* <DEDUP_REMOVED lines=31> */
.L_x_2003:
        /* <DEDUP_REMOVED lines=9> */
.L_x_2144:
[----:B------:R-:W-:Y:S05]  /*1d60*/  @!P0 BRA `(.L_x_2005) ;  /* 0x0000000000048947 */ /* 0x000fea0003800000 */
[----:B------:R-:W-:Y:S01]  /*1d70*/  BPT.TRAP 0x1 ;  /* 0x000000040000795c */ /* 0x000fe20000300000 */
.L_x_2005:
[----:B0-----:R-:W-:Y:S02]  /*1d80*/  IMAD.U32 R3, RZ, RZ, UR56 ;  /* 0x00000038ff037e24 */ /* 0x001fe4000f8e00ff */
[----:B------:R-:W-:-:S03]  /*1d90*/  IMAD.U32 R0, RZ, RZ, UR46 ;  /* 0x0000002eff007e24 */ /* 0x000fc6000f8e00ff */
[----:B------:R-:W-:Y:S02]  /*1da0*/  LEA R3, R3, UR41, 0x3 ;  /* 0x0000002903037c11 */ /* 0x000fe4000f8e18ff */
[----:B------:R-:W-:-:S04]  /*1db0*/  SHF.L.U32 R0, R0, 0x1f, RZ ;  /* 0x0000001f00007819 */ /* 0x000fc800000006ff */
[----:B------:R0:W1:Y:S01]  /*1dc0*/  SYNCS.PHASECHK.TRANS64.TRYWAIT P2, [R3+URZ+0x38830], R0 ;  /* 0x03883000030075a7 */ /* 0x000062000804017f */
[----:B------:R-:W-:Y:S05]  /*1dd0*/  @!P0 BRA `(.L_x_2006) ;  /* 0x0000000000048947 */ /* 0x000fea0003800000 */
[----:B------:R-:W-:Y:S01]  /*1de0*/  BPT.TRAP 0x1 ;  /* 0x000000040000795c */ /* 0x000fe20000300000 */
.L_x_2006:
[----:B------:R-:W2:Y:S01]  /*1df0*/  S2R R2, SR_TID.X ;  /* 0x0000000000027919 */ /* 0x000ea20000002100 */
[----:B------:R-:W-:Y:S01]  /*1e00*/  IMAD.MOV.U32 R151, RZ, RZ, RZ ;  /* 0x000000ffff977224 */ /* 0x000fe200078e00ff */
[----:B--2---:R-:W-:Y:S01]  /*1e10*/  LOP3.LUT P1, RZ, R2, 0x7f, RZ, 0xc0, !PT ;  /* 0x0000007f02ff7812 */ /* 0x004fe2000782c0ff */
[----:B-1----:R-:W-:-:S12]  /*1e20*/  @P2 BRA `(.L_x_2007) ;  /* 0x0000000000082947 */ /* 0x002fd80003800000 */
[----:B------:R-:W1:Y:S02]  /*1e30*/  SYNCS.PHASECHK.TRANS64.TRYWAIT P2, [R3+URZ+0x38830], R0 ;  /* 0x03883000030075a7 */ /* 0x000e64000804017f */
[----:B-1----:R-:W-:Y:S05]  /*1e40*/  @!P2 BRA `(.L_x_2008) ;  /* 0x0000011400c0a947 */ /* 0x002fea0003800000 */
.L_x_2007:
[----:B------:R-:W-:Y:S05]  /*1e50*/  WARPSYNC.ALL ;  /* 0x0000000000007948 */ /* 0x000fea0003800000 */
[----:B------:R-:W-:Y:S01]  /*1e60*/  UIADD3 UR4, UR41, 0x28400, URZ ;  /* 0x0002840029047890 */ /* 0x000fe2000fffe03f */
[----:B------:R-:W-:Y:S01]  /*1e70*/  WARPGROUP.ARRIVE ;  /* 0x00000000000079c5 */ /* 0x000fe20000000000 */
[----:B------:R-:W-:Y:S01]  /*1e80*/  ULOP3.LUT UR32, UR57, 0x10000, URZ, 0xfc, !UPT ;  /* 0x0001000039207892 */ /* 0x000fe2000f8efc3f */
[----:B------:R-:W-:Y:S01]  /*1e90*/  IMAD.U32 R7, RZ, RZ, UR54 ;  /* 0x00000036ff077e24 */ /* 0x000fe2000f8e00ff */
[----:B------:R-:W-:Y:S01]  /*1ea0*/  USHF.R.U32.HI UR4, URZ, 0x4, UR4 ;  /* 0x000000043f047899 */ /* 0x000fe20008011604 */
[----:B------:R-:W-:Y:S01]  /*1eb0*/  IMAD.U32 R13, RZ, RZ, UR38 ;  /* 0x00000026ff0d7e24 */ /* 0x000fe2000f8e00ff */
[----:B------:R-:W-:Y:S01]  /*1ec0*/  UMOV UR33, 0x40000040 ;  /* 0x4000004000217882 */ /* 0x000fe20000000000 */
[----:B------:R-:W-:Y:S01]  /*1ed0*/  UMOV UR35, 0x40000040 ;  /* 0x4000004000237882 */ /* 0x000fe20000000000 */
[----:B------:R-:W-:Y:S01]  /*1ee0*/  ULOP3.LUT UR4, UR4, 0x3fff, URZ, 0xc0, !UPT ;  /* 0x00003fff04047892 */ /* 0x000fe2000f8ec03f */
[----:B------:R-:W-:Y:S01]  /*1ef0*/  IMAD R6, R7, 0x80, R22 ;  /* 0x0000008007067824 */ /* 0x000fe200078e0216 */
[----:B------:R-:W-:Y:S01]  /*1f00*/  UMOV UR5, 0x40000040 ;  /* 0x4000004000057882 */ /* 0x000fe20000000000 */
[----:B------:R-:W-:Y:S01]  /*1f10*/  UMOV UR7, 0x40000040 ;  /* 0x4000004000077882 */ /* 0x000fe20000000000 */
[----:B------:R-:W-:Y:S01]  /*1f20*/  ULOP3.LUT UR49, UR4, 0x10000, URZ, 0xfc, !UPT ;  /* 0x0001000004317892 */ /* 0x000fe2000f8efc3f */
[----:B01----:R-:W-:Y:S01]  /*1f30*/  @!P1 VIADD R3, R3, 0x38840 ;  /* 0x0003884003039836 */ /* 0x003fe20000000000 */
[----:B------:R-:W-:Y:S01]  /*1f40*/  UIADD3 UR4, UR32, 0x2, URZ ;  /* 0x0000000220047890 */ /* 0x000fe2000fffe03f */
[--C-:B------:R-:W-:Y:S01]  /*1f50*/  IMAD.MOV.U32 R150, RZ, RZ, R151.reuse ;  /* 0x000000ffff967224 */ /* 0x100fe200078e0097 */
[----:B------:R-:W-:Y:S01]  /*1f60*/  ULEA UR34, UR56, UR49, 0xb ;  /* 0x0000003138227291 */ /* 0x000fe2000f8e583f */
[----:B------:R-:W-:Y:S01]  /*1f70*/  IMAD.MOV.U32 R149, RZ, RZ, R151 ;  /* 0x000000ffff957224 */ /* 0x000fe200078e0097 */
[----:B------:R-:W-:Y:S01]  /*1f80*/  UIADD3 UR8, UR32, 0x4, URZ ;  /* 0x0000000420087890 */ /* 0x000fe2000fffe03f */
[----:B------:R-:W-:Y:S01]  /*1f90*/  @!P1 PRMT R3, RZ, 0x654, R3 ;  /* 0x00000654ff039816 */ /* 0x000fe20000000003 */
        /* <DEDUP_REMOVED lines=37> */
[----:B------:R-:W-:Y:S01]  /*21f0*/  UIADD3 UR57, UR55, -0x2, URZ ;  /* 0xfffffffe37397890 */ /* 0x000fe2000fffe03f */
        /* <DEDUP_REMOVED lines=50> */
[----:B------:R-:W-:Y:S01]  /*2520*/  QGMMA.64x128x32.F32.E4M3.E4M3 R24, gdesc[UR4], R24, gsb0 ;  /* 0x01e00000041879f3 */ /* 0x000fe20008000818 */
[----:B------:R-:W-:Y:S02]  /*2530*/  UMOV UR6, 0xffffff80 ;  /* 0xffffff8000067882 */ /* 0x000fe40000000000 */
[----:B------:R-:W-:-:S04]  /*2540*/  UIMAD UR6, UR55, UR6, 0x80 ;  /* 0x00000080370674a4 */ /* 0x000fc8000f8e0206 */
[----:B------:R-:W-:-:S04]  /*2550*/  UIADD3 UR6, UR52, UR6, URZ ;  /* 0x0000000634067290 */ /* 0x000fc8000fffe03f */
[----:B------:R-:W-:Y:S02]  /*2560*/  UIADD3 UR7, -UR53, 0x1, UR6 ;  /* 0x0000000135077890 */ /* 0x000fe4000fffe106 */
[----:B------:R-:W-:Y:S01]  /*2570*/  IMAD.U32 R2, RZ, RZ, UR6 ;  /* 0x00000006ff027e24 */ /* 0x000fe2000f8e00ff */
[----:B------:R-:W-:-:S03]  /*2580*/  UIADD3 UR6, UR52, -UR53, URZ ;  /* 0x8000003534067290 */ /* 0x000fc6000fffe03f */
[----:B------:R-:W-:Y:S01]  /*2590*/  IMAD.U32 R0, RZ, RZ, UR7 ;  /* 0x00000007ff007e24 */ /* 0x000fe2000f8e00ff */
[----:B------:R-:W-:Y:S01]  /*25a0*/  ULEA UR6, UR54, UR6, 0x7 ;  /* 0x0000000636067291 */ /* 0x000fe2000f8e383f */
[C---:B------:R-:W-:Y:S02]  /*25b0*/  IMAD R2, R17.reuse, -0x2, R2 ;  /* 0xfffffffe11027824 */ /* 0x040fe400078e0202 */
[----:B------:R-:W-:Y:S01]  /*25c0*/  IMAD R5, R17, -0x2, R0 ;  /* 0xfffffffe11057824 */ /* 0x000fe200078e0200 */
[----:B------:R-:W-:-:S04]  /*25d0*/  USHF.R.S32.HI UR7, URZ, 0x1f, UR6 ;  /* 0x0000001f3f077899 */ /* 0x000fc80008011406 */
[----:B------:R-:W-:Y:S01]  /*25e0*/  IADD3 R7, R5, 0x8, R6 ;  /* 0x0000000805077810 */ /* 0x000fe20007ffe006 */
[----:B------:R-:W-:-:S03]  /*25f0*/  ULEA.HI UR7, UR7, UR6, URZ, 0x7 ;  /* 0x0000000607077291 */ /* 0x000fc6000f8f383f */
[----:B------:R-:W-:Y:S01]  /*2600*/  VIMNMX R7, R2, R7, PT ;  /* 0x0000000702077248 */ /* 0x000fe20003fe0100 */
[----:B------:R-:W-:Y:S01]  /*2610*/  USHF.R.S32.HI UR7, URZ, 0x7, UR7 ;  /* 0x000000073f077899 */ /* 0x000fe20008011407 */
[----:B------:R-:W-:Y:S02]  /*2620*/  VIADDMNMX R2, R6, R5, R2, PT ;  /* 0x0000000506027246 */ /* 0x000fe40003800102 */
[C---:B------:R-:W-:Y:S01]  /*2630*/  ISETP.GT.AND P2, PT, R7.reuse, RZ, PT ;  /* 0x000000ff0700720c */ /* 0x040fe20003f44270 */
[----:B------:R-:W-:Y:S01]  /*2640*/  UISETP.LT.AND UP0, UPT, URZ, UR7, UPT ;  /* 0x000000073f00728c */ /* 0x000fe2000bf01270 */
[C---:B------:R-:W-:Y:S02]  /*2650*/  ISETP.GT.AND P3, PT, R7.reuse, 0x1, PT ;  /* 0x000000010700780c */ /* 0x040fe40003f64270 */
[----:B------:R-:W-:Y:S01]  /*2660*/  ISETP.GT.AND P4, PT, R7, 0x8, PT ;  /* 0x000000080700780c */ /* 0x000fe20003f84270 */
[----:B------:R-:W-:-:S04]  /*2670*/  USEL UR55, URZ, UR7, !UP0 ;  /* 0x000000073f377287 */ /* 0x000fc8000c000000 */
[----:B------:R-:W-:Y:S01]  /*2680*/  UISETP.GE.AND UP0, UPT, UR57, UR55, UPT ;  /* 0x000000373900728c */ /* 0x000fe2000bf06270 */
        /* <DEDUP_REMOVED lines=19> */
[----:B------:R-:W-:Y:S01]  /*27c0*/  FSEL R26, R26, -INF , P2 ;  /* 0xff8000001a1a7808 */ /* 0x000fe20001000000 */
[----:B------:R0:W-:Y:S01]  /*27d0*/  @!P1 SYNCS.ARRIVE.TRANS64.RED.A1T0 RZ, [R3+URZ], RZ ;  /* 0x000000ff03ff99a7 */ /* 0x0001e2000810043f */
[----:B------:R-:W-:Y:S02]  /*27e0*/  FSEL R27, R27, -INF , P3 ;  /* 0xff8000001b1b7808 */ /* 0x000fe40001800000 */
[----:B------:R-:W-:Y:S02]  /*27f0*/  ISETP.GT.AND P2, PT, R7, 0x9, PT ;  /* 0x000000090700780c */ /* 0x000fe40003f44270 */
[----:B------:R-:W-:-:S02]  /*2800*/  FSEL R8, R30, -INF , P4 ;  /* 0xff8000001e087808 */ /* 0x000fc40002000000 */
[----:B------:R-:W-:Y:S02]  /*2810*/  FMNMX.FTZ R11, R26, R27, !PT ;  /* 0x0000001b1a0b7209 */ /* 0x000fe40007810000 */
[----:B------:R-:W-:Y:S02]  /*2820*/  ISETP.GT.AND P3, PT, R7, 0x10, PT ;  /* 0x000000100700780c */ /* 0x000fe40003f64270 */
[----:B------:R-:W-:Y:S02]  /*2830*/  FSEL R9, R31, -INF , P2 ;  /* 0xff8000001f097808 */ /* 0x000fe40001000000 */
[----:B------:R-:W-:Y:S02]  /*2840*/  FMNMX.FTZ R0, R8, R11, !PT ;  /* 0x0000000b08007209 */ /* 0x000fe40007810000 */
        /* <DEDUP_REMOVED lines=81> */
[----:B------:R-:W-:Y:S02]  /*2d60*/  FSEL R87, R87, -INF , P2 ;  /* 0xff80000057577808 */ /* 0x000fe40001000000 */
[----:B------:R-:W-:Y:S02]  /*2d70*/  FMNMX.FTZ R0, R86, R7, !PT ;  /* 0x0000000756007209 */ /* 0x000fe40007810000 */
[C---:B------:R-:W-:Y:S02]  /*2d80*/  ISETP.GT.AND P3, PT, R2.reuse, 0x1, PT ;  /* 0x000000010200780c */ /* 0x040fe40003f64270 */
[----:B------:R-:W-:Y:S02]  /*2d90*/  FMNMX.FTZ R7, R87, R0, !PT ;  /* 0x0000000057077209 */ /* 0x000fe40007810000 */
[----:B------:R-:W-:-:S02]  /*2da0*/  ISETP.GT.AND P4, PT, R2, 0x8, PT ;  /* 0x000000080200780c */ /* 0x000fc40003f84270 */
[----:B------:R-:W-:Y:S01]  /*2db0*/  FSEL R31, R25, -INF , P3 ;  /* 0xff800000191f7808 */ /* 0x000fe20001800000 */
[----:B------:R-:W1:Y:S01]  /*2dc0*/  SHFL.BFLY PT, R0, R7, 0x2, 0x1f ;  /* 0x0c401f0007007f89 */ /* 0x000e6200000e0000 */
[----:B------:R-:W-:Y:S02]  /*2dd0*/  FSEL R28, R28, -INF , P4 ;  /* 0xff8000001c1c7808 */ /* 0x000fe40002000000 */
[----:B------:R-:W-:-:S04]  /*2de0*/  ISETP.GT.AND P3, PT, R2, 0x10, PT ;  /* 0x000000100200780c */ /* 0x000fc80003f64270 */
[----:B------:R-:W-:Y:S02]  /*2df0*/  FSEL R32, R32, -INF , P3 ;  /* 0xff80000020207808 */ /* 0x000fe40001800000 */
[----:B------:R-:W-:-:S04]  /*2e00*/  ISETP.GT.AND P3, PT, R2, 0x18, PT ;  /* 0x000000180200780c */ /* 0x000fc80003f64270 */
[----:B------:R-:W-:Y:S02]  /*2e10*/  FSEL R36, R36, -INF , P3 ;  /* 0xff80000024247808 */ /* 0x000fe40001800000 */
[----:B------:R-:W-:-:S04]  /*2e20*/  ISETP.GT.AND P3, PT, R2, 0x20, PT ;  /* 0x000000200200780c */ /* 0x000fc80003f64270 */
[----:B------:R-:W-:Y:S02]  /*2e30*/  FSEL R40, R40, -INF , P3 ;  /* 0xff80000028287808 */ /* 0x000fe40001800000 */
[----:B------:R-:W-:Y:S02]  /*2e40*/  ISETP.GT.AND P3, PT, R2, 0x28, PT ;  /* 0x000000280200780c */ /* 0x000fe40003f64270 */
[----:B-1----:R-:W-:Y:S02]  /*2e50*/  FMNMX.FTZ R11, R7, R0, !PT ;  /* 0x00000000070b7209 */ /* 0x002fe40007810000 */
[----:B------:R-:W-:Y:S02]  /*2e60*/  FSEL R44, R44, -INF , P3 ;  /* 0xff8000002c2c7808 */ /* 0x000fe40001800000 */
[----:B------:R-:W-:Y:S01]  /*2e70*/  ISETP.GT.AND P3, PT, R2, 0x30, PT ;  /* 0x000000300200780c */ /* 0x000fe20003f64270 */
[----:B------:R-:W1:Y:S03]  /*2e80*/  SHFL.BFLY PT, R0, R11, 0x1, 0x1f ;  /* 0x0c201f000b007f89 */ /* 0x000e6600000e0000 */
        /* <DEDUP_REMOVED lines=26> */
[----:B------:R-:W-:-:S01]  /*3030*/  FFMA.FTZ R35, R35, UR38, -R88 ;  /* 0x0000002623237c23 */ /* 0x000fc20008010858 */
[----:B------:R-:W-:Y:S01]  /*3040*/  ISETP.GT.AND P2, PT, R2, 0x11, PT ;  /* 0x000000110200780c */ /* 0x000fe20003f44270 */
[----:B------:R1:W-:Y:S01]  /*3050*/  MUFU.EX2 R7, R11 ;  /* 0x0000000b00077308 */ /* 0x0003e20000000800 */
[----:B------:R-:W-:Y:S01]  /*3060*/  FMNMX.FTZ R9, R34, R9, !PT ;  /* 0x0000000922097209 */ /* 0x000fe20007810000 */
        /* <DEDUP_REMOVED lines=15> */
[----:B-1----:R-:W-:Y:S01]  /*3160*/  FMNMX.FTZ R11, R37, R10, !PT ;  /* 0x0000000a250b7209 */ /* 0x002fe20007810000 */
[--C-:B------:R-:W-:Y:S01]  /*3170*/  FFMA.FTZ R10, R38, UR38, -R88.reuse ;  /* 0x00000026260a7c23 */ /* 0x100fe20008010858 */
[----:B------:R-:W-:Y:S01]  /*3180*/  FSEL R41, R41, -INF , P2 ;  /* 0xff80000029297808 */ /* 0x000fe20001000000 */
[--C-:B------:R-:W-:Y:S01]  /*3190*/  FFMA.FTZ R29, R59, UR38, -R88.reuse ;  /* 0x000000263b1d7c23 */ /* 0x100fe20008010858 */
[----:B------:R-:W-:Y:S01]  /*31a0*/  FMNMX.FTZ R12, R40, R11, !PT ;  /* 0x0000000b280c7209 */ /* 0x000fe20007810000 */
[--C-:B------:R-:W-:Y:S01]  /*31b0*/  FFMA.FTZ R62, R62, UR38, -R88.reuse ;  /* 0x000000263e3e7c23 */ /* 0x100fe20008010858 */
[----:B------:R-:W-:Y:S01]  /*31c0*/  ISETP.GT.AND P2, PT, R2, 0x29, PT ;  /* 0x000000290200780c */ /* 0x000fe20003f44270 */
[----:B------:R-:W1:Y:S01]  /*31d0*/  MUFU.EX2 R5, R5 ;  /* 0x0000000500057308 */ /* 0x000e620000000800 */
[----:B------:R-:W-:Y:S01]  /*31e0*/  FMNMX.FTZ R11, R41, R12, !PT ;  /* 0x0000000c290b7209 */ /* 0x000fe20007810000 */
[--C-:B------:R-:W-:Y:S01]  /*31f0*/  FFMA.FTZ R63, R63, UR38, -R88.reuse ;  /* 0x000000263f3f7c23 */ /* 0x100fe20008010858 */
[----:B------:R-:W-:Y:S01]  /*3200*/  FSEL R45, R45, -INF , P2 ;  /* 0xff8000002d2d7808 */ /* 0x000fe20001000000 */
[--C-:B------:R-:W-:Y:S01]  /*3210*/  FFMA.FTZ R66, R66, UR38, -R88.reuse ;  /* 0x0000002642427c23 */ /* 0x100fe20008010858 */
[----:B------:R-:W-:Y:S01]  /*3220*/  FMNMX.FTZ R12, R44, R11, !PT ;  /* 0x0000000b2c0c7209 */ /* 0x000fe20007810000 */
[--C-:B------:R-:W-:Y:S01]  /*3230*/  FFMA.FTZ R67, R67, UR38, -R88.reuse ;  /* 0x0000002643437c23 */ /* 0x100fe20008010858 */
[----:B------:R-:W-:Y:S01]  /*3240*/  ISETP.GT.AND P2, PT, R2, 0x31, PT ;  /* 0x000000310200780c */ /* 0x000fe20003f44270 */
[----:B------:R-:W2:Y:S01]  /*3250*/  MUFU.EX2 R6, R6 ;  /* 0x0000000600067308 */ /* 0x000ea20000000800 */
[----:B------:R-:W-:Y:S01]  /*3260*/  FMNMX.FTZ R11, R45, R12, !PT ;  /* 0x0000000c2d0b7209 */ /* 0x000fe20007810000 */
[--C-:B------:R-:W-:Y:S01]  /*3270*/  FFMA.FTZ R70, R70, UR38, -R88.reuse ;  /* 0x0000002646467c23 */ /* 0x100fe20008010858 */
[----:B------:R-:W-:Y:S01]  /*3280*/  FSEL R49, R49, -INF , P2 ;  /* 0xff80000031317808 */ /* 0x000fe20001000000 */
[--C-:B------:R-:W-:Y:S01]  /*3290*/  FFMA.FTZ R71, R71, UR38, -R88.reuse ;  /* 0x0000002647477c23 */ /* 0x100fe20008010858 */
[----:B------:R-:W-:Y:S01]  /*32a0*/  FMNMX.FTZ R12, R48, R11, !PT ;  /* 0x0000000b300c7209 */ /* 0x000fe20007810000 */
[--C-:B------:R-:W-:Y:S01]  /*32b0*/  FFMA.FTZ R78, R78, UR38, -R88.reuse ;  /* 0x000000264e4e7c23 */ /* 0x100fe20008010858 */
[----:B------:R-:W-:Y:S01]  /*32c0*/  ISETP.GT.AND P2, PT, R2, 0x39, PT ;  /* 0x000000390200780c */ /* 0x000fe20003f44270 */
[----:B------:R-:W3:Y:S01]  /*32d0*/  MUFU.EX2 R8, R8 ;  /* 0x0000000800087308 */ /* 0x000ee20000000800 */
[----:B------:R-:W-:Y:S01]  /*32e0*/  FMNMX.FTZ R15, R49, R12, !PT ;  /* 0x0000000c310f7209 */ /* 0x000fe20007810000 */
[--C-:B------:R-:W-:Y:S01]  /*32f0*/  FFMA.FTZ R12, R43, UR38, -R88.reuse ;  /* 0x000000262b0c7c23 */ /* 0x100fe20008010858 */
[----:B------:R-:W-:Y:S01]  /*3300*/  FSEL R53, R53, -INF , P2 ;  /* 0xff80000035357808 */ /* 0x000fe20001000000 */
[----:B-1----:R-:W-:Y:S01]  /*3310*/  FADD.FTZ R47, R4, R5 ;  /* 0x00000005042f7221 */ /* 0x002fe20000010000 */
        /* <DEDUP_REMOVED lines=11> */
[----:B------:R2:W-:Y:S01]  /*33d0*/  MUFU.EX2 R11, R42 ;  /* 0x0000002a000b7308 */ /* 0x0005e20000000800 */
[----:B------:R-:W-:Y:S01]  /*33e0*/  FMNMX.FTZ R15, R57, R20, !PT ;  /* 0x00000014390f7209 */ /* 0x000fe20007810000 */
[--C-:B------:R-:W-:Y:S01]  /*33f0*/  FFMA.FTZ R87, R87, UR38, -R88.reuse ;  /* 0x0000002657577c23 */ /* 0x100fe20008010858 */
[----:B------:R-:W-:Y:S01]  /*3400*/  FSEL R61, R61, -INF , P2 ;  /* 0xff8000003d3d7808 */ /* 0x000fe20001000000 */
[----:B------:R-:W-:Y:S01]  /*3410*/  FFMA.FTZ R83, R83, UR38, -R88 ;  /* 0x0000002653537c23 */ /* 0x000fe20008010858 */
[----:B------:R-:W-:Y:S01]  /*3420*/  FMNMX.FTZ R20, R60, R15, !PT ;  /* 0x0000000f3c147209 */ /* 0x000fe20007810000 */
[----:B------:R-:W-:Y:S01]  /*3430*/  IMAD.MOV.U32 R59, RZ, RZ, R151 ;  /* 0x000000ffff3b7224 */ /* 0x000fe200078e0097 */
[----:B------:R-:W-:Y:S01]  /*3440*/  ISETP.GT.AND P2, PT, R2, 0x51, PT ;  /* 0x000000510200780c */ /* 0x000fe20003f44270 */
[----:B------:R-:W1:Y:S01]  /*3450*/  MUFU.EX2 R13, R13 ;  /* 0x0000000d000d7308 */ /* 0x000e620000000800 */
[----:B------:R-:W-:Y:S01]  /*3460*/  FMNMX.FTZ R15, R61, R20, !PT ;  /* 0x000000143d0f7209 */ /* 0x000fe20007810000 */
[----:B--2---:R-:W-:Y:S01]  /*3470*/  FADD.FTZ R42, R6, R47 ;  /* 0x0000002f062a7221 */ /* 0x004fe20000010000 */
[----:B------:R-:W-:Y:S01]  /*3480*/  FSEL R65, R65, -INF , P2 ;  /* 0xff80000041417808 */ /* 0x000fe20001000000 */
[----:B------:R-:W-:Y:S01]  /*3490*/  IMAD.MOV.U32 R46, RZ, RZ, R151 ;  /* 0x000000ffff2e7224 */ /* 0x000fe200078e0097 */
[----:B------:R-:W-:Y:S01]  /*34a0*/  FMNMX.FTZ R20, R64, R15, !PT ;  /* 0x0000000f40147209 */ /* 0x000fe20007810000 */
[----:B------:R-:W-:Y:S01]  /*34b0*/  FADD.FTZ R47, R7, R42 ;  /* 0x0000002a072f7221 */ /* 0x000fe20000010000 */
[----:B------:R-:W-:Y:S01]  /*34c0*/  ISETP.GT.AND P2, PT, R2, 0x59, PT ;  /* 0x000000590200780c */ /* 0x000fe20003f44270 */
[----:B------:R-:W-:Y:S01]  /*34d0*/  MUFU.EX2 R12, R12 ;  /* 0x0000000c000c7308 */ /* 0x000fe20000000800 */
[----:B------:R-:W-:Y:S01]  /*34e0*/  FMNMX.FTZ R25, R65, R20, !PT ;  /* 0x0000001441197209 */ /* 0x000fe20007810000 */
[----:B---3--:R-:W-:Y:S01]  /*34f0*/  FADD.FTZ R42, R8, R47 ;  /* 0x0000002f082a7221 */ /* 0x008fe20000010000 */
[----:B------:R-:W-:Y:S01]  /*3500*/  ISETP.GT.AND P3, PT, R2, 0x60, PT ;  /* 0x000000600200780c */ /* 0x000fe20003f64270 */
[----:B------:R-:W-:Y:S01]  /*3510*/  FFMA.FTZ R20, R51, UR38, -R88 ;  /* 0x0000002633147c23 */ /* 0x000fe20008010858 */
[----:B------:R-:W-:Y:S01]  /*3520*/  FSEL R69, R69, -INF , P2 ;  /* 0xff80000045457808 */ /* 0x000fe20001000000 */
[--C-:B------:R-:W-:Y:S01]  /*3530*/  IMAD.MOV.U32 R51, RZ, RZ, R151.reuse ;  /* 0x000000ffff337224 */ /* 0x100fe200078e0097 */
[----:B------:R-:W-:Y:S01]  /*3540*/  FMNMX.FTZ R24, R68, R25, !PT ;  /* 0x0000001944187209 */ /* 0x000fe20007810000 */
[----:B------:R-:W-:Y:S01]  /*3550*/  MUFU.EX2 R14, R14 ;  /* 0x0000000e000e7308 */ /* 0x000fe20000000800 */
[----:B------:R-:W-:Y:S01]  /*3560*/  ISETP.GT.AND P2, PT, R2, 0x61, PT ;  /* 0x000000610200780c */ /* 0x000fe20003f44270 */
[----:B------:R-:W-:Y:S01]  /*3570*/  IMAD.MOV.U32 R47, RZ, RZ, R151 ;  /* 0x000000ffff2f7224 */ /* 0x000fe200078e0097 */
[----:B------:R-:W-:-:S02]  /*3580*/  FSEL R72, R72, -INF , P3 ;  /* 0xff80000048487808 */ /* 0x000fc40001800000 */
[----:B------:R-:W-:Y:S02]  /*3590*/  FMNMX.FTZ R25, R69, R24, !PT ;  /* 0x0000001845197209 */ /* 0x000fe40007810000 */
[----:B------:R-:W-:Y:S01]  /*35a0*/  ISETP.GT.AND P3, PT, R2, 0x68, PT ;  /* 0x000000680200780c */ /* 0x000fe20003f64270 */
[----:B------:R-:W2:Y:S01]  /*35b0*/  MUFU.EX2 R21, R21 ;  /* 0x0000001500157308 */ /* 0x000ea20000000800 */
[----:B------:R-:W-:Y:S02]  /*35c0*/  FSEL R73, R73, -INF , P2 ;  /* 0xff80000049497808 */ /* 0x000fe40001000000 */
[----:B------:R-:W-:Y:S02]  /*35d0*/  FMNMX.FTZ R24, R72, R25, !PT ;  /* 0x0000001948187209 */ /* 0x000fe40007810000 */
[----:B------:R-:W-:Y:S02]  /*35e0*/  ISETP.GT.AND P2, PT, R2, 0x69, PT ;  /* 0x000000690200780c */ /* 0x000fe40003f44270 */
[----:B------:R-:W-:Y:S01]  /*35f0*/  FSEL R76, R76, -INF , P3 ;  /* 0xff8000004c4c7808 */ /* 0x000fe20001800000 */
[----:B------:R3:W-:Y:S01]  /*3600*/  MUFU.EX2 R15, R50 ;  /* 0x00000032000f7308 */ /* 0x0007e20000000800 */
[----:B------:R-:W-:-:S02]  /*3610*/  FMNMX.FTZ R25, R73, R24, !PT ;  /* 0x0000001849197209 */ /* 0x000fc40007810000 */
[----:B------:R-:W-:Y:S02]  /*3620*/  ISETP.GT.AND P3, PT, R2, 0x70, PT ;  /* 0x000000700200780c */ /* 0x000fe40003f64270 */
[----:B------:R-:W-:Y:S02]  /*3630*/  FSEL R77, R77, -INF , P2 ;  /* 0xff8000004d4d7808 */ /* 0x000fe40001000000 */
[----:B------:R-:W-:Y:S01]  /*3640*/  FMNMX.FTZ R24, R76, R25, !PT ;  /* 0x000000194c187209 */ /* 0x000fe20007810000 */
[----:B------:R-:W-:Y:S01]  /*3650*/  MUFU.EX2 R20, R20 ;  /* 0x0000001400147308 */ /* 0x000fe20000000800 */
[----:B------:R-:W-:Y:S01]  /*3660*/  ISETP.GT.AND P2, PT, R2, 0x71, PT ;  /* 0x000000710200780c */ /* 0x000fe20003f44270 */
[----:B---3--:R-:W-:Y:S01]  /*3670*/  IMAD.MOV.U32 R50, RZ, RZ, R151 ;  /* 0x000000ffff327224 */ /* 0x008fe200078e0097 */
[----:B------:R-:W-:Y:S02]  /*3680*/  FSEL R80, R80, -INF , P3 ;  /* 0xff80000050507808 */ /* 0x000fe40001800000 */
[----:B------:R-:W-:Y:S01]  /*3690*/  FMNMX.FTZ R25, R77, R24, !PT ;  /* 0x000000184d197209 */ /* 0x000fe20007810000 */
[----:B------:R-:W-:-:S01]  /*36a0*/  FFMA.FTZ R24, R58, UR38, -R88 ;  /* 0x000000263a187c23 */ /* 0x000fc20008010858 */
[----:B------:R-:W-:Y:S01]  /*36b0*/  ISETP.GT.AND P3, PT, R2, 0x78, PT ;  /* 0x000000780200780c */ /* 0x000fe20003f64270 */
[----:B------:R-:W-:Y:S01]  /*36c0*/  MUFU.EX2 R54, R54 ;  /* 0x0000003600367308 */ /* 0x000fe20000000800 */
[----:B------:R-:W-:Y:S01]  /*36d0*/  FSEL R81, R81, -INF , P2 ;  /* 0xff80000051517808 */ /* 0x000fe20001000000 */
[----:B------:R-:W-:Y:S01]  /*36e0*/  IMAD.MOV.U32 R58, RZ, RZ, R151 ;  /* 0x000000ffff3a7224 */ /* 0x000fe200078e0097 */
[----:B------:R-:W-:-:S02]  /*36f0*/  FMNMX.FTZ R26, R80, R25, !PT ;  /* 0x00000019501a7209 */ /* 0x000fc40007810000 */
[----:B------:R-:W-:Y:S02]  /*3700*/  ISETP.GT.AND P2, PT, R2, 0x79, PT ;  /* 0x000000790200780c */ /* 0x000fe40003f44270 */
[----:B------:R-:W-:Y:S01]  /*3710*/  FSEL R84, R84, -INF , P3 ;  /* 0xff80000054547808 */ /* 0x000fe20001800000 */
[----:B------:R-:W-:Y:S01]  /*3720*/  MUFU.EX2 R55, R55 ;  /* 0x0000003700377308 */ /* 0x000fe20000000800 */
[----:B------:R-:W-:Y:S02]  /*3730*/  FMNMX.FTZ R25, R81, R26, !PT ;  /* 0x0000001a51197209 */ /* 0x000fe40007810000 */
[----:B------:R-:W-:Y:S02]  /*3740*/  FSEL R85, R85, -INF , P2 ;  /* 0xff80000055557808 */ /* 0x000fe40001000000 */
[----:B------:R-:W-:Y:S02]  /*3750*/  FMNMX.FTZ R2, R84, R25, !PT ;  /* 0x0000001954027209 */ /* 0x000fe40007810000 */
[----:B------:R-:W-:Y:S01]  /*3760*/  F2FP.SATFINITE.E4M3.F32.PACK_AB_MERGE_C R229, R7, R6, RZ ;  /* 0x0000000607e5723e */ /* 0x000fe200048070ff */
[----:B------:R-:W-:Y:S01]  /*3770*/  MUFU.EX2 R24, R24 ;  /* 0x0000001800187308 */ /* 0x000fe20000000800 */
[----:B------:R-:W-:-:S02]  /*3780*/  FMNMX.FTZ R2, R85, R2, !PT ;  /* 0x0000000255027209 */ /* 0x000fc40007810000 */
[----:B-1----:R-:W-:Y:S02]  /*3790*/  F2FP.SATFINITE.E4M3.F32.PACK_AB_MERGE_C R231, R13, R10, RZ ;  /* 0x0000000a0de7723e */ /* 0x002fe400048070ff */
[----:B------:R-:W-:Y:S01]  /*37a0*/  F2FP.SATFINITE.E4M3.F32.PACK_AB_MERGE_C R229, R5, R4, R229 ;  /* 0x0000000405e5723e */ /* 0x000fe200048070e5 */
[----:B------:R-:W1:Y:S01]  /*37b0*/  SHFL.BFLY PT, R25, R2, 0x2, 0x1f ;  /* 0x0c401f0002197f89 */ /* 0x000e6200000e0000 */
[----:B--2---:R-:W-:Y:S01]  /*37c0*/  F2FP.SATFINITE.E4M3.F32.PACK_AB_MERGE_C R225, R21, R14, RZ ;  /* 0x0000000e15e1723e */ /* 0x004fe200048070ff */
[----:B------:R-:W-:Y:S01]  /*37d0*/  MUFU.EX2 R29, R29 ;  /* 0x0000001d001d7308 */ /* 0x000fe20000000800 */
[----:B------:R-:W-:Y:S02]  /*37e0*/  F2FP.SATFINITE.E4M3.F32.PACK_AB_MERGE_C R231, R9, R8, R231 ;  /* 0x0000000809e7723e */ /* 0x000fe400048070e7 */
[----:B------:R-:W-:-:S05]  /*37f0*/  F2FP.SATFINITE.E4M3.F32.PACK_AB_MERGE_C R225, R12, R11, R225 ;  /* 0x0000000b0ce1723e */ /* 0x000fca00048070e1 */
[----:B------:R-:W-:Y:S08]  /*3800*/  MUFU.EX2 R62, R62 ;  /* 0x0000003e003e7308 */ /* 0x000ff00000000800 */
[----:B------:R-:W-:Y:S01]  /*3810*/  MUFU.EX2 R63, R63 ;  /* 0x0000003f003f7308 */ /* 0x000fe20000000800 */
[----:B-1----:R-:W-:Y:S01]  /*3820*/  FMNMX.FTZ R26, R2, R25, !PT ;  /* 0x00000019021a7209 */ /* 0x002fe20007810000 */
[----:B------:R-:W-:-:S06]  /*3830*/  FFMA.FTZ R25, R82, UR38, -R88 ;  /* 0x0000002652197c23 */ /* 0x000fcc0008010858 */
[----:B------:R-:W-:Y:S01]  /*3840*/  MUFU.EX2 R66, R66 ;  /* 0x0000004200427308 */ /* 0x000fe20000000800 */
[----:B------:R-:W-:Y:S01]  /*3850*/  IMAD.MOV.U32 R82, RZ, RZ, R151 ;  /* 0x000000ffff527224 */ /* 0x000fe200078e0097 */
[----:B------:R-:W1:Y:S06]  /*3860*/  SHFL.BFLY PT, R27, R26, 0x1, 0x1f ;  /* 0x0c201f001a1b7f89 */ /* 0x000e6c00000e0000 */
[----:B------:R-:W-:Y:S08]  /*3870*/  MUFU.EX2 R67, R67 ;  /* 0x0000004300437308 */ /* 0x000ff00000000800 */
[----:B------:R-:W-:Y:S08]  /*3880*/  MUFU.EX2 R70, R70 ;  /* 0x0000004600467308 */ /* 0x000ff00000000800 */
[----:B------:R-:W-:Y:S01]  /*3890*/  MUFU.EX2 R71, R71 ;  /* 0x0000004700477308 */ /* 0x000fe20000000800 */
[----:B-1----:R-:W-:Y:S01]  /*38a0*/  FMNMX.FTZ R2, R26, R27, !PT ;  /* 0x0000001b1a027209 */ /* 0x002fe20007810000 */
[----:B------:R-:W-:-:S02]  /*38b0*/  IMAD.U32 R27, RZ, RZ, UR38 ;  /* 0x00000026ff1b7e24 */ /* 0x000fc4000f8e00ff */
[----:B------:R-:W-:-:S01]  /*38c0*/  FFMA.FTZ R26, R86, UR38, -R88 ;  /* 0x00000026561a7c23 */ /* 0x000fc20008010858 */
[--C-:B------:R-:W-:Y:S01]  /*38d0*/  IMAD.MOV.U32 R88, RZ, RZ, R151.reuse ;  /* 0x000000ffff587224 */ /* 0x100fe200078e0097 */
[C---:B------:R-:W-:Y:S01]  /*38e0*/  FSETP.NEU.FTZ.AND P2, PT, R2.reuse, -INF , PT ;  /* 0xff8000000200780b */ /* 0x040fe20003f5d000 */
[----:B------:R-:W-:Y:S01]  /*38f0*/  FFMA.FTZ R27, R2, R27, -8 ;  /* 0xc1000000021b7423 */ /* 0x000fe2000001001b */
[----:B------:R-:W-:Y:S01]  /*3900*/  MUFU.EX2 R78, R78 ;  /* 0x0000004e004e7308 */ /* 0x000fe20000000800 */
[----:B------:R-:W-:-:S03]  /*3910*/  IMAD.MOV.U32 R86, RZ, RZ, R151 ;  /* 0x000000ffff567224 */ /* 0x000fc600078e0097 */
[----:B------:R-:W-:Y:S02]  /*3920*/  FSEL R35, R27, RZ, P2 ;  /* 0x000000ff1b237208 */ /* 0x000fe40001000000 */
[----:B------:R-:W-:Y:S02]  /*3930*/  PLOP3.LUT P2, PT, PT, PT, UP0, 0x80, 0x0 ;  /* 0x000000000000781c */ /* 0x000fe40003f4f008 */
        /* <DEDUP_REMOVED lines=32> */
[----:B------:R2:W3:Y:S01]  /*3b40*/  MUFU.EX2 R39, R34 ;  /* 0x0000002200277308 */ /* 0x0004e20000000800 */
[----:B-1----:R-:W-:-:S01]  /*3b50*/  FADD.FTZ R43, R30, R31 ;  /* 0x0000001f1e2b7221 */ /* 0x002fc20000010000 */
[--C-:B------:R-:W-:Y:S01]  /*3b60*/  FFMA.FTZ R80, R80, UR38, -R35.reuse ;  /* 0x0000002650507c23 */ /* 0x100fe20008010823 */
[----:B------:R-:W-:-:S01]  /*3b70*/  FFMA.FTZ R81, R81, UR38, -R35 ;  /* 0x0000002651517c23 */ /* 0x000fc20008010823 */
[--C-:B------:R-:W-:Y:S01]  /*3b80*/  FFMA.FTZ R84, R84, UR38, -R35.reuse ;  /* 0x0000002654547c23 */ /* 0x100fe20008010823 */
[----:B------:R-:W-:-:S01]  /*3b90*/  FFMA.FTZ R35, R85, UR38, -R35 ;  /* 0x0000002655237c23 */ /* 0x000fc20008010823 */
[----:B------:R-:W-:-:S02]  /*3ba0*/  IMAD.MOV.U32 R85, RZ, RZ, R151 ;  /* 0x000000ffff557224 */ /* 0x000fc400078e0097 */
[----:B------:R-:W1:Y:S01]  /*3bb0*/  MUFU.EX2 R32, R32 ;  /* 0x0000002000207308 */ /* 0x000e620000000800 */
[----:B--2---:R-:W-:-:S07]  /*3bc0*/  FADD.FTZ R34, R28, R43 ;  /* 0x0000002b1c227221 */ /* 0x004fce0000010000 */
[----:B------:R-:W0:Y:S01]  /*3bd0*/  MUFU.EX2 R33, R33 ;  /* 0x0000002100217308 */ /* 0x000e220000000800 */
[----:B---3--:R-:W-:-:S01]  /*3be0*/  FADD.FTZ R43, R39, R34 ;  /* 0x00000022272b7221 */ /* 0x008fc20000010000 */
[----:B------:R-:W-:Y:S01]  /*3bf0*/  F2FP.SATFINITE.E4M3.F32.PACK_AB_MERGE_C R28, R39, R28, RZ ;  /* 0x0000001c271c723e */ /* 0x000fe200048070ff */
[----:B------:R-:W-:-:S03]  /*3c00*/  IMAD.MOV.U32 R39, RZ, RZ, R151 ;  /* 0x000000ffff277224 */ /* 0x000fc600078e0097 */
[----:B------:R-:W-:Y:S01]  /*3c10*/  F2FP.SATFINITE.E4M3.F32.PACK_AB_MERGE_C R228, R31, R30, R28 ;  /* 0x0000001e1fe4723e */ /* 0x000fe2000480701c */
[----:B------:R-:W-:Y:S01]  /*3c20*/  IMAD.MOV.U32 R31, RZ, RZ, R151 ;  /* 0x000000ffff1f7224 */ /* 0x000fe200078e0097 */
[----:B------:R-:W2:Y:S01]  /*3c30*/  MUFU.EX2 R36, R36 ;  /* 0x0000002400247308 */ /* 0x000ea20000000800 */
[----:B-1----:R-:W-:-:S01]  /*3c40*/  FADD.FTZ R34, R32, R43 ;  /* 0x0000002b20227221 */ /* 0x002fc20000010000 */
[----:B------:R-:W-:Y:S01]  /*3c50*/  FADD.FTZ R43, R9, R42 ;  /* 0x0000002a092b7221 */ /* 0x000fe20000010000 */
[--C-:B------:R-:W-:Y:S02]  /*3c60*/  IMAD.MOV.U32 R30, RZ, RZ, R151.reuse ;  /* 0x000000ffff1e7224 */ /* 0x100fe400078e0097 */
[----:B------:R-:W-:Y:S02]  /*3c70*/  IMAD.MOV.U32 R28, RZ, RZ, R151 ;  /* 0x000000ffff1c7224 */ /* 0x000fe400078e0097 */
[----:B------:R-:W-:-:S01]  /*3c80*/  FADD.FTZ R42, R10, R43 ;  /* 0x0000002b0a2a7221 */ /* 0x000fc20000010000 */
[----:B------:R-:W1:Y:S01]  /*3c90*/  MUFU.EX2 R37, R37 ;  /* 0x0000002500257308 */ /* 0x000e620000000800 */
[----:B0-----:R-:W-:-:S02]  /*3ca0*/  FADD.FTZ R3, R33, R34 ;  /* 0x0000002221037221 */ /* 0x001fc40000010000 */
[----:B------:R-:W-:-:S04]  /*3cb0*/  FADD.FTZ R42, R13, R42 ;  /* 0x0000002a0d2a7221 */ /* 0x000fc80000010000 */
[----:B------:R-:W-:Y:S01]  /*3cc0*/  FADD.FTZ R43, R11, R42 ;  /* 0x0000002a0b2b7221 */ /* 0x000fe20000010000 */
[----:B------:R-:W0:Y:S01]  /*3cd0*/  MUFU.EX2 R40, R40 ;  /* 0x0000002800287308 */ /* 0x000e220000000800 */
[----:B--2---:R-:W-:-:S02]  /*3ce0*/  FADD.FTZ R34, R36, R3 ;  /* 0x0000000324227221 */ /* 0x004fc40000010000 */
[----:B------:R-:W-:-:S04]  /*3cf0*/  FADD.FTZ R43, R12, R43 ;  /* 0x0000002b0c2b7221 */ /* 0x000fc80000010000 */
[----:B------:R-:W-:Y:S01]  /*3d00*/  FADD.FTZ R42, R14, R43 ;  /* 0x0000002b0e2a7221 */ /* 0x000fe20000010000 */
[----:B------:R-:W2:Y:S01]  /*3d10*/  MUFU.EX2 R41, R41 ;  /* 0x0000002900297308 */ /* 0x000ea20000000800 */
[----:B-1----:R-:W-:-:S02]  /*3d20*/  FADD.FTZ R3, R37, R34 ;  /* 0x0000002225037221 */ /* 0x002fc40000010000 */
[----:B------:R-:W-:Y:S01]  /*3d30*/  FADD.FTZ R42, R21, R42 ;  /* 0x0000002a152a7221 */ /* 0x000fe20000010000 */
[----:B------:R-:W-:Y:S01]  /*3d40*/  F2FP.SATFINITE.E4M3.F32.PACK_AB_MERGE_C R36, R37, R36, RZ ;  /* 0x000000242524723e */ /* 0x000fe200048070ff */
[----:B------:R-:W-:Y:S02]  /*3d50*/  IMAD.MOV.U32 R37, RZ, RZ, R151 ;  /* 0x000000ffff257224 */ /* 0x000fe400078e0097 */
[----:B------:R-:W-:-:S01]  /*3d60*/  FADD.FTZ R43, R15, R42 ;  /* 0x0000002a0f2b7221 */ /* 0x000fc20000010000 */
[----:B------:R-:W-:Y:S01]  /*3d70*/  F2FP.SATFINITE.E4M3.F32.PACK_AB_MERGE_C R230, R33, R32, R36 ;  /* 0x0000002021e6723e */ /* 0x000fe20004807024 */
[----:B------:R-:W1:Y:S01]  /*3d80*/  MUFU.EX2 R44, R44 ;  /* 0x0000002c002c7308 */ /* 0x000e620000000800 */
[----:B0-----:R-:W-:-:S01]  /*3d90*/  FADD.FTZ R34, R40, R3 ;  /* 0x0000000328227221 */ /* 0x001fc20000010000 */
[----:B------:R-:W-:Y:S01]  /*3da0*/  FADD.FTZ R43, R20, R43 ;  /* 0x0000002b142b7221 */ /* 0x000fe20000010000 */
[----:B------:R-:W-:-:S02]  /*3db0*/  IMAD.MOV.U32 R42, RZ, RZ, R151 ;  /* 0x000000ffff2a7224 */ /* 0x000fc400078e0097 */
[----:B------:R-:W-:Y:S02]  /*3dc0*/  IMAD.MOV.U32 R36, RZ, RZ, R151 ;  /* 0x000000ffff247224 */ /* 0x000fe400078e0097 */
[----:B------:R-:W-:-:S01]  /*3dd0*/  FADD.FTZ R10, R54, R43 ;  /* 0x0000002b360a7221 */ /* 0x000fc20000010000 */
[----:B------:R-:W-:Y:S01]  /*3de0*/  F2FP.SATFINITE.E4M3.F32.PACK_AB_MERGE_C R54, R55, R54, RZ ;  /* 0x000000363736723e */ /* 0x000fe200048070ff */
[----:B------:R-:W0:Y:S01]  /*3df0*/  MUFU.EX2 R45, R45 ;  /* 0x0000002d002d7308 */ /* 0x000e220000000800 */
        /* <DEDUP_REMOVED lines=8> */
[----:B------:R-:W-:Y:S01]  /*3e80*/  FADD.FTZ R7, R29, R10 ;  /* 0x0000000a1d077221 */ /* 0x000fe20000010000 */
[----:B------:R-:W-:-:S02]  /*3e90*/  IMAD.MOV.U32 R43, RZ, RZ, R151 ;  /* 0x000000ffff2b7224 */ /* 0x000fc400078e0097 */
[--C-:B------:R-:W-:Y:S02]  /*3ea0*/  IMAD.MOV.U32 R33, RZ, RZ, R151.reuse ;  /* 0x000000ffff217224 */ /* 0x100fe400078e0097 */
[----:B------:R-:W-:Y:S01]  /*3eb0*/  IMAD.MOV.U32 R32, RZ, RZ, R151 ;  /* 0x000000ffff207224 */ /* 0x000fe200078e0097 */
[----:B------:R-:W1:Y:S01]  /*3ec0*/  MUFU.EX2 R49, R49 ;  /* 0x0000003100317308 */ /* 0x000e620000000800 */
[----:B0-----:R-:W-:-:S01]  /*3ed0*/  FADD.FTZ R3, R45, R34 ;  /* 0x000000222d037221 */ /* 0x001fc20000010000 */
[----:B------:R-:W-:Y:S01]  /*3ee0*/  F2FP.SATFINITE.E4M3.F32.PACK_AB_MERGE_C R44, R45, R44, RZ ;  /* 0x0000002c2d2c723e */ /* 0x000fe200048070ff */
[--C-:B------:R-:W-:Y:S02]  /*3ef0*/  IMAD.MOV.U32 R45, RZ, RZ, R151.reuse ;  /* 0x000000ffff2d7224 */ /* 0x100fe400078e0097 */
[--C-:B------:R-:W-:Y:S01]  /*3f00*/  IMAD.MOV.U32 R34, RZ, RZ, R151.reuse ;  /* 0x000000ffff227224 */ /* 0x100fe200078e0097 */
[----:B------:R-:W-:Y:S01]  /*3f10*/  F2FP.SATFINITE.E4M3.F32.PACK_AB_MERGE_C R224, R41, R40, R44 ;  /* 0x0000002829e0723e */ /* 0x000fe2000480702c */
[----:B------:R-:W-:Y:S01]  /*3f20*/  IMAD.MOV.U32 R44, RZ, RZ, R151 ;  /* 0x000000ffff2c7224 */ /* 0x000fe200078e0097 */
[----:B------:R-:W0:Y:S01]  /*3f30*/  MUFU.EX2 R52, R52 ;  /* 0x0000003400347308 */ /* 0x000e220000000800 */
[----:B--2---:R-:W-:-:S01]  /*3f40*/  FADD.FTZ R6, R48, R3 ;  /* 0x0000000330067221 */ /* 0x004fc20000010000 */
[----:B------:R-:W-:-:S02]  /*3f50*/  IMAD.MOV.U32 R41, RZ, RZ, R151 ;  /* 0x000000ffff297224 */ /* 0x000fc400078e0097 */
[----:B------:R-:W-:-:S04]  /*3f60*/  IMAD.MOV.U32 R40, RZ, RZ, R151 ;  /* 0x000000ffff287224 */ /* 0x000fc800078e0097 */
[----:B------:R-:W2:Y:S01]  /*3f70*/  MUFU.EX2 R53, R53 ;  /* 0x0000003500357308 */ /* 0x000ea20000000800 */
[----:B-1----:R-:W-:-:S07]  /*3f80*/  FADD.FTZ R3, R49, R6 ;  /* 0x0000000631037221 */ /* 0x002fce0000010000 */
        /* <DEDUP_REMOVED lines=11> */
[----:B------:R-:W-:-:S04]  /*4040*/  IMAD.MOV.U32 R48, RZ, RZ, R151 ;  /* 0x000000ffff307224 */ /* 0x000fc800078e0097 */
[----:B------:R-:W1:Y:S01]  /*4050*/  MUFU.EX2 R61, R61 ;  /* 0x0000003d003d7308 */ /* 0x000e620000000800 */
[----:B0-----:R-:W-:-:S01]  /*4060*/  FADD.FTZ R3, R57, R6 ;  /* 0x0000000639037221 */ /* 0x001fc20000010000 */
[----:B------:R-:W-:Y:S01]  /*4070*/  FADD.FTZ R6, R62, R7 ;  /* 0x000000073e067221 */ /* 0x000fe20000010000 */
[----:B------:R-:W-:-:S03]  /*4080*/  F2FP.SATFINITE.E4M3.F32.PACK_AB_MERGE_C R62, R63, R62, RZ ;  /* 0x0000003e3f3e723e */ /* 0x000fc600048070ff */
[----:B------:R-:W-:Y:S01]  /*4090*/  FADD.FTZ R63, R63, R6 ;  /* 0x000000063f3f7221 */ /* 0x000fe20000010000 */
[----:B------:R-:W-:Y:S01]  /*40a0*/  F2FP.SATFINITE.E4M3.F32.PACK_AB_MERGE_C R221, R29, R24, R62 ;  /* 0x000000181ddd723e */ /* 0x000fe2000480703e */
[----:B------:R-:W0:Y:S01]  /*40b0*/  MUFU.EX2 R64, R64 ;  /* 0x0000004000407308 */ /* 0x000e220000000800 */
[----:B--2---:R-:W-:-:S01]  /*40c0*/  FADD.FTZ R4, R60, R3 ;  /* 0x000000033c047221 */ /* 0x004fc20000010000 */
[----:B------:R-:W-:Y:S01]  /*40d0*/  FADD.FTZ R6, R66, R63 ;  /* 0x0000003f42067221 */ /* 0x000fe20000010000 */
[--C-:B------:R-:W-:Y:S02]  /*40e0*/  IMAD.MOV.U32 R63, RZ, RZ, R151.reuse ;  /* 0x000000ffff3f7224 */ /* 0x100fe400078e0097 */
[----:B------:R-:W-:Y:S02]  /*40f0*/  IMAD.MOV.U32 R62, RZ, RZ, R151 ;  /* 0x000000ffff3e7224 */ /* 0x000fe400078e0097 */
[----:B------:R-:W-:-:S01]  /*4100*/  FADD.FTZ R5, R67, R6 ;  /* 0x0000000643057221 */ /* 0x000fc20000010000 */
[----:B------:R-:W-:Y:S01]  /*4110*/  F2FP.SATFINITE.E4M3.F32.PACK_AB_MERGE_C R6, R71, R70, RZ ;  /* 0x000000464706723e */ /* 0x000fe200048070ff */
[----:B------:R-:W2:Y:S01]  /*4120*/  MUFU.EX2 R65, R65 ;  /* 0x0000004100417308 */ /* 0x000ea20000000800 */
[C---:B-1----:R-:W-:Y:S01]  /*4130*/  F2FP.SATFINITE.E4M3.F32.PACK_AB_MERGE_C R60, R61.reuse, R60, RZ ;  /* 0x0000003c3d3c723e */ /* 0x042fe200048070ff */
[----:B------:R-:W-:Y:S01]  /*4140*/  FADD.FTZ R61, R61, R4 ;  /* 0x000000043d3d7221 */ /* 0x000fe20000010000 */
[----:B------:R-:W-:-:S01]  /*4150*/  FADD.FTZ R70, R70, R5 ;  /* 0x0000000546467221 */ /* 0x000fc20000010000 */
[----:B------:R-:W-:Y:S01]  /*4160*/  F2FP.SATFINITE.E4M3.F32.PACK_AB_MERGE_C R223, R67, R66, R6 ;  /* 0x0000004243df723e */ /* 0x000fe20004807006 */
[----:B------:R-:W-:Y:S01]  /*4170*/  IMAD.MOV.U32 R67, RZ, RZ, R151 ;  /* 0x000000ffff437224 */ /* 0x000fe200078e0097 */
[----:B------:R-:W-:Y:S01]  /*4180*/  F2FP.SATFINITE.E4M3.F32.PACK_AB_MERGE_C R220, R57, R56, R60 ;  /* 0x0000003839dc723e */ /* 0x000fe2000480703c */
[----:B------:R-:W-:-:S01]  /*4190*/  FADD.FTZ R71, R71, R70 ;  /* 0x0000004647477221 */ /* 0x000fc20000010000 */
[----:B------:R-:W1:Y:S01]  /*41a0*/  MUFU.EX2 R68, R68 ;  /* 0x0000004400447308 */ /* 0x000e620000000800 */
[----:B0-----:R-:W-:-:S01]  /*41b0*/  FADD.FTZ R4, R64, R61 ;  /* 0x0000003d40047221 */ /* 0x001fc20000010000 */
[----:B------:R-:W-:-:S02]  /*41c0*/  IMAD.MOV.U32 R70, RZ, RZ, R151 ;  /* 0x000000ffff467224 */ /* 0x000fc400078e0097 */
[--C-:B------:R-:W-:Y:S02]  /*41d0*/  IMAD.MOV.U32 R66, RZ, RZ, R151.reuse ;  /* 0x000000ffff427224 */ /* 0x100fe400078e0097 */
[----:B------:R-:W-:Y:S02]  /*41e0*/  IMAD.MOV.U32 R61, RZ, RZ, R151 ;  /* 0x000000ffff3d7224 */ /* 0x000fe400078e0097 */
[----:B------:R-:W0:Y:S01]  /*41f0*/  MUFU.EX2 R69, R69 ;  /* 0x0000004500457308 */ /* 0x000e220000000800 */
[----:B--2---:R-:W-:-:S01]  /*4200*/  FADD.FTZ R3, R65, R4 ;  /* 0x0000000441037221 */ /* 0x004fc20000010000 */
[--C-:B------:R-:W-:Y:S02]  /*4210*/  IMAD.MOV.U32 R60, RZ, RZ, R151.reuse ;  /* 0x000000ffff3c7224 */ /* 0x100fe400078e0097 */
[--C-:B------:R-:W-:Y:S02]  /*4220*/  IMAD.MOV.U32 R57, RZ, RZ, R151.reuse ;  /* 0x000000ffff397224 */ /* 0x100fe400078e0097 */
[----:B------:R-:W-:-:S02]  /*4230*/  IMAD.MOV.U32 R56, RZ, RZ, R151 ;  /* 0x000000ffff387224 */ /* 0x000fc400078e0097 */
[----:B------:R-:W2:Y:S01]  /*4240*/  MUFU.EX2 R74, R74 ;  /* 0x0000004a004a7308 */ /* 0x000ea20000000800 */
[----:B-1----:R-:W-:-:S01]  /*4250*/  FADD.FTZ R4, R68, R3 ;  /* 0x0000000344047221 */ /* 0x002fc20000010000 */
[----:B------:R-:W-:Y:S01]  /*4260*/  F2FP.SATFINITE.E4M3.F32.PACK_AB_MERGE_C R3, R79, R78, RZ ;  /* 0x0000004e4f03723e */ /* 0x000fe200048070ff */
[--C-:B------:R-:W-:Y:S02]  /*4270*/  IMAD.MOV.U32 R29, RZ, RZ, R151.reuse ;  /* 0x000000ffff1d7224 */ /* 0x100fe400078e0097 */
[----:B------:R-:W-:-:S03]  /*4280*/  IMAD.MOV.U32 R24, RZ, RZ, R151 ;  /* 0x000000ffff187224 */ /* 0x000fc600078e0097 */
[----:B------:R-:W1:Y:S01]  /*4290*/  MUFU.EX2 R72, R72 ;  /* 0x0000004800487308 */ /* 0x000e620000000800 */
[C---:B0-----:R-:W-:Y:S01]  /*42a0*/  F2FP.SATFINITE.E4M3.F32.PACK_AB_MERGE_C R68, R69.reuse, R68, RZ ;  /* 0x000000444544723e */ /* 0x041fe200048070ff */
[----:B------:R-:W-:-:S03]  /*42b0*/  FADD.FTZ R69, R69, R4 ;  /* 0x0000000445457221 */ /* 0x000fc60000010000 */
        /* <DEDUP_REMOVED lines=9> */
[----:B------:R-:W-:-:S06]  /*4350*/  IMAD.MOV.U32 R69, RZ, RZ, R151 ;  /* 0x000000ffff457224 */ /* 0x000fcc00078e0097 */
[----:B------:R-:W1:Y:S01]  /*4360*/  MUFU.EX2 R76, R76 ;  /* 0x0000004c004c7308 */ /* 0x000e620000000800 */
[C---:B0-----:R-:W-:Y:S01]  /*4370*/  F2FP.SATFINITE.E4M3.F32.PACK_AB_MERGE_C R217, R75.reuse, R74, R3 ;  /* 0x0000004a4bd9723e */ /* 0x041fe20004807003 */
[----:B------:R-:W-:Y:S01]  /*4380*/  FADD.FTZ R75, R75, R6 ;  /* 0x000000064b4b7221 */ /* 0x000fe20000010000 */
[----:B------:R-:W-:-:S03]  /*4390*/  IMAD.MOV.U32 R74, RZ, RZ, R151 ;  /* 0x000000ffff4a7224 */ /* 0x000fc600078e0097 */
[----:B------:R-:W-:Y:S01]  /*43a0*/  FADD.FTZ R78, R78, R75 ;  /* 0x0000004b4e4e7221 */ /* 0x000fe20000010000 */
[----:B------:R-:W-:Y:S01]  /*43b0*/  IMAD.MOV.U32 R75, RZ, RZ, R151 ;  /* 0x000000ffff4b7224 */ /* 0x000fe200078e0097 */
[----:B------:R-:W0:Y:S01]  /*43c0*/  MUFU.EX2 R77, R77 ;  /* 0x0000004d004d7308 */ /* 0x000e220000000800 */
[----:B--2---:R-:W-:-:S01]  /*43d0*/  FADD.FTZ R3, R73, R4 ;  /* 0x0000000449037221 */ /* 0x004fc20000010000 */
[----:B------:R-:W-:Y:S01]  /*43e0*/  FADD.FTZ R78, R79, R78 ;  /* 0x0000004e4f4e7221 */ /* 0x000fe20000010000 */
[----:B------:R-:W-:-:S05]  /*43f0*/  IMAD.MOV.U32 R79, RZ, RZ, R151 ;  /* 0x000000ffff4f7224 */ /* 0x000fca00078e0097 */
[----:B------:R-:W-:Y:S01]  /*4400*/  MUFU.EX2 R26, R26 ;  /* 0x0000001a001a7308 */ /* 0x000fe20000000800 */
[----:B-1----:R-:W-:-:S07]  /*4410*/  FADD.FTZ R4, R76, R3 ;  /* 0x000000034c047221 */ /* 0x002fce0000010000 */
[----:B------:R1:W2:Y:S01]  /*4420*/  MUFU.EX2 R27, R87 ;  /* 0x00000057001b7308 */ /* 0x0002a20000000800 */
[C---:B0-----:R-:W-:Y:S01]  /*4430*/  F2FP.SATFINITE.E4M3.F32.PACK_AB_MERGE_C R76, R77.reuse, R76, RZ ;  /* 0x0000004c4d4c723e */ /* 0x041fe200048070ff */
[----:B------:R-:W-:-:S03]  /*4440*/  FADD.FTZ R77, R77, R4 ;  /* 0x000000044d4d7221 */ /* 0x000fc60000010000 */
[----:B------:R-:W-:Y:S01]  /*4450*/  F2FP.SATFINITE.E4M3.F32.PACK_AB_MERGE_C R216, R73, R72, R76 ;  /* 0x0000004849d8723e */ /* 0x000fe2000480704c */
[--C-:B------:R-:W-:Y:S02]  /*4460*/  IMAD.MOV.U32 R76, RZ, RZ, R151.reuse ;  /* 0x000000ffff4c7224 */ /* 0x100fe400078e0097 */
[----:B------:R-:W0:Y:S01]  /*4470*/  MUFU.EX2 R25, R25 ;  /* 0x0000001900197308 */ /* 0x000e220000000800 */
[--C-:B-1----:R-:W-:Y:S02]  /*4480*/  IMAD.MOV.U32 R87, RZ, RZ, R151.reuse ;  /* 0x000000ffff577224 */ /* 0x102fe400078e0097 */
[--C-:B------:R-:W-:Y:S02]  /*4490*/  IMAD.MOV.U32 R73, RZ, RZ, R151.reuse ;  /* 0x000000ffff497224 */ /* 0x100fe400078e0097 */
[----:B------:R-:W-:-:S03]  /*44a0*/  IMAD.MOV.U32 R72, RZ, RZ, R151 ;  /* 0x000000ffff487224 */ /* 0x000fc600078e0097 */
[----:B------:R-:W1:Y:S01]  /*44b0*/  MUFU.EX2 R80, R80 ;  /* 0x0000005000507308 */ /* 0x000e620000000800 */
[----:B--2---:R-:W-:-:S07]  /*44c0*/  F2FP.SATFINITE.E4M3.F32.PACK_AB_MERGE_C R5, R27, R26, RZ ;  /* 0x0000001a1b05723e */ /* 0x004fce00048070ff */
[----:B------:R2:W3:Y:S01]  /*44d0*/  MUFU.EX2 R38, R83 ;  /* 0x0000005300267308 */ /* 0x0004e20000000800 */
[----:B0-----:R-:W-:-:S01]  /*44e0*/  FADD.FTZ R3, R25, R78 ;  /* 0x0000004e19037221 */ /* 0x001fc20000010000 */
[----:B------:R-:W-:-:S06]  /*44f0*/  IMAD.MOV.U32 R78, RZ, RZ, R151 ;  /* 0x000000ffff4e7224 */ /* 0x000fcc00078e0097 */
[----:B------:R-:W0:Y:S01]  /*4500*/  MUFU.EX2 R81, R81 ;  /* 0x0000005100517308 */ /* 0x000e220000000800 */
[----:B-1----:R-:W-:-:S01]  /*4510*/  FADD.FTZ R4, R80, R77 ;  /* 0x0000004d50047221 */ /* 0x002fc20000010000 */
[--C-:B--2---:R-:W-:Y:S02]  /*4520*/  IMAD.MOV.U32 R83, RZ, RZ, R151.reuse ;  /* 0x000000ffff537224 */ /* 0x104fe400078e0097 */
[----:B------:R-:W-:-:S04]  /*4530*/  IMAD.MOV.U32 R77, RZ, RZ, R151 ;  /* 0x000000ffff4d7224 */ /* 0x000fc800078e0097 */
[----:B------:R-:W1:Y:S01]  /*4540*/  MUFU.EX2 R84, R84 ;  /* 0x0000005400547308 */ /* 0x000e620000000800 */
[C---:B---3--:R-:W-:Y:S01]  /*4550*/  F2FP.SATFINITE.E4M3.F32.PACK_AB_MERGE_C R219, R38.reuse, R25, R5 ;  /* 0x0000001926db723e */ /* 0x048fe20004807005 */
        /* <DEDUP_REMOVED lines=12> */
[--C-:B------:R-:W-:Y:S02]  /*4620*/  IMAD.MOV.U32 R84, RZ, RZ, R151.reuse ;  /* 0x000000ffff547224 */ /* 0x100fe400078e0097 */
        /* <DEDUP_REMOVED lines=72> */
[----:B------:R-:W-:-:S05]  /*4ab0*/  UMOV UR58, UR56 ;  /* 0x00000038003a7c82 */ /* 0x000fca0008000000 */
.L_x_2019:
[----:B------:R-:W-:Y:S01]  /*4ac0*/  ISETP.NE.AND P3, PT, RZ, UR44, PT ;  /* 0x0000002cff007c0c */ /* 0x000fe2000bf65270 */
[----:B------:R-:W-:-:S04]  /*4ad0*/  UISETP.NE.AND UP0, UPT, UR58, 0x1, UPT ;  /* 0x000000013a00788c */ /* 0x000fc8000bf05270 */
[----:B------:R-:W-:-:S04]  /*4ae0*/  USEL UR46, URZ, 0x1, UP0 ;  /* 0x000000013f2e7887 */ /* 0x000fc80008000000 */
[----:B------:R-:W-:-:S04]  /*4af0*/  ULOP3.LUT UR46, UR59, UR46, URZ, 0x3c, !UPT ;  /* 0x0000002e3b2e7292 */ /* 0x000fc8000f8e3c3f */
[----:B------:R-:W-:Y:S08]  /*4b00*/  @P3 BRA `(.L_x_2010) ;  /* 0x0000000000383947 */ /* 0x000ff00003800000 */
[----:B------:R-:W-:Y:S05]  /*4b10*/  @!P0 BRA `(.L_x_2011) ;  /* 0x0000000000048947 */ /* 0x000fea0003800000 */
[----:B------:R-:W-:Y:S01]  /*4b20*/  BPT.TRAP 0x1 ;  /* 0x000000040000795c */ /* 0x000fe20000300000 */
.L_x_2011:
        /* <DEDUP_REMOVED lines=9> */
.L_x_2012:
[----:B-1----:R-:W-:Y:S05]  /*4bc0*/  @P2 BRA `(.L_x_2010) ;  /* 0x0000000000082947 */ /* 0x002fea0003800000 */
[----:B------:R-:W1:Y:S02]  /*4bd0*/  SYNCS.PHASECHK.TRANS64.TRYWAIT P2, [UR6+0x38830], R0 ;  /* 0x03883000ff0075a7 */ /* 0x000e640008040146 */
[----:B-1----:R-:W-:Y:S05]  /*4be0*/  @!P2 BRA `(.L_x_2013) ;  /* 0x000000e8006ca947 */ /* 0x002fea0003800000 */
.L_x_2010:
        /* <DEDUP_REMOVED lines=48> */
.L_x_2015:
[----:B------:R-:W-:Y:S01]  /*4ef0*/  ULEA UR6, UR58, UR41, 0x3 ;  /* 0x000000293a067291 */ /* 0x000fe2000f8e183f */
[----:B------:R-:W-:-:S05]  /*4f00*/  IMAD.U32 R0, RZ, RZ, UR59 ;  /* 0x0000003bff007e24 */ /* 0x000fca000f8e00ff */
[----:B------:R-:W-:-:S04]  /*4f10*/  SHF.L.U32 R0, R0, 0x1f, RZ ;  /* 0x0000001f00007819 */ /* 0x000fc800000006ff */
[----:B------:R0:W1:Y:S01]  /*4f20*/  SYNCS.PHASECHK.TRANS64.TRYWAIT P2, [UR6+0x38850], R0 ;  /* 0x03885000ff0075a7 */ /* 0x0000620008040146 */
[----:B------:R-:W-:Y:S05]  /*4f30*/  @!P0 BRA `(.L_x_2016) ;  /* 0x0000000000048947 */ /* 0x000fea0003800000 */
[----:B------:R-:W-:Y:S01]  /*4f40*/  BPT.TRAP 0x1 ;  /* 0x000000040000795c */ /* 0x000fe20000300000 */
.L_x_2016:
[----:B-1----:R-:W-:Y:S05]  /*4f50*/  @P2 BRA `(.L_x_2014) ;  /* 0x0000000000082947 */ /* 0x002fea0003800000 */
[----:B------:R-:W1:Y:S02]  /*4f60*/  SYNCS.PHASECHK.TRANS64.TRYWAIT P2, [UR6+0x38850], R0 ;  /* 0x03885000ff0075a7 */ /* 0x000e640008040146 */
[----:B-1----:R-:W-:Y:S05]  /*4f70*/  @!P2 BRA `(.L_x_2017) ;  /* 0x000000e400a0a947 */ /* 0x002fea0003800000 */
.L_x_2014:
[----:B------:R-:W-:Y:S01]  /*4f80*/  UIADD3 UR6, UR41, 0x400, URZ ;  /* 0x0000040029067890 */ /* 0x000fe2000fffe03f */
[----:B------:R-:W-:Y:S01]  /*4f90*/  WARPGROUP.ARRIVE ;  /* 0x00000000000079c5 */ /* 0x000fe20000000000 */
[----:B------:R-:W-:Y:S01]  /*4fa0*/  UMOV UR7, 0x40000040 ;  /* 0x4000004000077882 */ /* 0x000fe20000000000 */
[----:B01----:R-:W-:Y:S01]  /*4fb0*/  IMAD.MOV.U32 R0, RZ, RZ, -0x2 ;  /* 0xfffffffeff007424 */ /* 0x003fe200078e00ff */
[----:B------:R-:W-:-:S04]  /*4fc0*/  USHF.R.U32.HI UR6, URZ, 0x4, UR6 ;  /* 0x000000043f067899 */ /* 0x000fc80008011606 */
[----:B------:R-:W-:-:S04]  /*4fd0*/  ULOP3.LUT UR6, UR6, 0x3fff, URZ, 0xc0, !UPT ;  /* 0x00003fff06067892 */ /* 0x000fc8000f8ec03f */
[----:B------:R-:W-:-:S04]  /*4fe0*/  ULOP3.LUT UR6, UR6, 0x10000, URZ, 0xfc, !UPT ;  /* 0x0001000006067892 */ /* 0x000fc8000f8efc3f */
[----:B------:R-:W-:-:S07]  /*4ff0*/  ULEA UR10, UR58, UR6, 0xb ;  /* 0x000000063a0a7291 */ /* 0x000fce000f8e583f */
[----:B------:R-:W-:Y:S02]  /*5000*/  UMOV UR6, UR10 ;  /* 0x0000000a00067c82 */ /* 0x000fe40008000000 */
[----:B------:R-:W-:Y:S01]  /*5010*/  QGMMA.64x256x32.F32.E4M3.E4M3 R24, R228, gdesc[UR4], R24, gsb0 ;  /* 0x03e00004e4187df3 */ /* 0x000fe20008000818 */
[----:B------:R-:W-:Y:S01]  /*5020*/  UMOV UR6, 0xffffff80 ;  /* 0xffffff8000067882 */ /* 0x000fe20000000000 */
[----:B------:R-:W-:Y:S01]  /*5030*/  UMOV UR7, 0x40000040 ;  /* 0x4000004000077882 */ /* 0x000fe20000000000 */
[----:B------:R-:W-:-:S04]  /*5040*/  UIMAD UR6, UR57, UR6, 0x1 ;  /* 0x00000001390674a4 */ /* 0x000fc8000f8e0206 */
[----:B------:R-:W-:-:S04]  /*5050*/  ULEA UR6, UR54, UR6, 0x7 ;  /* 0x0000000636067291 */ /* 0x000fc8000f8e383f */
[----:B------:R-:W-:-:S06]  /*5060*/  UIADD3 UR6, -UR53, UR6, UR52 ;  /* 0x0000000635067290 */ /* 0x000fcc000fffe134 */
[----:B------:R-:W-:Y:S01]  /*5070*/  IMAD R7, R17, R0, UR6 ;  /* 0x0000000611077e24 */ /* 0x000fe2000f8e0200 */
        /* <DEDUP_REMOVED lines=102> */
[----:B------:R-:W0:Y:S01]  /*56e0*/  SHFL.BFLY PT, R7, R10, 0x2, 0x1f ;  /* 0x0c401f000a077f89 */ /* 0x000e2200000e0000 */
        /* <DEDUP_REMOVED lines=12> */
[----:B0-----:R-:W-:Y:S01]  /*57b0*/  FMNMX.FTZ R11, R10, R7, !PT ;  /* 0x000000070a0b7209 */ /* 0x001fe20007810000 */
[----:B------:R-:W-:Y:S01]  /*57c0*/  IMAD.U32 R7, RZ, RZ, UR38 ;  /* 0x00000026ff077e24 */ /* 0x000fe2000f8e00ff */
[----:B------:R-:W-:Y:S02]  /*57d0*/  ISETP.GT.AND P3, PT, R0, 0x18, PT ;  /* 0x000000180000780c */ /* 0x000fe40003f64270 */
[----:B------:R-:W-:Y:S01]  /*57e0*/  FSEL R163, R163, -INF , P4 ;  /* 0xff800000a3a37808 */ /* 0x000fe20002000000 */
[----:B------:R-:W0:Y:S01]  /*57f0*/  SHFL.BFLY PT, R2, R11, 0x1, 0x1f ;  /* 0x0c201f000b027f89 */ /* 0x000e2200000e0000 */
[----:B------:R-:W-:-:S02]  /*5800*/  FMNMX.FTZ R20, R162, R21, !PT ;  /* 0x00000015a2147209 */ /* 0x000fc40007810000 */
[----:B------:R-:W-:Y:S02]  /*5810*/  ISETP.GT.AND P4, PT, R0, 0x19, PT ;  /* 0x000000190000780c */ /* 0x000fe40003f84270 */
[----:B------:R-:W-:Y:S02]  /*5820*/  FSEL R166, R166, -INF , P3 ;  /* 0xff800000a6a67808 */ /* 0x000fe40001800000 */
[----:B------:R-:W-:Y:S02]  /*5830*/  FMNMX.FTZ R21, R163, R20, !PT ;  /* 0x00000014a3157209 */ /* 0x000fe40007810000 */
[C---:B------:R-:W-:Y:S02]  /*5840*/  ISETP.GT.AND P3, PT, R0.reuse, 0x20, PT ;  /* 0x000000200000780c */ /* 0x040fe40003f64270 */
[----:B------:R-:W-:Y:S02]  /*5850*/  FSEL R167, R167, -INF , P4 ;  /* 0xff800000a7a77808 */ /* 0x000fe40002000000 */
[----:B------:R-:W-:-:S02]  /*5860*/  ISETP.GT.AND P4, PT, R0, 0x21, PT ;  /* 0x000000210000780c */ /* 0x000fc40003f84270 */
[----:B------:R-:W-:Y:S01]  /*5870*/  FSEL R170, R170, -INF , P3 ;  /* 0xff800000aaaa7808 */ /* 0x000fe20001800000 */
[----:B------:R-:W-:Y:S02]  /*5880*/  WARPGROUP.DEPBAR.LE gsb0, 0x0 ;  /* 0x00008000000079c5 */ /* 0x000fe40000010000 */
[----:B------:R-:W-:Y:S01]  /*5890*/  WARPGROUP.ARRIVE ;  /* 0x00000000000079c5 */ /* 0x000fe20000000000 */
[C---:B------:R-:W-:Y:S02]  /*58a0*/  ISETP.GT.AND P3, PT, R0.reuse, 0x28, PT ;  /* 0x000000280000780c */ /* 0x040fe40003f64270 */
[----:B------:R-:W-:Y:S02]  /*58b0*/  FSEL R171, R171, -INF , P4 ;  /* 0xff800000abab7808 */ /* 0x000fe40002000000 */
[----:B0-----:R-:W-:Y:S01]  /*58c0*/  FMNMX.FTZ R2, R11, R2, !PT ;  /* 0x000000020b027209 */ /* 0x001fe20007810000 */
[----:B------:R-:W-:Y:S01]  /*58d0*/  QGMMA.64x256x32.F32.E4M3.E4M3 R24, R224, gdesc[UR4], R24, gsb0 ;  /* 0x03e00004e0187df3 */ /* 0x000fe20008000818 */
[----:B------:R-:W-:Y:S01]  /*58e0*/  UIADD3 UR6, UR10, 0x4, URZ ;  /* 0x000000040a067890 */ /* 0x000fe2000fffe03f */
[----:B------:R-:W-:Y:S01]  /*58f0*/  ISETP.GT.AND P4, PT, R0, 0x29, PT ;  /* 0x000000290000780c */ /* 0x000fe20003f84270 */
[----:B------:R-:W-:Y:S01]  /*5900*/  UMOV UR7, 0x40000040 ;  /* 0x4000004000077882 */ /* 0x000fe20000000000 */
[----:B------:R-:W-:-:S01]  /*5910*/  FFMA.FTZ R7, R2, R7, -8 ;  /* 0xc100000002077423 */ /* 0x000fc20000010007 */
[----:B------:R-:W-:-:S02]  /*5920*/  FSETP.NEU.FTZ.AND P2, PT, R2, -INF , PT ;  /* 0xff8000000200780b */ /* 0x000fc40003f5d000 */
[----:B------:R-:W-:Y:S02]  /*5930*/  FSEL R174, R174, -INF , P3 ;  /* 0xff800000aeae7808 */ /* 0x000fe40001800000 */
[----:B------:R-:W-:Y:S02]  /*5940*/  FSEL R7, R7, RZ, P2 ;  /* 0x000000ff07077208 */ /* 0x000fe40001000000 */
[----:B------:R-:W-:Y:S02]  /*5950*/  ISETP.GT.AND P3, PT, R0, 0x30, PT ;  /* 0x000000300000780c */ /* 0x000fe40003f64270 */
[----:B------:R-:W-:Y:S01]  /*5960*/  FSEL R175, R175, -INF , P4 ;  /* 0xff800000afaf7808 */ /* 0x000fe20002000000 */
[----:B------:R-:W-:-:S01]  /*5970*/  FFMA.FTZ R9, R152, UR38, -R7 ;  /* 0x0000002698097c23 */ /* 0x000fc20008010807 */
[--C-:B------:R-:W-:Y:S01]  /*5980*/  FFMA.FTZ R153, R153, UR38, -R7.reuse ;  /* 0x0000002699997c23 */ /* 0x100fe20008010807 */
[----:B------:R-:W-:Y:S01]  /*5990*/  FMNMX.FTZ R152, R166, R21, !PT ;  /* 0x00000015a6987209 */ /* 0x000fe20007810000 */
[--C-:B------:R-:W-:Y:S01]  /*59a0*/  FFMA.FTZ R12, R157, UR38, -R7.reuse ;  /* 0x000000269d0c7c23 */ /* 0x100fe20008010807 */
[----:B------:R-:W-:Y:S01]  /*59b0*/  ISETP.GT.AND P4, PT, R0, 0x31, PT ;  /* 0x000000310000780c */ /* 0x000fe20003f84270 */
[----:B------:R0:W-:Y:S01]  /*59c0*/  MUFU.EX2 R10, R153 ;  /* 0x00000099000a7308 */ /* 0x0001e20000000800 */
[----:B------:R-:W-:Y:S01]  /*59d0*/  FSEL R178, R178, -INF , P3 ;  /* 0xff800000b2b27808 */ /* 0x000fe20001800000 */
[--C-:B------:R-:W-:Y:S01]  /*59e0*/  FFMA.FTZ R11, R156, UR38, -R7.reuse ;  /* 0x000000269c0b7c23 */ /* 0x100fe20008010807 */
[----:B------:R-:W-:Y:S01]  /*59f0*/  ISETP.GT.AND P3, PT, R0, 0x38, PT ;  /* 0x000000380000780c */ /* 0x000fe20003f64270 */
[--C-:B------:R-:W-:Y:S01]  /*5a00*/  FFMA.FTZ R15, R161, UR38, -R7.reuse ;  /* 0x00000026a10f7c23 */ /* 0x100fe20008010807 */
[----:B------:R-:W-:Y:S01]  /*5a10*/  FSEL R179, R179, -INF , P4 ;  /* 0xff800000b3b37808 */ /* 0x000fe20002000000 */
[--C-:B------:R-:W-:Y:S01]  /*5a20*/  FFMA.FTZ R160, R160, UR38, -R7.reuse ;  /* 0x00000026a0a07c23 */ /* 0x100fe20008010807 */
[----:B------:R-:W-:Y:S01]  /*5a30*/  ISETP.GT.AND P4, PT, R0, 0x39, PT ;  /* 0x000000390000780c */ /* 0x000fe20003f84270 */
[--C-:B------:R-:W-:Y:S01]  /*5a40*/  FFMA.FTZ R21, R165, UR38, -R7.reuse ;  /* 0x00000026a5157c23 */ /* 0x100fe20008010807 */
[----:B0-----:R-:W-:Y:S01]  /*5a50*/  FMNMX.FTZ R153, R167, R152, !PT ;  /* 0x00000098a7997209 */ /* 0x001fe20007810000 */
[----:B------:R-:W-:Y:S01]  /*5a60*/  MUFU.EX2 R14, R160 ;  /* 0x000000a0000e7308 */ /* 0x000fe20000000800 */
[----:B------:R-:W-:Y:S01]  /*5a70*/  FSEL R182, R182, -INF , P3 ;  /* 0xff800000b6b67808 */ /* 0x000fe20001800000 */
[--C-:B------:R-:W-:Y:S01]  /*5a80*/  FFMA.FTZ R164, R164, UR38, -R7.reuse ;  /* 0x00000026a4a47c23 */ /* 0x100fe20008010807 */
[----:B------:R-:W-:Y:S01]  /*5a90*/  FMNMX.FTZ R152, R170, R153, !PT ;  /* 0x00000099aa987209 */ /* 0x000fe20007810000 */
[--C-:B------:R-:W-:Y:S01]  /*5aa0*/  FFMA.FTZ R168, R168, UR38, -R7.reuse ;  /* 0x00000026a8a87c23 */ /* 0x100fe20008010807 */
[----:B------:R-:W-:Y:S01]  /*5ab0*/  ISETP.GT.AND P3, PT, R0, 0x40, PT ;  /* 0x000000400000780c */ /* 0x000fe20003f64270 */
[--C-:B------:R-:W-:Y:S01]  /*5ac0*/  FFMA.FTZ R172, R172, UR38, -R7.reuse ;  /* 0x00000026acac7c23 */ /* 0x100fe20008010807 */
[----:B------:R-:W-:Y:S01]  /*5ad0*/  FMNMX.FTZ R153, R171, R152, !PT ;  /* 0x00000098ab997209 */ /* 0x000fe20007810000 */
        /* <DEDUP_REMOVED lines=14> */
[----:B------:R-:W-:Y:S01]  /*5bc0*/  FFMA.FTZ R212, R212, UR38, -R7 ;  /* 0x00000026d4d47c23 */ /* 0x000fe20008010807 */
[----:B------:R-:W-:Y:S01]  /*5bd0*/  FMNMX.FTZ R157, R179, R154, !PT ;  /* 0x0000009ab39d7209 */ /* 0x000fe20007810000 */
[----:B------:R-:W-:Y:S01]  /*5be0*/  MUFU.EX2 R9, R9 ;  /* 0x0000000900097308 */ /* 0x000fe20000000800 */
[----:B------:R-:W-:-:S02]  /*5bf0*/  FSEL R187, R187, -INF , P4 ;  /* 0xff800000bbbb7808 */ /* 0x000fc40002000000 */
[----:B------:R-:W-:Y:S01]  /*5c00*/  FMNMX.FTZ R156, R182, R157, !PT ;  /* 0x0000009db69c7209 */ /* 0x000fe20007810000 */
[----:B------:R-:W-:-:S01]  /*5c10*/  FFMA.FTZ R157, R173, UR38, -R7 ;  /* 0x00000026ad9d7c23 */ /* 0x000fc20008010807 */
[----:B------:R-:W-:Y:S02]  /*5c20*/  ISETP.GT.AND P4, PT, R0, 0x49, PT ;  /* 0x000000490000780c */ /* 0x000fe40003f84270 */
[----:B------:R-:W-:Y:S01]  /*5c30*/  FMNMX.FTZ R161, R183, R156, !PT ;  /* 0x0000009cb7a17209 */ /* 0x000fe20007810000 */
[----:B------:R0:W-:Y:S01]  /*5c40*/  MUFU.EX2 R154, R172 ;  /* 0x000000ac009a7308 */ /* 0x0001e20000000800 */
[----:B------:R-:W-:Y:S02]  /*5c50*/  FSEL R190, R190, -INF , P3 ;  /* 0xff800000bebe7808 */ /* 0x000fe40001800000 */
[----:B------:R-:W-:Y:S02]  /*5c60*/  FMNMX.FTZ R156, R186, R161, !PT ;  /* 0x000000a1ba9c7209 */ /* 0x000fe40007810000 */
[----:B------:R-:W-:-:S02]  /*5c70*/  ISETP.GT.AND P3, PT, R0, 0x50, PT ;  /* 0x000000500000780c */ /* 0x000fc40003f64270 */
[----:B------:R-:W-:Y:S01]  /*5c80*/  FMNMX.FTZ R161, R187, R156, !PT ;  /* 0x0000009cbba17209 */ /* 0x000fe20007810000 */
[----:B------:R-:W-:Y:S01]  /*5c90*/  MUFU.EX2 R11, R11 ;  /* 0x0000000b000b7308 */ /* 0x000fe20000000800 */
[----:B------:R-:W-:Y:S01]  /*5ca0*/  FSEL R191, R191, -INF , P4 ;  /* 0xff800000bfbf7808 */ /* 0x000fe20002000000 */
[--C-:B0-----:R-:W-:Y:S01]  /*5cb0*/  FFMA.FTZ R172, R192, UR38, -R7.reuse ;  /* 0x00000026c0ac7c23 */ /* 0x101fe20008010807 */
[----:B------:R-:W-:Y:S01]  /*5cc0*/  FMNMX.FTZ R160, R190, R161, !PT ;  /* 0x000000a1bea07209 */ /* 0x000fe20007810000 */
[--C-:B------:R-:W-:Y:S01]  /*5cd0*/  FFMA.FTZ R161, R177, UR38, -R7.reuse ;  /* 0x00000026b1a17c23 */ /* 0x100fe20008010807 */
[----:B------:R-:W-:Y:S01]  /*5ce0*/  ISETP.GT.AND P4, PT, R0, 0x51, PT ;  /* 0x000000510000780c */ /* 0x000fe20003f84270 */
[--C-:B------:R-:W-:Y:S01]  /*5cf0*/  FFMA.FTZ R177, R193, UR38, -R7.reuse ;  /* 0x00000026c1b17c23 */ /* 0x100fe20008010807 */
[----:B------:R-:W-:Y:S01]  /*5d00*/  FSEL R194, R194, -INF , P3 ;  /* 0xff800000c2c27808 */ /* 0x000fe20001800000 */
[----:B------:R0:W-:Y:S01]  /*5d10*/  MUFU.EX2 R156, R176 ;  /* 0x000000b0009c7308 */ /* 0x0001e20000000800 */
[----:B------:R-:W-:Y:S01]  /*5d20*/  FMNMX.FTZ R165, R191, R160, !PT ;  /* 0x000000a0bfa57209 */ /* 0x000fe20007810000 */
[----:B------:R-:W-:Y:S01]  /*5d30*/  FFMA.FTZ R193, R209, UR38, -R7 ;  /* 0x00000026d1c17c23 */ /* 0x000fe20008010807 */
[----:B------:R-:W-:-:S02]  /*5d40*/  ISETP.GT.AND P3, PT, R0, 0x58, PT ;  /* 0x000000580000780c */ /* 0x000fc40003f64270 */
[----:B------:R-:W-:Y:S02]  /*5d50*/  FSEL R195, R195, -INF , P4 ;  /* 0xff800000c3c37808 */ /* 0x000fe40002000000 */
[----:B------:R-:W-:Y:S01]  /*5d60*/  FMNMX.FTZ R160, R194, R165, !PT ;  /* 0x000000a5c2a07209 */ /* 0x000fe20007810000 */
[----:B------:R-:W-:Y:S01]  /*5d70*/  MUFU.EX2 R12, R12 ;  /* 0x0000000c000c7308 */ /* 0x000fe20000000800 */
[----:B------:R-:W-:Y:S01]  /*5d80*/  ISETP.GT.AND P4, PT, R0, 0x59, PT ;  /* 0x000000590000780c */ /* 0x000fe20003f84270 */
[----:B0-----:R-:W-:Y:S01]  /*5d90*/  FFMA.FTZ R176, R196, UR38, -R7 ;  /* 0x00000026c4b07c23 */ /* 0x001fe20008010807 */
[----:B------:R-:W-:Y:S02]  /*5da0*/  FSEL R198, R198, -INF , P3 ;  /* 0xff800000c6c67808 */ /* 0x000fe40001800000 */
[----:B------:R-:W-:Y:S02]  /*5db0*/  FMNMX.FTZ R165, R195, R160, !PT ;  /* 0x000000a0c3a57209 */ /* 0x000fe40007810000 */
[----:B------:R-:W-:Y:S01]  /*5dc0*/  ISETP.GT.AND P3, PT, R0, 0x60, PT ;  /* 0x000000600000780c */ /* 0x000fe20003f64270 */
[----:B------:R0:W-:Y:S01]  /*5dd0*/  MUFU.EX2 R160, R180 ;  /* 0x000000b400a07308 */ /* 0x0001e20000000800 */
[----:B------:R-:W-:-:S02]  /*5de0*/  FSEL R199, R199, -INF , P4 ;  /* 0xff800000c7c77808 */ /* 0x000fc40002000000 */
[----:B------:R-:W-:Y:S01]  /*5df0*/  FMNMX.FTZ R164, R198, R165, !PT ;  /* 0x000000a5c6a47209 */ /* 0x000fe20007810000 */
[----:B------:R-:W-:-:S01]  /*5e00*/  FFMA.FTZ R165, R181, UR38, -R7 ;  /* 0x00000026b5a57c23 */ /* 0x000fc20008010807 */
[----:B------:R-:W-:Y:S01]  /*5e10*/  ISETP.GT.AND P4, PT, R0, 0x61, PT ;  /* 0x000000610000780c */ /* 0x000fe20003f84270 */
[----:B------:R-:W-:-:S01]  /*5e20*/  FFMA.FTZ R181, R197, UR38, -R7 ;  /* 0x00000026c5b57c23 */ /* 0x000fc20008010807 */
[----:B------:R-:W-:Y:S01]  /*5e30*/  FSEL R202, R202, -INF , P3 ;  /* 0xff800000caca7808 */ /* 0x000fe20001800000 */
[----:B------:R-:W-:Y:S01]  /*5e40*/  MUFU.EX2 R15, R15 ;  /* 0x0000000f000f7308 */ /* 0x000fe20000000800 */
[----:B------:R-:W-:Y:S01]  /*5e50*/  FMNMX.FTZ R169, R199, R164, !PT ;  /* 0x000000a4c7a97209 */ /* 0x000fe20007810000 */
[----:B0-----:R-:W-:Y:S01]  /*5e60*/  FFMA.FTZ R180, R200, UR38, -R7 ;  /* 0x00000026c8b47c23 */ /* 0x001fe20008010807 */
[----:B------:R-:W-:Y:S02]  /*5e70*/  ISETP.GT.AND P3, PT, R0, 0x68, PT ;  /* 0x000000680000780c */ /* 0x000fe40003f64270 */
[----:B------:R-:W-:-:S02]  /*5e80*/  FSEL R203, R203, -INF , P4 ;  /* 0xff800000cbcb7808 */ /* 0x000fc40002000000 */
[----:B------:R-:W-:Y:S01]  /*5e90*/  FMNMX.FTZ R164, R202, R169, !PT ;  /* 0x000000a9caa47209 */ /* 0x000fe20007810000 */
[----:B------:R-:W-:Y:S01]  /*5ea0*/  MUFU.EX2 R21, R21 ;  /* 0x0000001500157308 */ /* 0x000fe20000000800 */
[----:B------:R-:W-:Y:S02]  /*5eb0*/  ISETP.GT.AND P4, PT, R0, 0x69, PT ;  /* 0x000000690000780c */ /* 0x000fe40003f84270 */
[----:B------:R-:W-:Y:S02]  /*5ec0*/  FSEL R206, R206, -INF , P3 ;  /* 0xff800000cece7808 */ /* 0x000fe40001800000 */
[----:B------:R-:W-:Y:S02]  /*5ed0*/  FMNMX.FTZ R169, R203, R164, !PT ;  /* 0x000000a4cba97209 */ /* 0x000fe40007810000 */
[----:B------:R-:W-:Y:S01]  /*5ee0*/  ISETP.GT.AND P3, PT, R0, 0x70, PT ;  /* 0x000000700000780c */ /* 0x000fe20003f64270 */
[----:B------:R0:W-:Y:S01]  /*5ef0*/  MUFU.EX2 R164, R184 ;  /* 0x000000b800a47308 */ /* 0x0001e20000000800 */
[----:B------:R-:W-:-:S02]  /*5f00*/  FSEL R207, R207, -INF , P4 ;  /* 0xff800000cfcf7808 */ /* 0x000fc40002000000 */
[----:B------:R-:W-:Y:S01]  /*5f10*/  FMNMX.FTZ R168, R206, R169, !PT ;  /* 0x000000a9cea87209 */ /* 0x000fe20007810000 */
[----:B------:R-:W-:-:S01]  /*5f20*/  FFMA.FTZ R169, R185, UR38, -R7 ;  /* 0x00000026b9a97c23 */ /* 0x000fc20008010807 */
[----:B------:R-:W-:Y:S02]  /*5f30*/  ISETP.GT.AND P4, PT, R0, 0x71, PT ;  /* 0x000000710000780c */ /* 0x000fe40003f84270 */
        /* <DEDUP_REMOVED lines=11> */
[----:B------:R-:W-:Y:S01]  /*5ff0*/  FSEL R215, R215, -INF , P4 ;  /* 0xff800000d7d77808 */ /* 0x000fe20002000000 */
[----:B------:R0:W-:Y:S01]  /*6000*/  MUFU.EX2 R168, R188 ;  /* 0x000000bc00a87308 */ /* 0x0001e20000000800 */
[----:B------:R-:W-:Y:S01]  /*6010*/  FMNMX.FTZ R0, R214, R173, !PT ;  /* 0x000000add6007209 */ /* 0x000fe20007810000 */
[--C-:B------:R-:W-:Y:S01]  /*6020*/  FFMA.FTZ R173, R189, UR38, -R7.reuse ;  /* 0x00000026bdad7c23 */ /* 0x100fe20008010807 */
[----:B------:R-:W-:Y:S01]  /*6030*/  FSEL R196, R2, RZ, P2 ;  /* 0x000000ff02c47208 */ /* 0x000fe20001000000 */
[----:B------:R-:W-:Y:S01]  /*6040*/  FFMA.FTZ R189, R205, UR38, -R7 ;  /* 0x00000026cdbd7c23 */ /* 0x000fe20008010807 */
[----:B------:R-:W-:-:S03]  /*6050*/  FMNMX.FTZ R0, R215, R0, !PT ;  /* 0x00000000d7007209 */ /* 0x000fc60007810000 */
[----:B------:R-:W-:Y:S01]  /*6060*/  MUFU.EX2 R161, R161 ;  /* 0x000000a100a17308 */ /* 0x000fe20000000800 */
[----:B0-----:R-:W-:-:S01]  /*6070*/  FFMA.FTZ R188, R208, UR38, -R7 ;  /* 0x00000026d0bc7c23 */ /* 0x001fc20008010807 */
[----:B------:R-:W0:Y:S06]  /*6080*/  SHFL.BFLY PT, R185, R0, 0x2, 0x1f ;  /* 0x0c401f0000b97f89 */ /* 0x000e2c00000e0000 */
[----:B------:R-:W-:Y:S08]  /*6090*/  MUFU.EX2 R165, R165 ;  /* 0x000000a500a57308 */ /* 0x000ff00000000800 */
[----:B------:R-:W-:Y:S08]  /*60a0*/  MUFU.EX2 R169, R169 ;  /* 0x000000a900a97308 */ /* 0x000ff00000000800 */
[----:B------:R-:W-:Y:S01]  /*60b0*/  MUFU.EX2 R173, R173 ;  /* 0x000000ad00ad7308 */ /* 0x000fe20000000800 */
[----:B0-----:R-:W-:Y:S01]  /*60c0*/  FMNMX.FTZ R192, R0, R185, !PT ;  /* 0x000000b900c07209 */ /* 0x001fe20007810000 */
[----:B------:R-:W-:Y:S01]  /*60d0*/  FFMA.FTZ R185, R201, UR38, -R7 ;  /* 0x00000026c9b97c23 */ /* 0x000fe20008010807 */
[----:B------:R-:W-:-:S03]  /*60e0*/  IMAD.U32 R201, RZ, RZ, UR38 ;  /* 0x00000026ffc97e24 */ /* 0x000fc6000f8e00ff */
[----:B------:R-:W0:Y:S02]  /*60f0*/  SHFL.BFLY PT, R197, R192, 0x1, 0x1f ;  /* 0x0c201f00c0c57f89 */ /* 0x000e2400000e0000 */
[----:B------:R-:W-:Y:S08]  /*6100*/  MUFU.EX2 R172, R172 ;  /* 0x000000ac00ac7308 */ /* 0x000ff00000000800 */
[----:B------:R-:W-:Y:S08]  /*6110*/  MUFU.EX2 R177, R177 ;  /* 0x000000b100b17308 */ /* 0x000ff00000000800 */
[----:B------:R-:W-:Y:S01]  /*6120*/  MUFU.EX2 R176, R176 ;  /* 0x000000b000b07308 */ /* 0x000fe20000000800 */
[----:B0-----:R-:W-:Y:S01]  /*6130*/  FMNMX.FTZ R0, R192, R197, !PT ;  /* 0x000000c5c0007209 */ /* 0x001fe20007810000 */
[----:B------:R-:W-:Y:S01]  /*6140*/  FFMA.FTZ R197, R8, UR38, -R7 ;  /* 0x0000002608c57c23 */ /* 0x000fe20008010807 */
[----:B------:R-:W-:-:S05]  /*6150*/  FADD.FTZ R7, -R196, R5 ;  /* 0x00000005c4077221 */ /* 0x000fca0000010100 */
[----:B------:R-:W-:Y:S01]  /*6160*/  MUFU.EX2 R181, R181 ;  /* 0x000000b500b57308 */ /* 0x000fe20000000800 */
[C---:B------:R-:W-:Y:S01]  /*6170*/  FSETP.NEU.FTZ.AND P2, PT, R0.reuse, -INF , PT ;  /* 0xff8000000000780b */ /* 0x040fe20003f5d000 */
[----:B------:R-:W-:-:S05]  /*6180*/  FFMA.FTZ R8, R0, R201, -8 ;  /* 0xc100000000087423 */ /* 0x000fca00000100c9 */
[----:B------:R-:W-:Y:S01]  /*6190*/  FSEL R196, R8, RZ, P2 ;  /* 0x000000ff08c47208 */ /* 0x000fe20001000000 */
[----:B------:R-:W-:Y:S01]  /*61a0*/  FMUL.FTZ R8, R7, UR38 ;  /* 0x0000002607087c20 */ /* 0x000fe20008410000 */
[----:B------:R0:W-:Y:S03]  /*61b0*/  MUFU.EX2 R5, R197 ;  /* 0x000000c500057308 */ /* 0x0001e60000000800 */
        /* <DEDUP_REMOVED lines=21> */
[--C-:B0-----:R-:W-:Y:S01]  /*6310*/  FFMA.FTZ R197, R182, UR38, -R196.reuse ;  /* 0x00000026b6c57c23 */ /* 0x101fe200080108c4 */
[----:B------:R-:W-:-:S01]  /*6320*/  FFMA.FTZ R182, R186, UR38, -R196 ;  /* 0x00000026bab67c23 */ /* 0x000fc200080108c4 */
[----:B------:R-:W-:-:S02]  /*6330*/  FFMA.FTZ R186, R190, UR38, -R196 ;  /* 0x00000026beba7c23 */ /* 0x000fc400080108c4 */
[----:B------:R-:W0:Y:S01]  /*6340*/  MUFU.EX2 R175, R175 ;  /* 0x000000af00af7308 */ /* 0x000e220000000800 */
[----:B-1----:R-:W-:-:S04]  /*6350*/  FFMA.FTZ R187, R8, R4, R9 ;  /* 0x0000000408bb7223 */ /* 0x002fc80000010009 */
[----:B------:R-:W-:Y:S01]  /*6360*/  FADD.FTZ R190, R10, R187 ;  /* 0x000000bb0abe7221 */ /* 0x000fe20000010000 */
[----:B------:R-:W-:-:S02]  /*6370*/  FFMA.FTZ R187, R191, UR38, -R196 ;  /* 0x00000026bfbb7c23 */ /* 0x000fc400080108c4 */
[----:B------:R-:W1:Y:S08]  /*6380*/  MUFU.EX2 R7, R7 ;  /* 0x0000000700077308 */ /* 0x000e700000000800 */
[----:B------:R-:W2:Y:S01]  /*6390*/  MUFU.EX2 R13, R13 ;  /* 0x0000000d000d7308 */ /* 0x000ea20000000800 */
[----:B0-----:R-:W-:-:S01]  /*63a0*/  FFMA.FTZ R4, R175, R3, R200 ;  /* 0x00000003af047223 */ /* 0x001fc200000100c8 */
[----:B------:R-:W-:Y:S01]  /*63b0*/  FADD.FTZ R3, R11, R190 ;  /* 0x000000be0b037221 */ /* 0x000fe20000010000 */
[----:B------:R-:W-:-:S03]  /*63c0*/  FFMA.FTZ R190, R194, UR38, -R196 ;  /* 0x00000026c2be7c23 */ /* 0x000fc600080108c4 */
[----:B------:R-:W-:Y:S02]  /*63d0*/  FADD.FTZ R3, R12, R3 ;  /* 0x000000030c037221 */ /* 0x000fe40000010000 */
[----:B------:R-:W0:Y:S01]  /*63e0*/  MUFU.EX2 R158, R158 ;  /* 0x0000009e009e7308 */ /* 0x000e220000000800 */
[----:B-1----:R-:W-:-:S01]  /*63f0*/  FADD.FTZ R4, R7, R4 ;  /* 0x0000000407047221 */ /* 0x002fc20000010000 */
[----:B------:R-:W-:Y:S02]  /*6400*/  WARPGROUP.DEPBAR.LE gsb0, 0x0 ;  /* 0x00008000000079c5 */ /* 0x000fe40000010000 */
[----:B------:R-:W-:Y:S01]  /*6410*/  WARPGROUP.ARRIVE ;  /* 0x00000000000079c5 */ /* 0x000fe20000000000 */
[----:B------:R-:W-:-:S03]  /*6420*/  FADD.FTZ R194, R14, R3 ;  /* 0x000000030ec27221 */ /* 0x000fc60000010000 */
[----:B------:R-:W1:Y:S01]  /*6430*/  MUFU.EX2 R155, R155 ;  /* 0x0000009b009b7308 */ /* 0x000e620000000800 */
[----:B--2---:R-:W-:-:S01]  /*6440*/  FADD.FTZ R191, R13, R4 ;  /* 0x000000040dbf7221 */ /* 0x004fc20000010000 */
[----:B------:R-:W-:Y:S01]  /*6450*/  QGMMA.64x256x32.F32.E4M3.E4M3 R24, R220, gdesc[UR4], R24, gsb0 ;  /* 0x03e00004dc187df3 */ /* 0x000fe20008000818 */
[----:B------:R-:W-:Y:S01]  /*6460*/  UIADD3 UR6, UR10, 0x6, URZ ;  /* 0x000000060a067890 */ /* 0x000fe2000fffe03f */
[----:B------:R-:W-:-:S04]  /*6470*/  UMOV UR7, 0x40000040 ;  /* 0x4000004000077882 */ /* 0x000fc80000000000 */
[----:B------:R-:W2:Y:S01]  /*6480*/  MUFU.EX2 R162, R162 ;  /* 0x000000a200a27308 */ /* 0x000ea20000000800 */
[----:B0-----:R-:W-:-:S01]  /*6490*/  FADD.FTZ R4, R158, R191 ;  /* 0x000000bf9e047221 */ /* 0x001fc20000010000 */
[----:B------:R-:W-:-:S06]  /*64a0*/  FFMA.FTZ R191, R195, UR38, -R196 ;  /* 0x00000026c3bf7c23 */ /* 0x000fcc00080108c4 */
[----:B------:R-:W0:Y:S01]  /*64b0*/  MUFU.EX2 R159, R159 ;  /* 0x0000009f009f7308 */ /* 0x000e220000000800 */
[----:B-1----:R-:W-:-:S07]  /*64c0*/  FADD.FTZ R3, R155, R4 ;  /* 0x000000049b037221 */ /* 0x002fce0000010000 */
[----:B------:R-:W1:Y:S01]  /*64d0*/  MUFU.EX2 R166, R166 ;  /* 0x000000a600a67308 */ /* 0x000e620000000800 */
[----:B--2---:R-:W-:-:S07]  /*64e0*/  FADD.FTZ R4, R162, R3 ;  /* 0x00000003a2047221 */ /* 0x004fce0000010000 */
[----:B------:R-:W2:Y:S01]  /*64f0*/  MUFU.EX2 R163, R163 ;  /* 0x000000a300a37308 */ /* 0x000ea20000000800 */
[----:B0-----:R-:W-:-:S07]  /*6500*/  FADD.FTZ R3, R159, R4 ;  /* 0x000000049f037221 */ /* 0x001fce0000010000 */
[----:B------:R0:W-:Y:S01]  /*6510*/  MUFU.EX2 R6, R197 ;  /* 0x000000c500067308 */ /* 0x0001e20000000800 */
[----:B-1----:R-:W-:-:S07]  /*6520*/  FADD.FTZ R4, R166, R3 ;  /* 0x00000003a6047221 */ /* 0x002fce0000010000 */
[----:B------:R-:W1:Y:S01]  /*6530*/  MUFU.EX2 R170, R170 ;  /* 0x000000aa00aa7308 */ /* 0x000e620000000800 */
[----:B0-----:R-:W-:-:S01]  /*6540*/  FADD.FTZ R197, R15, R194 ;  /* 0x000000c20fc57221 */ /* 0x001fc20000010000 */
[----:B--2---:R-:W-:-:S03]  /*6550*/  FADD.FTZ R3, R163, R4 ;  /* 0x00000004a3037221 */ /* 0x004fc60000010000 */
[----:B------:R-:W-:-:S03]  /*6560*/  FADD.FTZ R194, R20, R197 ;  /* 0x000000c514c27221 */ /* 0x000fc60000010000 */
[----:B------:R-:W0:Y:S01]  /*6570*/  MUFU.EX2 R167, R167 ;  /* 0x000000a700a77308 */ /* 0x000e220000000800 */
[----:B------:R-:W-:-:S01]  /*6580*/  FADD.FTZ R195, R21, R194 ;  /* 0x000000c215c37221 */ /* 0x000fc20000010000 */
[----:B------:R-:W-:-:S03]  /*6590*/  FFMA.FTZ R194, R198, UR38, -R196 ;  /* 0x00000026c6c27c23 */ /* 0x000fc600080108c4 */
[----:B------:R-:W-:Y:S01]  /*65a0*/  FADD.FTZ R198, R152, R195 ;  /* 0x000000c398c67221 */ /* 0x000fe20000010000 */
[----:B------:R-:W-:-:S02]  /*65b0*/  FFMA.FTZ R195, R199, UR38, -R196 ;  /* 0x00000026c7c37c23 */ /* 0x000fc400080108c4 */
[----:B------:R-:W2:Y:S01]  /*65c0*/  MUFU.EX2 R174, R174 ;  /* 0x000000ae00ae7308 */ /* 0x000ea20000000800 */
[----:B------:R-:W-:-:S01]  /*65d0*/  FADD.FTZ R197, R153, R198 ;  /* 0x000000c699c57221 */ /* 0x000fc20000010000 */
[----:B-1----:R-:W-:-:S03]  /*65e0*/  FADD.FTZ R4, R170, R3 ;  /* 0x00000003aa047221 */ /* 0x002fc60000010000 */
[----:B------:R-:W-:Y:S01]  /*65f0*/  FADD.FTZ R198, R154, R197 ;  /* 0x000000c59ac67221 */ /* 0x000fe20000010000 */
[----:B------:R-:W-:-:S02]  /*6600*/  FFMA.FTZ R197, R202, UR38, -R196 ;  /* 0x00000026cac57c23 */ /* 0x000fc400080108c4 */
[----:B------:R-:W1:Y:S01]  /*6610*/  MUFU.EX2 R171, R171 ;  /* 0x000000ab00ab7308 */ /* 0x000e620000000800 */
[----:B0-----:R-:W-:-:S01]  /*6620*/  FADD.FTZ R3, R167, R4 ;  /* 0x00000004a7037221 */ /* 0x001fc20000010000 */
[----:B------:R-:W-:-:S04]  /*6630*/  FADD.FTZ R199, R157, R198 ;  /* 0x000000c69dc77221 */ /* 0x000fc80000010000 */
[----:B------:R-:W-:Y:S02]  /*6640*/  FADD.FTZ R198, R156, R199 ;  /* 0x000000c79cc67221 */ /* 0x000fe40000010000 */
[----:B------:R-:W0:Y:S01]  /*6650*/  MUFU.EX2 R178, R178 ;  /* 0x000000b200b27308 */ /* 0x000e220000000800 */
[----:B--2---:R-:W-:-:S01]  /*6660*/  FADD.FTZ R4, R174, R3 ;  /* 0x00000003ae047221 */ /* 0x004fc20000010000 */
[----:B------:R-:W-:Y:S01]  /*6670*/  FADD.FTZ R199, R161, R198 ;  /* 0x000000c6a1c77221 */ /* 0x000fe20000010000 */
[----:B------:R-:W-:-:S05]  /*6680*/  FFMA.FTZ R198, R203, UR38, -R196 ;  /* 0x00000026cbc67c23 */ /* 0x000fca00080108c4 */
[----:B------:R-:W2:Y:S01]  /*6690*/  MUFU.EX2 R179, R179 ;  /* 0x000000b300b37308 */ /* 0x000ea20000000800 */
[----:B-1----:R-:W-:-:S01]  /*66a0*/  FADD.FTZ R3, R171, R4 ;  /* 0x00000004ab037221 */ /* 0x002fc20000010000 */
[----:B------:R-:W-:Y:S01]  /*66b0*/  FADD.FTZ R4, R160, R199 ;  /* 0x000000c7a0047221 */ /* 0x000fe20000010000 */
[----:B------:R-:W-:-:S05]  /*66c0*/  FFMA.FTZ R199, R206, UR38, -R196 ;  /* 0x00000026cec77c23 */ /* 0x000fca00080108c4 */
[----:B------:R-:W1:Y:S01]  /*66d0*/  MUFU.EX2 R182, R182 ;  /* 0x000000b600b67308 */ /* 0x000e620000000800 */
[----:B0-----:R-:W-:-:S04]  /*66e0*/  FADD.FTZ R3, R178, R3 ;  /* 0x00000003b2037221 */ /* 0x001fc80000010000 */
[----:B------:R-:W-:Y:S01]  /*66f0*/  FADD.FTZ R202, R6, R3 ;  /* 0x0000000306ca7221 */ /* 0x000fe20000010000 */
[----:B------:R-:W-:-:S02]  /*6700*/  FADD.FTZ R3, R165, R4 ;  /* 0x00000004a5037221 */ /* 0x000fc40000010000 */
        /* <DEDUP_REMOVED lines=11> */
[----:B------:R-:W-:-:S01]  /*67c0*/  FFMA.FTZ R202, R207, UR38, -R196 ;  /* 0x00000026cfca7c23 */ /* 0x000fc200080108c4 */
[----:B------:R-:W-:Y:S01]  /*67d0*/  IMAD.U32 R207, RZ, RZ, UR56 ;  /* 0x00000038ffcf7e24 */ /* 0x000fe2000f8e00ff */
[----:B------:R-:W-:-:S03]  /*67e0*/  IADD3 R3, -R23, 0xb, RZ ;  /* 0x0000000b17037810 */ /* 0x000fc60007ffe1ff */
[----:B------:R-:W0:Y:S01]  /*67f0*/  MUFU.EX2 R190, R190 ;  /* 0x000000be00be7308 */ /* 0x000e220000000800 */
[----:B--2---:R-:W-:-:S01]  /*6800*/  FADD.FTZ R204, R186, R201 ;  /* 0x000000c9bacc7221 */ /* 0x004fc20000010000 */
[----:B------:R-:W-:Y:S01]  /*6810*/  FFMA.FTZ R201, R210, UR38, -R196 ;  /* 0x00000026d2c97c23 */ /* 0x000fe200080108c4 */
[----:B------:R-:W-:-:S05]  /*6820*/  @!P1 LEA R207, R207, UR41, 0x3 ;  /* 0x00000029cfcf9c11 */ /* 0x000fca000f8e18ff */
[----:B------:R-:W2:Y:S01]  /*6830*/  MUFU.EX2 R191, R191 ;  /* 0x000000bf00bf7308 */ /* 0x000ea20000000800 */
[----:B-1----:R-:W-:-:S07]  /*6840*/  FADD.FTZ R203, R187, R204 ;  /* 0x000000ccbbcb7221 */ /* 0x002fce0000010000 */
[----:B------:R-:W1:Y:S01]  /*6850*/  MUFU.EX2 R194, R194 ;  /* 0x000000c200c27308 */ /* 0x000e620000000800 */
[----:B0-----:R-:W-:-:S01]  /*6860*/  FADD.FTZ R204, R190, R203 ;  /* 0x000000cbbecc7221 */ /* 0x001fc20000010000 */
[----:B------:R-:W-:-:S04]  /*6870*/  FADD.FTZ R203, R177, R4 ;  /* 0x00000004b1cb7221 */ /* 0x000fc80000010000 */
[----:B------:R-:W-:Y:S01]  /*6880*/  FADD.FTZ R4, R176, R203 ;  /* 0x000000cbb0047221 */ /* 0x000fe20000010000 */
[----:B------:R-:W-:-:S01]  /*6890*/  FFMA.FTZ R203, R214, UR38, -R196 ;  /* 0x00000026d6cb7c23 */ /* 0x000fc200080108c4 */
[----:B------:R-:W0:Y:S01]  /*68a0*/  MUFU.EX2 R195, R195 ;  /* 0x000000c300c37308 */ /* 0x000e220000000800 */
[----:B--2---:R-:W-:-:S01]  /*68b0*/  FADD.FTZ R205, R191, R204 ;  /* 0x000000ccbfcd7221 */ /* 0x004fc20000010000 */
[--C-:B------:R-:W-:Y:S01]  /*68c0*/  FFMA.FTZ R204, R211, UR38, -R196.reuse ;  /* 0x00000026d3cc7c23 */ /* 0x100fe200080108c4 */
[----:B------:R-:W-:-:S05]  /*68d0*/  FFMA.FTZ R196, R215, UR38, -R196 ;  /* 0x00000026d7c47c23 */ /* 0x000fca00080108c4 */
[----:B------:R-:W2:Y:S01]  /*68e0*/  MUFU.EX2 R180, R180 ;  /* 0x000000b400b47308 */ /* 0x000ea20000000800 */
[----:B-1----:R-:W-:-:S01]  /*68f0*/  FADD.FTZ R206, R194, R205 ;  /* 0x000000cdc2ce7221 */ /* 0x002fc20000010000 */
[----:B------:R-:W-:-:S06]  /*6900*/  FADD.FTZ R205, R181, R4 ;  /* 0x00000004b5cd7221 */ /* 0x000fcc0000010000 */
[----:B------:R-:W1:Y:S01]  /*6910*/  MUFU.EX2 R197, R197 ;  /* 0x000000c500c57308 */ /* 0x000e620000000800 */
[----:B0-----:R-:W-:-:S07]  /*6920*/  FADD.FTZ R206, R195, R206 ;  /* 0x000000cec3ce7221 */ /* 0x001fce0000010000 */
[----:B------:R-:W0:Y:S01]  /*6930*/  MUFU.EX2 R185, R185 ;  /* 0x000000b900b97308 */ /* 0x000e220000000800 */
[----:B--2---:R-:W-:-:S07]  /*6940*/  FADD.FTZ R4, R180, R205 ;  /* 0x000000cdb4047221 */ /* 0x004fce0000010000 */
[----:B------:R-:W2:Y:S01]  /*6950*/  MUFU.EX2 R198, R198 ;  /* 0x000000c600c67308 */ /* 0x000ea20000000800 */
[----:B-1----:R-:W-:-:S07]  /*6960*/  FADD.FTZ R205, R197, R206 ;  /* 0x000000cec5cd7221 */ /* 0x002fce0000010000 */
[----:B------:R-:W1:Y:S08]  /*6970*/  MUFU.EX2 R184, R184 ;  /* 0x000000b800b87308 */ /* 0x000e700000000800 */
[----:B------:R-:W3:Y:S08]  /*6980*/  MUFU.EX2 R199, R199 ;  /* 0x000000c700c77308 */ /* 0x000ef00000000800 */
[----:B------:R-:W-:Y:S08]  /*6990*/  MUFU.EX2 R189, R189 ;  /* 0x000000bd00bd7308 */ /* 0x000ff00000000800 */
[----:B------:R-:W4:Y:S08]  /*69a0*/  MUFU.EX2 R202, R202 ;  /* 0x000000ca00ca7308 */ /* 0x000f300000000800 */
        /* <DEDUP_REMOVED lines=12> */
[----:B0-----:R-:W-:-:S02]  /*6a70*/  @!P1 VIADD R3, R207, 0x38840 ;  /* 0x00038840cf039836 */ /* 0x001fc40000000000 */
[----:B------:R-:W-:Y:S01]  /*6a80*/  FADD.FTZ R207, R185, R4 ;  /* 0x00000004b9cf7221 */ /* 0x000fe20000010000 */
[----:B--2---:R-:W-:-:S02]  /*6a90*/  FADD.FTZ R4, R198, R205 ;  /* 0x000000cdc6047221 */ /* 0x004fc40000010000 */
[----:B------:R-:W-:Y:S01]  /*6aa0*/  @!P1 PRMT R3, RZ, 0x654, R3 ;  /* 0x00000654ff039816 */ /* 0x000fe20000000003 */
[----:B-1----:R-:W-:-:S01]  /*6ab0*/  FADD.FTZ R206, R184, R207 ;  /* 0x000000cfb8ce7221 */ /* 0x002fc20000010000 */
[----:B---3--:R-:W-:Y:S02]  /*6ac0*/  FADD.FTZ R205, R199, R4 ;  /* 0x00000004c7cd7221 */ /* 0x008fe40000010000 */
[----:B------:R0:W-:Y:S02]  /*6ad0*/  @!P1 SYNCS.ARRIVE.TRANS64.RED.A1T0 RZ, [R3+URZ], RZ ;  /* 0x000000ff03ff99a7 */ /* 0x0001e4000810043f */
[----:B----4-:R-:W-:-:S01]  /*6ae0*/  FADD.FTZ R4, R202, R205 ;  /* 0x000000cdca047221 */ /* 0x010fc20000010000 */
[----:B0-----:R-:W-:-:S04]  /*6af0*/  FADD.FTZ R3, R189, R206 ;  /* 0x000000cebd037221 */ /* 0x001fc80000010000 */
[----:B-----5:R-:W-:Y:S01]  /*6b00*/  FADD.FTZ R206, R188, R3 ;  /* 0x00000003bcce7221 */ /* 0x020fe20000010000 */
        /* <DEDUP_REMOVED lines=9> */
.L_x_2018:
        /* <DEDUP_REMOVED lines=172> */
.L_x_2009:
[----:B------:R-:W-:-:S13]  /*7660*/  ISETP.LE.AND P2, PT, RZ, UR57, PT ;  /* 0x00000039ff007c0c */ /* 0x000fda000bf43270 */
[----:B------:R-:W-:Y:S05]  /*7670*/  @!P2 BRA `(.L_x_2020) ;  /* 0x0000002000c0a947 */ /* 0x000fea0003800000 */
[----:B------:R-:W-:Y:S01]  /*7680*/  IMAD.MOV.U32 R7, RZ, RZ, R0 ;  /* 0x000000ffff077224 */ /* 0x000fe200078e0000 */
[----:B------:R-:W-:Y:S01]  /*7690*/  UMOV UR53, UR46 ;  /* 0x0000002e00357c82 */ /* 0x000fe20008000000 */
[----:B------:R-:W-:Y:S01]  /*76a0*/  IMAD.MOV.U32 R5, RZ, RZ, R2 ;  /* 0x000000ffff057224 */ /* 0x000fe200078e0002 */
[----:B------:R-:W-:-:S06]  /*76b0*/  UMOV UR52, UR56 ;  /* 0x0000003800347c82 */ /* 0x000fcc0008000000 */
.L_x_2030:
[----:B------:R-:W-:Y:S01]  /*76c0*/  ISETP.NE.AND P3, PT, RZ, UR44, PT ;  /* 0x0000002cff007c0c */ /* 0x000fe2000bf65270 */
[----:B------:R-:W-:-:S04]  /*76d0*/  UISETP.NE.AND UP0, UPT, UR52, 0x1, UPT ;  /* 0x000000013400788c */ /* 0x000fc8000bf05270 */
[----:B------:R-:W-:-:S04]  /*76e0*/  USEL UR46, URZ, 0x1, UP0 ;  /* 0x000000013f2e7887 */ /* 0x000fc80008000000 */
[----:B------:R-:W-:-:S04]  /*76f0*/  ULOP3.LUT UR46, UR53, UR46, URZ, 0x3c, !UPT ;  /* 0x0000002e352e7292 */ /* 0x000fc8000f8e3c3f */
[----:B------:R-:W-:Y:S08]  /*7700*/  @P3 BRA `(.L_x_2021) ;  /* 0x0000000000383947 */ /* 0x000ff00003800000 */
[----:B------:R-:W-:Y:S05]  /*7710*/  @!P0 BRA `(.L_x_2022) ;  /* 0x0000000000048947 */ /* 0x000fea0003800000 */
[----:B------:R-:W-:Y:S01]  /*7720*/  BPT.TRAP 0x1 ;  /* 0x000000040000795c */ /* 0x000fe20000300000 */
.L_x_2022:
        /* <DEDUP_REMOVED lines=9> */
.L_x_2023:
[----:B-1----:R-:W-:Y:S05]  /*77c0*/  @P2 BRA `(.L_x_2021) ;  /* 0x0000000000082947 */ /* 0x002fea0003800000 */
[----:B------:R-:W1:Y:S02]  /*77d0*/  SYNCS.PHASECHK.TRANS64.TRYWAIT P2, [UR6+0x38830], R0 ;  /* 0x03883000ff0075a7 */ /* 0x000e640008040146 */
[----:B-1----:R-:W-:Y:S05]  /*77e0*/  @!P2 BRA `(.L_x_2024) ;  /* 0x000000bc009ca947 */ /* 0x002fea0003800000 */
.L_x_2021:
        /* <DEDUP_REMOVED lines=48> */
.L_x_2026:
[----:B------:R-:W-:Y:S01]  /*7af0*/  ULEA UR6, UR52, UR41, 0x3 ;  /* 0x0000002934067291 */ /* 0x000fe2000f8e183f */
[----:B------:R-:W-:-:S05]  /*7b00*/  IMAD.U32 R0, RZ, RZ, UR53 ;  /* 0x00000035ff007e24 */ /* 0x000fca000f8e00ff */
[----:B------:R-:W-:-:S04]  /*7b10*/  SHF.L.U32 R0, R0, 0x1f, RZ ;  /* 0x0000001f00007819 */ /* 0x000fc800000006ff */
[----:B------:R0:W1:Y:S01]  /*7b20*/  SYNCS.PHASECHK.TRANS64.TRYWAIT P2, [UR6+0x38850], R0 ;  /* 0x03885000ff0075a7 */ /* 0x0000620008040146 */
[----:B------:R-:W-:Y:S05]  /*7b30*/  @!P0 BRA `(.L_x_2027) ;  /* 0x0000000000048947 */ /* 0x000fea0003800000 */
[----:B------:R-:W-:Y:S01]  /*7b40*/  BPT.TRAP 0x1 ;  /* 0x000000040000795c */ /* 0x000fe20000300000 */
.L_x_2027:
[----:B-1----:R-:W-:Y:S05]  /*7b50*/  @P2 BRA `(.L_x_2025) ;  /* 0x0000000000082947 */ /* 0x002fea0003800000 */
[----:B------:R-:W1:Y:S02]  /*7b60*/  SYNCS.PHASECHK.TRANS64.TRYWAIT P2, [UR6+0x38850], R0 ;  /* 0x03885000ff0075a7 */ /* 0x000e640008040146 */
[----:B-1----:R-:W-:Y:S05]  /*7b70*/  @!P2 BRA `(.L_x_2028) ;  /* 0x000000b800d0a947 */ /* 0x002fea0003800000 */
.L_x_2025:
[----:B------:R-:W-:Y:S01]  /*7b80*/  UIADD3 UR6, UR41, 0x400, URZ ;  /* 0x0000040029067890 */ /* 0x000fe2000fffe03f */
[----:B------:R-:W-:Y:S01]  /*7b90*/  WARPGROUP.ARRIVE ;  /* 0x00000000000079c5 */ /* 0x000fe20000000000 */
[----:B------:R-:W-:Y:S01]  /*7ba0*/  UMOV UR7, 0x40000040 ;  /* 0x4000004000077882 */ /* 0x000fe20000000000 */
[----:B------:R-:W-:Y:S01]  /*7bb0*/  FMNMX.FTZ R2, R154, R7, !PT ;  /* 0x000000079a027209 */ /* 0x000fe20007810000 */
[----:B------:R-:W-:Y:S01]  /*7bc0*/  USHF.R.U32.HI UR6, URZ, 0x4, UR6 ;  /* 0x000000043f067899 */ /* 0x000fe20008011606 */
[----:B01----:R-:W-:Y:S01]  /*7bd0*/  FMNMX.FTZ R0, R152, R5, !PT ;  /* 0x0000000598007209 */ /* 0x003fe20007810000 */
[----:B------:R-:W-:Y:S01]  /*7be0*/  IMAD.U32 R13, RZ, RZ, UR38 ;  /* 0x00000026ff0d7e24 */ /* 0x000fe2000f8e00ff */
[----:B------:R-:W-:Y:S01]  /*7bf0*/  FMNMX.FTZ R11, R155, R2, !PT ;  /* 0x000000029b0b7209 */ /* 0x000fe20007810000 */
[----:B------:R-:W-:Y:S01]  /*7c00*/  ULOP3.LUT UR6, UR6, 0x3fff, URZ, 0xc0, !UPT ;  /* 0x00003fff06067892 */ /* 0x000fe2000f8ec03f */
[----:B------:R-:W-:Y:S02]  /*7c10*/  FMNMX.FTZ R9, R153, R0, !PT ;  /* 0x0000000099097209 */ /* 0x000fe40007810000 */
        /* <DEDUP_REMOVED lines=65> */
[----:B------:R-:W-:-:S03]  /*8030*/  FMNMX.FTZ R6, R213, R0, !PT ;  /* 0x00000000d5067209 */ /* 0x000fc60007810000 */
[----:B------:R-:W0:Y:S04]  /*8040*/  SHFL.BFLY PT, R11, R8, 0x2, 0x1f ;  /* 0x0c401f00080b7f89 */ /* 0x000e2800000e0000 */
[----:B------:R-:W1:Y:S01]  /*8050*/  SHFL.BFLY PT, R9, R6, 0x2, 0x1f ;  /* 0x0c401f0006097f89 */ /* 0x000e6200000e0000 */
[----:B0-----:R-:W-:Y:S02]  /*8060*/  FMNMX.FTZ R11, R8, R11, !PT ;  /* 0x0000000b080b7209 */ /* 0x001fe40007810000 */
[----:B-1----:R-:W-:-:S03]  /*8070*/  FMNMX.FTZ R9, R6, R9, !PT ;  /* 0x0000000906097209 */ /* 0x002fc60007810000 */
[----:B------:R-:W0:Y:S04]  /*8080*/  SHFL.BFLY PT, R0, R11, 0x1, 0x1f ;  /* 0x0c201f000b007f89 */ /* 0x000e2800000e0000 */
[----:B------:R-:W1:Y:S01]  /*8090*/  SHFL.BFLY PT, R2, R9, 0x1, 0x1f ;  /* 0x0c201f0009027f89 */ /* 0x000e6200000e0000 */
[----:B0-----:R-:W-:Y:S02]  /*80a0*/  FMNMX.FTZ R0, R11, R0, !PT ;  /* 0x000000000b007209 */ /* 0x001fe40007810000 */
[----:B-1----:R-:W-:-:S03]  /*80b0*/  FMNMX.FTZ R2, R9, R2, !PT ;  /* 0x0000000209027209 */ /* 0x002fc60007810000 */
        /* <DEDUP_REMOVED lines=16> */
[----:B------:R-:W-:Y:S01]  /*81c0*/  FFMA.FTZ R154, R155, UR38, -R193 ;  /* 0x000000269b9a7c23 */ /* 0x000fe200080108c1 */
        /* <DEDUP_REMOVED lines=25> */
[--C-:B------:R-:W-:Y:S01]  /*8360*/  FFMA.FTZ R179, R182, UR38, -R193.reuse ;  /* 0x00000026b6b37c23 */ /* 0x100fe200080108c1 */
[----:B------:R-:W-:-:S01]  /*8370*/  FFMA.FTZ R182, R183, UR38, -R193 ;  /* 0x00000026b7b67c23 */ /* 0x000fc200080108c1 */
[--C-:B------:R-:W-:Y:S01]  /*8380*/  FFMA.FTZ R183, R186, UR38, -R193.reuse ;  /* 0x00000026bab77c23 */ /* 0x100fe200080108c1 */
[----:B------:R-:W-:-:S01]  /*8390*/  FFMA.FTZ R186, R187, UR38, -R193 ;  /* 0x00000026bbba7c23 */ /* 0x000fc200080108c1 */
[----:B------:R-:W2:Y:S01]  /*83a0*/  MUFU.EX2 R9, R9 ;  /* 0x0000000900097308 */ /* 0x000ea20000000800 */
[----:B0-----:R-:W-:-:S01]  /*83b0*/  FFMA.FTZ R4, R5, R4, R8 ;  /* 0x0000000405047223 */ /* 0x001fc20000010008 */
[----:B------:R-:W-:Y:S01]  /*83c0*/  FFMA.FTZ R21, R169, UR38, -R7 ;  /* 0x00000026a9157c23 */ /* 0x000fe20008010807 */
[----:B------:R-:W-:-:S01]  /*83d0*/  FFMA.FTZ R187, R190, UR38, -R193 ;  /* 0x00000026bebb7c23 */ /* 0x000fc200080108c1 */
[--C-:B------:R-:W-:Y:S01]  /*83e0*/  FFMA.FTZ R190, R191, UR38, -R193.reuse ;  /* 0x00000026bfbe7c23 */ /* 0x100fe200080108c1 */
[----:B------:R-:W-:-:S01]  /*83f0*/  FFMA.FTZ R191, R194, UR38, -R193 ;  /* 0x00000026c2bf7c23 */ /* 0x000fc200080108c1 */
[--C-:B------:R-:W-:Y:S01]  /*8400*/  FFMA.FTZ R152, R172, UR38, -R7.reuse ;  /* 0x00000026ac987c23 */ /* 0x100fe20008010807 */
[----:B------:R-:W-:-:S01]  /*8410*/  FFMA.FTZ R160, R180, UR38, -R7 ;  /* 0x00000026b4a07c23 */ /* 0x000fc20008010807 */
[----:B------:R-:W0:Y:S01]  /*8420*/  MUFU.EX2 R154, R154 ;  /* 0x0000009a009a7308 */ /* 0x000e220000000800 */
[----:B-1----:R-:W-:-:S01]  /*8430*/  FFMA.FTZ R3, R6, R3, R197 ;  /* 0x0000000306037223 */ /* 0x002fc200000100c5 */
[--C-:B------:R-:W-:Y:S01]  /*8440*/  FFMA.FTZ R164, R184, UR38, -R7.reuse ;  /* 0x00000026b8a47c23 */ /* 0x100fe20008010807 */
[----:B------:R-:W-:-:S01]  /*8450*/  FFMA.FTZ R165, R185, UR38, -R7 ;  /* 0x00000026b9a57c23 */ /* 0x000fc20008010807 */
[--C-:B------:R-:W-:Y:S01]  /*8460*/  FFMA.FTZ R180, R200, UR38, -R7.reuse ;  /* 0x00000026c8b47c23 */ /* 0x100fe20008010807 */
[----:B------:R-:W-:-:S01]  /*8470*/  FFMA.FTZ R168, R188, UR38, -R7 ;  /* 0x00000026bca87c23 */ /* 0x000fc20008010807 */
[--C-:B------:R-:W-:Y:S01]  /*8480*/  FFMA.FTZ R169, R189, UR38, -R7.reuse ;  /* 0x00000026bda97c23 */ /* 0x100fe20008010807 */
[----:B------:R-:W-:-:S01]  /*8490*/  FFMA.FTZ R172, R192, UR38, -R7 ;  /* 0x00000026c0ac7c23 */ /* 0x000fc20008010807 */
[----:B------:R-:W1:Y:S01]  /*84a0*/  MUFU.EX2 R10, R10 ;  /* 0x0000000a000a7308 */ /* 0x000e620000000800 */
        /* <DEDUP_REMOVED lines=15> */
[----:B------:R-:W-:Y:S02]  /*85a0*/  WARPGROUP.DEPBAR.LE gsb0, 0x0 ;  /* 0x00008000000079c5 */ /* 0x000fe40000010000 */
[----:B------:R-:W-:-:S04]  /*85b0*/  WARPGROUP.ARRIVE ;  /* 0x00000000000079c5 */ /* 0x000fc80000000000 */
[----:B------:R-:W0:Y:S01]  /*85c0*/  MUFU.EX2 R159, R159 ;  /* 0x0000009f009f7308 */ /* 0x000e220000000800 */
[----:B-1----:R-:W-:-:S01]  /*85d0*/  FADD.FTZ R4, R158, R3 ;  /* 0x000000039e047221 */ /* 0x002fc20000010000 */
[----:B------:R-:W-:Y:S01]  /*85e0*/  QGMMA.64x256x32.F32.E4M3.E4M3 R24, R224, gdesc[UR4], R24, gsb0 ;  /* 0x03e00004e0187df3 */ /* 0x000fe20008000818 */
[----:B------:R-:W-:Y:S01]  /*85f0*/  UIADD3 UR6, UR10, 0x4, URZ ;  /* 0x000000040a067890 */ /* 0x000fe2000fffe03f */
[----:B------:R-:W-:-:S04]  /*8600*/  UMOV UR7, 0x40000040 ;  /* 0x4000004000077882 */ /* 0x000fc80000000000 */
[----:B------:R-:W1:Y:S01]  /*8610*/  MUFU.EX2 R13, R13 ;  /* 0x0000000d000d7308 */ /* 0x000e620000000800 */
[----:B--2---:R-:W-:-:S07]  /*8620*/  FADD.FTZ R194, R12, R201 ;  /* 0x000000c90cc27221 */ /* 0x004fce0000010000 */
[----:B------:R-:W2:Y:S01]  /*8630*/  MUFU.EX2 R162, R162 ;  /* 0x000000a200a27308 */ /* 0x000ea20000000800 */
[----:B0-----:R-:W-:-:S07]  /*8640*/  FADD.FTZ R3, R159, R4 ;  /* 0x000000049f037221 */ /* 0x001fce0000010000 */
[----:B------:R-:W0:Y:S01]  /*8650*/  MUFU.EX2 R14, R14 ;  /* 0x0000000e000e7308 */ /* 0x000e220000000800 */
[----:B-1----:R-:W-:-:S01]  /*8660*/  FADD.FTZ R201, R13, R194 ;  /* 0x000000c20dc97221 */ /* 0x002fc20000010000 */
[--C-:B------:R-:W-:Y:S01]  /*8670*/  FFMA.FTZ R194, R195, UR38, -R193.reuse ;  /* 0x00000026c3c27c23 */ /* 0x100fe200080108c1 */
[----:B------:R-:W-:-:S05]  /*8680*/  FFMA.FTZ R195, R198, UR38, -R193 ;  /* 0x00000026c6c37c23 */ /* 0x000fca00080108c1 */
        /* <DEDUP_REMOVED lines=25> */
[----:B------:R-:W-:-:S06]  /*8820*/  FFMA.FTZ R198, R202, UR38, -R193 ;  /* 0x00000026cac67c23 */ /* 0x000fcc00080108c1 */
        /* <DEDUP_REMOVED lines=17> */
[----:B------:R-:W-:Y:S01]  /*8940*/  FFMA.FTZ R200, R206, UR38, -R193 ;  /* 0x00000026cec87c23 */ /* 0x000fe200080108c1 */
[----:B------:R-:W-:-:S05]  /*8950*/  IADD3 R206, -R23, 0xb, RZ ;  /* 0x0000000b17ce7810 */ /* 0x000fca0007ffe1ff */
[----:B------:R-:W0:Y:S01]  /*8960*/  MUFU.EX2 R183, R183 ;  /* 0x000000b700b77308 */ /* 0x000e220000000800 */
[----:B-1----:R-:W-:-:S07]  /*8970*/  FADD.FTZ R4, R182, R3 ;  /* 0x00000003b6047221 */ /* 0x002fce0000010000 */
[----:B------:R-:W1:Y:S01]  /*8980*/  MUFU.EX2 R165, R165 ;  /* 0x000000a500a57308 */ /* 0x000e620000000800 */
[----:B--2---:R-:W-:-:S01]  /*8990*/  FADD.FTZ R202, R164, R201 ;  /* 0x000000c9a4ca7221 */ /* 0x004fc20000010000 */
[----:B------:R-:W-:Y:S01]  /*89a0*/  FFMA.FTZ R201, R207, UR38, -R193 ;  /* 0x00000026cfc97c23 */ /* 0x000fe200080108c1 */
[----:B------:R-:W-:-:S05]  /*89b0*/  IMAD.U32 R207, RZ, RZ, UR56 ;  /* 0x00000038ffcf7e24 */ /* 0x000fca000f8e00ff */
[----:B------:R-:W2:Y:S01]  /*89c0*/  MUFU.EX2 R186, R186 ;  /* 0x000000ba00ba7308 */ /* 0x000ea20000000800 */
[----:B0-----:R-:W-:-:S01]  /*89d0*/  FADD.FTZ R3, R183, R4 ;  /* 0x00000004b7037221 */ /* 0x001fc20000010000 */
[----:B------:R-:W-:-:S06]  /*89e0*/  @!P1 LEA R207, R207, UR41, 0x3 ;  /* 0x00000029cfcf9c11 */ /* 0x000fcc000f8e18ff */
        /* <DEDUP_REMOVED lines=9> */
[----:B--2---:R-:W-:-:S01]  /*8a80*/  FADD.FTZ R203, R169, R202 ;  /* 0x000000caa9cb7221 */ /* 0x004fc20000010000 */
[----:B------:R-:W-:-:S06]  /*8a90*/  FFMA.FTZ R202, R210, UR38, -R193 ;  /* 0x00000026d2ca7c23 */ /* 0x000fcc00080108c1 */
[----:B------:R-:W2:Y:S01]  /*8aa0*/  MUFU.EX2 R191, R191 ;  /* 0x000000bf00bf7308 */ /* 0x000ea20000000800 */
[----:B0-----:R-:W-:-:S07]  /*8ab0*/  FADD.FTZ R4, R190, R3 ;  /* 0x00000003be047221 */ /* 0x001fce0000010000 */
[----:B------:R-:W0:Y:S01]  /*8ac0*/  MUFU.EX2 R173, R173 ;  /* 0x000000ad00ad7308 */ /* 0x000e220000000800 */
[----:B-1----:R-:W-:-:S01]  /*8ad0*/  FADD.FTZ R204, R172, R203 ;  /* 0x000000cbaccc7221 */ /* 0x002fc20000010000 */
[----:B------:R-:W-:-:S06]  /*8ae0*/  FFMA.FTZ R203, R211, UR38, -R193 ;  /* 0x00000026d3cb7c23 */ /* 0x000fcc00080108c1 */
[----:B------:R-:W1:Y:S01]  /*8af0*/  MUFU.EX2 R194, R194 ;  /* 0x000000c200c27308 */ /* 0x000e620000000800 */
[----:B--2---:R-:W-:-:S01]  /*8b00*/  FADD.FTZ R3, R191, R4 ;  /* 0x00000004bf037221 */ /* 0x004fc20000010000 */
[----:B------:R-:W-:Y:S02]  /*8b10*/  WARPGROUP.DEPBAR.LE gsb0, 0x0 ;  /* 0x00008000000079c5 */ /* 0x000fe40000010000 */
[----:B------:R-:W-:-:S04]  /*8b20*/  WARPGROUP.ARRIVE ;  /* 0x00000000000079c5 */ /* 0x000fc80000000000 */
[----:B------:R-:W2:Y:S01]  /*8b30*/  MUFU.EX2 R176, R176 ;  /* 0x000000b000b07308 */ /* 0x000ea20000000800 */
[----:B0-----:R-:W-:-:S01]  /*8b40*/  FADD.FTZ R205, R173, R204 ;  /* 0x000000ccadcd7221 */ /* 0x001fc20000010000 */
[----:B------:R-:W-:Y:S01]  /*8b50*/  QGMMA.64x256x32.F32.E4M3.E4M3 R24, R220, gdesc[UR4], R24, gsb0 ;  /* 0x03e00004dc187df3 */ /* 0x000fe20008000818 */
[----:B------:R-:W-:Y:S01]  /*8b60*/  UIADD3 UR6, UR10, 0x6, URZ ;  /* 0x000000060a067890 */ /* 0x000fe2000fffe03f */
[----:B------:R-:W-:-:S04]  /*8b70*/  UMOV UR7, 0x40000040 ;  /* 0x4000004000077882 */ /* 0x000fc80000000000 */
        /* <DEDUP_REMOVED lines=10> */
[----:B------:R-:W-:Y:S01]  /*8c20*/  MUFU.EX2 R198, R198 ;  /* 0x000000c600c67308 */ /* 0x000fe20000000800 */
[----:B--2---:R-:W-:-:S07]  /*8c30*/  FADD.FTZ R3, R196, R3 ;  /* 0x00000003c4037221 */ /* 0x004fce0000010000 */
[----:B------:R-:W1:Y:S01]  /*8c40*/  MUFU.EX2 R181, R181 ;  /* 0x000000b500b57308 */ /* 0x000e620000000800 */
[----:B0-----:R-:W-:-:S07]  /*8c50*/  FADD.FTZ R4, R180, R205 ;  /* 0x000000cdb4047221 */ /* 0x001fce0000010000 */
[----:B------:R-:W-:Y:S08]  /*8c60*/  MUFU.EX2 R199, R199 ;  /* 0x000000c700c77308 */ /* 0x000ff00000000800 */
[----:B------:R-:W0:Y:S01]  /*8c70*/  MUFU.EX2 R184, R184 ;  /* 0x000000b800b87308 */ /* 0x000e220000000800 */
[----:B-1----:R-:W-:-:S07]  /*8c80*/  FADD.FTZ R205, R181, R4 ;  /* 0x00000004b5cd7221 */ /* 0x002fce0000010000 */
[----:B------:R-:W1:Y:S08]  /*8c90*/  MUFU.EX2 R200, R200 ;  /* 0x000000c800c87308 */ /* 0x000e700000000800 */
[----:B------:R-:W-:Y:S01]  /*8ca0*/  MUFU.EX2 R185, R185 ;  /* 0x000000b900b97308 */ /* 0x000fe20000000800 */
[----:B0-----:R-:W-:-:S07]  /*8cb0*/  FADD.FTZ R4, R184, R205 ;  /* 0x000000cdb8047221 */ /* 0x001fce0000010000 */
[----:B------:R-:W0:Y:S08]  /*8cc0*/  MUFU.EX2 R201, R201 ;  /* 0x000000c900c97308 */ /* 0x000e300000000800 */
[----:B------:R-:W-:Y:S08]  /*8cd0*/  MUFU.EX2 R188, R188 ;  /* 0x000000bc00bc7308 */ /* 0x000ff00000000800 */
[----:B------:R-:W2:Y:S08]  /*8ce0*/  MUFU.EX2 R202, R202 ;  /* 0x000000ca00ca7308 */ /* 0x000eb00000000800 */
[----:B------:R-:W-:Y:S08]  /*8cf0*/  MUFU.EX2 R189, R189 ;  /* 0x000000bd00bd7308 */ /* 0x000ff00000000800 */
[----:B------:R-:W3:Y:S08]  /*8d00*/  MUFU.EX2 R203, R203 ;  /* 0x000000cb00cb7308 */ /* 0x000ef00000000800 */
[----:B------:R-:W-:Y:S08]  /*8d10*/  MUFU.EX2 R192, R192 ;  /* 0x000000c000c07308 */ /* 0x000ff00000000800 */
[----:B------:R-:W4:Y:S08]  /*8d20*/  MUFU.EX2 R204, R204 ;  /* 0x000000cc00cc7308 */ /* 0x000f300000000800 */
[----:B------:R-:W-:Y:S08]  /*8d30*/  MUFU.EX2 R7, R7 ;  /* 0x0000000700077308 */ /* 0x000ff00000000800 */
[----:B------:R-:W5:Y:S01]  /*8d40*/  MUFU.EX2 R193, R193 ;  /* 0x000000c100c17308 */ /* 0x000f620000000800 */
[----:B------:R-:W-:-:S02]  /*8d50*/  WARPGROUP.DEPBAR.LE gsb0, 0x0 ;  /* 0x00008000000079c5 */ /* 0x000fc40000010000 */
[----:B------:R-:W-:-:S06]  /*8d60*/  WARPGROUP.ARRIVE ;  /* 0x00000000000079c5 */ /* 0x000fcc0000000000 */
[----:B------:R-:W-:Y:S03]  /*8d70*/  QGMMA.64x256x32.F32.E4M3.E4M3 R24, R216, gdesc[UR4], R24, gsb0 ;  /* 0x03e00004d8187df3 */ /* 0x000fe60008000818 */
[----:B------:R-:W-:Y:S02]  /*8d80*/  WARPGROUP.DEPBAR.LE gsb0, 0x0 ;  /* 0x00008000000079c5 */ /* 0x000fe40000010000 */
[----:B------:R1:W-:Y:S06]  /*8d90*/  BAR.ARV R206, 0x100 ;  /* 0x000400ce0000751d */ /* 0x0003ec0000002000 */
[----:B-1----:R-:W-:-:S01]  /*8da0*/  FADD.FTZ R206, R198, R3 ;  /* 0x00000003c6ce7221 */ /* 0x002fc20000010000 */
[----:B------:R-:W-:-:S03]  /*8db0*/  @!P1 VIADD R3, R207, 0x38840 ;  /* 0x00038840cf039836 */ /* 0x000fc60000000000 */
[----:B------:R-:W-:Y:S02]  /*8dc0*/  FADD.FTZ R207, R199, R206 ;  /* 0x000000cec7cf7221 */ /* 0x000fe40000010000 */
[----:B------:R-:W-:Y:S02]  /*8dd0*/  @!P1 PRMT R3, RZ, 0x654, R3 ;  /* 0x00000654ff039816 */ /* 0x000fe40000000003 */
[----:B------:R-:W-:Y:S02]  /*8de0*/  FADD.FTZ R206, R200, R207 ;  /* 0x000000cfc8ce7221 */ /* 0x000fe40000010000 */
[----:B------:R1:W-:Y:S02]  /*8df0*/  @!P1 SYNCS.ARRIVE.TRANS64.RED.A1T0 RZ, [R3+URZ], RZ ;  /* 0x000000ff03ff99a7 */ /* 0x0003e4000810043f */
[----:B0-----:R-:W-:-:S04]  /*8e00*/  FADD.FTZ R205, R201, R206 ;  /* 0x000000cec9cd7221 */ /* 0x001fc80000010000 */
[----:B--2---:R-:W-:Y:S01]  /*8e10*/  FADD.FTZ R206, R202, R205 ;  /* 0x000000cdcace7221 */ /* 0x004fe20000010000 */
[----:B-1----:R-:W-:-:S03]  /*8e20*/  FADD.FTZ R3, R185, R4 ;  /* 0x00000004b9037221 */ /* 0x002fc60000010000 */
[----:B---3--:R-:W-:Y:S01]  /*8e30*/  FADD.FTZ R205, R203, R206 ;  /* 0x000000cecbcd7221 */ /* 0x008fe20000010000 */
[----:B------:R-:W-:-:S03]  /*8e40*/  FADD.FTZ R4, R188, R3 ;  /* 0x00000003bc047221 */ /* 0x000fc60000010000 */
[----:B----4-:R-:W-:Y:S01]  /*8e50*/  FADD.FTZ R205, R204, R205 ;  /* 0x000000cdcccd7221 */ /* 0x010fe20000010000 */
[----:B------:R-:W-:-:S04]  /*8e60*/  FADD.FTZ R3, R189, R4 ;  /* 0x00000004bd037221 */ /* 0x000fc80000010000 */
[----:B------:R-:W-:Y:S01]  /*8e70*/  FADD.FTZ R4, R192, R3 ;  /* 0x00000003c0047221 */ /* 0x000fe20000010000 */
[----:B-----5:R-:W-:-:S03]  /*8e80*/  FADD.FTZ R3, R193, R205 ;  /* 0x000000cdc1037221 */ /* 0x020fc60000010000 */
[----:B------:R-:W-:Y:S01]  /*8e90*/  FADD.FTZ R4, R7, R4 ;  /* 0x0000000407047221 */ /* 0x000fe20000010000 */
[----:B------:R-:W-:Y:S06]  /*8ea0*/  @!P0 BRA `(.L_x_2029) ;  /* 0x0000000000048947 */ /* 0x000fec0003800000 */
[----:B------:R-:W-:Y:S01]  /*8eb0*/  BPT.TRAP 0x1 ;  /* 0x000000040000795c */ /* 0x000fe20000300000 */
.L_x_2029:
        /* <DEDUP_REMOVED lines=172> */
.L_x_2020:
[----:B------:R-:W-:Y:S06]  /*9980*/  BAR.ARV 0x8, 0x120 ;  /* 0x0204800000007b1d */ /* 0x000fec0000002000 */
[----:B------:R-:W-:Y:S05]  /*9990*/  @!P0 BRA `(.L_x_2031) ;  /* 0x0000000000048947 */ /* 0x000fea0003800000 */
[----:B------:R-:W-:Y:S01]  /*99a0*/  BPT.TRAP 0x1 ;  /* 0x000000040000795c */ /* 0x000fe20000300000 */
.L_x_2031:
[----:B------:R-:W-:Y:S01]  /*99b0*/  ULEA UR16, UR56, UR41, 0x3 ;  /* 0x0000002938107291 */ /* 0x000fe2000f8e183f */
[----:B------:R-:W-:-:S05]  /*99c0*/  IMAD.U32 R5, RZ, RZ, UR46 ;  /* 0x0000002eff057e24 */ /* 0x000fca000f8e00ff */
[----:B------:R-:W-:-:S04]  /*99d0*/  SHF.L.U32 R5, R5, 0x1f, RZ ;  /* 0x0000001f05057819 */ /* 0x000fc800000006ff */
[----:B------:R0:W1:Y:S01]  /*99e0*/  SYNCS.PHASECHK.TRANS64.TRYWAIT P1, [UR16+0x38850], R5 ;  /* 0x03885005ff0075a7 */ /* 0x0000620008020150 */
[----:B------:R-:W-:Y:S05]  /*99f0*/  @!P0 BRA `(.L_x_2032) ;  /* 0x0000000000048947 */ /* 0x000fea0003800000 */
[----:B------:R-:W-:Y:S01]  /*9a00*/  BPT.TRAP 0x1 ;  /* 0x000000040000795c */ /* 0x000fe20000300000 */
.L_x_2032:
[----:B-1----:R-:W-:Y:S05]  /*9a10*/  @P1 BRA `(.L_x_2033) ;  /* 0x0000000000081947 */ /* 0x002fea0003800000 */
[----:B------:R-:W1:Y:S02]  /*9a20*/  SYNCS.PHASECHK.TRANS64.TRYWAIT P1, [UR16+0x38850], R5 ;  /* 0x03885005ff0075a7 */ /* 0x000e640008020150 */
[----:B-1----:R-:W-:Y:S05]  /*9a30*/  @!P1 BRA `(.L_x_2034) ;  /* 0x0000009c00389947 */ /* 0x002fea0003800000 */
.L_x_2033:
[----:B------:R-:W-:Y:S01]  /*9a40*/  UIADD3 UR41, UR41, 0x400, URZ ;  /* 0x0000040029297890 */ /* 0x000fe2000fffe03f */
[----:B------:R-:W-:Y:S01]  /*9a50*/  WARPGROUP.ARRIVE ;  /* 0x00000000000079c5 */ /* 0x000fe20000000000 */
[----:B------:R-:W-:Y:S01]  /*9a60*/  UMOV UR7, 0x40000040 ;  /* 0x4000004000077882 */ /* 0x000fe20000000000 */
[----:B------:R-:W-:Y:S01]  /*9a70*/  ULDC.64 UR4, c[0x0][0x9a0] ;  /* 0x0002680000047ab9 */ /* 0x000fe20000000a00 */
[----:B------:R-:W-:Y:S01]  /*9a80*/  USHF.R.U32.HI UR41, URZ, 0x4, UR41 ;  /* 0x000000043f297899 */ /* 0x000fe20008011629 */
[----:B01----:R-:W-:Y:S01]  /*9a90*/  IMAD.MOV.U32 R5, RZ, RZ, 0x3f800000 ;  /* 0x3f800000ff057424 */ /* 0x003fe200078e00ff */
[----:B------:R-:W-:Y:S02]  /*9aa0*/  UISETP.NE.U32.AND UP0, UPT, UR4, URZ, UPT ;  /* 0x0000003f0400728c */ /* 0x000fe4000bf05070 */
[----:B------:R-:W-:Y:S02]  /*9ab0*/  ULOP3.LUT UR41, UR41, 0x3fff, URZ, 0xc0, !UPT ;  /* 0x00003fff29297892 */ /* 0x000fe4000f8ec03f */
[----:B------:R-:W-:-:S02]  /*9ac0*/  UISETP.NE.AND.EX UP0, UPT, UR5, URZ, UPT, UP0 ;  /* 0x0000003f0500728c */ /* 0x000fc4000bf05300 */
[----:B------:R-:W-:-:S04]  /*9ad0*/  ULOP3.LUT UR10, UR41, 0x10000, URZ, 0xfc, !UPT ;  /* 0x00010000290a7892 */ /* 0x000fc8000f8efc3f */
[----:B------:R-:W-:Y:S01]  /*9ae0*/  ULEA UR10, UR56, UR10, 0xb ;  /* 0x0000000a380a7291 */ /* 0x000fe2000f8e583f */
[----:B------:R-:W-:-:S03]  /*9af0*/  PLOP3.LUT P1, PT, PT, PT, UP0, 0x80, 0x0 ;  /* 0x000000000000781c */ /* 0x000fc60003f2f008 */
[----:B------:R-:W-:Y:S01]  /*9b00*/  UIADD3 UR11, UR10, 0x4, URZ ;  /* 0x000000040a0b7890 */ /* 0x000fe2000fffe03f */
[----:B------:R-:W-:Y:S02]  /*9b10*/  @UP0 ULDC.64 UR12, c[0x0][0x9c8] ;  /* 0x00027200000c0ab9 */ /* 0x000fe40000000a00 */
[----:B------:R-:W-:Y:S01]  /*9b20*/  UMOV UR6, UR10 ;  /* 0x0000000a00067c82 */ /* 0x000fe20008000000 */
[----:B------:R-:W-:Y:S01]  /*9b30*/  @UP0 UIMAD UR8, UR37, UR12, URZ ;  /* 0x0000000c250802a4 */ /* 0x000fe2000f8e023f */
[----:B------:R-:W-:Y:S01]  /*9b40*/  QGMMA.64x256x32.F32.E4M3.E4M3 R24, R228, gdesc[UR4], R24, gsb0 ;  /* 0x03e00004e4187df3 */ /* 0x000fe20008000818 */
[----:B------:R-:W-:Y:S01]  /*9b50*/  UIADD3 UR6, UR10, 0x2, URZ ;  /* 0x000000020a067890 */ /* 0x000fe2000fffe03f */
[----:B------:R-:W-:Y:S01]  /*9b60*/  UMOV UR7, 0x40000040 ;  /* 0x4000004000077882 */ /* 0x000fe20000000000 */
[----:B------:R-:W-:Y:S02]  /*9b70*/  @UP0 UIMAD UR9, UR36, UR13, UR8 ;  /* 0x0000000d240902a4 */ /* 0x000fe4000f8e0208 */
[----:B------:R-:W-:Y:S01]  /*9b80*/  @UP0 USHF.R.S32.HI UR8, URZ, 0x1f, UR45 ;  /* 0x0000001f3f080899 */ /* 0x000fe2000801142d */
[----:B------:R-:W-:-:S03]  /*9b90*/  @UP0 ULDC.64 UR14, c[0x0][0x9d0] ;  /* 0x00027400000e0ab9 */ /* 0x000fc60000000a00 */
[----:B------:R-:W-:Y:S01]  /*9ba0*/  @UP0 UIMAD UR8, UR8, UR14, URZ ;  /* 0x0000000e080802a4 */ /* 0x000fe2000f8e023f */
[----:B------:R-:W-:Y:S02]  /*9bb0*/  WARPGROUP.DEPBAR.LE gsb0, 0x0 ;  /* 0x00008000000079c5 */ /* 0x000fe40000010000 */
[----:B------:R-:W-:-:S15]  /*9bc0*/  WARPGROUP.ARRIVE ;  /* 0x00000000000079c5 */ /* 0x000fde0000000000 */
[----:B------:R-:W-:-:S01]  /*9bd0*/  NOP ;  /* 0x0000000000007918 */ /* 0x000fc20000000000 */
[----:B------:R-:W-:Y:S01]  /*9be0*/  QGMMA.64x256x32.F32.E4M3.E4M3 R24, R224, gdesc[UR4], R24, gsb0 ;  /* 0x03e00004e0187df3 */ /* 0x000fe20008000818 */
[----:B------:R-:W-:Y:S02]  /*9bf0*/  @UP0 UIMAD.WIDE.U32 UR6, UR36, UR12, URZ ;  /* 0x0000000c240602a5 */ /* 0x000fe4000f8e003f */
[----:B------:R-:W-:Y:S02]  /*9c00*/  @UP0 UIMAD UR12, UR45, UR15, UR8 ;  /* 0x0000000f2d0c02a4 */ /* 0x000fe4000f8e0208 */
[----:B------:R-:W-:-:S04]  /*9c10*/  @UP0 UIADD3 UR7, UR7, UR9, URZ ;  /* 0x0000000907070290 */ /* 0x000fc8000fffe03f */
[----:B------:R-:W-:-:S03]  /*9c20*/  @UP0 UIMAD.WIDE.U32 UR8, UR45, UR14, UR6 ;  /* 0x0000000e2d0802a5 */ /* 0x000fc6000f8e0006 */
[----:B------:R-:W-:Y:S01]  /*9c30*/  UMOV UR6, UR11 ;  /* 0x0000000b00067c82 */ /* 0x000fe20008000000 */
[----:B------:R-:W-:Y:S01]  /*9c40*/  UMOV UR7, 0x40000040 ;  /* 0x4000004000077882 */ /* 0x000fe20000000000 */
[----:B------:R-:W-:Y:S02]  /*9c50*/  @UP0 UIADD3 UR9, UR9, UR12, URZ ;  /* 0x0000000c09090290 */ /* 0x000fe4000fffe03f */
[----:B------:R-:W-:-:S04]  /*9c60*/  @UP0 ULEA UR4, UP1, UR8, UR4, 0x2 ;  /* 0x0000000408040291 */ /* 0x000fc8000f82103f */
[----:B------:R-:W-:Y:S02]  /*9c70*/  @UP0 ULEA.HI.X UR5, UR8, UR5, UR9, 0x2, UP1 ;  /* 0x0000000508050291 */ /* 0x000fe400088f1409 */
[----:B------:R-:W-:-:S04]  /*9c80*/  IMAD.U32 R6, RZ, RZ, UR4 ;  /* 0x00000004ff067e24 */ /* 0x000fc8000f8e00ff */
[----:B------:R-:W-:-:S05]  /*9c90*/  IMAD.U32 R7, RZ, RZ, UR5 ;  /* 0x00000005ff077e24 */ /* 0x000fca000f8e00ff */
[----:B------:R0:W2:Y:S01]  /*9ca0*/  @P1 LDG.E R5, desc[UR50][R6.64] ;  /* 0x0000003206051981 */ /* 0x0000a2000c1e1900 */
[----:B------:R-:W-:Y:S01]  /*9cb0*/  UIADD3 UR10, UR10, 0x6, URZ ;  /* 0x000000060a0a7890 */ /* 0x000fe2000fffe03f */
[----:B------:R-:W-:Y:S01]  /*9cc0*/  UMOV UR11, 0x40000040 ;  /* 0x40000040000b7882 */ /* 0x000fe20000000000 */
[----:B------:R-:W-:Y:S02]  /*9cd0*/  WARPGROUP.DEPBAR.LE gsb0, 0x0 ;  /* 0x00008000000079c5 */ /* 0x000fe40000010000 */
[----:B------:R-:W-:-:S06]  /*9ce0*/  WARPGROUP.ARRIVE ;  /* 0x00000000000079c5 */ /* 0x000fcc0000000000 */
[----:B------:R-:W-:Y:S01]  /*9cf0*/  QGMMA.64x256x32.F32.E4M3.E4M3 R24, R220, gdesc[UR4], R24, gsb0 ;  /* 0x03e00004dc187df3 */ /* 0x000fe20008000818 */
[----:B------:R-:W1:Y:S04]  /*9d00*/  SHFL.BFLY PT, R9, R4, 0x2, 0x1f ;  /* 0x0c401f0004097f89 */ /* 0x000e6800000e0000 */
[----:B------:R-:W3:Y:S01]  /*9d10*/  SHFL.BFLY PT, R10, R3, 0x2, 0x1f ;  /* 0x0c401f00030a7f89 */ /* 0x000ee200000e0000 */
[----:B-1----:R-:W-:-:S01]  /*9d20*/  FADD.FTZ R9, R9, R4 ;  /* 0x0000000409097221 */ /* 0x002fc20000010000 */
[----:B---3--:R-:W-:-:S04]  /*9d30*/  FADD.FTZ R10, R10, R3 ;  /* 0x000000030a0a7221 */ /* 0x008fc80000010000 */
[----:B------:R-:W1:Y:S04]  /*9d40*/  SHFL.BFLY PT, R8, R9, 0x1, 0x1f ;  /* 0x0c201f0009087f89 */ /* 0x000e6800000e0000 */
[----:B------:R-:W3:Y:S01]  /*9d50*/  SHFL.BFLY PT, R11, R10, 0x1, 0x1f ;  /* 0x0c201f000a0b7f89 */ /* 0x000ee200000e0000 */
[----:B0-----:R-:W-:Y:S02]  /*9d60*/  IMAD.MOV.U32 R6, RZ, RZ, RZ ;  /* 0x000000ffff067224 */ /* 0x001fe400078e00ff */
        /* <DEDUP_REMOVED lines=13> */
[----:B------:R-:W-:-:S02]  /*9e40*/  IMAD.U32 R14, RZ, RZ, UR38 ;  /* 0x00000026ff0e7e24 */ /* 0x000fc4000f8e00ff */
[----:B------:R-:W-:Y:S02]  /*9e50*/  IMAD.U32 R7, RZ, RZ, UR38 ;  /* 0x00000026ff077e24 */ /* 0x000fe4000f8e00ff */
[----:B0-----:R-:W-:Y:S01]  /*9e60*/  @P3 FMUL.FTZ R9, R9, 0.69314718246459960938 ;  /* 0x3f31721809093820 */ /* 0x001fe20000410000 */
[----:B------:R-:W-:Y:S01]  /*9e70*/  @P3 FMUL.FTZ R12, R14, 0.69314718246459960938 ;  /* 0x3f3172180e0c3820 */ /* 0x000fe20000410000 */
        /* <DEDUP_REMOVED lines=8> */
[----:B------:R-:W-:Y:S01]  /*9f00*/  @P2 FFMA.FTZ R4, R7, R2, R8 ;  /* 0x0000000207042223 */ /* 0x000fe20000010008 */
[-C--:B--2---:R-:W-:Y:S01]  /*9f10*/  FMUL.FTZ R152, R6, R5.reuse ;  /* 0x0000000506987220 */ /* 0x084fe20000410000 */
[----:B---3--:R-:W-:Y:S01]  /*9f20*/  FMUL.FTZ R0, R10, R5 ;  /* 0x000000050a007220 */ /* 0x008fe20000410000 */
[----:B------:R-:W-:-:S02]  /*9f30*/  WARPGROUP.DEPBAR.LE gsb0, 0x0 ;  /* 0x00008000000079c5 */ /* 0x000fc40000010000 */
[----:B------:R-:W-:Y:S05]  /*9f40*/  @!P0 BRA `(.L_x_2035) ;  /* 0x0000000000048947 */ /* 0x000fea0003800000 */
[----:B------:R-:W-:Y:S01]  /*9f50*/  BPT.TRAP 0x1 ;  /* 0x000000040000795c */ /* 0x000fe20000300000 */
.L_x_2035:
        /* <DEDUP_REMOVED lines=138> */
.L_x_2002:
        /* <DEDUP_REMOVED lines=12> */
[----:B------:R-:W-:Y:S01]  /*a8c0*/  F2FP.BF16.F32.PACK_AB R7, R7, R2 ;  /* 0x000000020707723e */ /* 0x000fe200000010ff */
        /* <DEDUP_REMOVED lines=8> */
[----:B------:R-:W-:Y:S01]  /*a950*/  LOP3.LUT P0, R2, R94, 0x3, RZ, 0xc0, !PT ;  /* 0x000000035e027812 */ /* 0x000fe2000780c0ff */
[----:B------:R-:W-:Y:S01]  /*a960*/  UISETP.NE.U32.AND UP1, UPT, UR4, URZ, UPT ;  /* 0x0000003f0400728c */ /* 0x000fe2000bf25070 */
[----:B------:R-:W-:Y:S01]  /*a970*/  F2FP.BF16.F32.PACK_AB R8, R11, R8 ;  /* 0x000000080b08723e */ /* 0x000fe200000010ff */
[----:B------:R-:W-:Y:S01]  /*a980*/  UISETP.NE.U32.AND UP0, UPT, UR6, URZ, UPT ;  /* 0x0000003f0600728c */ /* 0x000fe2000bf05070 */
[----:B------:R-:W-:Y:S01]  /*a990*/  ISETP.EQ.OR P0, PT, R2, 0x3, !P0 ;  /* 0x000000030200780c */ /* 0x000fe20004702670 */
[----:B------:R-:W-:Y:S01]  /*a9a0*/  UISETP.NE.AND.EX UP1, UPT, UR5, URZ, UPT, UP1 ;  /* 0x0000003f0500728c */ /* 0x000fe2000bf25310 */
[----:B------:R-:W-:Y:S01]  /*a9b0*/  F2FP.BF16.F32.PACK_AB R10, R14, R13 ;  /* 0x0000000d0e0a723e */ /* 0x000fe200000010ff */
[----:B------:R-:W-:Y:S01]  /*a9c0*/  USHF.L.U32 UR8, UR36, 0x2, URZ ;  /* 0x0000000224087899 */ /* 0x000fe2000800063f */
[----:B------:R-:W-:Y:S01]  /*a9d0*/  F2FP.BF16.F32.PACK_AB R13, R84, R77 ;  /* 0x0000004d540d723e */ /* 0x000fe200000010ff */
[----:B------:R-:W-:Y:S01]  /*a9e0*/  UISETP.NE.AND.EX UP0, UPT, UR7, URZ, UPT, UP0 ;  /* 0x0000003f0700728c */ /* 0x000fe2000bf05300 */
[----:B------:R-:W-:Y:S01]  /*a9f0*/  SEL R77, R8, R9, P0 ;  /* 0x00000009084d7207 */ /* 0x000fe20000000000 */
[----:B------:R-:W-:Y:S01]  /*aa00*/  USHF.L.U64.HI UR9, UR36, 0x2, UR37 ;  /* 0x0000000224097899 */ /* 0x000fe20008010225 */
[----:B------:R-:W-:Y:S01]  /*aa10*/  SEL R14, R9, R8, P0 ;  /* 0x00000008090e7207 */ /* 0x000fe20000000000 */
[----:B------:R-:W-:Y:S01]  /*aa20*/  UIADD3 UR6, UP2, UR8, UR6, URZ ;  /* 0x0000000608067290 */ /* 0x000fe2000ff5e03f */
[----:B------:R-:W1:Y:S01]  /*aa30*/  S2R R9, SR_SWINHI ;  /* 0x0000000000097919 */ /* 0x000e620000002f00 */
[----:B------:R-:W-:Y:S01]  /*aa40*/  F2FP.BF16.F32.PACK_AB R6, R6, R5 ;  /* 0x000000050606723e */ /* 0x000fe200000010ff */
[----:B------:R-:W-:Y:S01]  /*aa50*/  @UP1 UIADD3 UR4, UP3, UR8, UR4, URZ ;  /* 0x0000000408041290 */ /* 0x000fe2000ff7e03f */
[----:B------:R-:W-:Y:S01]  /*aa60*/  F2FP.BF16.F32.PACK_AB R11, R75, R78 ;  /* 0x0000004e4b0b723e */ /* 0x000fe200000010ff */
[----:B------:R-:W-:Y:S01]  /*aa70*/  UIADD3.X UR7, UR9, UR7, URZ, UP2, !UPT ;  /* 0x0000000709077290 */ /* 0x000fe200097fe43f */
[----:B------:R-:W-:Y:S01]  /*aa80*/  SEL R75, R6, R7, P0 ;  /* 0x00000007064b7207 */ /* 0x000fe20000000000 */
[----:B------:R-:W-:Y:S01]  /*aa90*/  @UP1 UIADD3.X UR5, UR9, UR5, URZ, UP3, !UPT ;  /* 0x0000000509051290 */ /* 0x000fe20009ffe43f */
        /* <DEDUP_REMOVED lines=9> */
[----:B------:R-:W-:Y:S02]  /*ab30*/  F2FP.BF16.F32.PACK_AB R12, R67, R70 ;  /* 0x00000046430c723e */ /* 0x000fe400000010ff */
[----:B------:R-:W-:Y:S02]  /*ab40*/  SEL R123, R141, R140, P0 ;  /* 0x0000008c8d7b7207 */ /* 0x000fe40000000000 */
[----:B------:R-:W-:Y:S02]  /*ab50*/  SEL R67, R140, R141, P0 ;  /* 0x0000008d8c437207 */ /* 0x000fe40000000000 */
[----:B------:R-:W-:-:S02]  /*ab60*/  F2FP.BF16.F32.PACK_AB R53, R56, R53 ;  /* 0x000000353835723e */ /* 0x000fc400000010ff */
[----:B------:R-:W-:Y:S02]  /*ab70*/  MOV R6, R0 ;  /* 0x0000000000067202 */ /* 0x000fe40000000f00 */
[----:B-1----:R-:W-:Y:S02]  /*ab80*/  MOV R7, R9 ;  /* 0x0000000900077202 */ /* 0x002fe40000000f00 */
[----:B------:R-:W-:Y:S02]  /*ab90*/  F2FP.BF16.F32.PACK_AB R52, R57, R52 ;  /* 0x000000343934723e */ /* 0x000fe400000010ff */
[----:B------:R-:W-:Y:S01]  /*aba0*/  F2FP.BF16.F32.PACK_AB R71, R71, R74 ;  /* 0x0000004a4747723e */ /* 0x000fe200000010ff */
[----:B------:R-:W-:Y:S01]  /*abb0*/  IMAD.WIDE R60, R234, 0x2, R6 ;  /* 0x00000002ea3c7825 */ /* 0x000fe200078e0206 */
[----:B------:R-:W-:Y:S02]  /*abc0*/  F2FP.BF16.F32.PACK_AB R155, R155, R156 ;  /* 0x0000009c9b9b723e */ /* 0x000fe400000010ff */
[----:B------:R-:W-:-:S02]  /*abd0*/  F2FP.BF16.F32.PACK_AB R154, R153, R154 ;  /* 0x0000009a999a723e */ /* 0x000fc400000010ff */
[C---:B------:R-:W-:Y:S02]  /*abe0*/  IADD3 R141, P2, R60.reuse, 0x20, RZ ;  /* 0x000000203c8d7810 */ /* 0x040fe40007f5e0ff */
[C---:B------:R-:W-:Y:S02]  /*abf0*/  IADD3 R147, P5, R60.reuse, 0x4000, RZ ;  /* 0x000040003c937810 */ /* 0x040fe40007fbe0ff */
[----:B------:R-:W-:Y:S01]  /*ac00*/  LOP3.LUT R8, R141, 0x380, RZ, 0xc0, !PT ;  /* 0x000003808d087812 */ /* 0x000fe200078ec0ff */
[----:B------:R-:W-:Y:S01]  /*ac10*/  IMAD.X R57, RZ, RZ, R61, P2 ;  /* 0x000000ffff397224 */ /* 0x000fe200010e063d */
[----:B------:R-:W-:Y:S02]  /*ac20*/  IADD3 R143, P3, R60, 0x40, RZ ;  /* 0x000000403c8f7810 */ /* 0x000fe40007f7e0ff */
[----:B------:R-:W-:Y:S02]  /*ac30*/  SHF.R.U64 R8, R8, 0x3, RZ ;  /* 0x0000000308087819 */ /* 0x000fe400000012ff */
[----:B------:R-:W-:-:S02]  /*ac40*/  F2FP.BF16.F32.PACK_AB R148, R145, R148 ;  /* 0x000000949194723e */ /* 0x000fc400000010ff */
[----:B------:R-:W-:Y:S02]  /*ac50*/  LOP3.LUT R56, R8, R141, RZ, 0x3c, !PT ;  /* 0x0000008d08387212 */ /* 0x000fe400078e3cff */
[----:B------:R-:W-:Y:S02]  /*ac60*/  LOP3.LUT R8, R147, 0x380, RZ, 0xc0, !PT ;  /* 0x0000038093087812 */ /* 0x000fe400078ec0ff */
[----:B------:R-:W-:Y:S02]  /*ac70*/  F2FP.BF16.F32.PACK_AB R120, R125, R120 ;  /* 0x000000787d78723e */ /* 0x000fe400000010ff */
[----:B------:R-:W-:Y:S02]  /*ac80*/  F2FP.BF16.F32.PACK_AB R121, R124, R121 ;  /* 0x000000797c79723e */ /* 0x000fe400000010ff */
[----:B------:R-:W-:Y:S02]  /*ac90*/  IADD3 R145, P4, R60, 0x60, RZ ;  /* 0x000000603c917810 */ /* 0x000fe40007f9e0ff */
        /* <DEDUP_REMOVED lines=11> */
[----:B------:R-:W-:Y:S01]  /*ad50*/  IMAD.X R53, RZ, RZ, R61, P3 ;  /* 0x000000ffff357224 */ /* 0x000fe200018e063d */
[----:B------:R-:W-:Y:S02]  /*ad60*/  SEL R129, R71, R12, P0 ;  /* 0x0000000c47817207 */ /* 0x000fe40000000000 */
[----:B------:R-:W-:-:S02]  /*ad70*/  F2FP.BF16.F32.PACK_AB R49, R59, R62 ;  /* 0x0000003e3b31723e */ /* 0x000fc400000010ff */
[----:B------:R-:W-:Y:S02]  /*ad80*/  F2FP.BF16.F32.PACK_AB R104, R109, R104 ;  /* 0x000000686d68723e */ /* 0x000fe400000010ff */
[----:B------:R-:W-:Y:S02]  /*ad90*/  SEL R79, R15, R10, P0 ;  /* 0x0000000a0f4f7207 */ /* 0x000fe40000000000 */
[----:B------:R-:W-:Y:S02]  /*ada0*/  SEL R119, R155, R154, P0 ;  /* 0x0000009a9b777207 */ /* 0x000fe40000000000 */
[----:B------:R-:W-:Y:S02]  /*adb0*/  SEL R64, R154, R155, P0 ;  /* 0x0000009b9a407207 */ /* 0x000fe40000000000 */
[----:B------:R-:W-:Y:S02]  /*adc0*/  SEL R71, R12, R71, P0 ;  /* 0x000000470c477207 */ /* 0x000fe40000000000 */
[----:B------:R-:W-:-:S02]  /*add0*/  IADD3 R153, P2, R60, 0x4060, RZ ;  /* 0x000040603c997810 */ /* 0x000fc40007f5e0ff */
[----:B------:R-:W-:Y:S02]  /*ade0*/  SHF.R.U64 R8, R8, 0x3, RZ ;  /* 0x0000000308087819 */ /* 0x000fe400000012ff */
[----:B------:R-:W-:Y:S02]  /*adf0*/  SEL R15, R10, R15, P0 ;  /* 0x0000000f0a0f7207 */ /* 0x000fe40000000000 */
[----:B------:R-:W-:Y:S02]  /*ae00*/  SEL R109, R120, R121, P0 ;  /* 0x00000079786d7207 */ /* 0x000fe40000000000 */
[----:B------:R-:W-:Y:S02]  /*ae10*/  SEL R59, R121, R120, P0 ;  /* 0x00000078793b7207 */ /* 0x000fe40000000000 */
[----:B------:R-:W-:Y:S02]  /*ae20*/  IADD3 R155, P3, R60, 0x8000, RZ ;  /* 0x000080003c9b7810 */ /* 0x000fe40007f7e0ff */
[----:B------:R-:W-:-:S02]  /*ae30*/  LOP3.LUT R12, R145, 0x380, RZ, 0xc0, !PT ;  /* 0x00000380910c7812 */ /* 0x000fc400078ec0ff */
[----:B------:R-:W-:Y:S02]  /*ae40*/  F2FP.BF16.F32.PACK_AB R37, R40, R37 ;  /* 0x000000252825723e */ /* 0x000fe400000010ff */
[----:B------:R-:W-:Y:S02]  /*ae50*/  F2FP.BF16.F32.PACK_AB R25, R92, R89 ;  /* 0x000000595c19723e */ /* 0x000fe400000010ff */
[----:B------:R-:W-:Y:S02]  /*ae60*/  F2FP.BF16.F32.PACK_AB R74, R47, R50 ;  /* 0x000000322f4a723e */ /* 0x000fe400000010ff */
[----:B------:R-:W-:Y:S02]  /*ae70*/  SEL R121, R149, R148, P0 ;  /* 0x0000009495797207 */ /* 0x000fe40000000000 */
[----:B------:R-:W-:Y:S02]  /*ae80*/  SEL R65, R148, R149, P0 ;  /* 0x0000009594417207 */ /* 0x000fe40000000000 */
[----:B------:R-:W-:-:S02]  /*ae90*/  LOP3.LUT R10, R143, 0x380, RZ, 0xc0, !PT ;  /* 0x000003808f0a7812 */ /* 0x000fc400078ec0ff */
[----:B------:R-:W-:Y:S02]  /*aea0*/  F2FP.BF16.F32.PACK_AB R76, R85, R76 ;  /* 0x0000004c554c723e */ /* 0x000fe400000010ff */
[----:B------:R-:W-:Y:S02]  /*aeb0*/  F2FP.BF16.F32.PACK_AB R30, R151, R30 ;  /* 0x0000001e971e723e */ /* 0x000fe400000010ff */
[----:B------:R-:W-:Y:S02]  /*aec0*/  SEL R81, R20, R21, P0 ;  /* 0x0000001514517207 */ /* 0x000fe40000000000 */
[----:B0-----:R-:W-:Y:S02]  /*aed0*/  SEL R27, R21, R20, P0 ;  /* 0x00000014151b7207 */ /* 0x001fe40000000000 */
[----:B------:R-:W-:Y:S02]  /*aee0*/  SEL R89, R44, R45, P0 ;  /* 0x0000002d2c597207 */ /* 0x000fe40000000000 */
[----:B------:R-:W-:Y:S01]  /*aef0*/  SEL R40, R45, R44, P0 ;  /* 0x0000002c2d287207 */ /* 0x000fe20000000000 */
[----:B------:R-:W-:Y:S01]  /*af00*/  IMAD.X R45, RZ, RZ, R61, P5 ;  /* 0x000000ffff2d7224 */ /* 0x000fe200028e063d */
[----:B------:R-:W-:-:S02]  /*af10*/  IADD3 R149, P6, R60, 0x4020, RZ ;  /* 0x000040203c957810 */ /* 0x000fc40007fde0ff */
[----:B------:R-:W-:Y:S02]  /*af20*/  F2FP.BF16.F32.PACK_AB R5, R171, R172 ;  /* 0x000000acab05723e */ /* 0x000fe400000010ff */
[----:B------:R-:W-:Y:S02]  /*af30*/  F2FP.BF16.F32.PACK_AB R170, R169, R170 ;  /* 0x000000aaa9aa723e */ /* 0x000fe400000010ff */
[----:B------:R-:W-:Y:S02]  /*af40*/  F2FP.BF16.F32.PACK_AB R39, R39, R42 ;  /* 0x0000002a2727723e */ /* 0x000fe400000010ff */
[----:B------:R-:W-:Y:S01]  /*af50*/  F2FP.BF16.F32.PACK_AB R38, R35, R38 ;  /* 0x000000262326723e */ /* 0x000fe200000010ff */
[----:B------:R-:W-:Y:S01]  /*af60*/  IMAD.X R35, RZ, RZ, R61, P3 ;  /* 0x000000ffff237224 */ /* 0x000fe200018e063d */
[----:B------:R-:W-:Y:S02]  /*af70*/  IADD3 R151, P1, R60, 0x4040, RZ ;  /* 0x000040403c977810 */ /* 0x000fe40007f3e0ff */
[----:B------:R-:W-:-:S02]  /*af80*/  LOP3.LUT R20, R153, 0x380, RZ, 0xc0, !PT ;  /* 0x0000038099147812 */ /* 0x000fc400078ec0ff */
[----:B------:R-:W-:Y:S02]  /*af90*/  LOP3.LUT R44, R8, R147, RZ, 0x3c, !PT ;  /* 0x00000093082c7212 */ /* 0x000fe400078e3cff */
[----:B------:R-:W-:Y:S02]  /*afa0*/  F2FP.BF16.F32.PACK_AB R163, R163, R164 ;  /* 0x000000a4a3a3723e */ /* 0x000fe400000010ff */
[----:B------:R-:W-:Y:S02]  /*afb0*/  F2FP.BF16.F32.PACK_AB R162, R161, R162 ;  /* 0x000000a2a1a2723e */ /* 0x000fe400000010ff */
[----:B------:R-:W-:Y:S02]  /*afc0*/  SHF.R.U64 R12, R12, 0x3, RZ ;  /* 0x000000030c0c7819 */ /* 0x000fe400000012ff */
[----:B------:R-:W-:Y:S02]  /*afd0*/  LOP3.LUT R8, R155, 0x380, RZ, 0xc0, !PT ;  /* 0x000003809b087812 */ /* 0x000fe400078ec0ff */
[----:B------:R-:W-:-:S02]  /*afe0*/  F2FP.BF16.F32.PACK_AB R69, R72, R69 ;  /* 0x000000454845723e */ /* 0x000fc400000010ff */
[----:B------:R-:W-:Y:S02]  /*aff0*/  F2FP.BF16.F32.PACK_AB R96, R101, R96 ;  /* 0x000000606560723e */ /* 0x000fe400000010ff */
[----:B------:R-:W-:Y:S02]  /*b000*/  SEL R135, R74, R43, P0 ;  /* 0x0000002b4a877207 */ /* 0x000fe40000000000 */
[----:B------:R-:W-:Y:S02]  /*b010*/  SHF.R.U64 R10, R10, 0x3, RZ ;  /* 0x000000030a0a7819 */ /* 0x000fe400000012ff */
[----:B------:R-:W-:Y:S02]  /*b020*/  F2FP.BF16.F32.PACK_AB R72, R63, R66 ;  /* 0x000000423f48723e */ /* 0x000fe400000010ff */
[----:B------:R-:W-:Y:S02]  /*b030*/  SEL R101, R76, R13, P0 ;  /* 0x0000000d4c657207 */ /* 0x000fe40000000000 */
[----:B------:R-:W-:-:S02]  /*b040*/  SEL R50, R13, R76, P0 ;  /* 0x0000004c0d327207 */ /* 0x000fc40000000000 */
[----:B------:R-:W-:Y:S01]  /*b050*/  SEL R74, R43, R74, P0 ;  /* 0x0000004a2b4a7207 */ /* 0x000fe20000000000 */
[--C-:B------:R-:W-:Y:S01]  /*b060*/  IMAD.X R43, RZ, RZ, R61.reuse, P6 ;  /* 0x000000ffff2b7224 */ /* 0x100fe200030e063d */
[----:B------:R-:W-:Y:S02]  /*b070*/  SEL R111, R5, R170, P0 ;  /* 0x000000aa056f7207 */ /* 0x000fe40000000000 */
[----:B------:R-:W-:Y:S02]  /*b080*/  SEL R66, R170, R5, P0 ;  /* 0x00000005aa427207 */ /* 0x000fe40000000000 */
[----:B------:R-:W-:Y:S02]  /*b090*/  SEL R137, R39, R38, P0 ;  /* 0x0000002627897207 */ /* 0x000fe40000000000 */
[----:B------:R-:W-:Y:S01]  /*b0a0*/  SEL R76, R38, R39, P0 ;  /* 0x00000027264c7207 */ /* 0x000fe20000000000 */
[----:B------:R-:W-:Y:S01]  /*b0b0*/  IMAD.X R39, RZ, RZ, R61, P1 ;  /* 0x000000ffff277224 */ /* 0x000fe200008e063d */
[----:B------:R-:W-:-:S02]  /*b0c0*/  SHF.R.U64 R20, R20, 0x3, RZ ;  /* 0x0000000314147819 */ /* 0x000fc400000012ff */
[----:B------:R-:W-:Y:S02]  /*b0d0*/  SEL R115, R163, R162, P0 ;  /* 0x000000a2a3737207 */ /* 0x000fe40000000000 */
[----:B------:R-:W-:Y:S02]  /*b0e0*/  SEL R5, R162, R163, P0 ;  /* 0x000000a3a2057207 */ /* 0x000fe40000000000 */
[----:B------:R-:W-:Y:S02]  /*b0f0*/  IADD3 R161, P6, R60, 0x8060, RZ ;  /* 0x000080603ca17810 */ /* 0x000fe40007fde0ff */
[----:B------:R-:W-:Y:S02]  /*b100*/  LOP3.LUT R48, R12, R145, RZ, 0x3c, !PT ;  /* 0x000000910c307212 */ /* 0x000fe400078e3cff */
[----:B------:R-:W-:Y:S02]  /*b110*/  SHF.R.U64 R8, R8, 0x3, RZ ;  /* 0x0000000308087819 */ /* 0x000fe400000012ff */
[----:B------:R-:W-:-:S02]  /*b120*/  F2FP.BF16.F32.PACK_AB R159, R159, R160 ;  /* 0x000000a09f9f723e */ /* 0x000fc400000010ff */
[----:B------:R-:W-:Y:S02]  /*b130*/  F2FP.BF16.F32.PACK_AB R158, R157, R158 ;  /* 0x0000009e9d9e723e */ /* 0x000fe400000010ff */
[----:B------:R-:W-:Y:S02]  /*b140*/  F2FP.BF16.F32.PACK_AB R28, R33, R28 ;  /* 0x0000001c211c723e */ /* 0x000fe400000010ff */
[----:B------:R-:W-:Y:S02]  /*b150*/  F2FP.BF16.F32.PACK_AB R90, R87, R90 ;  /* 0x0000005a575a723e */ /* 0x000fe400000010ff */
[----:B------:R-:W-:Y:S02]  /*b160*/  IADD3 R163, P1, R60, 0xc000, RZ ;  /* 0x0000c0003ca37810 */ /* 0x000fe40007f3e0ff */
[----:B------:R-:W-:Y:S02]  /*b170*/  LOP3.LUT R52, R10, R143, RZ, 0x3c, !PT ;  /* 0x0000008f0a347212 */ /* 0x000fe400078e3cff */
[----:B------:R-:W-:Y:S01]  /*b180*/  LOP3.LUT R12, R151, 0x380, RZ, 0xc0, !PT ;  /* 0x00000380970c7812 */ /* 0x000fe200078ec0ff */
[----:B------:R-:W-:Y:S01]  /*b190*/  IMAD.X R21, RZ, RZ, R61, P1 ;  /* 0x000000ffff157224 */ /* 0x000fe200008e063d */
[----:B------:R-:W-:-:S02]  /*b1a0*/  SEL R87, R36, R37, P0 ;  /* 0x0000002524577207 */ /* 0x000fc40000000000 */
[----:B------:R-:W-:Y:S01]  /*b1b0*/  SEL R33, R37, R36, P0 ;  /* 0x0000002425217207 */ /* 0x000fe20000000000 */
[----:B------:R-:W-:Y:S01]  /*b1c0*/  IMAD.X R37, RZ, RZ, R61, P2 ;  /* 0x000000ffff257224 */ /* 0x000fe200010e063d */
[----:B------:R-:W-:Y:S02]  /*b1d0*/  LOP3.LUT R10, R149, 0x380, RZ, 0xc0, !PT ;  /* 0x00000380950a7812 */ /* 0x000fe400078ec0ff */
[----:B------:R-:W-:Y:S02]  /*b1e0*/  F2FP.BF16.F32.PACK_AB R31, R31, R34 ;  /* 0x000000221f1f723e */ /* 0x000fe400000010ff */
[----:B------:R-:W-:Y:S02]  /*b1f0*/  LOP3.LUT R36, R20, R153, RZ, 0x3c, !PT ;  /* 0x0000009914247212 */ /* 0x000fe400078e3cff */
[----:B------:R-:W-:Y:S02]  /*b200*/  F2FP.BF16.F32.PACK_AB R68, R73, R68 ;  /* 0x000000444944723e */ /* 0x000fe400000010ff */
[----:B------:R-:W-:-:S02]  /*b210*/  F2FP.BF16.F32.PACK_AB R112, R117, R112 ;  /* 0x000000707570723e */ /* 0x000fc400000010ff */
[----:B------:R-:W-:Y:S02]  /*b220*/  SEL R131, R72, R49, P0 ;  /* 0x0000003148837207 */ /* 0x000fe40000000000 */
[----:B------:R-:W-:Y:S02]  /*b230*/  LOP3.LUT R20, R161, 0x380, RZ, 0xc0, !PT ;  /* 0x00000380a1147812 */ /* 0x000fe400078ec0ff */
[----:B------:R-:W-:Y:S02]  /*b240*/  LOP3.LUT R34, R8, R155, RZ, 0x3c, !PT ;  /* 0x0000009b08227212 */ /* 0x000fe400078e3cff */
[----:B------:R-:W-:Y:S02]  /*b250*/  F2FP.BF16.F32.PACK_AB R133, R133, R136 ;  /* 0x000000888585723e */ /* 0x000fe400000010ff */
[----:B------:R-:W-:Y:S02]  /*b260*/  SEL R117, R159, R158, P0 ;  /* 0x0000009e9f757207 */ /* 0x000fe40000000000 */
[----:B------:R-:W-:-:S02]  /*b270*/  SEL R62, R158, R159, P0 ;  /* 0x0000009f9e3e7207 */ /* 0x000fc40000000000 */
[----:B------:R-:W-:Y:S01]  /*b280*/  SEL R72, R49, R72, P0 ;  /* 0x0000004831487207 */ /* 0x000fe20000000000 */
[----:B------:R-:W-:Y:S01]  /*b290*/  IMAD.X R49, RZ, RZ, R61, P4 ;  /* 0x000000ffff317224 */ /* 0x000fe200020e063d */
[----:B------:R-:W-:Y:S02]  /*b2a0*/  SHF.R.U64 R12, R12, 0x3, RZ ;  /* 0x000000030c0c7819 */ /* 0x000fe400000012ff */
[----:B------:R-:W-:Y:S02]  /*b2b0*/  LOP3.LUT R8, R163, 0x380, RZ, 0xc0, !PT ;  /* 0x00000380a3087812 */ /* 0x000fe400078ec0ff */
[----:B------:R-:W-:Y:S02]  /*b2c0*/  F2FP.BF16.F32.PACK_AB R73, R55, R58 ;  /* 0x0000003a3749723e */ /* 0x000fe400000010ff */
[----:B------:R-:W-:Y:S02]  /*b2d0*/  F2FP.BF16.F32.PACK_AB R24, R51, R54 ;  /* 0x000000363318723e */ /* 0x000fe400000010ff */
[----:B------:R-:W-:-:S02]  /*b2e0*/  IADD3 R159, P5, R60, 0x8040, RZ ;  /* 0x000080403c9f7810 */ /* 0x000fc40007fbe0ff */
[----:B------:R-:W-:Y:S02]  /*b2f0*/  SHF.R.U64 R10, R10, 0x3, RZ ;  /* 0x000000030a0a7819 */ /* 0x000fe400000012ff */
[----:B------:R-:W-:Y:S02]  /*b300*/  F2FP.BF16.F32.PACK_AB R97, R100, R97 ;  /* 0x000000616461723e */ /* 0x000fe400000010ff */
[----:B------:R-:W-:Y:S02]  /*b310*/  IADD3 R157, P4, R60, 0x8020, RZ ;  /* 0x000080203c9d7810 */ /* 0x000fe40007f9e0ff */
[----:B------:R-:W-:Y:S02]  /*b320*/  F2FP.BF16.F32.PACK_AB R105, R108, R105 ;  /* 0x000000696c69723e */ /* 0x000fe400000010ff */
[----:B------:R-:W-:Y:S02]  /*b330*/  SEL R99, R68, R69, P0 ;  /* 0x0000004544637207 */ /* 0x000fe40000000000 */
[----:B------:R-:W-:-:S02]  /*b340*/  SEL R47, R69, R68, P0 ;  /* 0x00000044452f7207 */ /* 0x000fc40000000000 */
[----:B------:R-:W-:Y:S02]  /*b350*/  SHF.R.U64 R20, R20, 0x3, RZ ;  /* 0x0000000314147819 */ /* 0x000fe400000012ff */
[----:B------:R-:W-:Y:S02]  /*b360*/  F2FP.BF16.F32.PACK_AB R113, R116, R113 ;  /* 0x000000717471723e */ /* 0x000fe400000010ff */
[----:B------:R-:W-:Y:S02]  /*b370*/  SEL R125, R133, R132, P0 ;  /* 0x00000084857d7207 */ /* 0x000fe40000000000 */
[----:B------:R-:W-:Y:S02]  /*b380*/  SEL R68, R132, R133, P0 ;  /* 0x0000008584447207 */ /* 0x000fe40000000000 */
[----:B------:R-:W-:Y:S02]  /*b390*/  LOP3.LUT R38, R12, R151, RZ, 0x3c, !PT ;  /* 0x000000970c267212 */ /* 0x000fe400078e3cff */
[----:B------:R-:W-:-:S02]  /*b3a0*/  SHF.R.U64 R8, R8, 0x3, RZ ;  /* 0x0000000308087819 */ /* 0x000fc400000012ff */
[----:B------:R-:W-:Y:S02]  /*b3b0*/  F2FP.BF16.F32.PACK_AB R167, R167, R168 ;  /* 0x000000a8a7a7723e */ /* 0x000fe400000010ff */
[----:B------:R-:W-:Y:S02]  /*b3c0*/  F2FP.BF16.F32.PACK_AB R166, R165, R166 ;  /* 0x000000a6a5a6723e */ /* 0x000fe400000010ff */
[----:B------:R-:W-:Y:S02]  /*b3d0*/  SEL R133, R73, R24, P0 ;  /* 0x0000001849857207 */ /* 0x000fe40000000000 */
[----:B------:R-:W-:Y:S02]  /*b3e0*/  LOP3.LUT R42, R10, R149, RZ, 0x3c, !PT ;  /* 0x000000950a2a7212 */ /* 0x000fe400078e3cff */
[----:B------:R-:W-:Y:S02]  /*b3f0*/  LOP3.LUT R12, R159, 0x380, RZ, 0xc0, !PT ;  /* 0x000003809f0c7812 */ /* 0x000fe400078ec0ff */
[----:B------:R-:W-:Y:S01]  /*b400*/  SEL R107, R96, R97, P0 ;  /* 0x00000061606b7207 */ /* 0x000fe20000000000 */
[----:B--2---:R-:W-:Y:S01]  /*b410*/  SHFL.IDX PT, R75, R75, R26, 0x1c1f ;  /* 0x001c1f1a4b4b7589 */ /* 0x004fe200000e0000 */
[----:B------:R-:W-:-:S02]  /*b420*/  SEL R54, R97, R96, P0 ;  /* 0x0000006061367207 */ /* 0x000fc40000000000 */
[----:B------:R-:W-:Y:S01]  /*b430*/  SEL R73, R24, R73, P0 ;  /* 0x0000004918497207 */ /* 0x000fe20000000000 */
[----:B------:R-:W-:Y:S01]  /*b440*/  SHFL.IDX PT, R77, R77, R26, 0x1c1f ;  /* 0x001c1f1a4d4d7589 */ /* 0x000fe200000e0000 */
[----:B------:R-:W-:Y:S02]  /*b450*/  LOP3.LUT R10, R157, 0x380, RZ, 0xc0, !PT ;  /* 0x000003809d0a7812 */ /* 0x000fe400078ec0ff */
[----:B------:R-:W-:Y:S01]  /*b460*/  SEL R97, R104, R105, P0 ;  /* 0x0000006968617207 */ /* 0x000fe20000000000 */
[----:B------:R-:W-:Y:S01]  /*b470*/  SHFL.IDX PT, R111, R111, R26, 0x1c1f ;  /* 0x001c1f1a6f6f7589 */ /* 0x000fe200000e0000 */
[----:B------:R-:W-:Y:S02]  /*b480*/  SEL R55, R105, R104, P0 ;  /* 0x0000006869377207 */ /* 0x000fe40000000000 */
[----:B------:R-:W-:Y:S01]  /*b490*/  LOP3.LUT R24, R20, R161, RZ, 0x3c, !PT ;  /* 0x000000a114187212 */ /* 0x000fe200078e3cff */
[----:B------:R-:W-:Y:S01]  /*b4a0*/  SHFL.IDX PT, R115, R115, R26, 0x1c1f ;  /* 0x001c1f1a73737589 */ /* 0x000fe200000e0000 */
[----:B------:R-:W-:-:S02]  /*b4b0*/  F2FP.BF16.F32.PACK_AB R29, R32, R29 ;  /* 0x0000001d201d723e */ /* 0x000fc400000010ff */
[----:B------:R-:W-:Y:S01]  /*b4c0*/  SEL R105, R112, R113, P0 ;  /* 0x0000007170697207 */ /* 0x000fe20000000000 */
[----:B------:R-:W-:Y:S01]  /*b4d0*/  SHFL.IDX PT, R79, R79, R26, 0x1c1f ;  /* 0x001c1f1a4f4f7589 */ /* 0x000fe200000e0000 */
[----:B------:R-:W-:Y:S02]  /*b4e0*/  SEL R58, R113, R112, P0 ;  /* 0x00000070713a7207 */ /* 0x000fe40000000000 */
[----:B------:R-:W-:Y:S01]  /*b4f0*/  LOP3.LUT R20, R8, R163, RZ, 0x3c, !PT ;  /* 0x000000a308147212 */ /* 0x000fe200078e3cff */
[----:B------:R-:W-:Y:S01]  /*b500*/  SHFL.IDX PT, R81, R81, R26, 0x1c1f ;  /* 0x001c1f1a51517589 */ /* 0x000fe200000e0000 */
[----:B------:R-:W-:Y:S02]  /*b510*/  SEL R113, R167, R166, P0 ;  /* 0x000000a6a7717207 */ /* 0x000fe40000000000 */
[----:B------:R-:W-:Y:S01]  /*b520*/  SEL R63, R166, R167, P0 ;  /* 0x000000a7a63f7207 */ /* 0x000fe20000000000 */
[----:B------:R-:W-:Y:S01]  /*b530*/  SHFL.IDX PT, R117, R117, R26, 0x1c1f ;  /* 0x001c1f1a75757589 */ /* 0x000fe200000e0000 */
[----:B------:R-:W-:-:S02]  /*b540*/  SHF.R.U64 R12, R12, 0x3, RZ ;  /* 0x000000030c0c7819 */ /* 0x000fc400000012ff */
[----:B------:R-:W-:Y:S01]  /*b550*/  SEL R139, R31, R30, P0 ;  /* 0x0000001e1f8b7207 */ /* 0x000fe20000000000 */
[----:B------:R-:W-:Y:S01]  /*b560*/  SHFL.IDX PT, R113, R113, R26, 0x1c1f ;  /* 0x001c1f1a71717589 */ /* 0x000fe200000e0000 */
[----:B------:R-:W-:Y:S01]  /*b570*/  SEL R78, R30, R31, P0 ;  /* 0x0000001f1e4e7207 */ /* 0x000fe20000000000 */
[--C-:B------:R-:W-:Y:S01]  /*b580*/  IMAD.X R31, RZ, RZ, R61.reuse, P4 ;  /* 0x000000ffff1f7224 */ /* 0x100fe200020e063d */
[----:B------:R-:W-:Y:S01]  /*b590*/  IADD3 R167, P3, R60, 0xc040, RZ ;  /* 0x0000c0403ca77810 */ /* 0x000fe20007f7e0ff */
[----:B------:R-:W-:Y:S01]  /*b5a0*/  SHFL.IDX PT, R87, R87, R26, 0x1c1f ;  /* 0x001c1f1a57577589 */ /* 0x000fe200000e0000 */
[----:B------:R-:W-:Y:S02]  /*b5b0*/  SHF.R.U64 R10, R10, 0x3, RZ ;  /* 0x000000030a0a7819 */ /* 0x000fe400000012ff */
[----:B------:R-:W-:Y:S01]  /*b5c0*/  MOV R106, R56 ;  /* 0x00000038006a7202 */ /* 0x000fe20000000f00 */
[----:B------:R-:W-:Y:S01]  /*b5d0*/  SHFL.IDX PT, R119, R119, R26, 0x1c1f ;  /* 0x001c1f1a77777589 */ /* 0x000fe200000e0000 */
[----:B------:R-:W-:Y:S01]  /*b5e0*/  SEL R85, R28, R29, P0 ;  /* 0x0000001d1c557207 */ /* 0x000fe20000000000 */
[--C-:B------:R-:W-:Y:S01]  /*b5f0*/  IMAD.X R9, RZ, RZ, R61.reuse, P3 ;  /* 0x000000ffff097224 */ /* 0x100fe200018e063d */
[----:B------:R-:W-:Y:S01]  /*b600*/  SEL R32, R29, R28, P0 ;  /* 0x0000001c1d207207 */ /* 0x000fe20000000000 */
[--C-:B------:R-:W-:Y:S01]  /*b610*/  IMAD.X R29, RZ, RZ, R61.reuse, P5 ;  /* 0x000000ffff1d7224 */ /* 0x100fe200028e063d */
[----:B------:R-:W-:Y:S01]  /*b620*/  SEL R103, R88, R25, P0 ;  /* 0x0000001958677207 */ /* 0x000fe20000000000 */
[----:B------:R-:W-:Y:S01]  /*b630*/  SHFL.IDX PT, R121, R121, R26, 0x1c1f ;  /* 0x001c1f1a79797589 */ /* 0x000fe200000e0000 */
[----:B------:R-:W-:Y:S01]  /*b640*/  SEL R51, R25, R88, P0 ;  /* 0x0000005819337207 */ /* 0x000fe20000000000 */
[----:B------:R-:W-:Y:S01]  /*b650*/  IMAD.X R25, RZ, RZ, R61, P6 ;  /* 0x000000ffff197224 */ /* 0x000fe200030e063d */
[C---:B------:R-:W-:Y:S01]  /*b660*/  IADD3 R165, P2, R60.reuse, 0xc020, RZ ;  /* 0x0000c0203ca57810 */ /* 0x040fe20007f5e0ff */
[----:B------:R-:W-:Y:S01]  /*b670*/  SHFL.IDX PT, R85, R85, R26, 0x1c1f ;  /* 0x001c1f1a55557589 */ /* 0x000fe200000e0000 */
[----:B------:R-:W-:-:S02]  /*b680*/  IADD3 R169, P4, R60, 0xc060, RZ ;  /* 0x0000c0603ca97810 */ /* 0x000fc40007f9e0ff */
[----:B------:R-:W-:Y:S01]  /*b690*/  MOV R57, R20 ;  /* 0x0000001400397202 */ /* 0x000fe20000000f00 */
[----:B------:R-:W-:Y:S01]  /*b6a0*/  SHFL.IDX PT, R89, R89, R26, 0x1c1f ;  /* 0x001c1f1a59597589 */ /* 0x000fe200000e0000 */
[----:B------:R-:W-:Y:S01]  /*b6b0*/  F2FP.BF16.F32.PACK_AB R91, R91, R128 ;  /* 0x000000805b5b723e */ /* 0x000fe200000010ff */
[----:B------:R-:W-:Y:S01]  /*b6c0*/  IMAD.X R13, RZ, RZ, R61, P2 ;  /* 0x000000ffff0d7224 */ /* 0x000fe200010e063d */
[----:B------:R-:W-:Y:S01]  /*b6d0*/  LOP3.LUT R28, R12, R159, RZ, 0x3c, !PT ;  /* 0x0000009f0c1c7212 */ /* 0x000fe200078e3cff */
[----:B------:R-:W-:Y:S01]  /*b6e0*/  SHFL.IDX PT, R123, R123, R26, 0x1c1f ;  /* 0x001c1f1a7b7b7589 */ /* 0x000fe200000e0000 */
[----:B------:R-:W-:Y:S02]  /*b6f0*/  LOP3.LUT R21, R26, 0x2, RZ, 0x3c, !PT ;  /* 0x000000021a157812 */ /* 0x000fe400078e3cff */
[----:B------:R-:W-:Y:S01]  /*b700*/  LOP3.LUT R30, R10, R157, RZ, 0x3c, !PT ;  /* 0x0000009d0a1e7212 */ /* 0x000fe200078e3cff */
[----:B------:R-:W-:Y:S01]  /*b710*/  SHFL.IDX PT, R93, R93, R26, 0x1c1f ;  /* 0x001c1f1a5d5d7589 */ /* 0x000fe200000e0000 */
[----:B------:R-:W-:-:S02]  /*b720*/  LOP3.LUT R80, R167, 0x380, RZ, 0xc0, !PT ;  /* 0x00000380a7507812 */ /* 0x000fc400078ec0ff */
[----:B------:R-:W-:Y:S01]  /*b730*/  LOP3.LUT R10, R165, 0x380, RZ, 0xc0, !PT ;  /* 0x00000380a50a7812 */ /* 0x000fe200078ec0ff */
[----:B------:R-:W-:Y:S01]  /*b740*/  SHFL.IDX PT, R2, R2, R21, 0x1c1f ;  /* 0x001c1f1502027589 */ /* 0x000fe200000e0000 */
[----:B------:R-:W-:Y:S02]  /*b750*/  LOP3.LUT R82, R169, 0x380, RZ, 0xc0, !PT ;  /* 0x00000380a9527812 */ /* 0x000fe400078ec0ff */
[----:B------:R-:W-:Y:S01]  /*b760*/  SEL R127, R91, R90, P0 ;  /* 0x0000005a5b7f7207 */ /* 0x000fe20000000000 */
[----:B------:R-:W0:Y:S01]  /*b770*/  SHFL.IDX PT, R14, R14, R21, 0x1c1f ;  /* 0x001c1f150e0e7589 */ /* 0x000e2200000e0000 */
[----:B------:R-:W-:Y:S02]  /*b780*/  SEL R69, R90, R91, P0 ;  /* 0x0000005b5a457207 */ /* 0x000fe40000000000 */
[----:B------:R-:W-:Y:S01]  /*b790*/  SHF.R.U64 R80, R80, 0x3, RZ ;  /* 0x0000000350507819 */ /* 0x000fe200000012ff */
[----:B------:R-:W1:Y:S01]  /*b7a0*/  SHFL.IDX PT, R66, R66, R21, 0x1c1f ;  /* 0x001c1f1542427589 */ /* 0x000e6200000e0000 */
[----:B------:R-:W-:-:S02]  /*b7b0*/  MOV R104, R52 ;  /* 0x0000003400687202 */ /* 0x000fc40000000f00 */
[----:B------:R-:W-:Y:S01]  /*b7c0*/  MOV R92, R28 ;  /* 0x0000001c005c7202 */ /* 0x000fe20000000f00 */
[----:B------:R-:W-:Y:S01]  /*b7d0*/  SHFL.IDX PT, R20, R15, R21, 0x1c1f ;  /* 0x001c1f150f147589 */ /* 0x000fe200000e0000 */
[----:B------:R-:W-:Y:S02]  /*b7e0*/  MOV R90, R24 ;  /* 0x00000018005a7202 */ /* 0x000fe40000000f00 */
[----:B------:R-:W-:Y:S01]  /*b7f0*/  MOV R53, R30 ;  /* 0x0000001e00357202 */ /* 0x000fe20000000f00 */
[----:B------:R-:W2:Y:S01]  /*b800*/  SHFL.IDX PT, R24, R63, R21, 0x1c1f ;  /* 0x001c1f153f187589 */ /* 0x000ea200000e0000 */
[----:B------:R-:W-:Y:S02]  /*b810*/  SHF.R.U64 R10, R10, 0x3, RZ ;  /* 0x000000030a0a7819 */ /* 0x000fe400000012ff */
[----:B------:R-:W-:Y:S01]  /*b820*/  SHF.R.U64 R82, R82, 0x3, RZ ;  /* 0x0000000352527819 */ /* 0x000fe200000012ff */
[----:B------:R-:W3:Y:S01]  /*b830*/  SHFL.IDX PT, R28, R5, R21, 0x1c1f ;  /* 0x001c1f15051c7589 */ /* 0x000ee200000e0000 */
[----:B------:R-:W-:-:S02]  /*b840*/  MOV R100, R42 ;  /* 0x0000002a00647202 */ /* 0x000fc40000000f00 */
[----:B------:R-:W-:Y:S01]  /*b850*/  MOV R94, R34 ;  /* 0x00000022005e7202 */ /* 0x000fe20000000f00 */
[----:B------:R4:W5:Y:S01]  /*b860*/  SHFL.IDX PT, R30, R27, R21, 0x1c1f ;  /* 0x001c1f151b1e7589 */ /* 0x00096200000e0000 */
[----:B------:R-:W-:Y:S02]  /*b870*/  SEL R91, R86, R11, P0 ;  /* 0x0000000b565b7207 */ /* 0x000fe40000000000 */
[----:B------:R-:W-:Y:S01]  /*b880*/  SEL R70, R11, R86, P0 ;  /* 0x000000560b467207 */ /* 0x000fe20000000000 */
[----:B------:R-:W-:Y:S01]  /*b890*/  SHFL.IDX PT, R34, R32, R21, 0x1c1f ;  /* 0x001c1f1520227589 */ /* 0x000fe200000e0000 */
[----:B------:R-:W-:Y:S02]  /*b8a0*/  MOV R98, R38 ;  /* 0x0000002600627202 */ /* 0x000fe40000000f00 */
[----:B------:R-:W-:Y:S01]  /*b8b0*/  LOP3.LUT R8, R80, R167, RZ, 0x3c, !PT ;  /* 0x000000a750087212 */ /* 0x000fe200078e3cff */
[----:B------:R-:W-:Y:S01]  /*b8c0*/  SHFL.IDX PT, R42, R40, R21, 0x1c1f ;  /* 0x001c1f15282a7589 */ /* 0x000fe200000e0000 */
[----:B------:R-:W-:-:S02]  /*b8d0*/  MOV R102, R48 ;  /* 0x0000003000667202 */ /* 0x000fc40000000f00 */
[----:B------:R-:W-:Y:S01]  /*b8e0*/  LOP3.LUT R12, R10, R165, RZ, 0x3c, !PT ;  /* 0x000000a50a0c7212 */ /* 0x000fe200078e3cff */
[----:B------:R-:W5:Y:S01]  /*b8f0*/  SHFL.IDX PT, R62, R62, R21, 0x1c1f ;  /* 0x001c1f153e3e7589 */ /* 0x000f6200000e0000 */
[----:B------:R-:W-:Y:S02]  /*b900*/  MOV R49, R44 ;  /* 0x0000002c00317202 */ /* 0x000fe40000000f00 */
[----:B------:R-:W-:Y:S01]  /*b910*/  LOP3.LUT R10, R82, R169, RZ, 0x3c, !PT ;  /* 0x000000a9520a7212 */ /* 0x000fe200078e3cff */
[----:B------:R-:W-:Y:S01]  /*b920*/  SHFL.IDX PT, R38, R33, R21, 0x1c1f ;  /* 0x001c1f1521267589 */ /* 0x000fe200000e0000 */
[----:B------:R-:W-:Y:S02]  /*b930*/  LOP3.LUT R11, R60, 0x380, RZ, 0xc0, !PT ;  /* 0x000003803c0b7812 */ /* 0x000fe400078ec0ff */
[----:B------:R-:W-:Y:S01]  /*b940*/  MOV R88, R12 ;  /* 0x0000000c00587202 */ /* 0x000fe20000000f00 */
[----:B------:R-:W5:Y:S01]  /*b950*/  SHFL.IDX PT, R64, R64, R21, 0x1c1f ;  /* 0x001c1f1540407589 */ /* 0x000f6200000e0000 */
[----:B------:R-:W-:-:S02]  /*b960*/  SHF.R.U64 R11, R11, 0x3, RZ ;  /* 0x000000030b0b7819 */ /* 0x000fc400000012ff */
[----:B0-----:R-:W-:Y:S01]  /*b970*/  SEL R12, R77, R14, P0 ;  /* 0x0000000e4d0c7207 */ /* 0x001fe20000000000 */
[----:B------:R-:W0:Y:S01]  /*b980*/  SHFL.IDX PT, R40, R65, R21, 0x1c1f ;  /* 0x001c1f1541287589 */ /* 0x000e2200000e0000 */
[----:B------:R-:W-:Y:S01]  /*b990*/  LOP3.LUT R60, R11, R60, RZ, 0x3c, !PT ;  /* 0x0000003c0b3c7212 */ /* 0x000fe200078e3cff */
[----:B------:R-:W-:Y:S01]  /*b9a0*/  IMAD.X R11, RZ, RZ, R61, P4 ;  /* 0x000000ffff0b7224 */ /* 0x000fe200020e063d */
[----:B------:R-:W-:Y:S01]  /*b9b0*/  SEL R14, R14, R77, P0 ;  /* 0x0000004d0e0e7207 */ /* 0x000fe20000000000 */
[----:B------:R-:W0:Y:S01]  /*b9c0*/  SHFL.IDX PT, R80, R67, R21, 0x1c1f ;  /* 0x001c1f1543507589 */ /* 0x000e2200000e0000 */
[----:B------:R-:W-:Y:S02]  /*b9d0*/  MOV R108, R60 ;  /* 0x0000003c006c7202 */ /* 0x000fe40000000f00 */
[----:B------:R-:W-:Y:S01]  /*b9e0*/  MOV R61, R8 ;  /* 0x00000008003d7202 */ /* 0x000fe20000000f00 */
[----:B------:R-:W-:Y:S01]  /*b9f0*/  SHFL.IDX PT, R125, R125, R26, 0x1c1f ;  /* 0x001c1f1a7d7d7589 */ /* 0x000fe200000e0000 */
[----:B------:R-:W-:-:S02]  /*ba00*/  MOV R45, R10 ;  /* 0x0000000a002d7202 */ /* 0x000fc40000000f00 */
[----:B------:R-:W-:Y:S01]  /*ba10*/  SEL R8, R75, R2, P0 ;  /* 0x000000024b087207 */ /* 0x000fe20000000000 */
[----:B------:R0:W-:Y:S01]  /*ba20*/  SHFL.IDX PT, R44, R41, R21, 0x1c1f ;  /* 0x001c1f15292c7589 */ /* 0x0001e200000e0000 */
[----:B------:R-:W-:Y:S02]  /*ba30*/  SEL R10, R2, R75, P0 ;  /* 0x0000004b020a7207 */ /* 0x000fe40000000000 */
[----:B-1----:R-:W-:Y:S01]  /*ba40*/  SEL R9, R111, R66, P0 ;  /* 0x000000426f097207 */ /* 0x002fe20000000000 */
[----:B------:R-:W-:Y:S01]  /*ba50*/  SHFL.IDX PT, R68, R68, R21, 0x1c1f ;  /* 0x001c1f1544447589 */ /* 0x000fe200000e0000 */
[----:B------:R-:W-:Y:S02]  /*ba60*/  SEL R11, R66, R111, P0 ;  /* 0x0000006f420b7207 */ /* 0x000fe40000000000 */
[----:B--2---:R-:W-:Y:S01]  /*ba70*/  SEL R13, R113, R24, P0 ;  /* 0x00000018710d7207 */ /* 0x004fe20000000000 */
[----:B------:R-:W-:Y:S01]  /*ba80*/  BAR.SYNC.DEFER_BLOCKING 0x1, 0x100 ;  /* 0x0044000000007b1d */ /* 0x000fe20000010000 */
[----:B------:R-:W-:-:S02]  /*ba90*/  SEL R15, R24, R113, P0 ;  /* 0x00000071180f7207 */ /* 0x000fc40000000000 */
[----:B---3--:R-:W-:Y:S02]  /*baa0*/  SEL R25, R115, R28, P0 ;  /* 0x0000001c73197207 */ /* 0x008fe40000000000 */
[----:B----4-:R-:W-:Y:S02]  /*bab0*/  SEL R27, R28, R115, P0 ;  /* 0x000000731c1b7207 */ /* 0x010fe40000000000 */
[----:B------:R-:W-:Y:S01]  /*bac0*/  SEL R24, R79, R20, P0 ;  /* 0x000000144f187207 */ /* 0x000fe20000000000 */
[----:B------:R-:W-:Y:S01]  /*bad0*/  SHFL.IDX PT, R95, R95, R26, 0x1c1f ;  /* 0x001c1f1a5f5f7589 */ /* 0x000fe200000e0000 */
[----:B-----5:R-:W-:Y:S02]  /*bae0*/  SEL R28, R81, R30, P0 ;  /* 0x0000001e511c7207 */ /* 0x020fe40000000000 */
[----:B------:R-:W-:Y:S01]  /*baf0*/  MOV R96, R36 ;  /* 0x0000002400607202 */ /* 0x000fe20000000f00 */
        /* <DEDUP_REMOVED lines=23> */
[----:B------:R-:W-:Y:S01]  /*bc70*/  PLOP3.LUT P1, PT, PT, PT, UP0, 0x80, 0x0 ;  /* 0x000000000000781c */ /* 0x000fe20003f2f008 */
[----:B------:R-:W-:Y:S01]  /*bc80*/  SHFL.IDX PT, R50, R50, R21, 0x1c1f ;  /* 0x001c1f1532327589 */ /* 0x000fe200000e0000 */
[----:B------:R-:W-:-:S03]  /*bc90*/  PLOP3.LUT P2, PT, PT, PT, UP1, 0x80, 0x0 ;  /* 0x000000000000781c */ /* 0x000fc60003f4f018 */
        /* <DEDUP_REMOVED lines=9> */
[----:B------:R-:W1:Y:S01]  /*bd30*/  SHFL.IDX PT, R86, R73, R21, 0x1c1f ;  /* 0x001c1f1549567589 */ /* 0x000e6200000e0000 */
[----:B0-----:R-:W-:-:S03]  /*bd40*/  SEL R51, R84, R129, P0 ;  /* 0x0000008154337207 */ /* 0x001fc60000000000 */
[----:B------:R-:W-:Y:S04]  /*bd50*/  SHFL.IDX PT, R97, R97, R26, 0x1c1f ;  /* 0x001c1f1a61617589 */ /* 0x000fe800000e0000 */
[----:B------:R1:W-:Y:S04]  /*bd60*/  SHFL.IDX PT, R56, R55, R21, 0x1c1f ;  /* 0x001c1f1537387589 */ /* 0x0003e800000e0000 */
[----:B------:R-:W-:Y:S04]  /*bd70*/  SHFL.IDX PT, R105, R105, R26, 0x1c1f ;  /* 0x001c1f1a69697589 */ /* 0x000fe800000e0000 */
[----:B------:R-:W-:Y:S04]  /*bd80*/  SHFL.IDX PT, R135, R135, R26, 0x1c1f ;  /* 0x001c1f1a87877589 */ /* 0x000fe800000e0000 */
[----:B------:R-:W-:Y:S04]  /*bd90*/  SHFL.IDX PT, R58, R58, R21, 0x1c1f ;  /* 0x001c1f153a3a7589 */ /* 0x000fe800000e0000 */
[----:B------:R-:W-:Y:S01]  /*bda0*/  SHFL.IDX PT, R74, R74, R21, 0x1c1f ;  /* 0x001c1f154a4a7589 */ /* 0x000fe200000e0000 */
[----:B-1----:R-:W-:-:S03]  /*bdb0*/  SEL R55, R86, R133, P0 ;  /* 0x0000008556377207 */ /* 0x002fc60000000000 */
[----:B------:R-:W-:Y:S04]  /*bdc0*/  SHFL.IDX PT, R137, R137, R26, 0x1c1f ;  /* 0x001c1f1a89897589 */ /* 0x000fe800000e0000 */
[----:B------:R-:W0:Y:S04]  /*bdd0*/  SHFL.IDX PT, R76, R76, R21, 0x1c1f ;  /* 0x001c1f154c4c7589 */ /* 0x000e2800000e0000 */
[----:B------:R-:W-:Y:S04]  /*bde0*/  SHFL.IDX PT, R109, R109, R26, 0x1c1f ;  /* 0x001c1f1a6d6d7589 */ /* 0x000fe800000e0000 */
[----:B------:R1:W-:Y:S04]  /*bdf0*/  SHFL.IDX PT, R139, R139, R26, 0x1c1f ;  /* 0x001c1f1a8b8b7589 */ /* 0x0003e800000e0000 */
[----:B------:R0:W-:Y:S04]  /*be00*/  SHFL.IDX PT, R60, R59, R21, 0x1c1f ;  /* 0x001c1f153b3c7589 */ /* 0x0001e800000e0000 */
[----:B------:R-:W2:Y:S01]  /*be10*/  SHFL.IDX PT, R78, R78, R21, 0x1c1f ;  /* 0x001c1f154e4e7589 */ /* 0x000ea200000e0000 */
[----:B-1----:R-:W-:-:S03]  /*be20*/  SEL R26, R20, R79, P0 ;  /* 0x0000004f141a7207 */ /* 0x002fc60000000000 */
[----:B------:R1:W-:Y:S04]  /*be30*/  STSM.16.M88.4 [R108], R8 ;  /* 0x000000086c007844 */ /* 0x0003e80000000200 */
[----:B------:R3:W-:Y:S01]  /*be40*/  STSM.16.M88.4 [R106], R12 ;  /* 0x0000000c6a007844 */ /* 0x0007e20000000200 */
[----:B0-----:R-:W-:-:S03]  /*be50*/  SEL R59, R76, R137, P0 ;  /* 0x000000894c3b7207 */ /* 0x001fc60000000000 */
[----:B------:R0:W-:Y:S04]  /*be60*/  STSM.16.M88.4 [R104], R24 ;  /* 0x0000001868007844 */ /* 0x0001e80000000200 */
[----:B------:R-:W-:Y:S01]  /*be70*/  STSM.16.M88.4 [R102], R28 ;  /* 0x0000001c66007844 */ /* 0x000fe20000000200 */
[----:B-1----:R-:W-:-:S03]  /*be80*/  SEL R8, R93, R44, P0 ;  /* 0x0000002c5d087207 */ /* 0x002fc60000000000 */
[----:B------:R1:W-:Y:S01]  /*be90*/  STSM.16.M88.4 [R49], R32 ;  /* 0x0000002031007844 */ /* 0x0003e20000000200 */
[----:B------:R-:W-:Y:S02]  /*bea0*/  SEL R10, R44, R93, P0 ;  /* 0x0000005d2c0a7207 */ /* 0x000fe40000000000 */
[----:B------:R-:W-:Y:S01]  /*beb0*/  SEL R9, R125, R68, P0 ;  /* 0x000000447d097207 */ /* 0x000fe20000000000 */
[----:B------:R-:W-:Y:S01]  /*bec0*/  STSM.16.M88.4 [R100], R36 ;  /* 0x0000002464007844 */ /* 0x000fe20000000200 */
[----:B------:R-:W-:Y:S02]  /*bed0*/  SEL R11, R68, R125, P0 ;  /* 0x0000007d440b7207 */ /* 0x000fe40000000000 */
[----:B---3--:R-:W-:Y:S01]  /*bee0*/  SEL R12, R95, R46, P0 ;  /* 0x0000002e5f0c7207 */ /* 0x008fe20000000000 */
[----:B------:R-:W-:Y:S01]  /*bef0*/  STSM.16.M88.4 [R98], R40 ;  /* 0x0000002862007844 */ /* 0x000fe20000000200 */
[----:B------:R-:W-:Y:S02]  /*bf00*/  SEL R14, R46, R95, P0 ;  /* 0x0000005f2e0e7207 */ /* 0x000fe40000000000 */
[----:B------:R-:W-:Y:S01]  /*bf10*/  SEL R13, R127, R82, P0 ;  /* 0x000000527f0d7207 */ /* 0x000fe20000000000 */
[----:B------:R3:W-:Y:S01]  /*bf20*/  STSM.16.M88.4 [R96], R8 ;  /* 0x0000000860007844 */ /* 0x0007e20000000200 */
[----:B------:R-:W-:-:S02]  /*bf30*/  SEL R15, R82, R127, P0 ;  /* 0x0000007f520f7207 */ /* 0x000fc40000000000 */
[----:B0-----:R-:W-:Y:S02]  /*bf40*/  SEL R24, R99, R48, P0 ;  /* 0x0000003063187207 */ /* 0x001fe40000000000 */
[----:B------:R-:W-:Y:S01]  /*bf50*/  SEL R26, R48, R99, P0 ;  /* 0x00000063301a7207 */ /* 0x000fe20000000000 */
[----:B------:R0:W-:Y:S01]  /*bf60*/  STSM.16.M88.4 [R94], R12 ;  /* 0x0000000c5e007844 */ /* 0x0001e20000000200 */
[----:B------:R-:W-:Y:S02]  /*bf70*/  SEL R25, R91, R70, P0 ;  /* 0x000000465b197207 */ /* 0x000fe40000000000 */
[----:B------:R-:W-:Y:S02]  /*bf80*/  SEL R27, R70, R91, P0 ;  /* 0x0000005b461b7207 */ /* 0x000fe40000000000 */
[----:B------:R-:W-:Y:S02]  /*bf90*/  SEL R48, R101, R50, P0 ;  /* 0x0000003265307207 */ /* 0x000fe40000000000 */
[----:B------:R-:W-:Y:S01]  /*bfa0*/  SEL R50, R50, R101, P0 ;  /* 0x0000006532327207 */ /* 0x000fe20000000000 */
[----:B------:R4:W-:Y:S01]  /*bfb0*/  STSM.16.M88.4 [R53], R24 ;  /* 0x0000001835007844 */ /* 0x0009e20000000200 */
[----:B-1----:R-:W-:-:S02]  /*bfc0*/  SEL R49, R129, R84, P0 ;  /* 0x0000005481317207 */ /* 0x002fc40000000000 */
[----:B---3--:R-:W-:Y:S02]  /*bfd0*/  SEL R8, R103, R52, P0 ;  /* 0x0000003467087207 */ /* 0x008fe40000000000 */
[----:B------:R-:W-:Y:S01]  /*bfe0*/  SEL R10, R52, R103, P0 ;  /* 0x00000067340a7207 */ /* 0x000fe20000000000 */
[----:B------:R-:W-:Y:S01]  /*bff0*/  STSM.16.M88.4 [R92], R48 ;  /* 0x000000305c007844 */ /* 0x000fe20000000200 */
[----:B------:R-:W-:Y:S02]  /*c000*/  SEL R9, R131, R72, P0 ;  /* 0x0000004883097207 */ /* 0x000fe40000000000 */
[----:B------:R-:W-:Y:S02]  /*c010*/  SEL R11, R72, R131, P0 ;  /* 0x00000083480b7207 */ /* 0x000fe40000000000 */
[----:B------:R-:W-:Y:S02]  /*c020*/  SEL R52, R107, R54, P0 ;  /* 0x000000366b347207 */ /* 0x000fe40000000000 */
[----:B------:R-:W-:Y:S01]  /*c030*/  SEL R54, R54, R107, P0 ;  /* 0x0000006b36367207 */ /* 0x000fe20000000000 */
[----:B------:R1:W-:Y:S01]  /*c040*/  STSM.16.M88.4 [R90], R8 ;  /* 0x000000085a007844 */ /* 0x0003e20000000200 */
[----:B0-----:R-:W-:-:S02]  /*c050*/  SEL R12, R97, R56, P0 ;  /* 0x00000038610c7207 */ /* 0x001fc40000000000 */
[----:B----4-:R-:W-:Y:S02]  /*c060*/  SEL R53, R133, R86, P0 ;  /* 0x0000005685357207 */ /* 0x010fe40000000000 */
[----:B------:R-:W-:Y:S02]  /*c070*/  SEL R14, R56, R97, P0 ;  /* 0x00000061380e7207 */ /* 0x000fe40000000000 */
[----:B------:R-:W-:Y:S01]  /*c080*/  SEL R13, R135, R74, P0 ;  /* 0x0000004a870d7207 */ /* 0x000fe20000000000 */
[----:B------:R0:W-:Y:S01]  /*c090*/  STSM.16.M88.4 [R57], R52 ;  /* 0x0000003439007844 */ /* 0x0001e20000000200 */
[----:B------:R-:W-:Y:S02]  /*c0a0*/  SEL R15, R74, R135, P0 ;  /* 0x000000874a0f7207 */ /* 0x000fe40000000000 */
[----:B------:R-:W-:Y:S02]  /*c0b0*/  SEL R56, R105, R58, P0 ;  /* 0x0000003a69387207 */ /* 0x000fe40000000000 */
[----:B------:R-:W-:Y:S01]  /*c0c0*/  SEL R58, R58, R105, P0 ;  /* 0x000000693a3a7207 */ /* 0x000fe20000000000 */
[----:B------:R3:W-:Y:S01]  /*c0d0*/  STSM.16.M88.4 [R88], R12 ;  /* 0x0000000c58007844 */ /* 0x0007e20000000200 */
[----:B--2---:R-:W-:Y:S01]  /*c0e0*/  SEL R25, R139, R78, P0 ;  /* 0x0000004e8b197207 */ /* 0x004fe20000000000 */
[----:B-1----:R-:W-:Y:S01]  /*c0f0*/  IMAD.U32 R8, RZ, RZ, UR6 ;  /* 0x00000006ff087e24 */ /* 0x002fe2000f8e00ff */
[----:B------:R-:W-:Y:S01]  /*c100*/  SEL R27, R78, R139, P0 ;  /* 0x0000008b4e1b7207 */ /* 0x000fe20000000000 */
[----:B------:R-:W-:Y:S01]  /*c110*/  IMAD.U32 R9, RZ, RZ, UR7 ;  /* 0x00000007ff097e24 */ /* 0x000fe2000f8e00ff */
[----:B------:R-:W-:-:S02]  /*c120*/  SEL R24, R109, R60, P0 ;  /* 0x0000003c6d187207 */ /* 0x000fc40000000000 */
[----:B------:R-:W-:Y:S02]  /*c130*/  SEL R26, R60, R109, P0 ;  /* 0x0000006d3c1a7207 */ /* 0x000fe40000000000 */
[----:B0-----:R-:W-:-:S05]  /*c140*/  SEL R57, R137, R76, P0 ;  /* 0x0000004c89397207 */ /* 0x001fca0000000000 */
[----:B------:R3:W-:Y:S04]  /*c150*/  STSM.16.M88.4 [R61], R56 ;  /* 0x000000383d007844 */ /* 0x0007e80000000200 */
[----:B------:R3:W-:Y:S01]  /*c160*/  STSM.16.M88.4 [R45], R24 ;  /* 0x000000182d007844 */ /* 0x0007e20000000200 */
[----:B------:R-:W-:Y:S01]  /*c170*/  BAR.SYNC.DEFER_BLOCKING 0x1, 0x100 ;  /* 0x0044000000007b1d */ /* 0x000fe20000010000 */
[----:B------:R-:W-:Y:S02]  /*c180*/  IMAD.U32 R10, RZ, RZ, UR4 ;  /* 0x00000004ff0a7e24 */ /* 0x000fe4000f8e00ff */
[----:B------:R-:W-:-:S03]  /*c190*/  IMAD.U32 R11, RZ, RZ, UR5 ;  /* 0x00000005ff0b7e24 */ /* 0x000fc6000f8e00ff */
[----:B------:R-:W2:Y:S04]  /*c1a0*/  @P1 LDG.E R2, desc[UR50][R8.64] ;  /* 0x0000003208021981 */ /* 0x000ea8000c1e1900 */
[----:B------:R-:W4:Y:S01]  /*c1b0*/  @P2 LDG.E R10, desc[UR50][R10.64] ;  /* 0x000000320a0a2981 */ /* 0x000f22000c1e1900 */
[----:B------:R-:W-:Y:S01]  /*c1c0*/  IMAD R5, R18, 0x40, R16 ;  /* 0x0000004012057824 */ /* 0x000fe200078e0210 */
[----:B------:R-:W-:Y:S01]  /*c1d0*/  UMOV UR4, URZ ;  /* 0x0000003f00047c82 */ /* 0x000fe20008000000 */
[----:B------:R-:W-:Y:S02]  /*c1e0*/  ULDC UR8, c[0x0][0xa88] ;  /* 0x0002a20000087ab9 */ /* 0x000fe40000000800 */
[----:B------:R-:W-:-:S03]  /*c1f0*/  IMAD.WIDE R6, R5, 0x2, R6 ;  /* 0x0000000205067825 */ /* 0x000fc600078e0206 */
[----:B------:R-:W-:Y:S02]  /*c200*/  IADD3 R33, P0, R6, 0x1000, RZ ;  /* 0x0000100006217810 */ /* 0x000fe40007f1e0ff */
[----:B--2---:R-:W-:Y:S02]  /*c210*/  @P1 R2UR UR4, R2 ;  /* 0x00000000020412ca */ /* 0x004fe400000e0000 */
[----:B----4-:R-:W-:Y:S01]  /*c220*/  @P2 R2UR UR8, R10 ;  /* 0x000000000a0822ca */ /* 0x010fe200000e0000 */
[----:B---3--:R-:W-:-:S14]  /*c230*/  @P2 BRA `(.L_x_2038) ;  /* 0x0000000000182947 */ /* 0x008fdc0003800000 */
[----:B------:R-:W-:Y:S05]  /*c240*/  @!P1 BRA `(.L_x_2038) ;  /* 0x0000000000149947 */ /* 0x000fea0003800000 */
[----:B------:R-:W2:Y:S04]  /*c250*/  LDG.E R5, desc[UR50][R8.64] ;  /* 0x0000003208057981 */ /* 0x000ea8000c1e1900 */
[----:B------:R-:W3:Y:S01]  /*c260*/  LDG.E R2, desc[UR50][R8.64+0x4] ;  /* 0x0000043208027981 */ /* 0x000ee2000c1e1900 */
[----:B--2---:R-:W-:Y:S02]  /*c270*/  R2UR UR5, R5 ;  /* 0x00000000050572ca */ /* 0x004fe400000e0000 */
[----:B---3--:R-:W-:-:S13]  /*c280*/  R2UR UR8, R2 ;  /* 0x00000000020872ca */ /* 0x008fda00000e0000 */
[----:B------:R-:W-:-:S12]  /*c290*/  UIADD3 UR8, -UR5, UR8, URZ ;  /* 0x0000000805087290 */ /* 0x000fd8000fffe13f */
.L_x_2038:
[----:B------:R-:W-:Y:S01]  /*c2a0*/  USHF.R.S32.HI UR12, URZ, 0x1f, UR42 ;  /* 0x0000001f3f0c7899 */ /* 0x000fe2000801142a */
[----:B------:R-:W-:Y:S01]  /*c2b0*/  IADD3 R9, P2, R6, 0x3000, RZ ;  /* 0x0000300006097810 */ /* 0x000fe20007f5e0ff */
[----:B------:R-:W-:Y:S01]  /*c2c0*/  ULDC.64 UR10, c[0x0][0xb70] ;  /* 0x0002dc00000a7ab9 */ /* 0x000fe20000000a00 */
[----:B------:R-:W-:Y:S01]  /*c2d0*/  USHF.R.S32.HI UR5, URZ, 0x1f, UR4 ;  /* 0x0000001f3f057899 */ /* 0x000fe20008011404 */
[----:B------:R-:W-:Y:S01]  /*c2e0*/  IMAD.U32 R5, RZ, RZ, UR43 ;  /* 0x0000002bff057e24 */ /* 0x000fe2000f8e00ff */
[----:B------:R-:W-:Y:S01]  /*c2f0*/  UIMAD UR9, UR12, UR10, URZ ;  /* 0x0000000a0c0972a4 */ /* 0x000fe2000f8e023f */
[----:B------:R-:W-:Y:S01]  /*c300*/  LOP3.LUT R8, R9, 0x380, RZ, 0xc0, !PT ;  /* 0x0000038009087812 */ /* 0x000fe200078ec0ff */
[----:B------:R-:W-:Y:S01]  /*c310*/  UIMAD.WIDE.U32 UR6, UR42, UR10, UR4 ;  /* 0x0000000a2a0672a5 */ /* 0x000fe2000f8e0004 */
[----:B------:R-:W-:Y:S01]  /*c320*/  IMAD R10, R5, 0x80, R22 ;  /* 0x00000080050a7824 */ /* 0x000fe200078e0216 */
[----:B------:R-:W-:Y:S01]  /*c330*/  UIMAD UR9, UR42, UR11, UR9 ;  /* 0x0000000b2a0972a4 */ /* 0x000fe2000f8e0209 */
[----:B------:R-:W-:Y:S01]  /*c340*/  SHF.R.U64 R8, R8, 0x3, RZ ;  /* 0x0000000308087819 */ /* 0x000fe200000012ff */
[----:B------:R-:W-:Y:S01]  /*c350*/  USEL UR37, UR37, URZ, !UP0 ;  /* 0x0000003f25257287 */ /* 0x000fe2000c000000 */
[----:B------:R-:W-:Y:S01]  /*c360*/  LOP3.LUT R32, R33, 0x380, RZ, 0xc0, !PT ;  /* 0x0000038021207812 */ /* 0x000fe200078ec0ff */
[----:B------:R-:W-:Y:S01]  /*c370*/  ULDC.64 UR10, c[0x0][0xb78] ;  /* 0x0002de00000a7ab9 */ /* 0x000fe20000000a00 */
[----:B------:R-:W-:Y:S01]  /*c380*/  UIADD3 UR7, UR7, UR9, URZ ;  /* 0x0000000907077290 */ /* 0x000fe2000fffe03f */
[----:B------:R-:W-:Y:S01]  /*c390*/  IADD3 R13, P1, R6, 0x2000, RZ ;  /* 0x00002000060d7810 */ /* 0x000fe20007f3e0ff */
[----:B------:R-:W-:Y:S01]  /*c3a0*/  USEL UR36, UR36, URZ, !UP0 ;  /* 0x0000003f24247287 */ /* 0x000fe2000c000000 */
[----:B------:R-:W-:Y:S01]  /*c3b0*/  LOP3.LUT R8, R8, R9, RZ, 0x3c, !PT ;  /* 0x0000000908087212 */ /* 0x000fe200078e3cff */
[----:B------:R-:W-:Y:S01]  /*c3c0*/  UIMAD UR9, UR37, UR10, URZ ;  /* 0x0000000a250972a4 */ /* 0x000fe2000f8e023f */
[----:B------:R-:W-:Y:S01]  /*c3d0*/  SHF.R.U64 R32, R32, 0x3, RZ ;  /* 0x0000000320207819 */ /* 0x000fe200000012ff */
[----:B------:R-:W-:Y:S01]  /*c3e0*/  UIMAD.WIDE.U32 UR6, UR36, UR10, UR6 ;  /* 0x0000000a240672a5 */ /* 0x000fe2000f8e0006 */
[----:B------:R-:W-:Y:S01]  /*c3f0*/  LOP3.LUT R12, R13, 0x380, RZ, 0xc0, !PT ;  /* 0x000003800d0c7812 */ /* 0x000fe200078ec0ff */
[----:B------:R-:W-:Y:S01]  /*c400*/  UIMAD UR9, UR36, UR11, UR9 ;  /* 0x0000000b240972a4 */ /* 0x000fe2000f8e0209 */
[----:B------:R-:W-:-:S02]  /*c410*/  SHF.R.S32.HI R2, RZ, 0x1f, R10 ;  /* 0x0000001fff027819 */ /* 0x000fc4000001140a */
[----:B------:R-:W-:Y:S01]  /*c420*/  LOP3.LUT R32, R32, R33, RZ, 0x3c, !PT ;  /* 0x0000002120207212 */ /* 0x000fe200078e3cff */
[----:B------:R-:W-:Y:S01]  /*c430*/  IMAD.X R33, RZ, RZ, R7, P0 ;  /* 0x000000ffff217224 */ /* 0x000fe200000e0607 */
[----:B------:R-:W-:Y:S01]  /*c440*/  IADD3 R5, P3, R10, UR6, RZ ;  /* 0x000000060a057c10 */ /* 0x000fe2000ff7e0ff */
[----:B------:R-:W-:Y:S01]  /*c450*/  IMAD.U32 R9, RZ, RZ, UR9 ;  /* 0x00000009ff097e24 */ /* 0x000fe2000f8e00ff */
[----:B------:R-:W-:Y:S02]  /*c460*/  SHF.R.U64 R12, R12, 0x3, RZ ;  /* 0x000000030c0c7819 */ /* 0x000fe400000012ff */
[----:B------:R-:W-:Y:S02]  /*c470*/  IADD3 R69, P0, R6, 0x8000, RZ ;  /* 0x0000800006457810 */ /* 0x000fe40007f1e0ff */
[----:B------:R-:W-:Y:S01]  /*c480*/  IADD3.X R2, R2, UR7, R9, P3, !PT ;  /* 0x0000000702027c10 */ /* 0x000fe20009ffe409 */
[----:B------:R-:W-:Y:S01]  /*c490*/  ULDC.64 UR6, c[0x0][0xb40] ;  /* 0x0002d00000067ab9 */ /* 0x000fe20000000a00 */
[----:B------:R-:W-:Y:S01]  /*c4a0*/  LOP3.LUT R12, R12, R13, RZ, 0x3c, !PT ;  /* 0x0000000d0c0c7212 */ /* 0x000fe200078e3cff */
[--C-:B------:R-:W-:Y:S01]  /*c4b0*/  IMAD.X R13, RZ, RZ, R7.reuse, P1 ;  /* 0x000000ffff0d7224 */ /* 0x100fe200008e0607 */
[----:B------:R-:W-:Y:S01]  /*c4c0*/  LEA R38, P3, R5, UR6, 0x2 ;  /* 0x0000000605267c11 */ /* 0x000fe2000f8610ff */
[----:B------:R-:W-:Y:S01]  /*c4d0*/  IMAD.X R9, RZ, RZ, R7, P2 ;  /* 0x000000ffff097224 */ /* 0x000fe200010e0607 */
[----:B------:R-:W-:-:S02]  /*c4e0*/  IADD3 R57, P1, R6, 0x9000, RZ ;  /* 0x0000900006397810 */ /* 0x000fc40007f3e0ff */
[----:B------:R-:W-:Y:S02]  /*c4f0*/  LOP3.LUT R68, R69, 0x380, RZ, 0xc0, !PT ;  /* 0x0000038045447812 */ /* 0x000fe400078ec0ff */
[----:B------:R-:W-:Y:S01]  /*c500*/  LEA.HI.X R39, R5, UR7, R2, 0x2, P3 ;  /* 0x0000000705277c11 */ /* 0x000fe200098f1402 */
[----:B------:R-:W-:Y:S01]  /*c510*/  VIADD R2, R10, 0x8 ;  /* 0x000000080a027836 */ /* 0x000fe20000000000 */
[C---:B------:R-:W-:Y:S01]  /*c520*/  IADD3 R45, P5, R6.reuse, 0x5000, RZ ;  /* 0x00005000062d7810 */ /* 0x040fe20007fbe0ff */
[----:B------:R-:W-:Y:S01]  /*c530*/  ULDC.64 UR6, c[0x0][0xaa0] ;  /* 0x0002a80000067ab9 */ /* 0x000fe20000000a00 */
[C---:B------:R-:W-:Y:S02]  /*c540*/  IADD3 R29, P4, R6.reuse, 0x6000, RZ ;  /* 0x00006000061d7810 */ /* 0x040fe40007f9e0ff */
[C---:B------:R-:W-:Y:S02]  /*c550*/  IADD3 R25, P3, R6.reuse, 0x7000, RZ ;  /* 0x0000700006197810 */ /* 0x040fe40007f7e0ff */
[----:B------:R-:W-:-:S02]  /*c560*/  IADD3 R61, P6, R6, 0x4000, RZ ;  /* 0x00004000063d7810 */ /* 0x000fc40007fde0ff */
[----:B------:R-:W-:Y:S02]  /*c570*/  IADD3 R41, P2, R6, 0xa000, RZ ;  /* 0x0000a00006297810 */ /* 0x000fe40007f5e0ff */
[----:B------:R-:W-:Y:S02]  /*c580*/  LOP3.LUT R56, R57, 0x380, RZ, 0xc0, !PT ;  /* 0x0000038039387812 */ /* 0x000fe400078ec0ff */
[----:B------:R-:W-:Y:S02]  /*c590*/  SHF.R.U64 R68, R68, 0x3, RZ ;  /* 0x0000000344447819 */ /* 0x000fe400000012ff */
[----:B------:R-:W-:Y:S02]  /*c5a0*/  LOP3.LUT R44, R45, 0x380, RZ, 0xc0, !PT ;  /* 0x000003802d2c7812 */ /* 0x000fe400078ec0ff */
[----:B------:R-:W-:Y:S02]  /*c5b0*/  LOP3.LUT R28, R29, 0x380, RZ, 0xc0, !PT ;  /* 0x000003801d1c7812 */ /* 0x000fe400078ec0ff */
[----:B------:R-:W-:-:S02]  /*c5c0*/  LOP3.LUT R24, R25, 0x380, RZ, 0xc0, !PT ;  /* 0x0000038019187812 */ /* 0x000fc400078ec0ff */
[----:B------:R-:W-:Y:S02]  /*c5d0*/  LOP3.LUT R60, R61, 0x380, RZ, 0xc0, !PT ;  /* 0x000003803d3c7812 */ /* 0x000fe400078ec0ff */
[----:B------:R-:W-:Y:S02]  /*c5e0*/  LOP3.LUT R40, R41, 0x380, RZ, 0xc0, !PT ;  /* 0x0000038029287812 */ /* 0x000fe400078ec0ff */
[----:B------:R-:W-:Y:S02]  /*c5f0*/  SHF.R.U64 R56, R56, 0x3, RZ ;  /* 0x0000000338387819 */ /* 0x000fe400000012ff */
[----:B------:R-:W-:Y:S01]  /*c600*/  LOP3.LUT R68, R68, R69, RZ, 0x3c, !PT ;  /* 0x0000004544447212 */ /* 0x000fe200078e3cff */
[----:B------:R-:W-:Y:S01]  /*c610*/  IMAD.X R69, RZ, RZ, R7, P0 ;  /* 0x000000ffff457224 */ /* 0x000fe200000e0607 */
[----:B------:R-:W-:Y:S02]  /*c620*/  SHF.R.U64 R44, R44, 0x3, RZ ;  /* 0x000000032c2c7819 */ /* 0x000fe400000012ff */
[----:B------:R-:W-:-:S02]  /*c630*/  SHF.R.U64 R28, R28, 0x3, RZ ;  /* 0x000000031c1c7819 */ /* 0x000fc400000012ff */
[----:B------:R-:W-:Y:S02]  /*c640*/  SHF.R.U64 R24, R24, 0x3, RZ ;  /* 0x0000000318187819 */ /* 0x000fe400000012ff */
[----:B------:R-:W-:Y:S02]  /*c650*/  LOP3.LUT P0, RZ, R232, 0x3, RZ, 0xc0, !PT ;  /* 0x00000003e8ff7812 */ /* 0x000fe4000780c0ff */
        /* <DEDUP_REMOVED lines=10> */
[----:B------:R-:W-:-:S02]  /*c700*/  ISETP.GE.OR P1, PT, R10, UR8, P0 ;  /* 0x000000080a007c0c */ /* 0x000fc40008726670 */
[----:B------:R-:W-:Y:S01]  /*c710*/  LOP3.LUT R60, R60, R61, RZ, 0x3c, !PT ;  /* 0x0000003d3c3c7212 */ /* 0x000fe200078e3cff */
[--C-:B------:R-:W-:Y:S01]  /*c720*/  IMAD.X R61, RZ, RZ, R7.reuse, P6 ;  /* 0x000000ffff3d7224 */ /* 0x100fe200030e0607 */
[----:B------:R-:W-:Y:S01]  /*c730*/  LOP3.LUT R40, R40, R41, RZ, 0x3c, !PT ;  /* 0x0000002928287212 */ /* 0x000fe200078e3cff */
[----:B------:R-:W-:Y:S01]  /*c740*/  IMAD.X R41, RZ, RZ, R7, P2 ;  /* 0x000000ffff297224 */ /* 0x000fe200010e0607 */
[----:B------:R-:W-:Y:S02]  /*c750*/  ISETP.GE.OR P0, PT, R2, UR8, P0 ;  /* 0x0000000802007c0c */ /* 0x000fe40008706670 */
[C---:B------:R-:W-:Y:S02]  /*c760*/  IADD3 R73, P5, R6.reuse, 0xc000, RZ ;  /* 0x0000c00006497810 */ /* 0x040fe40007fbe0ff */
[C---:B------:R-:W-:Y:S02]  /*c770*/  IADD3 R65, P4, R6.reuse, 0xd000, RZ ;  /* 0x0000d00006417810 */ /* 0x040fe40007f9e0ff */
[----:B------:R-:W-:-:S02]  /*c780*/  IADD3 R49, P3, R6, 0xe000, RZ ;  /* 0x0000e00006317810 */ /* 0x000fc40007f7e0ff */
[C---:B------:R-:W-:Y:S01]  /*c790*/  LOP3.LUT R11, R6.reuse, 0x380, RZ, 0xc0, !PT ;  /* 0x00000380060b7812 */ /* 0x040fe200078ec0ff */
[----:B------:R-:W-:Y:S01]  /*c7a0*/  UIMAD UR5, UR5, UR6, URZ ;  /* 0x00000006050572a4 */ /* 0x000fe2000f8e023f */
[C---:B------:R-:W-:Y:S01]  /*c7b0*/  IADD3 R21, P6, R6.reuse, 0xb000, RZ ;  /* 0x0000b00006157810 */ /* 0x040fe20007fde0ff */
[----:B------:R-:W-:Y:S01]  /*c7c0*/  IMAD.U32 R19, RZ, RZ, UR6 ;  /* 0x00000006ff137e24 */ /* 0x000fe2000f8e00ff */
[----:B------:R-:W-:Y:S01]  /*c7d0*/  IADD3 R5, P2, R6, 0xf000, RZ ;  /* 0x0000f00006057810 */ /* 0x000fe20007f5e0ff */
[----:B------:R0:W-:Y:S01]  /*c7e0*/  @!P0 STG.E desc[UR50][R38.64+0x20], R3 ;  /* 0x0000200326008986 */ /* 0x0001e2000c101932 */
[----:B------:R-:W-:Y:S02]  /*c7f0*/  LOP3.LUT R72, R73, 0x380, RZ, 0xc0, !PT ;  /* 0x0000038049487812 */ /* 0x000fe400078ec0ff */
[----:B------:R-:W-:Y:S01]  /*c800*/  LOP3.LUT R64, R65, 0x380, RZ, 0xc0, !PT ;  /* 0x0000038041407812 */ /* 0x000fe200078ec0ff */
[----:B------:R-:W-:Y:S01]  /*c810*/  IMAD.X R37, RZ, RZ, R7, P2 ;  /* 0x000000ffff257224 */ /* 0x000fe200010e0607 */
[----:B------:R-:W-:Y:S01]  /*c820*/  LOP3.LUT R48, R49, 0x380, RZ, 0xc0, !PT ;  /* 0x0000038031307812 */ /* 0x000fe200078ec0ff */
[----:B------:R1:W-:Y:S01]  /*c830*/  @!P1 STG.E desc[UR50][R38.64], R4 ;  /* 0x0000000426009986 */ /* 0x0003e2000c101932 */
[----:B------:R-:W-:-:S02]  /*c840*/  LOP3.LUT R20, R21, 0x380, RZ, 0xc0, !PT ;  /* 0x0000038015147812 */ /* 0x000fc400078ec0ff */
[----:B------:R-:W-:Y:S02]  /*c850*/  LOP3.LUT R2, R5, 0x380, RZ, 0xc0, !PT ;  /* 0x0000038005027812 */ /* 0x000fe400078ec0ff */
[----:B------:R-:W-:Y:S01]  /*c860*/  SHF.R.U64 R11, R11, 0x3, RZ ;  /* 0x000000030b0b7819 */ /* 0x000fe200000012ff */
[----:B------:R-:W-:Y:S01]  /*c870*/  UIMAD UR5, UR4, UR7, UR5 ;  /* 0x00000007040572a4 */ /* 0x000fe2000f8e0205 */
[----:B------:R-:W-:Y:S01]  /*c880*/  SHF.R.U64 R72, R72, 0x3, RZ ;  /* 0x0000000348487819 */ /* 0x000fe200000012ff */
[----:B------:R-:W5:Y:S01]  /*c890*/  LD.E.128 R32, desc[UR50][R32.64] ;  /* 0x0000003220207980 */ /* 0x000f62000c101d00 */
[----:B------:R-:W-:Y:S01]  /*c8a0*/  SHF.R.U64 R64, R64, 0x3, RZ ;  /* 0x0000000340407819 */ /* 0x000fe200000012ff */
[----:B------:R-:W-:Y:S01]  /*c8b0*/  ULDC.64 UR6, c[0x0][0xae0] ;  /* 0x0002b80000067ab9 */ /* 0x000fe20000000a00 */
[----:B------:R-:W-:Y:S01]  /*c8c0*/  SHF.R.U64 R48, R48, 0x3, RZ ;  /* 0x0000000330307819 */ /* 0x000fe200000012ff */
[----:B------:R-:W5:Y:S01]  /*c8d0*/  LD.E.128 R12, desc[UR50][R12.64] ;  /* 0x000000320c0c7980 */ /* 0x000f62000c101d00 */
[----:B------:R-:W-:-:S02]  /*c8e0*/  SHF.R.U64 R20, R20, 0x3, RZ ;  /* 0x0000000314147819 */ /* 0x000fc400000012ff */
[----:B------:R-:W-:Y:S01]  /*c8f0*/  SHF.R.U64 R2, R2, 0x3, RZ ;  /* 0x0000000302027819 */ /* 0x000fe200000012ff */
[----:B------:R-:W5:Y:S01]  /*c900*/  LD.E.128 R60, desc[UR50][R60.64] ;  /* 0x000000323c3c7980 */ /* 0x000f62000c101d00 */
        /* <DEDUP_REMOVED lines=10> */
[----:B------:R-:W-:Y:S01]  /*c9b0*/  LOP3.LUT R36, R2, R5, RZ, 0x3c, !PT ;  /* 0x0000000502247212 */ /* 0x000fe200078e3cff */
[--C-:B------:R-:W-:Y:S01]  /*c9c0*/  IMAD.MOV.U32 R2, RZ, RZ, R16.reuse ;  /* 0x000000ffff027224 */ /* 0x100fe200078e0010 */
[----:B0-----:R-:W-:Y:S01]  /*c9d0*/  SHF.R.S32.HI R3, RZ, 0x1f, R16 ;  /* 0x0000001fff037819 */ /* 0x001fe20000011410 */
[----:B------:R-:W5:Y:S02]  /*c9e0*/  LD.E.128 R52, desc[UR50][R6.64] ;  /* 0x0000003206347980 */ /* 0x000f64000c101d00 */
[----:B------:R-:W-:-:S02]  /*c9f0*/  IMAD.WIDE.U32 R2, R19, UR4, R2 ;  /* 0x0000000413027c25 */ /* 0x000fc4000f8e0002 */
[----:B------:R-:W5:Y:S01]  /*ca00*/  LD.E.128 R8, desc[UR50][R8.64] ;  /* 0x0000003208087980 */ /* 0x000f62000c101d00 */
[----:B------:R-:W-:-:S03]  /*ca10*/  UIMAD UR4, UR12, UR6, URZ ;  /* 0x000000060c0472a4 */ /* 0x000fc6000f8e023f */
[----:B------:R-:W5:Y:S01]  /*ca20*/  LD.E.128 R28, desc[UR50][R28.64] ;  /* 0x000000321c1c7980 */ /* 0x000f62000c101d00 */
[----:B------:R-:W-:-:S03]  /*ca30*/  VIADD R3, R3, UR5 ;  /* 0x0000000503037c36 */ /* 0x000fc60008000000 */
[----:B------:R-:W5:Y:S01]  /*ca40*/  LD.E.128 R24, desc[UR50][R24.64] ;  /* 0x0000003218187980 */ /* 0x000f62000c101d00 */
[----:B------:R-:W-:-:S03]  /*ca50*/  IMAD.U32 R19, RZ, RZ, UR6 ;  /* 0x00000006ff137e24 */ /* 0x000fc6000f8e00ff */
[----:B------:R-:W5:Y:S04]  /*ca60*/  LD.E.128 R68, desc[UR50][R68.64] ;  /* 0x0000003244447980 */ /* 0x000f68000c101d00 */
[----:B------:R-:W5:Y:S04]  /*ca70*/  LD.E.128 R56, desc[UR50][R56.64] ;  /* 0x0000003238387980 */ /* 0x000f68000c101d00 */
[----:B------:R-:W5:Y:S04]  /*ca80*/  LD.E.128 R40, desc[UR50][R40.64] ;  /* 0x0000003228287980 */ /* 0x000f68000c101d00 */
[----:B-1----:R0:W5:Y:S04]  /*ca90*/  LD.E.128 R4, desc[UR50][R20.64] ;  /* 0x0000003214047980 */ /* 0x002168000c101d00 */
[----:B------:R-:W5:Y:S04]  /*caa0*/  LD.E.128 R72, desc[UR50][R72.64] ;  /* 0x0000003248487980 */ /* 0x000f68000c101d00 */
[----:B------:R-:W5:Y:S04]  /*cab0*/  LD.E.128 R64, desc[UR50][R64.64] ;  /* 0x0000003240407980 */ /* 0x000f68000c101d00 */
[----:B------:R-:W5:Y:S04]  /*cac0*/  LD.E.128 R48, desc[UR50][R48.64] ;  /* 0x0000003230307980 */ /* 0x000f68000c101d00 */
[----:B------:R-:W5:Y:S01]  /*cad0*/  LD.E.128 R36, desc[UR50][R36.64] ;  /* 0x0000003224247980 */ /* 0x000f62000c101d00 */
[----:B------:R-:W-:Y:S01]  /*cae0*/  @!PT LDS RZ, [RZ] ;  /* 0x00000000fffff984 */ /* 0x000fe20000000800 */
[----:B------:R-:W-:Y:S01]  /*caf0*/  @!PT LDS RZ, [RZ] ;  /* 0x00000000fffff984 */ /* 0x000fe20000000800 */
[----:B------:R-:W-:Y:S01]  /*cb00*/  @!PT LDS RZ, [RZ] ;  /* 0x00000000fffff984 */ /* 0x000fe20000000800 */
[----:B------:R-:W-:Y:S01]  /*cb10*/  @!PT LDS RZ, [RZ] ;  /* 0x00000000fffff984 */ /* 0x000fe20000000800 */
[----:B------:R1:W-:Y:S06]  /*cb20*/  MEMBAR.ALL.CTA ;  /* 0x0000000000007992 */ /* 0x0003ec0000008000 */
[----:B-1----:R-:W1:Y:S01]  /*cb30*/  FENCE.VIEW.ASYNC.S ;  /* 0x00000000000073c6 */ /* 0x002e620000000000 */
[----:B------:R-:W-:-:S02]  /*cb40*/  UIMAD UR4, UR42, UR7, UR4 ;  /* 0x000000072a0472a4 */ /* 0x000fc4000f8e0204 */
[----:B------:R-:W-:Y:S01]  /*cb50*/  IMAD.WIDE.U32 R2, R19, UR42, R2 ;  /* 0x0000002a13027c25 */ /* 0x000fe2000f8e0002 */
[----:B------:R-:W-:-:S03]  /*cb60*/  UIMAD UR8, UR43, -0x80, UR8 ;  /* 0xffffff802b0878a4 */ /* 0x000fc6000f8e0208 */
[----:B------:R-:W-:Y:S01]  /*cb70*/  VIADD R3, R3, UR4 ;  /* 0x0000000403037c36 */ /* 0x000fe20008000000 */
[----:B------:R-:W-:Y:S02]  /*cb80*/  ULDC.64 UR4, c[0x0][0xae8] ;  /* 0x0002ba0000047ab9 */ /* 0x000fe40000000a00 */
[----:B------:R-:W-:Y:S01]  /*cb90*/  ISETP.GE.AND P3, PT, R18, UR8, PT ;  /* 0x0000000812007c0c */ /* 0x000fe2000bf66270 */
[----:B------:R-:W-:Y:S01]  /*cba0*/  IMAD.U32 R77, RZ, RZ, UR4 ;  /* 0x00000004ff4d7e24 */ /* 0x000fe2000f8e00ff */
[----:B------:R-:W-:Y:S01]  /*cbb0*/  UIMAD UR4, UR37, UR4, URZ ;  /* 0x00000004250472a4 */ /* 0x000fe2000f8e023f */
[----:B------:R-:W-:Y:S02]  /*cbc0*/  VIADD R0, R0, 0x38820 ;  /* 0x0003882000007836 */ /* 0x000fe40000000000 */
[C---:B------:R-:W-:Y:S01]  /*cbd0*/  VIADD R19, R18.reuse, 0x20 ;  /* 0x0000002012137836 */ /* 0x040fe20000000000 */
[----:B------:R-:W-:Y:S01]  /*cbe0*/  UIMAD UR4, UR36, UR5, UR4 ;  /* 0x00000005240472a4 */ /* 0x000fe2000f8e0204 */
[----:B0-----:R-:W-:Y:S01]  /*cbf0*/  VIADD R21, R18, 0x60 ;  /* 0x0000006012157836 */ /* 0x001fe20000000000 */
[----:B------:R-:W-:Y:S01]  /*cc00*/  PRMT R0, RZ, 0x654, R0 ;  /* 0x00000654ff007816 */ /* 0x000fe20000000000 */
[----:B------:R-:W-:Y:S01]  /*cc10*/  IMAD.WIDE.U32 R76, R77, UR36, R2 ;  /* 0x000000244d4c7c25 */ /* 0x000fe2000f8e0002 */
[----:B------:R-:W-:-:S02]  /*cc20*/  ISETP.GE.AND P0, PT, R19, UR8, PT ;  /* 0x0000000813007c0c */ /* 0x000fc4000bf06270 */
[----:B------:R-:W-:Y:S01]  /*cc30*/  ISETP.GE.AND P2, PT, R21, UR8, PT ;  /* 0x0000000815007c0c */ /* 0x000fe2000bf46270 */
[----:B------:R-:W-:Y:S01]  /*cc40*/  VIADD R20, R18, 0x40 ;  /* 0x0000004012147836 */ /* 0x000fe20000000000 */
[--C-:B------:R-:W-:Y:S01]  /*cc50*/  SHF.R.S32.HI R19, RZ, 0x1f, R18.reuse ;  /* 0x0000001fff137819 */ /* 0x100fe20000011412 */
[----:B------:R-:W-:Y:S01]  /*cc60*/  IMAD.U32 R21, RZ, RZ, UR43 ;  /* 0x0000002bff157e24 */ /* 0x000fe2000f8e00ff */
[----:B-1----:R0:W-:Y:S01]  /*cc70*/  SYNCS.ARRIVE.TRANS64.RED.A1T0 RZ, [R0+URZ], RZ ;  /* 0x000000ff00ff79a7 */ /* 0x0021e2000810043f */
[----:B------:R-:W-:Y:S01]  /*cc80*/  VIADD R81, R77, UR4 ;  /* 0x000000044d517c36 */ /* 0x000fe20008000000 */
[----:B------:R-:W-:Y:S01]  /*cc90*/  BSSY B1, `(.L_x_2039) ;  /* 0x000001a000017945 */ /* 0x000fe20003800000 */
[----:B------:R-:W-:Y:S01]  /*cca0*/  ISETP.GE.AND P1, PT, R20, UR8, PT ;  /* 0x0000000814007c0c */ /* 0x000fe2000bf26270 */
[----:B------:R-:W-:Y:S02]  /*ccb0*/  IMAD.WIDE R20, R21, 0x80, R18 ;  /* 0x0000008015147825 */ /* 0x000fe400078e0212 */
[----:B------:R-:W-:Y:S10]  /*ccc0*/  @P3 BRA `(.L_x_2040) ;  /* 0x0000000000583947 */ /* 0x000ff40003800000 */
[----:B------:R-:W-:Y:S01]  /*ccd0*/  ULDC.64 UR6, c[0x0][0xad8] ;  /* 0x0002b60000067ab9 */ /* 0x000fe20000000a00 */
[----:B------:R-:W-:Y:S01]  /*cce0*/  IMAD.MOV.U32 R2, RZ, RZ, R76 ;  /* 0x000000ffff027224 */ /* 0x000fe200078e004c */
[----:B------:R-:W-:Y:S01]  /*ccf0*/  ULDC UR4, c[0x0][0xa8c] ;  /* 0x0002a30000047ab9 */ /* 0x000fe20000000800 */
[----:B------:R-:W-:Y:S01]  /*cd00*/  IMAD R79, R21, UR6, RZ ;  /* 0x00000006154f7c24 */ /* 0x000fe2000f8e02ff */
[C---:B------:R-:W-:Y:S01]  /*cd10*/  ISETP.GE.AND P4, PT, R16.reuse, UR4, PT ;  /* 0x0000000410007c0c */ /* 0x040fe2000bf86270 */
[----:B------:R-:W-:Y:S02]  /*cd20*/  IMAD.MOV.U32 R3, RZ, RZ, R81 ;  /* 0x000000ffff037224 */ /* 0x000fe400078e0051 */
[----:B0-----:R-:W-:Y:S02]  /*cd30*/  VIADD R0, R16, 0x40 ;  /* 0x0000004010007836 */ /* 0x001fe40000000000 */
        /* <DEDUP_REMOVED lines=15> */
.L_x_2040:
[----:B------:R-:W-:Y:S05]  /*ce30*/  BSYNC B1 ;  /* 0x0000000000017941 */ /* 0x000fea0003800000 */
.L_x_2039:
[----:B------:R-:W-:Y:S04]  /*ce40*/  BSSY B1, `(.L_x_2041) ;  /* 0x000001a000017945 */ /* 0x000fe80003800000 */
[----:B------:R-:W-:Y:S05]  /*ce50*/  @P0 BRA `(.L_x_2042) ;  /* 0x0000000000600947 */ /* 0x000fea0003800000 */
[----:B-1---5:R-:W-:Y:S01]  /*ce60*/  IADD3 R53, P0, R20, 0x20, RZ ;  /* 0x0000002014357810 */ /* 0x022fe20007f1e0ff */
[C---:B------:R-:W-:Y:S01]  /*ce70*/  VIADD R2, R16.reuse, 0x40 ;  /* 0x0000004010027836 */ /* 0x040fe20000000000 */
[----:B------:R-:W-:Y:S01]  /*ce80*/  ULDC UR4, c[0x0][0xa8c] ;  /* 0x0002a30000047ab9 */ /* 0x000fe20000000800 */
[----:B------:R-:W-:Y:S01]  /*ce90*/  VIADD R3, R16, 0x80 ;  /* 0x0000008010037836 */ /* 0x000fe20000000000 */
[----:B------:R-:W-:Y:S01]  /*cea0*/  ULDC.64 UR6, c[0x0][0xad8] ;  /* 0x0002b60000067ab9 */ /* 0x000fe20000000a00 */
[----:B0-----:R-:W-:Y:S01]  /*ceb0*/  IMAD.X R0, RZ, RZ, R21, P0 ;  /* 0x000000ffff007224 */ /* 0x001fe200000e0615 */
        /* <DEDUP_REMOVED lines=18> */
.L_x_2042:
[----:B------:R-:W-:Y:S05]  /*cfe0*/  BSYNC B1 ;  /* 0x0000000000017941 */ /* 0x000fea0003800000 */
.L_x_2041:
[----:B------:R-:W-:Y:S04]  /*cff0*/  BSSY B1, `(.L_x_2043) ;  /* 0x000001a000017945 */ /* 0x000fe80003800000 */
[----:B------:R-:W-:Y:S05]  /*d000*/  @P1 BRA `(.L_x_2044) ;  /* 0x0000000000601947 */ /* 0x000fea0003800000 */
[----:B--2--5:R-:W-:Y:S01]  /*d010*/  IADD3 R33, P0, R20, 0x40, RZ ;  /* 0x0000004014217810 */ /* 0x024fe20007f1e0ff */
        /* <DEDUP_REMOVED lines=23> */
.L_x_2044:
[----:B------:R-:W-:Y:S05]  /*d190*/  BSYNC B1 ;  /* 0x0000000000017941 */ /* 0x000fea0003800000 */
.L_x_2043:
[----:B------:R-:W-:Y:S05]  /*d1a0*/  @P2 BRA `(.L_x_2045) ;  /* 0x0000000c007c2947 */ /* 0x000fea0003800000 */
[----:B---3-5:R-:W-:Y:S01]  /*d1b0*/  IADD3 R13, P0, R20, 0x60, RZ ;  /* 0x00000060140d7810 */ /* 0x028fe20007f1e0ff */
[C---:B0-----:R-:W-:Y:S01]  /*d1c0*/  VIADD R0, R16.reuse, 0x40 ;  /* 0x0000004010007836 */ /* 0x041fe20000000000 */
        /* <DEDUP_REMOVED lines=24> */
.L_x_2037:
[----:B------:R-:W-:Y:S01]  /*d350*/  ULDC.64 UR4, c[0x0][0xbe0] ;  /* 0x0002f80000047ab9 */ /* 0x000fe20000000a00 */
[----:B------:R-:W-:Y:S01]  /*d360*/  ULDC.64 UR6, c[0x0][0xbd8] ;  /* 0x0002f60000067ab9 */ /* 0x000fe20000000a00 */
[----:B------:R-:W-:Y:S02]  /*d370*/  UISETP.NE.U32.AND UP0, UPT, UR4, URZ, UPT ;  /* 0x0000003f0400728c */ /* 0x000fe4000bf05070 */
[----:B------:R-:W-:Y:S02]  /*d380*/  UIMAD.WIDE UR6, UR36, 0x4, UR6 ;  /* 0x00000004240678a5 */ /* 0x000fe4000f8e0206 */
[----:B------:R-:W-:-:S03]  /*d390*/  UISETP.NE.AND.EX UP1, UPT, UR5, URZ, UPT, UP0 ;  /* 0x0000003f0500728c */ /* 0x000fc6000bf25300 */
[----:B------:R-:W-:Y:S02]  /*d3a0*/  ULDC.64 UR4, c[0x0][0xbd8] ;  /* 0x0002f60000047ab9 */ /* 0x000fe40000000a00 */
[----:B------:R-:W-:Y:S01]  /*d3b0*/  UISETP.NE.U32.AND UP0, UPT, UR4, URZ, UPT ;  /* 0x0000003f0400728c */ /* 0x000fe2000bf05070 */
[----:B------:R-:W-:-:S03]  /*d3c0*/  PLOP3.LUT P2, PT, PT, PT, UP1, 0x80, 0x0 ;  /* 0x000000000000781c */ /* 0x000fc60003f4f018 */
[----:B------:R-:W-:-:S03]  /*d3d0*/  UISETP.NE.AND.EX UP0, UPT, UR5, URZ, UPT, UP0 ;  /* 0x0000003f0500728c */ /* 0x000fc6000bf05300 */
[----:B------:R-:W-:Y:S02]  /*d3e0*/  @UP1 ULDC.64 UR4, c[0x0][0xbe0] ;  /* 0x0002f80000041ab9 */ /* 0x000fe40000000a00 */
[----:B------:R-:W-:Y:S01]  /*d3f0*/  @UP1 UIMAD.WIDE UR4, UR36, 0x4, UR4 ;  /* 0x00000004240418a5 */ /* 0x000fe2000f8e0204 */
[----:B------:R-:W-:-:S05]  /*d400*/  PLOP3.LUT P1, PT, PT, PT, UP0, 0x80, 0x0 ;  /* 0x000000000000781c */ /* 0x000fca0003f2f008 */
[----:B------:R-:W-:Y:S02]  /*d410*/  IMAD.U32 R4, RZ, RZ, UR4 ;  /* 0x00000004ff047e24 */ /* 0x000fe4000f8e00ff */
[----:B------:R-:W-:Y:S02]  /*d420*/  IMAD.U32 R5, RZ, RZ, UR5 ;  /* 0x00000005ff057e24 */ /* 0x000fe4000f8e00ff */
[----:B------:R-:W-:-:S03]  /*d430*/  IMAD.MOV.U32 R7, RZ, RZ, RZ ;  /* 0x000000ffff077224 */ /* 0x000fc600078e00ff */
[----:B------:R-:W2:Y:S01]  /*d440*/  @P2 LDG.E R4, desc[UR50][R4.64] ;  /* 0x0000003204042981 */ /* 0x000ea2000c1e1900 */
[----:B------:R-:W-:Y:S02]  /*d450*/  IMAD.U32 R2, RZ, RZ, UR6 ;  /* 0x00000006ff027e24 */ /* 0x000fe4000f8e00ff */
[----:B------:R-:W-:-:S05]  /*d460*/  IMAD.U32 R3, RZ, RZ, UR7 ;  /* 0x00000007ff037e24 */ /* 0x000fca000f8e00ff */
[----:B------:R0:W5:Y:S01]  /*d470*/  @P1 LDG.E R7, desc[UR50][R2.64] ;  /* 0x0000003202071981 */ /* 0x000162000c1e1900 */
[----:B------:R-:W-:Y:S01]  /*d480*/  ULDC UR4, c[0x0][0xa88] ;  /* 0x0002a20000047ab9 */ /* 0x000fe20000000800 */
[----:B------:R-:W-:Y:S02]  /*d490*/  ISETP.GT.AND P0, PT, R235, 0x7f, PT ;  /* 0x0000007feb00780c */ /* 0x000fe40003f04270 */
[----:B--2---:R-:W-:Y:S01]  /*d4a0*/  @P2 R2UR UR4, R4 ;  /* 0x00000000040422ca */ /* 0x004fe200000e0000 */
[----:B0-----:R-:W-:-:S14]  /*d4b0*/  @P2 BRA `(.L_x_2046) ;  /* 0x0000000000182947 */ /* 0x001fdc0003800000 */
[----:B------:R-:W-:Y:S05]  /*d4c0*/  @!P1 BRA `(.L_x_2046) ;  /* 0x0000000000149947 */ /* 0x000fea0003800000 */
[----:B------:R-:W2:Y:S04]  /*d4d0*/  LDG.E R4, desc[UR50][R2.64] ;  /* 0x0000003202047981 */ /* 0x000ea8000c1e1900 */
[----:B------:R-:W3:Y:S01]  /*d4e0*/  LDG.E R0, desc[UR50][R2.64+0x4] ;  /* 0x0000043202007981 */ /* 0x000ee2000c1e1900 */
[----:B--2---:R-:W-:Y:S02]  /*d4f0*/  R2UR UR5, R4 ;  /* 0x00000000040572ca */ /* 0x004fe400000e0000 */
[----:B---3--:R-:W-:-:S13]  /*d500*/  R2UR UR4, R0 ;  /* 0x00000000000472ca */ /* 0x008fda00000e0000 */
[----:B------:R-:W-:-:S12]  /*d510*/  UIADD3 UR4, -UR5, UR4, URZ ;  /* 0x0000000405047290 */ /* 0x000fd8000fffe13f */
.L_x_2046:
[----:B------:R-:W-:Y:S01]  /*d520*/  USHF.R.S32.HI UR7, URZ, 0x1f, UR42 ;  /* 0x0000001f3f077899 */ /* 0x000fe2000801142a */
[----:B------:R-:W-:Y:S01]  /*d530*/  BSSY B1, `(.L_x_2047) ;  /* 0x000001f000017945 */ /* 0x000fe20003800000 */
[----:B------:R-:W-:Y:S01]  /*d540*/  USEL UR36, UR36, URZ, !UP0 ;  /* 0x0000003f24247287 */ /* 0x000fe2000c000000 */
[----:B------:R-:W-:Y:S01]  /*d550*/  SHF.R.S32.HI R9, RZ, 0x1f, R16 ;  /* 0x0000001fff097819 */ /* 0x000fe20000011410 */
[----:B------:R-:W-:Y:S01]  /*d560*/  USEL UR37, UR37, URZ, !UP0 ;  /* 0x0000003f25257287 */ /* 0x000fe2000c000000 */
[----:B-----5:R-:W-:Y:S01]  /*d570*/  SHF.R.S32.HI R6, RZ, 0x1f, R7 ;  /* 0x0000001fff067819 */ /* 0x020fe20000011407 */
[----:B------:R-:W-:Y:S10]  /*d580*/  @P0 BRA `(.L_x_2048) ;  /* 0x0000000000640947 */ /* 0x000ff40003800000 */
[----:B------:R-:W0:Y:S01]  /*d590*/  S2R R2, SR_TID.X ;  /* 0x0000000000027919 */ /* 0x000e220000002100 */
[----:B------:R-:W-:-:S04]  /*d5a0*/  IMAD.U32 R0, RZ, RZ, UR43 ;  /* 0x0000002bff007e24 */ /* 0x000fc8000f8e00ff */
[----:B0-----:R-:W-:-:S04]  /*d5b0*/  IMAD R0, R0, 0x80, R2 ;  /* 0x0000008000007824 */ /* 0x001fc800078e0202 */
[----:B------:R-:W-:-:S05]  /*d5c0*/  VIADD R0, R0, 0xffffff80 ;  /* 0xffffff8000007836 */ /* 0x000fca0000000000 */
[----:B------:R-:W-:-:S13]  /*d5d0*/  ISETP.GE.AND P0, PT, R0, UR4, PT ;  /* 0x0000000400007c0c */ /* 0x000fda000bf06270 */
        /* <DEDUP_REMOVED lines=20> */
.L_x_2048:
[----:B------:R-:W-:Y:S05]  /*d720*/  BSYNC B1 ;  /* 0x0000000000017941 */ /* 0x000fea0003800000 */
.L_x_2047:
[----:B------:R-:W-:Y:S01]  /*d730*/  ULDC.64 UR8, c[0x0][0xaa0] ;  /* 0x0002a80000087ab9 */ /* 0x000fe20000000a00 */
[----:B------:R-:W-:Y:S01]  /*d740*/  IMAD.MOV.U32 R2, RZ, RZ, R16 ;  /* 0x000000ffff027224 */ /* 0x000fe200078e0010 */
[----:B------:R-:W-:Y:S01]  /*d750*/  UIMAD UR6, UR43, -0x80, UR4 ;  /* 0xffffff802b0678a4 */ /* 0x000fe2000f8e0204 */
[----:B0-----:R-:W-:Y:S01]  /*d760*/  IMAD.MOV.U32 R3, RZ, RZ, R9 ;  /* 0x000000ffff037224 */ /* 0x001fe200078e0009 */
[----:B------:R-:W-:Y:S01]  /*d770*/  BSSY B1, `(.L_x_2049) ;  /* 0x0000032000017945 */ /* 0x000fe20003800000 */
[----:B------:R-:W-:Y:S02]  /*d780*/  IMAD R0, R6, UR8, RZ ;  /* 0x0000000806007c24 */ /* 0x000fe4000f8e02ff */
[----:B------:R-:W-:Y:S01]  /*d790*/  IMAD.WIDE.U32 R2, R7, UR8, R2 ;  /* 0x0000000807027c25 */ /* 0x000fe2000f8e0002 */
[----:B------:R-:W-:-:S03]  /*d7a0*/  ISETP.GE.AND P2, PT, R18, UR6, PT ;  /* 0x0000000612007c0c */ /* 0x000fc6000bf46270 */
[----:B------:R-:W-:Y:S01]  /*d7b0*/  IMAD R7, R7, UR9, R0 ;  /* 0x0000000907077c24 */ /* 0x000fe2000f8e0200 */
[----:B------:R-:W-:Y:S01]  /*d7c0*/  ULDC.64 UR8, c[0x0][0xae0] ;  /* 0x0002b80000087ab9 */ /* 0x000fe20000000a00 */
[----:B------:R-:W-:Y:S01]  /*d7d0*/  VIADD R4, R18, 0x40 ;  /* 0x0000004012047836 */ /* 0x000fe20000000000 */
[----:B------:R-:W-:Y:S01]  /*d7e0*/  UIMAD UR5, UR7, UR8, URZ ;  /* 0x00000008070572a4 */ /* 0x000fe2000f8e023f */
[----:B------:R-:W-:Y:S01]  /*d7f0*/  IMAD.IADD R3, R3, 0x1, R7 ;  /* 0x0000000103037824 */ /* 0x000fe200078e0207 */
[----:B------:R-:W-:Y:S01]  /*d800*/  SHF.R.S32.HI R7, RZ, 0x1f, R18 ;  /* 0x0000001fff077819 */ /* 0x000fe20000011412 */
[----:B------:R-:W-:Y:S01]  /*d810*/  IMAD.U32 R5, RZ, RZ, UR8 ;  /* 0x00000008ff057e24 */ /* 0x000fe2000f8e00ff */
[----:B------:R-:W-:Y:S01]  /*d820*/  UIMAD UR5, UR42, UR9, UR5 ;  /* 0x000000092a0572a4 */ /* 0x000fe2000f8e0205 */
[----:B------:R-:W-:Y:S01]  /*d830*/  ISETP.GE.AND P0, PT, R4, UR6, PT ;  /* 0x0000000604007c0c */ /* 0x000fe2000bf06270 */
[----:B------:R-:W-:Y:S01]  /*d840*/  VIADD R0, R18, 0x20 ;  /* 0x0000002012007836 */ /* 0x000fe20000000000 */
[----:B------:R-:W-:Y:S01]  /*d850*/  ULDC.64 UR8, c[0x0][0xae8] ;  /* 0x0002ba0000087ab9 */ /* 0x000fe20000000a00 */
[----:B------:R-:W-:Y:S01]  /*d860*/  IMAD.WIDE.U32 R2, R5, UR42, R2 ;  /* 0x0000002a05027c25 */ /* 0x000fe2000f8e0002 */
[----:B------:R-:W-:-:S02]  /*d870*/  UIMAD UR4, UR37, UR8, URZ ;  /* 0x00000008250472a4 */ /* 0x000fc4000f8e023f */
[----:B------:R-:W-:Y:S01]  /*d880*/  ISETP.GE.AND P1, PT, R0, UR6, PT ;  /* 0x0000000600007c0c */ /* 0x000fe2000bf26270 */
[----:B------:R-:W-:Y:S01]  /*d890*/  VIADD R3, R3, UR5 ;  /* 0x0000000503037c36 */ /* 0x000fe20008000000 */
[----:B------:R-:W-:Y:S01]  /*d8a0*/  UIMAD UR4, UR36, UR9, UR4 ;  /* 0x00000009240472a4 */ /* 0x000fe2000f8e0204 */
[----:B------:R-:W-:Y:S02]  /*d8b0*/  IMAD.U32 R5, RZ, RZ, UR8 ;  /* 0x00000008ff057e24 */ /* 0x000fe4000f8e00ff */
[----:B------:R-:W-:Y:S02]  /*d8c0*/  IMAD.U32 R9, RZ, RZ, UR43 ;  /* 0x0000002bff097e24 */ /* 0x000fe4000f8e00ff */
[----:B------:R-:W-:-:S04]  /*d8d0*/  IMAD.WIDE.U32 R4, R5, UR36, R2 ;  /* 0x0000002405047c25 */ /* 0x000fc8000f8e0002 */
[----:B------:R-:W-:Y:S02]  /*d8e0*/  IMAD.MOV.U32 R6, RZ, RZ, R18 ;  /* 0x000000ffff067224 */ /* 0x000fe400078e0012 */
[----:B------:R-:W-:Y:S02]  /*d8f0*/  VIADD R11, R5, UR4 ;  /* 0x00000004050b7c36 */ /* 0x000fe40008000000 */
[----:B------:R-:W-:-:S04]  /*d900*/  IMAD.WIDE R6, R9, 0x80, R6 ;  /* 0x0000008009067825 */ /* 0x000fc800078e0206 */
[----:B------:R-:W-:Y:S01]  /*d910*/  VIADD R10, R18, 0x60 ;  /* 0x00000060120a7836 */ /* 0x000fe20000000000 */
        /* <DEDUP_REMOVED lines=23> */
.L_x_2050:
[----:B------:R-:W-:Y:S05]  /*da90*/  BSYNC B1 ;  /* 0x0000000000017941 */ /* 0x000fea0003800000 */
.L_x_2049:
[----:B------:R-:W-:Y:S01]  /*daa0*/  BSSY B1, `(.L_x_2051) ;  /* 0x000001b000017945 */ /* 0x000fe20003800000 */
[----:B------:R-:W-:-:S03]  /*dab0*/  ISETP.GE.AND P2, PT, R10, UR6, PT ;  /* 0x000000060a007c0c */ /* 0x000fc6000bf46270 */
        /* <DEDUP_REMOVED lines=25> */
.L_x_2052:
[----:B------:R-:W-:Y:S05]  /*dc50*/  BSYNC B1 ;  /* 0x0000000000017941 */ /* 0x000fea0003800000 */
.L_x_2051:
        /* <DEDUP_REMOVED lines=26> */
.L_x_2054:
[----:B------:R-:W-:Y:S05]  /*de00*/  BSYNC B1 ;  /* 0x0000000000017941 */ /* 0x000fea0003800000 */
.L_x_2053:
        /* <DEDUP_REMOVED lines=25> */
.L_x_2045:
[----:B------:R-:W-:Y:S05]  /*dfa0*/  BSYNC B0 ;  /* 0x0000000000007941 */ /* 0x000fea0003800000 */
.L_x_2036:
[----:B------:R-:W-:Y:S02]  /*dfb0*/  ULDC UR4, c[0x0][0xc14] ;  /* 0x0003050000047ab9 */ /* 0x000fe40000000800 */
[----:B------:R-:W-:-:S13]  /*dfc0*/  ISETP.GE.AND P0, PT, R83, UR4, PT ;  /* 0x0000000453007c0c */ /* 0x000fda000bf06270 */
[----:B------:R-:W-:Y:S05]  /*dfd0*/  @!P0 BRA `(.L_x_2055) ;  /* 0xffffff2c006c8947 */ /* 0x000fea000383ffff */
[----:B------:R-:W-:Y:S05]  /*dfe0*/  EXIT ;  /* 0x000000000000794d */ /* 0x000fea0003800000 */
.L_x_1997:
[----:B------:R-:W-:-:S08]  /*dff0*/  NOP ;  /* 0x0000000000007918 */ /* 0x000fd00000000000 */
[----:B------:R-:W0:-:S00]  /*e000*/  USETMAXREG.DEALLOC.CTAPOOL 0x18 ;  /* 0x00000018000079c8 */ /* 0x000e0000080e0500 */
[----:B0-----:R-:W-:Y:S01]  /*e010*/  LOP3.LUT R0, R0, 0x3, RZ, 0xc0, !PT ;  /* 0x0000000300007812 */ /* 0x001fe200078ec0ff */
[----:B------:R-:W-:-:S05]  /*e020*/  IMAD.MOV.U32 R6, RZ, RZ, RZ ;  /* 0x000000ffff067224 */ /* 0x000fca00078e00ff */
[----:B------:R-:W0:Y:S02]  /*e030*/  SHFL.IDX PT, R0, R0, RZ, 0x1f ;  /* 0x00001fff00007589 */ /* 0x000e2400000e0000 */
[----:B0-----:R-:W-:-:S04]  /*e040*/  ISETP.NE.AND P0, PT, R0, RZ, PT ;  /* 0x000000ff0000720c */ /* 0x001fc80003f05270 */
[----:B------:R-:W-:-:S05]  /*e050*/  P2R R0, PR, RZ, 0x1 ;  /* 0x00000001ff007803 */ /* 0x000fca0000000000 */
[----:B------:R0:W-:Y:S04]  /*e060*/  STL [R1+0x38], R0 ;  /* 0x0000380001007387 */ /* 0x0001e80000100800 */
        /* <DEDUP_REMOVED lines=12> */
.L_x_2056:
[----:B0-----:R-:W0:Y:S01]  /*e130*/  S2R R0, SR_TID.X ;  /* 0x0000000000007919 */ /* 0x001e220000002100 */
        /* <DEDUP_REMOVED lines=40> */
.L_x_2062:
        /* <DEDUP_REMOVED lines=14> */
.L_x_2061:
[----:B------:R-:W-:Y:S05]  /*e4a0*/  BSYNC B0 ;  /* 0x0000000000007941 */ /* 0x000fea0003800000 */
.L_x_2060:
        /* <DEDUP_REMOVED lines=22> */
.L_x_2058:
        /* <DEDUP_REMOVED lines=25> */
.L_x_2063:
        /* <DEDUP_REMOVED lines=58> */
.L_x_2059:
[----:B------:R0:W-:Y:S01]  /*eb40*/  STL [R1+0x20], R0 ;  /* 0x0000200001007387 */ /* 0x0001e20000100800 */
[----:B------:R-:W-:-:S03]  /*eb50*/  UMOV UR38, URZ ;  /* 0x0000003f00267c82 */ /* 0x000fc60008000000 */
[----:B------:R0:W-:Y:S02]  /*eb60*/  STL [R1+0x24], RZ ;  /* 0x000024ff01007387 */ /* 0x0001e40000100800 */
.L_x_2064:
        /* <DEDUP_REMOVED lines=11> */
.L_x_2057:
[----:B0-----:R-:W-:Y:S01]  /*ec20*/  IMAD.MOV.U32 R0, RZ, RZ, 0x1 ;  /* 0x00000001ff007424 */ /* 0x001fe200078e00ff */
[----:B------:R-:W-:Y:S01]  /*ec30*/  ULDC UR4, c[0x0][0xc14] ;  /* 0x0003050000047ab9 */ /* 0x000fe20000000800 */
[----:B------:R0:W-:Y:S01]  /*ec40*/  STL [R1+0x34], RZ ;  /* 0x000034ff01007387 */ /* 0x0001e20000100800 */
[----:B------:R-:W-:-:S03]  /*ec50*/  UISETP.GE.AND UP0, UPT, UR48, UR4, UPT ;  /* 0x000000043000728c */ /* 0x000fc6000bf06270 */
[----:B------:R0:W-:Y:S03]  /*ec60*/  STL [R1+0xc], R0 ;  /* 0x00000c0001007387 */ /* 0x0001e60000100800 */
[----:B------:R-:W-:Y:S01]  /*ec70*/  PLOP3.LUT P0, PT, PT, PT, UP0, 0x80, 0x0 ;  /* 0x000000000000781c */ /* 0x000fe20003f0f008 */
[----:B------:R0:W-:-:S12]  /*ec80*/  STL [R1+0x8], RZ ;  /* 0x000008ff01007387 */ /* 0x0001d80000100800 */
[----:B0-----:R-:W-:Y:S05]  /*ec90*/  @P0 BRA `(.L_x_2065) ;  /* 0x0000004400040947 */ /* 0x001fea0003800000 */
        /* <DEDUP_REMOVED lines=33> */
.L_x_2127:
[----:B------:R-:W-:Y:S01]  /*eeb0*/  ULDC.64 UR4, c[0x0][0xc60] ;  /* 0x0003180000047ab9 */ /* 0x000fe20000000a00 */
[----:B------:R-:W-:Y:S01]  /*eec0*/  ULDC.64 UR10, c[0x0][0xa00] ;  /* 0x00028000000a7ab9 */ /* 0x000fe20000000a00 */
[----:B------:R-:W-:Y:S01]  /*eed0*/  UIMAD.WIDE UR4, UR48, 0x4, UR4 ;  /* 0x00000004300478a5 */ /* 0x000fe2000f8e0204 */
[----:B------:R-:W-:Y:S01]  /*eee0*/  ULDC.64 UR6, c[0x0][0xa18] ;  /* 0x0002860000067ab9 */ /* 0x000fe20000000a00 */
[----:B------:R-:W-:-:S04]  /*eef0*/  ULDC.64 UR12, c[0x0][0xa08] ;  /* 0x00028200000c7ab9 */ /* 0x000fc80000000a00 */
[----:B0-----:R-:W-:Y:S02]  /*ef00*/  IMAD.U32 R2, RZ, RZ, UR4 ;  /* 0x00000004ff027e24 */ /* 0x001fe4000f8e00ff */
[----:B------:R-:W-:Y:S01]  /*ef10*/  IMAD.U32 R3, RZ, RZ, UR5 ;  /* 0x00000005ff037e24 */ /* 0x000fe2000f8e00ff */
[----:B------:R-:W-:-:S04]  /*ef20*/  ULDC.64 UR4, c[0x0][0xa28] ;  /* 0x00028a0000047ab9 */ /* 0x000fc80000000a00 */
[----:B--2---:R-:W2:Y:S01]  /*ef30*/  LDG.E R2, desc[UR50][R2.64] ;  /* 0x0000003202027981 */ /* 0x004ea2000c1e1900 */
[----:B------:R-:W-:Y:S01]  /*ef40*/  UISETP.NE.U32.AND UP0, UPT, UR4, URZ, UPT ;  /* 0x0000003f0400728c */ /* 0x000fe2000bf05070 */
[----:B------:R-:W-:-:S03]  /*ef50*/  IMAD.MOV.U32 R0, RZ, RZ, RZ ;  /* 0x000000ffff007224 */ /* 0x000fc600078e00ff */
[----:B------:R-:W-:-:S06]  /*ef60*/  UISETP.NE.AND.EX UP0, UPT, UR5, URZ, UPT, UP0 ;  /* 0x0000003f0500728c */ /* 0x000fcc000bf05300 */
[----:B------:R-:W-:Y:S02]  /*ef70*/  PLOP3.LUT P0, PT, PT, PT, UP0, 0x80, 0x0 ;  /* 0x000000000000781c */ /* 0x000fe40003f0f008 */
[----:B------:R-:W-:-:S04]  /*ef80*/  ISETP.NE.U32.AND P1, PT, RZ, UR12, PT ;  /* 0x0000000cff007c0c */ /* 0x000fc8000bf25070 */
[----:B------:R-:W-:Y:S01]  /*ef90*/  ISETP.NE.AND.EX P1, PT, RZ, UR13, PT, P1 ;  /* 0x0000000dff007c0c */ /* 0x000fe2000bf25310 */
[----:B------:R-:W-:Y:S02]  /*efa0*/  IMAD.MOV.U32 R18, RZ, RZ, RZ ;  /* 0x000000ffff127224 */ /* 0x000fe400078e00ff */
[----:B------:R-:W-:Y:S01]  /*efb0*/  IMAD.MOV.U32 R9, RZ, RZ, RZ ;  /* 0x000000ffff097224 */ /* 0x000fe200078e00ff */
[----:B--2---:R-:W-:-:S13]  /*efc0*/  R2UR UR45, R2 ;  /* 0x00000000022d72ca */ /* 0x004fda00000e0000 */
[----:B------:R-:W-:Y:S02]  /*efd0*/  USHF.R.S32.HI UR44, URZ, 0x1f, UR45 ;  /* 0x0000001f3f2c7899 */ /* 0x000fe4000801142d */
[----:B------:R-:W-:-:S04]  /*efe0*/  @UP0 ULEA UR4, UP1, UR45, UR4, 0x2 ;  /* 0x000000042d040291 */ /* 0x000fc8000f82103f */
[----:B------:R-:W-:Y:S02]  /*eff0*/  @UP0 ULEA.HI.X UR5, UR45, UR5, UR44, 0x2, UP1 ;  /* 0x000000052d050291 */ /* 0x000fe400088f142c */
[----:B------:R-:W-:Y:S01]  /*f000*/  USHF.L.U32 UR43, UR45, 0x2, URZ ;  /* 0x000000022d2b7899 */ /* 0x000fe2000800063f */
[----:B------:R-:W-:Y:S01]  /*f010*/  IMAD.U32 R2, RZ, RZ, UR4 ;  /* 0x00000004ff027e24 */ /* 0x000fe2000f8e00ff */
[----:B------:R-:W-:Y:S02]  /*f020*/  USHF.L.U64.HI UR44, UR45, 0x2, UR44 ;  /* 0x000000022d2c7899 */ /* 0x000fe4000801022c */
[----:B------:R-:W-:Y:S01]  /*f030*/  IMAD.U32 R3, RZ, RZ, UR5 ;  /* 0x00000005ff037e24 */ /* 0x000fe2000f8e00ff */
[----:B------:R-:W-:-:S04]  /*f040*/  UIADD3 UR5, UP0, UR43, UR10, URZ ;  /* 0x0000000a2b057290 */ /* 0x000fc8000ff1e03f */
[----:B------:R-:W-:Y:S01]  /*f050*/  UIADD3.X UR8, UR44, UR11, URZ, UP0, !UPT ;  /* 0x0000000b2c087290 */ /* 0x000fe200087fe43f */
[----:B------:R0:W5:Y:S01]  /*f060*/  @P0 LDG.E R0, desc[UR50][R2.64] ;  /* 0x0000003202000981 */ /* 0x000162000c1e1900 */
[----:B------:R-:W-:Y:S01]  /*f070*/  UISETP.NE.U32.AND UP0, UPT, UR6, URZ, UPT ;  /* 0x0000003f0600728c */ /* 0x000fe2000bf05070 */
[----:B------:R-:W-:Y:S01]  /*f080*/  ISETP.NE.U32.AND P0, PT, RZ, UR10, PT ;  /* 0x0000000aff007c0c */ /* 0x000fe2000bf05070 */
[----:B------:R-:W-:Y:S02]  /*f090*/  UIADD3 UR9, UP1, UR43, UR12, URZ ;  /* 0x0000000c2b097290 */ /* 0x000fe4000ff3e03f */
[----:B------:R-:W-:Y:S01]  /*f0a0*/  UISETP.NE.AND.EX UP0, UPT, UR7, URZ, UPT, UP0 ;  /* 0x0000003f0700728c */ /* 0x000fe2000bf05300 */
[----:B------:R-:W-:Y:S01]  /*f0b0*/  ISETP.NE.AND.EX P0, PT, RZ, UR11, PT, P0 ;  /* 0x0000000bff007c0c */ /* 0x000fe2000bf05300 */
[----:B------:R-:W-:Y:S02]  /*f0c0*/  UIADD3.X UR4, UR44, UR13, URZ, UP1, !UPT ;  /* 0x0000000d2c047290 */ /* 0x000fe40008ffe43f */
[----:B------:R-:W-:-:S02]  /*f0d0*/  IMAD.U32 R4, RZ, RZ, UR9 ;  /* 0x00000009ff047e24 */ /* 0x000fc4000f8e00ff */
[----:B0-----:R-:W-:Y:S02]  /*f0e0*/  IMAD.U32 R2, RZ, RZ, UR5 ;  /* 0x00000005ff027e24 */ /* 0x001fe4000f8e00ff */
[----:B------:R-:W-:Y:S01]  /*f0f0*/  IMAD.U32 R5, RZ, RZ, UR4 ;  /* 0x00000004ff057e24 */ /* 0x000fe2000f8e00ff */
[----:B------:R-:W-:Y:S01]  /*f100*/  PLOP3.LUT P2, PT, PT, PT, UP0, 0x80, 0x0 ;  /* 0x000000000000781c */ /* 0x000fe20003f4f008 */
[----:B------:R-:W-:Y:S01]  /*f110*/  IMAD.U32 R3, RZ, RZ, UR8 ;  /* 0x00000008ff037e24 */ /* 0x000fe2000f8e00ff */
[----:B------:R-:W-:Y:S02]  /*f120*/  @UP0 UIADD3 UR4, UP1, UR43, UR6, URZ ;  /* 0x000000062b040290 */ /* 0x000fe4000ff3e03f */
[----:B------:R0:W5:Y:S02]  /*f130*/  @P1 LDG.E R9, desc[UR50][R4.64] ;  /* 0x0000003204091981 */ /* 0x000164000c1e1900 */
[----:B------:R-:W-:Y:S01]  /*f140*/  @UP0 UIADD3.X UR5, UR44, UR7, URZ, UP1, !UPT ;  /* 0x000000072c050290 */ /* 0x000fe20008ffe43f */
[----:B------:R-:W-:Y:S01]  /*f150*/  ULDC UR6, c[0x0][0x288] ;  /* 0x0000a20000067ab9 */ /* 0x000fe20000000800 */
[----:B------:R-:W-:Y:S01]  /*f160*/  IMAD.U32 R6, RZ, RZ, UR4 ;  /* 0x00000004ff067e24 */ /* 0x000fe2000f8e00ff */
[----:B------:R0:W5:Y:S01]  /*f170*/  @P0 LDG.E R18, desc[UR50][R2.64] ;  /* 0x0000003202120981 */ /* 0x000162000c1e1900 */
[----:B------:R-:W-:-:S02]  /*f180*/  IMAD.U32 R8, RZ, RZ, UR6 ;  /* 0x00000006ff087e24 */ /* 0x000fc4000f8e00ff */
[----:B------:R-:W-:-:S05]  /*f190*/  IMAD.U32 R7, RZ, RZ, UR5 ;  /* 0x00000005ff077e24 */ /* 0x000fca000f8e00ff */
[----:B------:R0:W5:Y:S01]  /*f1a0*/  @P2 LDG.E R8, desc[UR50][R6.64] ;  /* 0x0000003206082981 */ /* 0x000162000c1e1900 */
[----:B-1----:R-:W-:Y:S05]  /*f1b0*/  @P2 BRA `(.L_x_2066) ;  /* 0x0000000000102947 */ /* 0x002fea0003800000 */
[----:B------:R-:W-:Y:S05]  /*f1c0*/  @!P0 BRA `(.L_x_2066) ;  /* 0x00000000000c8947 */ /* 0x000fea0003800000 */
[----:B-----5:R-:W2:Y:S04]  /*f1d0*/  LDG.E R8, desc[UR50][R2.64] ;  /* 0x0000003202087981 */ /* 0x020ea8000c1e1900 */
[----:B0-----:R-:W2:Y:S02]  /*f1e0*/  LDG.E R7, desc[UR50][R2.64+0x4] ;  /* 0x0000043202077981 */ /* 0x001ea4000c1e1900 */
[----:B--2---:R-:W-:-:S07]  /*f1f0*/  IMAD.IADD R8, R7, 0x1, -R8 ;  /* 0x0000000107087824 */ /* 0x004fce00078e0a08 */
.L_x_2066:
[----:B0----5:R-:W-:Y:S01]  /*f200*/  IMAD.IADD R2, R9, 0x1, R0 ;  /* 0x0000000109027824 */ /* 0x021fe200078e0200 */
[----:B------:R-:W-:Y:S01]  /*f210*/  ULDC.64 UR4, c[0x0][0x3f8] ;  /* 0x0000fe0000047ab9 */ /* 0x000fe20000000a00 */
[----:B------:R-:W-:Y:S01]  /*f220*/  ULDC.64 UR6, c[0x0][0xa20] ;  /* 0x0002880000067ab9 */ /* 0x000fe20000000a00 */
[----:B------:R-:W-:Y:S01]  /*f230*/  UISETP.NE.U32.AND UP0, UPT, UR4, URZ, UPT ;  /* 0x0000003f0400728c */ /* 0x000fe2000bf05070 */
[----:B------:R-:W-:Y:S01]  /*f240*/  ISETP.NE.U32.AND P0, PT, RZ, UR6, PT ;  /* 0x00000006ff007c0c */ /* 0x000fe2000bf05070 */
[----:B------:R0:W-:Y:S01]  /*f250*/  STL [R1+0x28], R2 ;  /* 0x0000280201007387 */ /* 0x0001e20000100800 */
[----:B------:R-:W-:Y:S01]  /*f260*/  ULDC UR4, c[0x0][0x404] ;  /* 0x0001010000047ab9 */ /* 0x000fe20000000800 */
[----:B------:R-:W-:Y:S01]  /*f270*/  UISETP.NE.AND.EX UP0, UPT, UR5, URZ, UPT, UP0 ;  /* 0x0000003f0500728c */ /* 0x000fe2000bf05300 */
[----:B------:R-:W-:Y:S02]  /*f280*/  ISETP.NE.AND.EX P0, PT, RZ, UR7, PT, P0 ;  /* 0x00000007ff007c0c */ /* 0x000fe4000bf05300 */
[----:B------:R-:W-:Y:S01]  /*f290*/  ULDC UR5, c[0x0][0x2e0] ;  /* 0x0000b80000057ab9 */ /* 0x000fe20000000800 */
[----:B------:R-:W-:-:S04]  /*f2a0*/  USEL UR4, UR4, 0x1, UP0 ;  /* 0x0000000104047887 */ /* 0x000fc80008000000 */
[----:B------:R-:W-:-:S06]  /*f2b0*/  UIMAD UR4, UR4, UR5, URZ ;  /* 0x00000005040472a4 */ /* 0x000fcc000f8e023f */
[----:B------:R-:W-:Y:S01]  /*f2c0*/  IMAD.U32 R3, RZ, RZ, UR4 ;  /* 0x00000004ff037e24 */ /* 0x000fe2000f8e00ff */
[----:B0-----:R-:W-:Y:S06]  /*f2d0*/  @!P0 BRA `(.L_x_2067) ;  /* 0x0000000000188947 */ /* 0x001fec0003800000 */
[----:B------:R-:W-:-:S04]  /*f2e0*/  UIADD3 UR4, UP0, UR43, UR6, URZ ;  /* 0x000000062b047290 */ /* 0x000fc8000ff1e03f */
[----:B------:R-:W-:Y:S02]  /*f2f0*/  UIADD3.X UR5, UR44, UR7, URZ, UP0, !UPT ;  /* 0x000000072c057290 */ /* 0x000fe400087fe43f */
[----:B------:R-:W-:-:S04]  /*f300*/  IMAD.U32 R2, RZ, RZ, UR4 ;  /* 0x00000004ff027e24 */ /* 0x000fc8000f8e00ff */
[----:B------:R-:W-:-:S06]  /*f310*/  IMAD.U32 R3, RZ, RZ, UR5 ;  /* 0x00000005ff037e24 */ /* 0x000fcc000f8e00ff */
[----:B------:R0:W5:Y:S01]  /*f320*/  LDG.E R3, desc[UR50][R2.64] ;  /* 0x0000003202037981 */ /* 0x000162000c1e1900 */
[----:B------:R-:W-:Y:S05]  /*f330*/  BRA `(.L_x_2068) ;  /* 0x0000000000107947 */ /* 0x000fea0003800000 */
.L_x_2067:
[----:B------:R-:W-:Y:S05]  /*f340*/  @!P1 BRA `(.L_x_2068) ;  /* 0x00000000000c9947 */ /* 0x000fea0003800000 */
[----:B------:R-:W2:Y:S04]  /*f350*/  LDG.E R2, desc[UR50][R4.64] ;  /* 0x0000003204027981 */ /* 0x000ea8000c1e1900 */
[----:B------:R-:W2:Y:S02]  /*f360*/  LDG.E R3, desc[UR50][R4.64+0x4] ;  /* 0x0000043204037981 */ /* 0x000ea4000c1e1900 */
[----:B--2---:R-:W-:-:S07]  /*f370*/  IMAD.IADD R3, R3, 0x1, -R2 ;  /* 0x0000000103037824 */ /* 0x004fce00078e0a02 */
.L_x_2068:
[----:B------:R-:W2:Y:S01]  /*f380*/  LDL R19, [R1+0x24] ;  /* 0x0000240001137983 */ /* 0x000ea20000100800 */
[----:B-----5:R-:W-:Y:S01]  /*f390*/  IMAD.IADD R3, R3, 0x1, -R0 ;  /* 0x0000000103037824 */ /* 0x020fe200078e0a00 */
[----:B------:R-:W-:Y:S01]  /*f3a0*/  BSSY B6, `(.L_x_2069) ;  /* 0x0000309000067945 */ /* 0x000fe20003800000 */
[----:B--2---:R-:W-:-:S04]  /*f3b0*/  LEA R0, R19, 0xff, 0x7 ;  /* 0x000000ff13007811 */ /* 0x004fc800078e38ff */
[C---:B------:R-:W-:Y:S01]  /*f3c0*/  IADD3 R8, R3.reuse, R0, -R8 ;  /* 0x0000000003087210 */ /* 0x040fe20007ffe808 */
[----:B------:R-:W-:-:S05]  /*f3d0*/  VIADD R3, R3, 0x7f ;  /* 0x0000007f03037836 */ /* 0x000fca0000000000 */
[----:B------:R-:W-:-:S04]  /*f3e0*/  SHF.R.S32.HI R0, RZ, 0x1f, R3 ;  /* 0x0000001fff007819 */ /* 0x000fc80000011403 */
[----:B------:R-:W-:Y:S02]  /*f3f0*/  LEA.HI R0, R0, R3, RZ, 0x7 ;  /* 0x0000000300007211 */ /* 0x000fe400078f38ff */
[----:B------:R-:W-:Y:S02]  /*f400*/  SHF.R.S32.HI R3, RZ, 0x1f, R8 ;  /* 0x0000001fff037819 */ /* 0x000fe40000011408 */
[----:B------:R-:W-:Y:S02]  /*f410*/  SHF.R.S32.HI R0, RZ, 0x7, R0 ;  /* 0x00000007ff007819 */ /* 0x000fe40000011400 */
[----:B------:R-:W-:-:S04]  /*f420*/  LEA.HI R3, R3, R8, RZ, 0x7 ;  /* 0x0000000803037211 */ /* 0x000fc800078f38ff */
[----:B------:R-:W-:-:S04]  /*f430*/  SHF.R.S32.HI R3, RZ, 0x7, R3 ;  /* 0x00000007ff037819 */ /* 0x000fc80000011403 */
[----:B------:R-:W-:-:S04]  /*f440*/  VIMNMX R16, R0, R3, PT ;  /* 0x0000000300107248 */ /* 0x000fc80003fe0100 */
[----:B------:R-:W-:-:S13]  /*f450*/  ISETP.GT.AND P0, PT, R16, RZ, PT ;  /* 0x000000ff1000720c */ /* 0x000fda0003f04270 */
        /* <DEDUP_REMOVED lines=19> */
.L_x_2070:
[----:B------:R-:W1:Y:S01]  /*f590*/  S2UR UR4, SR_CgaCtaId ;  /* 0x00000000000479c3 */ /* 0x000e620000008800 */
[----:B------:R-:W-:Y:S02]  /*f5a0*/  UMOV UR41, 0x400 ;  /* 0x0000040000297882 */ /* 0x000fe40000000000 */
[----:B-1----:R-:W-:-:S04]  /*f5b0*/  ULEA UR41, UR4, UR41, 0x18 ;  /* 0x0000002904297291 */ /* 0x002fc8000f8ec03f */
        /* <DEDUP_REMOVED lines=20> */
.L_x_2072:
[----:B------:R-:W-:-:S06]  /*f700*/  UIADD3 UR4, UR41, 0x10400, URZ ;  /* 0x0001040029047890 */ /* 0x000fcc000fffe03f */
[----:B------:R-:W-:-:S05]  /*f710*/  IMAD.U32 R17, RZ, RZ, UR4 ;  /* 0x00000004ff117e24 */ /* 0x000fca000f8e00ff */
        /* <DEDUP_REMOVED lines=18> */
.L_x_2073:
        /* <DEDUP_REMOVED lines=20> */
.L_x_2074:
        /* <DEDUP_REMOVED lines=18> */
.L_x_2075:
        /* <DEDUP_REMOVED lines=8> */
[----:B------:R-:W-:-:S05]  /*fb20*/  ULDC.64 UR6, c[0x0][0xa08] ;  /* 0x0002820000067ab9 */ /* 0x000fca0000000a00 */
        /* <DEDUP_REMOVED lines=13> */
[----:B------:R0:W2:Y:S01]  /*fc00*/  @P1 LDG.E R10, desc[UR50][R2.64] ;  /* 0x00000032020a1981 */ /* 0x0000a2000c1e1900 */
[----:B------:R-:W-:Y:S01]  /*fc10*/  ISETP.NE.AND P1, PT, R17, RZ, PT ;  /* 0x000000ff1100720c */ /* 0x000fe20003f25270 */
[----:B------:R-:W-:Y:S01]  /*fc20*/  UMOV UR36, URZ ;  /* 0x0000003f00247c82 */ /* 0x000fe20008000000 */
[----:B------:R-:W-:Y:S01]  /*fc30*/  ISETP.NE.U32.AND P0, PT, RZ, UR4, PT ;  /* 0x00000004ff007c0c */ /* 0x000fe2000bf05070 */
[----:B------:R-:W-:Y:S01]  /*fc40*/  UMOV UR8, 0x80 ;  /* 0x0000008000087882 */ /* 0x000fe20000000000 */
[----:B------:R-:W-:Y:S01]  /*fc50*/  R2UR UR37, R7 ;  /* 0x00000000072572ca */ /* 0x000fe200000e0000 */
[----:B------:R-:W-:Y:S01]  /*fc60*/  UMOV UR10, UR38 ;  /* 0x00000026000a7c82 */ /* 0x000fe20008000000 */
[----:B------:R-:W-:Y:S02]  /*fc70*/  ISETP.NE.AND.EX P0, PT, RZ, UR5, PT, P0 ;  /* 0x00000005ff007c0c */ /* 0x000fe4000bf05300 */
[----:B------:R-:W-:Y:S01]  /*fc80*/  SHF.R.U32.HI R4, RZ, 0x5, R4 ;  /* 0x00000005ff047819 */ /* 0x000fe20000011604 */
[----:B0-----:R-:W0:Y:S01]  /*fc90*/  LDC.64 R2, c[0x0][0x3f8] ;  /* 0x0000fe00ff027b82 */ /* 0x001e220000000a00 */
[----:B------:R-:W-:-:S02]  /*fca0*/  SEL R8, RZ, UR45, P0 ;  /* 0x0000002dff087c07 */ /* 0x000fc40008000000 */
[----:B------:R-:W-:Y:S01]  /*fcb0*/  LOP3.LUT R4, R4, 0x3, RZ, 0xc0, !PT ;  /* 0x0000000304047812 */ /* 0x000fe200078ec0ff */
[----:B------:R-:W-:Y:S01]  /*fcc0*/  VOTEU.ALL UP1, P1 ;  /* 0x00000000003f7886 */ /* 0x000fe20000820000 */
[----:B------:R-:W-:-:S03]  /*fcd0*/  R2UR UR39, R8 ;  /* 0x00000000082772ca */ /* 0x000fc600000e0000 */
[----:B------:R-:W-:Y:S01]  /*fce0*/  UMOV UR9, UR37 ;  /* 0x0000002500097c82 */ /* 0x000fe20008000000 */
[----:B------:R-:W-:-:S04]  /*fcf0*/  @!UP1 UIADD3 UR4, UP0, UR52, 0x270, URZ ;  /* 0x0000027034049890 */ /* 0x000fc8000ff1e03f */
[----:B------:R-:W-:-:S05]  /*fd00*/  @!UP1 UIADD3.X UR5, URZ, UR53, URZ, UP0, !UPT ;  /* 0x000000353f059290 */ /* 0x000fca00087fe43f */
[----:B------:R-:W-:-:S04]  /*fd10*/  UMOV UR11, UR39 ;  /* 0x00000027000b7c82 */ /* 0x000fc80008000000 */
[----:B------:R1:W-:Y:S01]  /*fd20*/  @!UP1 UTMAPF.L2.4D [UR36], [UR4] ;  /* 0x00000024040095b8 */ /* 0x0003e20008018000 */
[----:B0-----:R-:W-:Y:S01]  /*fd30*/  LOP3.LUT P0, RZ, R2, UR6, RZ, 0xfc, !PT ;  /* 0x0000000602ff7c12 */ /* 0x001fe2000f80fcff */
[----:B------:R-:W-:-:S03]  /*fd40*/  UMOV UR6, 0xffffffff ;  /* 0xffffffff00067882 */ /* 0x000fc60000000000 */
[----:B------:R-:W-:Y:S01]  /*fd50*/  LOP3.LUT P0, RZ, R3, UR7, RZ, 0xfc, P0 ;  /* 0x0000000703ff7c12 */ /* 0x000fe2000800fcff */
[----:B------:R1:W-:Y:S01]  /*fd60*/  @!UP1 UTMAPF.L2.4D [UR8], [UR4] ;  /* 0x00000008040095b8 */ /* 0x0003e20008018000 */
[----:B--2---:R-:W-:Y:S01]  /*fd70*/  SHF.R.S32.HI R19, RZ, 0x1f, R10 ;  /* 0x0000001fff137819 */ /* 0x004fe2000001140a */
[----:B------:R1:W-:Y:S01]  /*fd80*/  STL [R1+0x10], R10 ;  /* 0x0000100a01007387 */ /* 0x0003e20000100800 */
[----:B------:R-:W-:-:S03]  /*fd90*/  SEL R0, R10, RZ, !P0 ;  /* 0x000000ff0a007207 */ /* 0x000fc60004000000 */
[----:B------:R1:W-:Y:S01]  /*fda0*/  STL [R1+0x24], R19 ;  /* 0x0000241301007387 */ /* 0x0003e20000100800 */
[----:B------:R-:W-:Y:S05]  /*fdb0*/  BRA.DIV UR6, `(.L_x_2076) ;  /* 0x0000003a06707947 */ /* 0x000fea000b800000 */
[----:B------:R0:W2:Y:S02]  /*fdc0*/  SHFL.IDX PT, R14, R4, RZ, 0x1f ;  /* 0x00001fff040e7589 */ /* 0x0000a400000e0000 */
.L_x_2146:
[----:B--2---:R-:W-:Y:S02]  /*fdd0*/  ISETP.NE.AND P0, PT, R14, RZ, PT ;  /* 0x000000ff0e00720c */ /* 0x004fe40003f05270 */
[----:B------:R-:W-:-:S11]  /*fde0*/  PLOP3.LUT P6, PT, PT, PT, PT, 0x8, 0x0 ;  /* 0x000000000000781c */ /* 0x000fd60003fce170 */
[----:B------:R-:W-:Y:S05]  /*fdf0*/  @P0 BRA `(.L_x_2077) ;  /* 0x0000000400d80947 */ /* 0x000fea0003800000 */
[----:B-1----:R-:W-:Y:S01]  /*fe00*/  UMOV UR4, 0xffffffff ;  /* 0xffffffff00047882 */ /* 0x002fe20000000000 */
[----:B------:R-:W-:Y:S02]  /*fe10*/  VIADD R6, R16, 0xffffffff ;  /* 0xffffffff10067836 */ /* 0x000fe40000000000 */
[----:B------:R-:W-:Y:S05]  /*fe20*/  BRA.DIV UR4, `(.L_x_2078) ;  /* 0x0000003a04747947 */ /* 0x000fea000b800000 */
[----:B------:R-:W-:-:S13]  /*fe30*/  ELECT P6, URZ, PT ;  /* 0x00000000003f782f */ /* 0x000fda00038c0000 */
.L_x_2149:
        /* <DEDUP_REMOVED lines=22> */
.L_x_2080:
[----:B-1----:R-:W0:Y:S04]  /*ffa0*/  LDL R3, [R1+0x8] ;  /* 0x0000080001037983 */ /* 0x002e280000100800 */
[----:B------:R-:W2:Y:S01]  /*ffb0*/  LDL R2, [R1+0xc] ;  /* 0x00000c0001027983 */ /* 0x000ea20000100800 */
[----:B------:R-:W-:Y:S02]  /*ffc0*/  ISETP.NE.AND P0, PT, R17, RZ, PT ;  /* 0x000000ff1100720c */ /* 0x000fe40003f05270 */
[----:B0-----:R-:W-:Y:S02]  /*ffd0*/  LEA R4, R3, UR41, 0x3 ;  /* 0x0000002903047c11 */ /* 0x001fe4000f8e18ff */
[----:B--2---:R-:W-:-:S04]  /*ffe0*/  SHF.L.U32 R3, R2, 0x1f, RZ ;  /* 0x0000001f02037819 */ /* 0x004fc800000006ff */
[----:B------:R-:W0:Y:S02]  /*fff0*/  SYNCS.PHASECHK.TRANS64.TRYWAIT P2, [R4+URZ+0x38880], R3 ;  /* 0x03888003040075a7 */ /* 0x000e24000804017f */
[----:B0-----:R-:W-:Y:S05]  /*10000*/  @!P2 BRA `(.L_x_2081) ;  /* 0x00000038001ca947 */ /* 0x001fea0003800000 */
.L_x_2150:
        /* <DEDUP_REMOVED lines=8> */
.L_x_2082:
        /* <DEDUP_REMOVED lines=25> */
.L_x_2151:
        /* <DEDUP_REMOVED lines=8> */
.L_x_2084:
        /* <DEDUP_REMOVED lines=20> */
.L_x_2079:
        /* <DEDUP_REMOVED lines=24> */
.L_x_2077:
[----:B------:R-:W2:Y:S01]  /*10560*/  LDL.LU R3, [R1+0x34] ;  /* 0x0000340001037983 */ /* 0x000ea20000300800 */
[----:B------:R-:W-:Y:S01]  /*10570*/  BSSY B0, `(.L_x_2085) ;  /* 0x000000a000007945 */ /* 0x000fe20003800000 */
[----:B------:R-:W-:Y:S01]  /*10580*/  ISETP.GE.AND P2, PT, R16, 0x2, PT ;  /* 0x000000021000780c */ /* 0x000fe20003f46270 */
        /* <DEDUP_REMOVED lines=8> */
.L_x_2152:
[----:B-1----:R-:W-:Y:S05]  /*10610*/  BSYNC B0 ;  /* 0x0000000000007941 */ /* 0x002fea0003800000 */
.L_x_2085:
[----:B------:R-:W-:Y:S05]  /*10620*/  @!P2 BRA `(.L_x_2087) ;  /* 0x0000001000c0a947 */ /* 0x000fea0003800000 */
[----:B------:R1:W5:Y:S01]  /*10630*/  LDL.LU R6, [R1+0xc] ;  /* 0x00000c0001067983 */ /* 0x0003620000300800 */
[----:B------:R-:W-:-:S03]  /*10640*/  VIADD R21, R16, 0xfffffffe ;  /* 0xfffffffe10157836 */ /* 0x000fc60000000000 */
[----:B------:R1:W5:Y:S04]  /*10650*/  LDL.LU R7, [R1+0x8] ;  /* 0x0000080001077983 */ /* 0x0003680000300800 */
.L_x_2109:
[----:B--23-5:R-:W-:Y:S01]  /*10660*/  VIADD R2, R7, 0x1 ;  /* 0x0000000107027836 */ /* 0x02cfe20000000000 */
[----:B------:R-:W-:Y:S05]  /*10670*/  YIELD ;  /* 0x0000000000007946 */ /* 0x000fea0003800000 */
[----:B------:R-:W-:Y:S01]  /*10680*/  ISETP.NE.AND P0, PT, R2, 0x2, PT ;  /* 0x000000020200780c */ /* 0x000fe20003f05270 */
[----:B------:R-:W-:Y:S03]  /*10690*/  BSSY B0, `(.L_x_2088) ;  /* 0x000008e000007945 */ /* 0x000fe60003800000 */
[----:B------:R-:W-:-:S02]  /*106a0*/  SEL R3, RZ, 0x1, P0 ;  /* 0x00000001ff037807 */ /* 0x000fc40000000000 */
[----:B0-----:R-:W-:Y:S02]  /*106b0*/  SEL R10, R2, RZ, P0 ;  /* 0x000000ff020a7207 */ /* 0x001fe40000000000 */
        /* <DEDUP_REMOVED lines=12> */
[----:B0-----:R-:W2:Y:S01]  /*10780*/  LDL R4, [R1+0x10] ;  /* 0x0000100001047983 */ /* 0x001ea20000100800 */
[----:B----4-:R-:W-:-:S13]  /*10790*/  ISETP.NE.AND P0, PT, R8, 0x1, PT ;  /* 0x000000010800780c */ /* 0x010fda0003f05270 */
[----:B------:R-:W0:Y:S02]  /*107a0*/  @P0 LDC.64 R2, c[0x0][0x420] ;  /* 0x00010800ff020b82 */ /* 0x000e240000000a00 */
[----:B0-----:R-:W-:-:S04]  /*107b0*/  @P0 IMAD.HI.U32 R0, R21, R2, RZ ;  /* 0x0000000215000227 */ /* 0x001fc800078e00ff */
        /* <DEDUP_REMOVED lines=12> */
.L_x_2090:
[----:B0--3--:R-:W-:Y:S01]  /*10880*/  LEA R4, R10, UR41, 0x3 ;  /* 0x000000290a047c11 */ /* 0x009fe2000f8e18ff */
[----:B------:R-:W0:Y:S01]  /*10890*/  S2R R2, SR_TID.X ;  /* 0x0000000000027919 */ /* 0x000e220000002100 */
[----:B------:R-:W-:Y:S01]  /*108a0*/  SHF.L.U32 R3, R9, 0x1f, RZ ;  /* 0x0000001f09037819 */ /* 0x000fe200000006ff */
[----:B------:R-:W-:Y:S03]  /*108b0*/  BSSY B1, `(.L_x_2091) ;  /* 0x0000005000017945 */ /* 0x000fe60003800000 */
[----:B------:R-:W3:Y:S01]  /*108c0*/  SYNCS.PHASECHK.TRANS64.TRYWAIT P0, [R4+URZ+0x38880], R3 ;  /* 0x03888003040075a7 */ /* 0x000ee2000800017f */
[----:B0-----:R-:W-:-:S04]  /*108d0*/  LOP3.LUT R2, R2, 0x7f, RZ, 0xc0, !PT ;  /* 0x0000007f02027812 */ /* 0x001fc800078ec0ff */
[----:B------:R-:W-:Y:S01]  /*108e0*/  ISETP.NE.AND P2, PT, R2, RZ, PT ;  /* 0x000000ff0200720c */ /* 0x000fe20003f45270 */
[----:B---3--:R-:W-:-:S12]  /*108f0*/  @!P0 BRA `(.L_x_2092) ;  /* 0x0000003000208947 */ /* 0x008fd80003800000 */
.L_x_2153:
[----:B------:R-:W-:Y:S05]  /*10900*/  BSYNC B1 ;  /* 0x0000000000017941 */ /* 0x000fea0003800000 */
.L_x_2091:
        /* <DEDUP_REMOVED lines=9> */
.L_x_2094:
[----:B------:R-:W-:Y:S05]  /*109a0*/  BSYNC B1 ;  /* 0x0000000000017941 */ /* 0x000fea0003800000 */
.L_x_2093:
        /* <DEDUP_REMOVED lines=15> */
.L_x_2095:
        /* <DEDUP_REMOVED lines=17> */
.L_x_2096:
        /* <DEDUP_REMOVED lines=12> */
.L_x_2154:
[----:B------:R-:W-:Y:S05]  /*10c70*/  BSYNC B1 ;  /* 0x0000000000017941 */ /* 0x000fea0003800000 */
.L_x_2097:
[----:B------:R-:W-:Y:S01]  /*10c80*/  BSSY B1, `(.L_x_2099) ;  /* 0x000000b000017945 */ /* 0x000fe20003800000 */
[----:B------:R-:W-:Y:S02]  /*10c90*/  IMAD.MOV.U32 R10, RZ, RZ, 0x0 ;  /* 0x00000000ff0a7424 */ /* 0x000fe400078e00ff */
[----:B------:R-:W-:Y:S01]  /*10ca0*/  IMAD.MOV.U32 R11, RZ, RZ, 0x14f00000 ;  /* 0x14f00000ff0b7424 */ /* 0x000fe200078e00ff */
[----:B------:R-:W-:Y:S06]  /*10cb0*/  @P2 BRA `(.L_x_2100) ;  /* 0x00000000001c2947 */ /* 0x000fec0003800000 */
[----:B------:R-:W3:Y:S01]  /*10cc0*/  S2R R5, SR_TID.X ;  /* 0x0000000000057919 */ /* 0x000ee20000002100 */
[----:B0-2---:R-:W-:-:S04]  /*10cd0*/  IMAD.MOV.U32 R3, RZ, RZ, 0x8000 ;  /* 0x00008000ff037424 */ /* 0x005fc800078e00ff */
[----:B------:R4:W-:Y:S01]  /*10ce0*/  SYNCS.ARRIVE.TRANS64 RZ, [R4+URZ+0x38830], R3 ;  /* 0x0388300304ff79a7 */ /* 0x0009e2000800003f */
[----:B---3--:R-:W-:-:S04]  /*10cf0*/  LOP3.LUT R5, R5, 0x1f, RZ, 0xc0, !PT ;  /* 0x0000001f05057812 */ /* 0x008fc800078ec0ff */
[----:B------:R-:W-:-:S13]  /*10d00*/  ISETP.NE.AND P0, PT, R5, RZ, PT ;  /* 0x000000ff0500720c */ /* 0x000fda0003f05270 */
[----:B----4-:R-:W-:Y:S05]  /*10d10*/  @!P0 BRA `(.L_x_2100) ;  /* 0x0000000000048947 */ /* 0x010fea0003800000 */
[----:B------:R-:W-:Y:S01]  /*10d20*/  BPT.TRAP 0x1 ;  /* 0x000000040000795c */ /* 0x000fe20000300000 */
.L_x_2100:
[----:B------:R-:W-:Y:S05]  /*10d30*/  BSYNC B1 ;  /* 0x0000000000017941 */ /* 0x000fea0003800000 */
.L_x_2099:
[----:B0-2---:R-:W2:Y:S01]  /*10d40*/  LDL R3, [R1+0x4] ;  /* 0x0000040001037983 */ /* 0x005ea20000100800 */
        /* <DEDUP_REMOVED lines=9> */
.L_x_2101:
        /* <DEDUP_REMOVED lines=16> */
.L_x_2102:
        /* <DEDUP_REMOVED lines=9> */
.L_x_2089:
[----:B------:R-:W-:Y:S05]  /*10f70*/  BSYNC B0 ;  /* 0x0000000000007941 */ /* 0x000fea0003800000 */
.L_x_2088:
[----:B------:R-:W-:-:S06]  /*10f80*/  UISETP.NE.AND UP0, UPT, UR42, 0x3, UPT ;  /* 0x000000032a00788c */ /* 0x000fcc000bf05270 */
[----:B------:R-:W-:-:S13]  /*10f90*/  PLOP3.LUT P0, PT, PT, PT, UP0, 0x80, 0x0 ;  /* 0x000000000000781c */ /* 0x000fda0003f0f008 */
[----:B------:R-:W-:Y:S05]  /*10fa0*/  @!P0 BRA `(.L_x_2103) ;  /* 0x0000000000048947 */ /* 0x000fea0003800000 */
[----:B------:R-:W-:Y:S01]  /*10fb0*/  BPT.TRAP 0x1 ;  /* 0x000000040000795c */ /* 0x000fe20000300000 */
.L_x_2103:
        /* <DEDUP_REMOVED lines=9> */
.L_x_2155:
[----:B------:R-:W-:Y:S05]  /*11050*/  BSYNC B0 ;  /* 0x0000000000007941 */ /* 0x000fea0003800000 */
.L_x_2104:
[----:B------:R-:W-:Y:S05]  /*11060*/  @!P0 BRA `(.L_x_2106) ;  /* 0x0000000000048947 */ /* 0x000fea0003800000 */
[----:B------:R-:W-:Y:S01]  /*11070*/  BPT.TRAP 0x1 ;  /* 0x000000040000795c */ /* 0x000fe20000300000 */
.L_x_2106:
[----:B---3--:R-:W3:Y:S01]  /*11080*/  LDL R3, [R1] ;  /* 0x0000000001037983 */ /* 0x008ee20000100800 */
[----:B------:R-:W-:Y:S01]  /*11090*/  SHF.L.U32 R2, R6, 0x1f, RZ ;  /* 0x0000001f06027819 */ /* 0x000fe200000006ff */
[----:B------:R-:W-:-:S03]  /*110a0*/  IMAD.SHL.U32 R12, R7, 0x8000, RZ ;  /* 0x00008000070c7824 */ /* 0x000fc600078e00ff */
[----:B---3--:R-:W3:Y:S02]  /*110b0*/  SYNCS.PHASECHK.TRANS64.TRYWAIT P2, [R3+URZ+0x38860], R2 ;  /* 0x03886002030075a7 */ /* 0x008ee4000804017f */
[----:B---3--:R-:W-:Y:S05]  /*110c0*/  @!P2 BRA `(.L_x_2107) ;  /* 0x00000028006ca947 */ /* 0x008fea0003800000 */
.L_x_2156:
[----:B---3--:R-:W3:Y:S04]  /*110d0*/  LDL R3, [R1+0x30] ;  /* 0x0000300001037983 */ /* 0x008ee80000100800 */
[----:B------:R-:W4:Y:S04]  /*110e0*/  LDL R16, [R1+0x18] ;  /* 0x0000180001107983 */ /* 0x000f280000100800 */
[----:B------:R-:W5:Y:S01]  /*110f0*/  LDL R13, [R1+0x2c] ;  /* 0x00002c00010d7983 */ /* 0x000f620000100800 */
[----:B------:R-:W-:Y:S05]  /*11100*/  WARPSYNC.ALL ;  /* 0x0000000000007948 */ /* 0x000fea0003800000 */
[----:B---3--:R-:W-:-:S05]  /*11110*/  LOP3.LUT R2, R12, R3, RZ, 0xfc, !PT ;  /* 0x000000030c027212 */ /* 0x008fca00078efcff */
[----:B--2---:R-:W0:Y:S01]  /*11120*/  LDSM.16.MT88.4 R8, [R2+UR41+0x10400] ;  /* 0x010400290208783b */ /* 0x004e220008004200 */
[----:B------:R-:W-:-:S04]  /*11130*/  VIADD R3, R2, UR41 ;  /* 0x0000002902037c36 */ /* 0x000fc80008000000 */
[----:B----4-:R-:W-:Y:S01]  /*11140*/  IMAD.IADD R3, R16, 0x1, R3 ;  /* 0x0000000110037824 */ /* 0x010fe200078e0203 */
[C-C-:B0-----:R-:W-:Y:S02]  /*11150*/  PRMT R4, R8.reuse, 0x6420, R9.reuse ;  /* 0x0000642008047816 */ /* 0x141fe40000000009 */
[----:B------:R-:W-:Y:S02]  /*11160*/  PRMT R5, R8, 0x7531, R9 ;  /* 0x0000753108057816 */ /* 0x000fe40000000009 */
[C-C-:B------:R-:W-:Y:S02]  /*11170*/  PRMT R6, R10.reuse, 0x6420, R11.reuse ;  /* 0x000064200a067816 */ /* 0x140fe4000000000b */
[----:B------:R-:W-:Y:S02]  /*11180*/  PRMT R7, R10, 0x7531, R11 ;  /* 0x000075310a077816 */ /* 0x000fe4000000000b */
[----:B------:R-:W0:Y:S01]  /*11190*/  LDSM.16.MT88.4 R8, [R3+0x10400] ;  /* 0x010400000308783b */ /* 0x000e220000004200 */
[----:B-----5:R-:W-:-:S05]  /*111a0*/  IADD3 R20, R12, UR41, R13 ;  /* 0x000000290c147c10 */ /* 0x020fca000fffe00d */
[----:B------:R-:W-:Y:S01]  /*111b0*/  STSM.16.M88.4 [R20+0x400], R4 ;  /* 0x0004000414007844 */ /* 0x000fe20000000200 */
[C-C-:B0-----:R-:W-:Y:S02]  /*111c0*/  PRMT R12, R8.reuse, 0x6420, R9.reuse ;  /* 0x00006420080c7816 */ /* 0x141fe40000000009 */
        /* <DEDUP_REMOVED lines=9> */
[----:B------:R-:W0:Y:S01]  /*11260*/  LDSM.16.MT88.4 R8, [R3+0x14400] ;  /* 0x014400000308783b */ /* 0x000e220000004200 */
[----:B------:R-:W-:-:S03]  /*11270*/  IMAD.MOV.U32 R15, RZ, RZ, R16 ;  /* 0x000000ffff0f7224 */ /* 0x000fc600078e0010 */
[----:B------:R-:W-:Y:S01]  /*11280*/  STSM.16.M88.4 [R20+0x4400], R4 ;  /* 0x0044000414007844 */ /* 0x000fe20000000200 */
[C-C-:B0-----:R-:W-:Y:S02]  /*11290*/  PRMT R16, R8.reuse, 0x6420, R9.reuse ;  /* 0x0000642008107816 */ /* 0x141fe40000000009 */
[----:B------:R-:W-:Y:S02]  /*112a0*/  PRMT R17, R8, 0x7531, R9 ;  /* 0x0000753108117816 */ /* 0x000fe40000000009 */
[C-C-:B------:R-:W-:Y:S02]  /*112b0*/  PRMT R18, R10.reuse, 0x6420, R11.reuse ;  /* 0x000064200a127816 */ /* 0x140fe4000000000b */
[----:B------:R-:W-:-:S05]  /*112c0*/  PRMT R19, R10, 0x7531, R11 ;  /* 0x000075310a137816 */ /* 0x000fca000000000b */
[----:B------:R0:W-:Y:S04]  /*112d0*/  STSM.16.M88.4 [R20+0x6400], R16 ;  /* 0x0064001014007844 */ /* 0x0001e80000000200 */
[----:B------:R-:W2:Y:S04]  /*112e0*/  LDSM.16.MT88.4 R8, [R2+UR41+0x11400] ;  /* 0x011400290208783b */ /* 0x000ea80008004200 */
[----:B0-----:R-:W3:Y:S01]  /*112f0*/  LDL R18, [R1+0x14] ;  /* 0x0000140001127983 */ /* 0x001ee20000100800 */
[C-C-:B--2---:R-:W-:Y:S02]  /*11300*/  PRMT R4, R8.reuse, 0x6420, R9.reuse ;  /* 0x0000642008047816 */ /* 0x144fe40000000009 */
[----:B------:R-:W-:-:S02]  /*11310*/  PRMT R5, R8, 0x7531, R9 ;  /* 0x0000753108057816 */ /* 0x000fc40000000009 */
[C-C-:B------:R-:W-:Y:S02]  /*11320*/  PRMT R6, R10.reuse, 0x6420, R11.reuse ;  /* 0x000064200a067816 */ /* 0x140fe4000000000b */
[----:B------:R-:W-:Y:S02]  /*11330*/  PRMT R7, R10, 0x7531, R11 ;  /* 0x000075310a077816 */ /* 0x000fe4000000000b */
[----:B------:R-:W0:Y:S01]  /*11340*/  LDSM.16.MT88.4 R8, [R3+0x11400] ;  /* 0x011400000308783b */ /* 0x000e220000004200 */
[----:B------:R-:W-:Y:S01]  /*11350*/  IMAD.MOV.U32 R19, RZ, RZ, R15 ;  /* 0x000000ffff137224 */ /* 0x000fe200078e000f */
[C-C-:B0-----:R-:W-:Y:S02]  /*11360*/  PRMT R12, R8.reuse, 0x6420, R9.reuse ;  /* 0x00006420080c7816 */ /* 0x141fe40000000009 */
[----:B------:R-:W-:Y:S02]  /*11370*/  PRMT R13, R8, 0x7531, R9 ;  /* 0x00007531080d7816 */ /* 0x000fe40000000009 */
[----:B------:R-:W-:-:S02]  /*11380*/  PRMT R14, R10, 0x6420, R11 ;  /* 0x000064200a0e7816 */ /* 0x000fc4000000000b */
[----:B------:R-:W-:Y:S02]  /*11390*/  PRMT R15, R10, 0x7531, R11 ;  /* 0x000075310a0f7816 */ /* 0x000fe4000000000b */
[----:B---3--:R-:W-:-:S05]  /*113a0*/  IADD3 R16, R18, 0x400, R20 ;  /* 0x0000040012107810 */ /* 0x008fca0007ffe014 */
[----:B------:R-:W-:Y:S04]  /*113b0*/  STSM.16.M88.4 [R16], R4 ;  /* 0x0000000410007844 */ /* 0x000fe80000000200 */
[----:B------:R-:W-:Y:S04]  /*113c0*/  STSM.16.M88.4 [R16+0x2000], R12 ;  /* 0x0020000c10007844 */ /* 0x000fe80000000200 */
[----:B------:R-:W0:Y:S02]  /*113d0*/  LDSM.16.MT88.4 R8, [R2+UR41+0x15400] ;  /* 0x015400290208783b */ /* 0x000e240008004200 */
[----:B0-----:R-:W-:-:S02]  /*113e0*/  PRMT R4, R8, 0x6420, R9 ;  /* 0x0000642008047816 */ /* 0x001fc40000000009 */
[----:B------:R-:W-:Y:S02]  /*113f0*/  PRMT R5, R8, 0x7531, R9 ;  /* 0x0000753108057816 */ /* 0x000fe40000000009 */
[C-C-:B------:R-:W-:Y:S02]  /*11400*/  PRMT R6, R10.reuse, 0x6420, R11.reuse ;  /* 0x000064200a067816 */ /* 0x140fe4000000000b */
[----:B------:R-:W-:Y:S02]  /*11410*/  PRMT R7, R10, 0x7531, R11 ;  /* 0x000075310a077816 */ /* 0x000fe4000000000b */
[----:B------:R-:W0:Y:S01]  /*11420*/  LDSM.16.MT88.4 R8, [R3+0x15400] ;  /* 0x015400000308783b */ /* 0x000e220000004200 */
[----:B------:R-:W-:Y:S02]  /*11430*/  IMAD.MOV.U32 R13, RZ, RZ, R16 ;  /* 0x000000ffff0d7224 */ /* 0x000fe400078e0010 */
[----:B------:R-:W-:Y:S02]  /*11440*/  IMAD.MOV.U32 R14, RZ, RZ, R18 ;  /* 0x000000ffff0e7224 */ /* 0x000fe400078e0012 */
[----:B------:R-:W-:Y:S01]  /*11450*/  IMAD.MOV.U32 R15, RZ, RZ, R19 ;  /* 0x000000ffff0f7224 */ /* 0x000fe200078e0013 */
[----:B------:R-:W-:Y:S01]  /*11460*/  STSM.16.M88.4 [R13+0x4000], R4 ;  /* 0x004000040d007844 */ /* 0x000fe20000000200 */
        /* <DEDUP_REMOVED lines=11> */
[----:B------:R-:W-:Y:S01]  /*11520*/  IMAD.MOV.U32 R19, RZ, RZ, R14 ;  /* 0x000000ffff137224 */ /* 0x000fe200078e000e */
[----:B------:R-:W-:-:S05]  /*11530*/  IADD3 R20, R15, 0x400, R20 ;  /* 0x000004000f147810 */ /* 0x000fca0007ffe014 */
[----:B------:R-:W-:Y:S01]  /*11540*/  STSM.16.M88.4 [R20], R4 ;  /* 0x0000000414007844 */ /* 0x000fe20000000200 */
        /* <DEDUP_REMOVED lines=24> */
[----:B------:R-:W-:-:S05]  /*116d0*/  IMAD.IADD R16, R15, 0x1, R20 ;  /* 0x000000010f107824 */ /* 0x000fca00078e0214 */
[----:B------:R0:W-:Y:S02]  /*116e0*/  STSM.16.M88.4 [R16], R4 ;  /* 0x0000000410007844 */ /* 0x0001e40000000200 */
[C-C-:B0-----:R-:W-:Y:S02]  /*116f0*/  PRMT R4, R8.reuse, 0x6420, R9.reuse ;  /* 0x0000642008047816 */ /* 0x141fe40000000009 */
[----:B------:R-:W-:Y:S02]  /*11700*/  PRMT R5, R8, 0x7531, R9 ;  /* 0x0000753108057816 */ /* 0x000fe40000000009 */
[C-C-:B------:R-:W-:Y:S02]  /*11710*/  PRMT R6, R10.reuse, 0x6420, R11.reuse ;  /* 0x000064200a067816 */ /* 0x140fe4000000000b */
[----:B------:R-:W-:-:S05]  /*11720*/  PRMT R7, R10, 0x7531, R11 ;  /* 0x000075310a077816 */ /* 0x000fca000000000b */
[----:B------:R-:W-:Y:S04]  /*11730*/  STSM.16.M88.4 [R16+0x2000], R4 ;  /* 0x0020000410007844 */ /* 0x000fe80000000200 */
[----:B------:R-:W0:Y:S04]  /*11740*/  LDSM.16.MT88.4 R8, [R2+UR41+0x17400] ;  /* 0x017400290208783b */ /* 0x000e280008004200 */
[----:B------:R-:W2:Y:S01]  /*11750*/  LDSM.16.MT88.4 R4, [R3+0x17400] ;  /* 0x017400000304783b */ /* 0x000ea20000004200 */
[C-C-:B0-----:R-:W-:Y:S02]  /*11760*/  PRMT R12, R8.reuse, 0x6420, R9.reuse ;  /* 0x00006420080c7816 */ /* 0x141fe40000000009 */
        /* <DEDUP_REMOVED lines=17> */
.L_x_2108:
        /* <DEDUP_REMOVED lines=11> */
.L_x_2087:
        /* <DEDUP_REMOVED lines=9> */
[----:B0-----:R-:W0:Y:S02]  /*119c0*/  S2R R4, SR_LTMASK ;  /* 0x0000000000047919 */ /* 0x001e240000003900 */
[----:B0-----:R-:W-:-:S04]  /*119d0*/  LOP3.LUT R4, R4, UR4, RZ, 0xc0, !PT ;  /* 0x0000000404047c12 */ /* 0x001fc8000f8ec0ff */
[----:B-----5:R-:W0:Y:S01]  /*119e0*/  POPC R7, R4 ;  /* 0x0000000400077309 */ /* 0x020e220000000000 */
[----:B--2---:R-:W0:Y:S02]  /*119f0*/  SHFL.IDX PT, R0, R3, R0, 0x1f ;  /* 0x00001f0003007589 */ /* 0x004e2400000e0000 */
[----:B0-----:R-:W-:-:S05]  /*11a00*/  IADD3 R0, R0, UR46, R7 ;  /* 0x0000002e00007c10 */ /* 0x001fca000fffe007 */
[----:B------:R4:W-:Y:S02]  /*11a10*/  STL [R1+0x20], R0 ;  /* 0x0000200001007387 */ /* 0x0009e40000100800 */
.L_x_2111:
[----:B------:R-:W-:Y:S05]  /*11a20*/  BSYNC B0 ;  /* 0x0000000000007941 */ /* 0x000fea0003800000 */
.L_x_2110:
[----:B------:R-:W-:-:S06]  /*11a30*/  UISETP.NE.AND UP0, UPT, UR42, 0x3, UPT ;  /* 0x000000032a00788c */ /* 0x000fcc000bf05270 */
[----:B------:R-:W-:-:S13]  /*11a40*/  PLOP3.LUT P0, PT, PT, PT, UP0, 0x80, 0x0 ;  /* 0x000000000000781c */ /* 0x000fda0003f0f008 */
[----:B------:R-:W-:Y:S05]  /*11a50*/  @!P0 BRA `(.L_x_2112) ;  /* 0x0000000000048947 */ /* 0x000fea0003800000 */
[----:B------:R-:W-:Y:S01]  /*11a60*/  BPT.TRAP 0x1 ;  /* 0x000000040000795c */ /* 0x000fe20000300000 */
.L_x_2112:
        /* <DEDUP_REMOVED lines=10> */
.L_x_2157:
[----:B------:R-:W-:Y:S05]  /*11b10*/  BSYNC B0 ;  /* 0x0000000000007941 */ /* 0x000fea0003800000 */
.L_x_2113:
[----:B------:R-:W-:Y:S05]  /*11b20*/  @!P2 BRA `(.L_x_2115) ;  /* 0x000000000004a947 */ /* 0x000fea0003800000 */
[----:B------:R-:W-:Y:S01]  /*11b30*/  BPT.TRAP 0x1 ;  /* 0x000000040000795c */ /* 0x000fe20000300000 */
.L_x_2115:
[----:B--2---:R-:W2:Y:S02]  /*11b40*/  LDL R0, [R1+0xc] ;  /* 0x00000c0001007983 */ /* 0x004ea40000100800 */
[----:B--2---:R-:W-:-:S04]  /*11b50*/  SHF.L.U32 R0, R0, 0x1f, RZ ;  /* 0x0000001f00007819 */ /* 0x004fc800000006ff */
[----:B------:R-:W2:Y:S02]  /*11b60*/  SYNCS.PHASECHK.TRANS64.TRYWAIT P0, [R21+URZ+0x38860], R0 ;  /* 0x03886000150075a7 */ /* 0x000ea4000800017f */
[----:B--2---:R-:W-:Y:S05]  /*11b70*/  @!P0 BRA `(.L_x_2116) ;  /* 0x0000001c00ec8947 */ /* 0x004fea0003800000 */
.L_x_2158:
[----:B------:R-:W3:Y:S04]  /*11b80*/  LDL R3, [R1+0x8] ;  /* 0x0000080001037983 */ /* 0x000ee80000100800 */
[----:B------:R-:W2:Y:S04]  /*11b90*/  LDL R2, [R1+0x30] ;  /* 0x0000300001027983 */ /* 0x000ea80000100800 */
[----:B0-----:R-:W4:Y:S04]  /*11ba0*/  LDL R16, [R1+0x18] ;  /* 0x0000180001107983 */ /* 0x001f280000100800 */
[----:B------:R-:W4:Y:S01]  /*11bb0*/  LDL R12, [R1+0x2c] ;  /* 0x00002c00010c7983 */ /* 0x000f220000100800 */
[----:B------:R-:W-:Y:S05]  /*11bc0*/  WARPSYNC.ALL ;  /* 0x0000000000007948 */ /* 0x000fea0003800000 */
[----:B---3--:R-:W-:-:S05]  /*11bd0*/  IMAD.SHL.U32 R3, R3, 0x8000, RZ ;  /* 0x0000800003037824 */ /* 0x008fca00078e00ff */
[----:B--2---:R-:W-:-:S05]  /*11be0*/  LOP3.LUT R0, R3, R2, RZ, 0xfc, !PT ;  /* 0x0000000203007212 */ /* 0x004fca00078efcff */
[----:B-----5:R-:W0:Y:S01]  /*11bf0*/  LDSM.16.MT88.4 R4, [R0+UR41+0x10400] ;  /* 0x010400290004783b */ /* 0x020e220008004200 */
[----:B------:R-:W-:-:S04]  /*11c00*/  VIADD R2, R0, UR41 ;  /* 0x0000002900027c36 */ /* 0x000fc80008000000 */
[----:B----4-:R-:W-:Y:S01]  /*11c10*/  IMAD.IADD R2, R16, 0x1, R2 ;  /* 0x0000000110027824 */ /* 0x010fe200078e0202 */
[C-C-:B0-----:R-:W-:Y:S02]  /*11c20*/  PRMT R8, R4.reuse, 0x6420, R5.reuse ;  /* 0x0000642004087816 */ /* 0x141fe40000000005 */
[----:B------:R-:W-:Y:S02]  /*11c30*/  PRMT R9, R4, 0x7531, R5 ;  /* 0x0000753104097816 */ /* 0x000fe40000000005 */
[C-C-:B------:R-:W-:Y:S02]  /*11c40*/  PRMT R10, R6.reuse, 0x6420, R7.reuse ;  /* 0x00006420060a7816 */ /* 0x140fe40000000007 */
[----:B------:R-:W-:Y:S02]  /*11c50*/  PRMT R11, R6, 0x7531, R7 ;  /* 0x00007531060b7816 */ /* 0x000fe40000000007 */
[----:B------:R-:W0:Y:S01]  /*11c60*/  LDSM.16.MT88.4 R4, [R2+0x10400] ;  /* 0x010400000204783b */ /* 0x000e220000004200 */
[----:B------:R-:W-:-:S05]  /*11c70*/  IADD3 R3, R3, UR41, R12 ;  /* 0x0000002903037c10 */ /* 0x000fca000fffe00c */
[----:B------:R0:W-:Y:S02]  /*11c80*/  STSM.16.M88.4 [R3+0x400], R8 ;  /* 0x0004000803007844 */ /* 0x0001e40000000200 */
        /* <DEDUP_REMOVED lines=18> */
[----:B------:R-:W0:Y:S01]  /*11db0*/  LDSM.16.MT88.4 R4, [R0+UR41+0x11400] ;  /* 0x011400290004783b */ /* 0x000e220008004200 */
        /* <DEDUP_REMOVED lines=13> */
[----:B------:R-:W2:Y:S01]  /*11e90*/  LDSM.16.MT88.4 R4, [R0+UR41+0x15400] ;  /* 0x015400290004783b */ /* 0x000ea20008004200 */
[----:B0-----:R-:W-:Y:S02]  /*11ea0*/  IMAD.MOV.U32 R18, RZ, RZ, R14 ;  /* 0x000000ffff127224 */ /* 0x001fe400078e000e */
[----:B------:R-:W-:Y:S01]  /*11eb0*/  IMAD.MOV.U32 R19, RZ, RZ, R15 ;  /* 0x000000ffff137224 */ /* 0x000fe200078e000f */
[----:B--2---:R-:W-:-:S02]  /*11ec0*/  PRMT R12, R4, 0x6420, R5 ;  /* 0x00006420040c7816 */ /* 0x004fc40000000005 */
        /* <DEDUP_REMOVED lines=10> */
[----:B------:R-:W0:Y:S01]  /*11f70*/  LDSM.16.MT88.4 R4, [R0+UR41+0x12400] ;  /* 0x012400290004783b */ /* 0x000e220008004200 */
[----:B--2---:R-:W-:Y:S02]  /*11f80*/  IMAD.MOV.U32 R14, RZ, RZ, R18 ;  /* 0x000000ffff0e7224 */ /* 0x004fe400078e0012 */
[----:B------:R-:W-:Y:S01]  /*11f90*/  IMAD.MOV.U32 R15, RZ, RZ, R19 ;  /* 0x000000ffff0f7224 */ /* 0x000fe200078e0013 */
[C-C-:B0-----:R-:W-:Y:S02]  /*11fa0*/  PRMT R16, R4.reuse, 0x6420, R5.reuse ;  /* 0x0000642004107816 */ /* 0x141fe40000000005 */
[----:B------:R-:W-:-:S02]  /*11fb0*/  PRMT R17, R4, 0x7531, R5 ;  /* 0x0000753104117816 */ /* 0x000fc40000000005 */
[C-C-:B------:R-:W-:Y:S02]  /*11fc0*/  PRMT R18, R6.reuse, 0x6420, R7.reuse ;  /* 0x0000642006127816 */ /* 0x140fe40000000007 */
        /* <DEDUP_REMOVED lines=9> */
[----:B------:R-:W0:Y:S01]  /*12060*/  LDSM.16.MT88.4 R4, [R0+UR41+0x16400] ;  /* 0x016400290004783b */ /* 0x000e220008004200 */
[----:B--2---:R-:W-:Y:S01]  /*12070*/  IMAD.MOV.U32 R19, RZ, RZ, R15 ;  /* 0x000000ffff137224 */ /* 0x004fe200078e000f */
        /* <DEDUP_REMOVED lines=45> */
.L_x_2117:
[----:B------:R-:W3:Y:S01]  /*12350*/  LDL.LU R2, [R1+0x8] ;  /* 0x0000080001027983 */ /* 0x000ee20000300800 */
[----:B0-----:R-:W-:Y:S03]  /*12360*/  SYNCS.ARRIVE.TRANS64.A1T0 RZ, [R21+URZ+0x38850], RZ ;  /* 0x038850ff15ff79a7 */ /* 0x001fe6000810003f */
        /* <DEDUP_REMOVED lines=12> */
.L_x_2071:
[----:B------:R-:W-:Y:S05]  /*12430*/  BSYNC B6 ;  /* 0x0000000000067941 */ /* 0x000fea0003800000 */
.L_x_2069:
[----:B0-2---:R-:W2:Y:S02]  /*12440*/  LDL R0, [R1+0x38] ;  /* 0x0000380001007983 */ /* 0x005ea40000100800 */
[----:B--2---:R-:W-:-:S13]  /*12450*/  ISETP.NE.AND P0, PT, R0, RZ, PT ;  /* 0x000000ff0000720c */ /* 0x004fda0003f05270 */
        /* <DEDUP_REMOVED lines=13> */
.L_x_2118:
        /* <DEDUP_REMOVED lines=28> */
[----:B------:R-:W2:Y:S02]  /*126f0*/  SHFL.UP PT, R3, R2, 0x8, RZ ;  /* 0x0500000002037989 */ /* 0x000ea400000e00ff */
[----:B--2---:R-:W-:-:S05]  /*12700*/  SEL R3, R3, RZ, P4 ;  /* 0x000000ff03037207 */ /* 0x004fca0002000000 */
[----:B------:R-:W-:-:S05]  /*12710*/  IMAD.IADD R3, R2, 0x1, R3 ;  /* 0x0000000102037824 */ /* 0x000fca00078e0203 */
[----:B------:R-:W2:Y:S04]  /*12720*/  SHFL.UP PT, R0, R3, 0x10, RZ ;  /* 0x0600000003007989 */ /* 0x000ea800000e00ff */
[----:B------:R-:W-:Y:S01]  /*12730*/  SHFL.IDX PT, R9, R6, 0x1, 0x1f ;  /* 0x00201f0006097f89 */ /* 0x000fe200000e0000 */
[----:B--2---:R-:W-:-:S05]  /*12740*/  SEL R0, R0, RZ, P5 ;  /* 0x000000ff00007207 */ /* 0x004fca0002800000 */
[----:B------:R-:W-:-:S05]  /*12750*/  IMAD.IADD R8, R3, 0x1, R0 ;  /* 0x0000000103087824 */ /* 0x000fca00078e0200 */
[----:B------:R-:W0:Y:S04]  /*12760*/  SHFL.IDX PT, R7, R8, 0x1f, 0x1f ;  /* 0x03e01f0008077f89 */ /* 0x000e2800000e0000 */
[----:B------:R-:W2:Y:S01]  /*12770*/  SHFL.IDX PT, R0, R6, RZ, 0x1f ;  /* 0x00001fff06007589 */ /* 0x000ea200000e0000 */
[----:B0-----:R-:W-:-:S04]  /*12780*/  IMAD R2, R7, R4, RZ ;  /* 0x0000000407027224 */ /* 0x001fc800078e02ff */
[----:B------:R-:W-:-:S05]  /*12790*/  IMAD.IADD R7, R9, 0x1, R2 ;  /* 0x0000000109077824 */ /* 0x000fca00078e0202 */
[----:B--2---:R-:W-:-:S13]  /*127a0*/  ISETP.GT.AND P6, PT, R7, R0, PT ;  /* 0x000000000700720c */ /* 0x004fda0003fc4270 */
[----:B------:R-:W-:Y:S05]  /*127b0*/  @P6 BRA `(.L_x_2120) ;  /* 0x0000000000906947 */ /* 0x000fea0003800000 */
.L_x_2124:
        /* <DEDUP_REMOVED lines=14> */
.L_x_2123:
[----:B------:R-:W-:Y:S05]  /*128a0*/  BSYNC B0 ;  /* 0x0000000000007941 */ /* 0x000fea0003800000 */
.L_x_2122:
        /* <DEDUP_REMOVED lines=21> */
.L_x_2120:
        /* <DEDUP_REMOVED lines=20> */
[----:B------:R0:W2:Y:S02]  /*12b40*/  SHFL.IDX PT, R2, R8, R3, 0x1f ;  /* 0x00001f0308027589 */ /* 0x0000a400000e0000 */
.L_x_2125:
[----:B0-----:R-:W0:Y:S01]  /*12b50*/  I2F.RP R8, R10 ;  /* 0x0000000a00087306 */ /* 0x001e220000209400 */
[----:B--2---:R-:W-:Y:S02]  /*12b60*/  IMAD R12, R2, R4, R7 ;  /* 0x00000004020c7224 */ /* 0x004fe400078e0207 */
        /* <DEDUP_REMOVED lines=61> */
.L_x_2121:
[----:B------:R0:W-:Y:S01]  /*12f40*/  STL [R1+0x20], R0 ;  /* 0x0000200001007387 */ /* 0x0001e20000100800 */
[----:B------:R-:W-:Y:S01]  /*12f50*/  ULDC UR48, c[0x0][0xc14] ;  /* 0x0003050000307ab9 */ /* 0x000fe20000000800 */
[----:B------:R-:W-:Y:S02]  /*12f60*/  UMOV UR38, URZ ;  /* 0x0000003f00267c82 */ /* 0x000fe40008000000 */
[----:B------:R0:W-:Y:S03]  /*12f70*/  STL [R1+0x24], RZ ;  /* 0x000024ff01007387 */ /* 0x0001e60000100800 */
.L_x_2126:
[----:B------:R-:W3:Y:S04]  /*12f80*/  LDL R3, [R1+0x20] ;  /* 0x0000200001037983 */ /* 0x000ee80000100800 */
[----:B------:R-:W4:Y:S01]  /*12f90*/  LDL R2, [R1+0x24] ;  /* 0x0000240001027983 */ /* 0x000f220000100800 */
[----:B------:R-:W-:Y:S02]  /*12fa0*/  IMAD.U32 R6, RZ, RZ, UR38 ;  /* 0x00000026ff067e24 */ /* 0x000fe4000f8e00ff */
[----:B------:R-:W-:Y:S01]  /*12fb0*/  IMAD.U32 R7, RZ, RZ, UR48 ;  /* 0x00000030ff077e24 */ /* 0x000fe2000f8e00ff */
[----:B0-2---:R-:W0:Y:S02]  /*12fc0*/  S2R R0, SR_TID.X ;  /* 0x0000000000007919 */ /* 0x005e240000002100 */
[----:B0-----:R-:W-:Y:S01]  /*12fd0*/  LOP3.LUT R0, R0, 0x1f, RZ, 0xc0, !PT ;  /* 0x0000001f00007812 */ /* 0x001fe200078ec0ff */
[----:B------:R-:W-:Y:S03]  /*12fe0*/  BAR.SYNC.DEFER_BLOCKING 0x4, 0x180 ;  /* 0x0106000000007b1d */ /* 0x000fe60000010000 */
[----:B------:R-:W-:-:S13]  /*12ff0*/  ISETP.NE.AND P0, PT, R0, RZ, PT ;  /* 0x000000ff0000720c */ /* 0x000fda0003f05270 */
[----:B------:R-:W-:Y:S01]  /*13000*/  @!P0 MOV R0, 0x400 ;  /* 0x0000040000008802 */ /* 0x000fe20000000f00 */
[----:B---3--:R-:W-:Y:S02]  /*13010*/  IMAD.MOV.U32 R4, RZ, RZ, R3 ;  /* 0x000000ffff047224 */ /* 0x008fe400078e0003 */
[----:B------:R-:W0:Y:S01]  /*13020*/  @!P0 S2R R3, SR_CgaCtaId ;  /* 0x0000000000038919 */ /* 0x000e220000008800 */
[----:B----4-:R-:W-:Y:S01]  /*13030*/  IMAD.MOV.U32 R5, RZ, RZ, R2 ;  /* 0x000000ffff057224 */ /* 0x010fe200078e0002 */
[----:B0-----:R-:W-:-:S05]  /*13040*/  @!P0 LEA R0, R3, R0, 0x18 ;  /* 0x0000000003008211 */ /* 0x001fca00078ec0ff */
[----:B------:R2:W-:Y:S01]  /*13050*/  @!P0 STS.128 [R0+0x388d0], R4 ;  /* 0x0388d00400008388 */ /* 0x0005e20000000c00 */
[----:B------:R-:W-:Y:S06]  /*13060*/  BAR.ARV 0x5, 0x180 ;  /* 0x0146000000007b1d */ /* 0x000fec0000002000 */
.L_x_2119:
[----:B------:R-:W-:Y:S02]  /*13070*/  ULDC UR4, c[0x0][0xc14] ;  /* 0x0003050000047ab9 */ /* 0x000fe40000000800 */
[----:B------:R-:W-:-:S06]  /*13080*/  UISETP.GE.AND UP0, UPT, UR48, UR4, UPT ;  /* 0x000000043000728c */ /* 0x000fcc000bf06270 */
[----:B------:R-:W-:-:S13]  /*13090*/  PLOP3.LUT P0, PT, PT, PT, UP0, 0x80, 0x0 ;  /* 0x000000000000781c */ /* 0x000fda0003f0f008 */
[----:B------:R-:W-:Y:S05]  /*130a0*/  @!P0 BRA `(.L_x_2127) ;  /* 0xffffffbc00808947 */ /* 0x000fea000383ffff */
.L_x_2065:
[----:B--2---:R-:W2:Y:S01]  /*130b0*/  LDL.LU R0, [R1+0x34] ;  /* 0x0000340001007983 */ /* 0x004ea20000300800 */
[----:B------:R-:W-:Y:S01]  /*130c0*/  BSSY B0, `(.L_x_2128) ;  /* 0x000000b000007945 */ /* 0x000fe20003800000 */
[----:B01----:R-:W0:Y:S01]  /*130d0*/  S2R R5, SR_CgaCtaId ;  /* 0x0000000000057919 */ /* 0x003e220000008800 */
        /* <DEDUP_REMOVED lines=9> */
.L_x_2159:
[----:B------:R-:W-:Y:S05]  /*13170*/  BSYNC B0 ;  /* 0x0000000000007941 */ /* 0x000fea0003800000 */
.L_x_2128:
[----:B------:R-:W-:-:S03]  /*13180*/  UMOV UR4, 0xffffffff ;  /* 0xffffffff00047882 */ /* 0x000fc60000000000 */
[----:B------:R-:W-:Y:S05]  /*13190*/  BRA.DIV UR4, `(.L_x_2130) ;  /* 0x0000000a048c7947 */ /* 0x000fea000b800000 */
[----:B------:R-:W1:Y:S02]  /*131a0*/  S2R R2, SR_TID.X ;  /* 0x0000000000027919 */ /* 0x000e640000002100 */
[----:B-1----:R-:W-:-:S04]  /*131b0*/  SHF.R.U32.HI R2, RZ, 0x5, R2 ;  /* 0x00000005ff027819 */ /* 0x002fc80000011602 */
[----:B------:R-:W-:-:S05]  /*131c0*/  LOP3.LUT R2, R2, 0x3, RZ, 0xc0, !PT ;  /* 0x0000000302027812 */ /* 0x000fca00078ec0ff */
[----:B------:R1:W2:Y:S02]  /*131d0*/  SHFL.IDX PT, R14, R2, RZ, 0x1f ;  /* 0x00001fff020e7589 */ /* 0x0002a400000e0000 */
.L_x_2162:
[----:B--2---:R-:W-:Y:S01]  /*131e0*/  ISETP.NE.AND P0, PT, R14, RZ, PT ;  /* 0x000000ff0e00720c */ /* 0x004fe20003f05270 */
[----:B------:R-:W-:-:S12]  /*131f0*/  BSSY B0, `(.L_x_2131) ;  /* 0x000002e000007945 */ /* 0x000fd80003800000 */
[----:B------:R-:W-:Y:S05]  /*13200*/  @P0 BRA `(.L_x_2132) ;  /* 0x0000000000b00947 */ /* 0x000fea0003800000 */
[----:B------:R-:W-:-:S03]  /*13210*/  UMOV UR4, 0xffffffff ;  /* 0xffffffff00047882 */ /* 0x000fc60000000000 */
[----:B------:R-:W-:Y:S05]  /*13220*/  BRA.DIV UR4, `(.L_x_2133) ;  /* 0x0000000a049c7947 */ /* 0x000fea000b800000 */
[----:B------:R-:W-:-:S13]  /*13230*/  ELECT P6, URZ, PT ;  /* 0x00000000003f782f */ /* 0x000fda00038c0000 */
.L_x_2165:
[----:B------:R-:W-:Y:S05]  /*13240*/  @!P6 BRA `(.L_x_2132) ;  /* 0x0000000000a0e947 */ /* 0x000fea0003800000 */
[----:B------:R-:W-:-:S06]  /*13250*/  ULOP3.LUT UR4, UR40, 0x2, URZ, 0xfc, !UPT ;  /* 0x0000000228047892 */ /* 0x000fcc000f8efc3f */
[----:B-1----:R-:W-:-:S05]  /*13260*/  IMAD.U32 R2, RZ, RZ, UR4 ;  /* 0x00000004ff027e24 */ /* 0x002fca000f8e00ff */
[----:B------:R-:W-:-:S13]  /*13270*/  ISETP.NE.AND P0, PT, R2, 0x3, PT ;  /* 0x000000030200780c */ /* 0x000fda0003f05270 */
[----:B------:R-:W-:Y:S05]  /*13280*/  @!P0 BRA `(.L_x_2134) ;  /* 0x0000000000048947 */ /* 0x000fea0003800000 */
[----:B------:R-:W-:Y:S01]  /*13290*/  BPT.TRAP 0x1 ;  /* 0x000000040000795c */ /* 0x000fe20000300000 */
.L_x_2134:
        /* <DEDUP_REMOVED lines=14> */
.L_x_2166:
[----:B------:R-:W1:Y:S02]  /*13380*/  SYNCS.PHASECHK.TRANS64.TRYWAIT P1, [R7+URZ], R2 ;  /* 0x00000002070075a7 */ /* 0x000e64000802017f */
[----:B-1----:R-:W-:Y:S05]  /*13390*/  @!P1 BRA `(.L_x_2136) ;  /* 0x0000000800749947 */ /* 0x002fea0003800000 */
.L_x_2167:
[----:B------:R-:W-:Y:S05]  /*133a0*/  @!P0 BRA `(.L_x_2137) ;  /* 0x0000000000048947 */ /* 0x000fea0003800000 */
[----:B------:R-:W-:Y:S01]  /*133b0*/  BPT.TRAP 0x1 ;  /* 0x000000040000795c */ /* 0x000fe20000300000 */
.L_x_2137:
[----:B------:R-:W2:Y:S02]  /*133c0*/  LDL.LU R4, [R1+0x8] ;  /* 0x0000080001047983 */ /* 0x000ea40000300800 */
[----:B--2---:R-:W-:-:S04]  /*133d0*/  IMAD R4, R4, 0x8, R0 ;  /* 0x0000000804047824 */ /* 0x004fc800078e0200 */
[----:B------:R-:W2:Y:S02]  /*133e0*/  SYNCS.PHASECHK.TRANS64.TRYWAIT P1, [R4+URZ+0x38860], R5 ;  /* 0x03886005040075a7 */ /* 0x000ea4000802017f */
[----:B--2---:R-:W-:Y:S05]  /*133f0*/  @!P1 BRA `(.L_x_2138) ;  /* 0x0000000800709947 */ /* 0x004fea0003800000 */
.L_x_2168:
[----:B------:R-:W-:Y:S05]  /*13400*/  @!P0 BRA `(.L_x_2139) ;  /* 0x0000000000048947 */ /* 0x000fea0003800000 */
[----:B------:R-:W-:Y:S01]  /*13410*/  BPT.TRAP 0x1 ;  /* 0x000000040000795c */ /* 0x000fe20000300000 */
.L_x_2139:
[----:B------:R-:W-:-:S04]  /*13420*/  IMAD R3, R3, 0x8, R0 ;  /* 0x0000000803037824 */ /* 0x000fc800078e0200 */
[----:B------:R-:W3:Y:S02]  /*13430*/  SYNCS.PHASECHK.TRANS64.TRYWAIT P1, [R3+URZ+0x38860], R2 ;  /* 0x03886002030075a7 */ /* 0x000ee4000802017f */
[----:B---3--:R-:W-:Y:S05]  /*13440*/  @!P1 BRA `(.L_x_2140) ;  /* 0x0000000800709947 */ /* 0x008fea0003800000 */
.L_x_2169:
[----:B------:R-:W-:Y:S05]  /*13450*/  @!P0 BRA `(.L_x_2141) ;  /* 0x0000000000048947 */ /* 0x000fea0003800000 */
[----:B------:R-:W-:Y:S01]  /*13460*/  BPT.TRAP 0x1 ;  /* 0x000000040000795c */ /* 0x000fe20000300000 */
.L_x_2141:
[----:B------:R-:W4:Y:S02]  /*13470*/  SYNCS.PHASECHK.TRANS64.TRYWAIT P0, [R4+URZ+0x38880], R5 ;  /* 0x03888005040075a7 */ /* 0x000f24000800017f */
[----:B----4-:R-:W-:Y:S05]  /*13480*/  @!P0 BRA `(.L_x_2142) ;  /* 0x0000000800748947 */ /* 0x010fea0003800000 */
.L_x_2143:
[----:B------:R0:W0:Y:S02]  /*13490*/  SYNCS.PHASECHK.TRANS64.TRYWAIT P0, [R3+URZ+0x38880], R2 ;  /* 0x03888002030075a7 */ /* 0x000024000800017f */
[----:B0-----:R-:W-:Y:S05]  /*134a0*/  @!P0 NANOSLEEP.SYNCS 0x989680 ;  /* 0x009896800000895d */ /* 0x001fea0003900000 */
[----:B------:R-:W0:Y:S02]  /*134b0*/  @!P0 SYNCS.PHASECHK.TRANS64 P0, [R3+URZ+0x38880], R2 ;  /* 0x03888002030085a7 */ /* 0x000e24000800007f */
[----:B0-----:R-:W-:Y:S05]  /*134c0*/  @!P0 BRA `(.L_x_2143) ;  /* 0xfffffffc00f08947 */ /* 0x001fea000383ffff */
.L_x_2132:
[----:B------:R-:W-:Y:S05]  /*134d0*/  BSYNC B0 ;  /* 0x0000000000007941 */ /* 0x000fea0003800000 */
.L_x_2131:
[----:B------:R-:W-:Y:S05]  /*134e0*/  EXIT ;  /* 0x000000000000794d */ /* 0x000fea0003800000 */
.L_x_2004:
[----:B0-----:R-:W-:-:S04]  /*134f0*/  IMAD.U32 R3, RZ, RZ, UR41 ;  /* 0x00000029ff037e24 */ /* 0x001fc8000f8e00ff */
[----:B------:R0:W1:Y:S03]  /*13500*/  SYNCS.PHASECHK.TRANS64.TRYWAIT P1, [R3+URZ+0x38800], R0 ;  /* 0x03880000030075a7 */ /* 0x000066000802017f */
[----:B-1----:R-:W-:Y:S05]  /*13510*/  @!P1 NANOSLEEP.SYNCS 0x989680 ;  /* 0x009896800000995d */ /* 0x002fea0003900000 */
[----:B------:R-:W1:Y:S02]  /*13520*/  @!P1 SYNCS.PHASECHK.TRANS64 P1, [R3+URZ+0x38800], R0 ;  /* 0x03880000030095a7 */ /* 0x000e64000802007f */
[----:B-1----:R-:W-:Y:S05]  /*13530*/  @!P1 BRA `(.L_x_2004) ;  /* 0xfffffffc00ec9947 */ /* 0x002fea000383ffff */
[----:B------:R-:W-:Y:S05]  /*13540*/  BRA `(.L_x_2144) ;  /* 0xfffffee800047947 */ /* 0x000fea000383ffff */
.L_x_2008:
[----:B-1----:R1:W2:Y:S02]  /*13550*/  SYNCS.PHASECHK.TRANS64.TRYWAIT P2, [R3+URZ+0x38830], R0 ;  /* 0x03883000030075a7 */ /* 0x0022a4000804017f */
[----:B--2---:R-:W-:Y:S05]  /*13560*/  @!P2 NANOSLEEP.SYNCS 0x989680 ;  /* 0x009896800000a95d */ /* 0x004fea0003900000 */
[----:B------:R-:W2:Y:S02]  /*13570*/  @!P2 SYNCS.PHASECHK.TRANS64 P2, [R3+URZ+0x38830], R0 ;  /* 0x038830000300a5a7 */ /* 0x000ea4000804007f */
[----:B--2---:R-:W-:Y:S05]  /*13580*/  @!P2 BRA `(.L_x_2008) ;  /* 0xfffffffc00f0a947 */ /* 0x004fea000383ffff */
[----:B------:R-:W-:Y:S05]  /*13590*/  BRA `(.L_x_2007) ;  /* 0xfffffee8002c7947 */ /* 0x000fea000383ffff */
.L_x_2013:
[----:B-1----:R-:W-:-:S04]  /*135a0*/  IMAD.U32 R7, RZ, RZ, UR6 ;  /* 0x00000006ff077e24 */ /* 0x002fc8000f8e00ff */
[----:B------:R1:W2:Y:S03]  /*135b0*/  SYNCS.PHASECHK.TRANS64.TRYWAIT P2, [R7+URZ+0x38830], R0 ;  /* 0x03883000070075a7 */ /* 0x0002a6000804017f */
[----:B--2---:R-:W-:Y:S05]  /*135c0*/  @!P2 NANOSLEEP.SYNCS 0x989680 ;  /* 0x009896800000a95d */ /* 0x004fea0003900000 */
[----:B------:R-:W2:Y:S02]  /*135d0*/  @!P2 SYNCS.PHASECHK.TRANS64 P2, [R7+URZ+0x38830], R0 ;  /* 0x038830000700a5a7 */ /* 0x000ea4000804007f */
[----:B--2---:R-:W-:Y:S05]  /*135e0*/  @!P2 BRA `(.L_x_2013) ;  /* 0xfffffffc00eca947 */ /* 0x004fea000383ffff */
[----:B------:R-:W-:Y:S05]  /*135f0*/  BRA `(.L_x_2010) ;  /* 0xffffff14007c7947 */ /* 0x000fea000383ffff */
.L_x_2017:
[----:B-1----:R-:W-:-:S04]  /*13600*/  IMAD.U32 R7, RZ, RZ, UR6 ;  /* 0x00000006ff077e24 */ /* 0x002fc8000f8e00ff */
[----:B------:R1:W2:Y:S03]  /*13610*/  SYNCS.PHASECHK.TRANS64.TRYWAIT P2, [R7+URZ+0x38850], R0 ;  /* 0x03885000070075a7 */ /* 0x0002a6000804017f */
[----:B--2---:R-:W-:Y:S05]  /*13620*/  @!P2 NANOSLEEP.SYNCS 0x989680 ;  /* 0x009896800000a95d */ /* 0x004fea0003900000 */
[----:B------:R-:W2:Y:S02]  /*13630*/  @!P2 SYNCS.PHASECHK.TRANS64 P2, [R7+URZ+0x38850], R0 ;  /* 0x038850000700a5a7 */ /* 0x000ea4000804007f */
[----:B--2---:R-:W-:Y:S05]  /*13640*/  @!P2 BRA `(.L_x_2017) ;  /* 0xfffffffc00eca947 */ /* 0x004fea000383ffff */
[----:B------:R-:W-:Y:S05]  /*13650*/  BRA `(.L_x_2014) ;  /* 0xffffff1800487947 */ /* 0x000fea000383ffff */
.L_x_2024:
[----:B-1----:R-:W-:-:S04]  /*13660*/  IMAD.U32 R9, RZ, RZ, UR6 ;  /* 0x00000006ff097e24 */ /* 0x002fc8000f8e00ff */
[----:B------:R1:W2:Y:S03]  /*13670*/  SYNCS.PHASECHK.TRANS64.TRYWAIT P2, [R9+URZ+0x38830], R0 ;  /* 0x03883000090075a7 */ /* 0x0002a6000804017f */
[----:B--2---:R-:W-:Y:S05]  /*13680*/  @!P2 NANOSLEEP.SYNCS 0x989680 ;  /* 0x009896800000a95d */ /* 0x004fea0003900000 */
[----:B------:R-:W2:Y:S02]  /*13690*/  @!P2 SYNCS.PHASECHK.TRANS64 P2, [R9+URZ+0x38830], R0 ;  /* 0x038830000900a5a7 */ /* 0x000ea4000804007f */
[----:B--2---:R-:W-:Y:S05]  /*136a0*/  @!P2 BRA `(.L_x_2024) ;  /* 0xfffffffc00eca947 */ /* 0x004fea000383ffff */
[----:B------:R-:W-:Y:S05]  /*136b0*/  BRA `(.L_x_2021) ;  /* 0xffffff40004c7947 */ /* 0x000fea000383ffff */
.L_x_2028:
[----:B-1----:R-:W-:-:S04]  /*136c0*/  IMAD.U32 R9, RZ, RZ, UR6 ;  /* 0x00000006ff097e24 */ /* 0x002fc8000f8e00ff */
[----:B------:R1:W2:Y:S03]  /*136d0*/  SYNCS.PHASECHK.TRANS64.TRYWAIT P2, [R9+URZ+0x38850], R0 ;  /* 0x03885000090075a7 */ /* 0x0002a6000804017f */
[----:B--2---:R-:W-:Y:S05]  /*136e0*/  @!P2 NANOSLEEP.SYNCS 0x989680 ;  /* 0x009896800000a95d */ /* 0x004fea0003900000 */
[----:B------:R-:W2:Y:S02]  /*136f0*/  @!P2 SYNCS.PHASECHK.TRANS64 P2, [R9+URZ+0x38850], R0 ;  /* 0x038850000900a5a7 */ /* 0x000ea4000804007f */
[----:B--2---:R-:W-:Y:S05]  /*13700*/  @!P2 BRA `(.L_x_2028) ;  /* 0xfffffffc00eca947 */ /* 0x004fea000383ffff */
[----:B------:R-:W-:Y:S05]  /*13710*/  BRA `(.L_x_2025) ;  /* 0xffffff4400187947 */ /* 0x000fea000383ffff */
.L_x_2034:
[----:B-1----:R-:W-:-:S04]  /*13720*/  IMAD.U32 R6, RZ, RZ, UR16 ;  /* 0x00000010ff067e24 */ /* 0x002fc8000f8e00ff */
[----:B------:R1:W2:Y:S03]  /*13730*/  SYNCS.PHASECHK.TRANS64.TRYWAIT P1, [R6+URZ+0x38850], R5 ;  /* 0x03885005060075a7 */ /* 0x0002a6000802017f */
[----:B--2---:R-:W-:Y:S05]  /*13740*/  @!P1 NANOSLEEP.SYNCS 0x989680 ;  /* 0x009896800000995d */ /* 0x004fea0003900000 */
[----:B------:R-:W2:Y:S02]  /*13750*/  @!P1 SYNCS.PHASECHK.TRANS64 P1, [R6+URZ+0x38850], R5 ;  /* 0x03885005060095a7 */ /* 0x000ea4000802007f */
[----:B--2---:R-:W-:Y:S05]  /*13760*/  @!P1 BRA `(.L_x_2034) ;  /* 0xfffffffc00ec9947 */ /* 0x004fea000383ffff */
[----:B------:R-:W-:Y:S05]  /*13770*/  BRA `(.L_x_2033) ;  /* 0xffffff6000b07947 */ /* 0x000fea000383ffff */
.L_x_2076:
[----:B------:R-:W-:Y:S02]  /*13780*/  IMAD.MOV.U32 R13, RZ, RZ, R4 ;  /* 0x000000ffff0d7224 */ /* 0x000fe400078e0004 */
[----:B------:R-:W-:Y:S02]  /*13790*/  IMAD.MOV.U32 R12, RZ, RZ, RZ ;  /* 0x000000ffff0c7224 */ /* 0x000fe400078e00ff */
[----:B------:R-:W-:Y:S02]  /*137a0*/  IMAD.MOV.U32 R11, RZ, RZ, 0x1f ;  /* 0x0000001fff0b7424 */ /* 0x000fe400078e00ff */
[----:B------:R-:W-:-:S07]  /*137b0*/  IMAD.MOV.U32 R15, RZ, RZ, -0x1 ;  /* 0xffffffffff0f7424 */ /* 0x000fce00078e00ff */
[----:B-1----:R-:W-:Y:S05]  /*137c0*/  WARPSYNC.COLLECTIVE R15, `(.L_x_2145) ;  /* 0x000000000f087348 */ /* 0x002fea0003c00000 */
[----:B------:R0:W2:Y:S02]  /*137d0*/  SHFL.IDX P6, R14, R13, R12, R11 ;  /* 0x0000000c0d0e7389 */ /* 0x0000a400000c000b */
[----:B012---:R-:W-:Y:S01]  /*137e0*/  ENDCOLLECTIVE ;  /* 0x000000000000791b */ /* 0x007fe20003800000 */
.L_x_2145:
[----:B------:R-:W-:Y:S05]  /*137f0*/  BRA `(.L_x_2146) ;  /* 0xffffffc400747947 */ /* 0x000fea000383ffff */
.L_x_2078:
[----:B------:R-:W-:Y:S01]  /*13800*/  BSSY B0, `(.L_x_2147) ;  /* 0x0000006000007945 */ /* 0x000fe20003800000 */
[----:B------:R-:W-:-:S07]  /*13810*/  IMAD.MOV.U32 R15, RZ, RZ, -0x1 ;  /* 0xffffffffff0f7424 */ /* 0x000fce00078e00ff */
[----:B0-----:R-:W-:Y:S05]  /*13820*/  WARPSYNC.COLLECTIVE R15, `(.L_x_2148) ;  /* 0x000000000f0c7348 */ /* 0x001fea0003c00000 */
[----:B------:R-:W-:Y:S02]  /*13830*/  ELECT P6, UR62, PT ;  /* 0x00000000003e782f */ /* 0x000fe400038c0000 */
[----:B------:R-:W-:Y:S01]  /*13840*/  MOV R14, UR62 ;  /* 0x0000003e000e7c02 */ /* 0x000fe20008000f00 */
[----:B0-----:R-:W-:Y:S10]  /*13850*/  ENDCOLLECTIVE ;  /* 0x000000000000791b */ /* 0x001ff40003800000 */
.L_x_2148:
[----:B------:R-:W-:Y:S05]  /*13860*/  BSYNC B0 ;  /* 0x0000000000007941 */ /* 0x000fea0003800000 */
.L_x_2147:
[----:B------:R-:W-:Y:S05]  /*13870*/  BRA `(.L_x_2149) ;  /* 0xffffffc400707947 */ /* 0x000fea000383ffff */
.L_x_2081:
[----:B0-----:R0:W1:Y:S02]  /*13880*/  SYNCS.PHASECHK.TRANS64.TRYWAIT P2, [R4+URZ+0x38880], R3 ;  /* 0x03888003040075a7 */ /* 0x001064000804017f */
[----:B-1----:R-:W-:Y:S05]  /*13890*/  @!P2 NANOSLEEP.SYNCS 0x989680 ;  /* 0x009896800000a95d */ /* 0x002fea0003900000 */
[----:B------:R-:W1:Y:S02]  /*138a0*/  @!P2 SYNCS.PHASECHK.TRANS64 P2, [R4+URZ+0x38880], R3 ;  /* 0x038880030400a5a7 */ /* 0x000e64000804007f */
[----:B-1----:R-:W-:Y:S05]  /*138b0*/  @!P2 BRA `(.L_x_2081) ;  /* 0xfffffffc00f0a947 */ /* 0x002fea000383ffff */
[----:B------:R-:W-:Y:S05]  /*138c0*/  BRA `(.L_x_2150) ;  /* 0xffffffc400d07947 */ /* 0x000fea000383ffff */
.L_x_2083:
[----:B-1----:R1:W2:Y:S02]  /*138d0*/  SYNCS.PHASECHK.TRANS64.TRYWAIT P2, [R4+URZ+0x38840], R3 ;  /* 0x03884003040075a7 */ /* 0x0022a4000804017f */
[----:B--2---:R-:W-:Y:S05]  /*138e0*/  @!P2 NANOSLEEP.SYNCS 0x989680 ;  /* 0x009896800000a95d */ /* 0x004fea0003900000 */
[----:B------:R-:W2:Y:S02]  /*138f0*/  @!P2 SYNCS.PHASECHK.TRANS64 P2, [R4+URZ+0x38840], R3 ;  /* 0x038840030400a5a7 */ /* 0x000ea4000804007f */
[----:B--2---:R-:W-:Y:S05]  /*13900*/  @!P2 BRA `(.L_x_2083) ;  /* 0xfffffffc00f0a947 */ /* 0x004fea000383ffff */
[----:B------:R-:W-:Y:S05]  /*13910*/  BRA `(.L_x_2151) ;  /* 0xffffffc800407947 */ /* 0x000fea000383ffff */
.L_x_2086:
[----:B--2---:R-:W-:-:S04]  /*13920*/  IMAD.U32 R3, RZ, RZ, UR41 ;  /* 0x00000029ff037e24 */ /* 0x004fc8000f8e00ff */
[----:B------:R2:W3:Y:S03]  /*13930*/  SYNCS.PHASECHK.TRANS64.TRYWAIT P0, [R3+URZ+0x38820], R2 ;  /* 0x03882002030075a7 */ /* 0x0004e6000800017f */
[----:B---3--:R-:W-:Y:S05]  /*13940*/  @!P0 NANOSLEEP.SYNCS 0x989680 ;  /* 0x009896800000895d */ /* 0x008fea0003900000 */
[----:B------:R-:W3:Y:S02]  /*13950*/  @!P0 SYNCS.PHASECHK.TRANS64 P0, [R3+URZ+0x38820], R2 ;  /* 0x03882002030085a7 */ /* 0x000ee4000800007f */
[----:B---3--:R-:W-:Y:S05]  /*13960*/  @!P0 BRA `(.L_x_2086) ;  /* 0xfffffffc00ec8947 */ /* 0x008fea000383ffff */
[----:B------:R-:W-:Y:S05]  /*13970*/  BRA `(.L_x_2152) ;  /* 0xffffffcc00247947 */ /* 0x000fea000383ffff */
.L_x_2092:
[----:B0-----:R0:W3:Y:S02]  /*13980*/  SYNCS.PHASECHK.TRANS64.TRYWAIT P0, [R4+URZ+0x38880], R3 ;  /* 0x03888003040075a7 */ /* 0x0010e4000800017f */
[----:B---3--:R-:W-:Y:S05]  /*13990*/  @!P0 NANOSLEEP.SYNCS 0x989680 ;  /* 0x009896800000895d */ /* 0x008fea0003900000 */
[----:B------:R-:W3:Y:S02]  /*139a0*/  @!P0 SYNCS.PHASECHK.TRANS64 P0, [R4+URZ+0x38880], R3 ;  /* 0x03888003040085a7 */ /* 0x000ee4000800007f */
[----:B---3--:R-:W-:Y:S05]  /*139b0*/  @!P0 BRA `(.L_x_2092) ;  /* 0xfffffffc00f08947 */ /* 0x008fea000383ffff */
[----:B------:R-:W-:Y:S05]  /*139c0*/  BRA `(.L_x_2153) ;  /* 0xffffffcc00cc7947 */ /* 0x000fea000383ffff */
.L_x_2098:
[----:B--2---:R2:W3:Y:S02]  /*139d0*/  SYNCS.PHASECHK.TRANS64.TRYWAIT P0, [R4+URZ+0x38840], R3 ;  /* 0x03884003040075a7 */ /* 0x0044e4000800017f */
[----:B---3--:R-:W-:Y:S05]  /*139e0*/  @!P0 NANOSLEEP.SYNCS 0x989680 ;  /* 0x009896800000895d */ /* 0x008fea0003900000 */
[----:B------:R-:W3:Y:S02]  /*139f0*/  @!P0 SYNCS.PHASECHK.TRANS64 P0, [R4+URZ+0x38840], R3 ;  /* 0x03884003040085a7 */ /* 0x000ee4000800007f */
[----:B---3--:R-:W-:Y:S05]  /*13a00*/  @!P0 BRA `(.L_x_2098) ;  /* 0xfffffffc00f08947 */ /* 0x008fea000383ffff */
[----:B------:R-:W-:Y:S05]  /*13a10*/  BRA `(.L_x_2154) ;  /* 0xffffffd000947947 */ /* 0x000fea000383ffff */
.L_x_2105:
[----:B---3--:R-:W3:Y:S02]  /*13a20*/  LDL R3, [R1] ;  /* 0x0000000001037983 */ /* 0x008ee40000100800 */
[----:B---3--:R3:W4:Y:S02]  /*13a30*/  SYNCS.PHASECHK.TRANS64.TRYWAIT P2, [R3+URZ+0x38870], R2 ;  /* 0x03887002030075a7 */ /* 0x008724000804017f */
[----:B----4-:R-:W-:Y:S05]  /*13a40*/  @!P2 NANOSLEEP.SYNCS 0x989680 ;  /* 0x009896800000a95d */ /* 0x010fea0003900000 */
[----:B------:R-:W4:Y:S02]  /*13a50*/  @!P2 SYNCS.PHASECHK.TRANS64 P2, [R3+URZ+0x38870], R2 ;  /* 0x038870020300a5a7 */ /* 0x000f24000804007f */
[----:B----4-:R-:W-:Y:S05]  /*13a60*/  @!P2 BRA `(.L_x_2105) ;  /* 0xfffffffc00eca947 */ /* 0x010fea000383ffff */
[----:B------:R-:W-:Y:S05]  /*13a70*/  BRA `(.L_x_2155) ;  /* 0xffffffd400747947 */ /* 0x000fea000383ffff */
.L_x_2107:
[----:B---3--:R-:W3:Y:S02]  /*13a80*/  LDL R3, [R1] ;  /* 0x0000000001037983 */ /* 0x008ee40000100800 */
[----:B---3--:R3:W4:Y:S02]  /*13a90*/  SYNCS.PHASECHK.TRANS64.TRYWAIT P2, [R3+URZ+0x38860], R2 ;  /* 0x03886002030075a7 */ /* 0x008724000804017f */
[----:B----4-:R-:W-:Y:S05]  /*13aa0*/  @!P2 NANOSLEEP.SYNCS 0x989680 ;  /* 0x009896800000a95d */ /* 0x010fea0003900000 */
[----:B------:R-:W4:Y:S02]  /*13ab0*/  @!P2 SYNCS.PHASECHK.TRANS64 P2, [R3+URZ+0x38860], R2 ;  /* 0x038860020300a5a7 */ /* 0x000f24000804007f */
[----:B----4-:R-:W-:Y:S05]  /*13ac0*/  @!P2 BRA `(.L_x_2107) ;  /* 0xfffffffc00eca947 */ /* 0x010fea000383ffff */
[----:B------:R-:W-:Y:S05]  /*13ad0*/  BRA `(.L_x_2156) ;  /* 0xffffffd4007c7947 */ /* 0x000fea000383ffff */
.L_x_2114:
[----:B--2---:R2:W3:Y:S02]  /*13ae0*/  SYNCS.PHASECHK.TRANS64.TRYWAIT P0, [R21+URZ+0x38870], R0 ;  /* 0x03887000150075a7 */ /* 0x0044e4000800017f */
[----:B---3--:R-:W-:Y:S05]  /*13af0*/  @!P0 NANOSLEEP.SYNCS 0x989680 ;  /* 0x009896800000895d */ /* 0x008fea0003900000 */
[----:B------:R-:W3:Y:S02]  /*13b00*/  @!P0 SYNCS.PHASECHK.TRANS64 P0, [R21+URZ+0x38870], R0 ;  /* 0x03887000150085a7 */ /* 0x000ee4000800007f */
[----:B---3--:R-:W-:Y:S05]  /*13b10*/  @!P0 BRA `(.L_x_2114) ;  /* 0xfffffffc00f08947 */ /* 0x008fea000383ffff */
[----:B------:R-:W-:Y:S05]  /*13b20*/  BRA `(.L_x_2157) ;  /* 0xffffffdc00f87947 */ /* 0x000fea000383ffff */
.L_x_2116:
[----:B--2---:R2:W3:Y:S02]  /*13b30*/  SYNCS.PHASECHK.TRANS64.TRYWAIT P0, [R21+URZ+0x38860], R0 ;  /* 0x03886000150075a7 */ /* 0x0044e4000800017f */
[----:B---3--:R-:W-:Y:S05]  /*13b40*/  @!P0 NANOSLEEP.SYNCS 0x989680 ;  /* 0x009896800000895d */ /* 0x008fea0003900000 */
[----:B------:R-:W3:Y:S02]  /*13b50*/  @!P0 SYNCS.PHASECHK.TRANS64 P0, [R21+URZ+0x38860], R0 ;  /* 0x03886000150085a7 */ /* 0x000ee4000800007f */
[----:B---3--:R-:W-:Y:S05]  /*13b60*/  @!P0 BRA `(.L_x_2116) ;  /* 0xfffffffc00f08947 */ /* 0x008fea000383ffff */
[----:B------:R-:W-:Y:S05]  /*13b70*/  BRA `(.L_x_2158) ;  /* 0xffffffe000007947 */ /* 0x000fea000383ffff */
.L_x_2129:
[----:B0-----:R0:W1:Y:S02]  /*13b80*/  SYNCS.PHASECHK.TRANS64.TRYWAIT P0, [R0+URZ+0x38820], R3 ;  /* 0x03882003000075a7 */ /* 0x001064000800017f */
[----:B-1----:R-:W-:Y:S05]  /*13b90*/  @!P0 NANOSLEEP.SYNCS 0x989680 ;  /* 0x009896800000895d */ /* 0x002fea0003900000 */
[----:B------:R-:W1:Y:S02]  /*13ba0*/  @!P0 SYNCS.PHASECHK.TRANS64 P0, [R0+URZ+0x38820], R3 ;  /* 0x03882003000085a7 */ /* 0x000e64000800007f */
[----:B-1----:R-:W-:Y:S05]  /*13bb0*/  @!P0 BRA `(.L_x_2129) ;  /* 0xfffffffc00f08947 */ /* 0x002fea000383ffff */
[----:B------:R-:W-:Y:S05]  /*13bc0*/  BRA `(.L_x_2159) ;  /* 0xfffffff400687947 */ /* 0x000fea000383ffff */
.L_x_2130:
        /* <DEDUP_REMOVED lines=11> */
.L_x_2161:
[----:B------:R-:W-:Y:S05]  /*13c80*/  BSYNC B0 ;  /* 0x0000000000007941 */ /* 0x000fea0003800000 */
.L_x_2160:
[----:B------:R-:W-:Y:S05]  /*13c90*/  BRA `(.L_x_2162) ;  /* 0xfffffff400507947 */ /* 0x000fea000383ffff */
.L_x_2133:
[----:B------:R-:W-:Y:S01]  /*13ca0*/  BSSY B1, `(.L_x_2163) ;  /* 0x0000006000017945 */ /* 0x000fe20003800000 */
[----:B------:R-:W-:-:S07]  /*13cb0*/  IMAD.MOV.U32 R15, RZ, RZ, -0x1 ;  /* 0xffffffffff0f7424 */ /* 0x000fce00078e00ff */
[----:B01----:R-:W-:Y:S05]  /*13cc0*/  WARPSYNC.COLLECTIVE R15, `(.L_x_2164) ;  /* 0x000000000f0c7348 */ /* 0x003fea0003c00000 */
[----:B------:R-:W-:Y:S02]  /*13cd0*/  ELECT P6, UR62, PT ;  /* 0x00000000003e782f */ /* 0x000fe400038c0000 */
[----:B------:R-:W-:Y:S01]  /*13ce0*/  MOV R14, UR62 ;  /* 0x0000003e000e7c02 */ /* 0x000fe20008000f00 */
[----:B01----:R-:W-:Y:S10]  /*13cf0*/  ENDCOLLECTIVE ;  /* 0x000000000000791b */ /* 0x003ff40003800000 */
.L_x_2164:
[----:B------:R-:W-:Y:S05]  /*13d00*/  BSYNC B1 ;  /* 0x0000000000017941 */ /* 0x000fea0003800000 */
.L_x_2163:
[----:B------:R-:W-:Y:S05]  /*13d10*/  BRA `(.L_x_2165) ;  /* 0xfffffff400487947 */ /* 0x000fea000383ffff */
.L_x_2135:
[----:B0-----:R0:W1:Y:S02]  /*13d20*/  SYNCS.PHASECHK.TRANS64.TRYWAIT P1, [R6+URZ], R5 ;  /* 0x00000005060075a7 */ /* 0x001064000802017f */
[----:B-1----:R-:W-:Y:S05]  /*13d30*/  @!P1 NANOSLEEP.SYNCS 0x989680 ;  /* 0x009896800000995d */ /* 0x002fea0003900000 */
[----:B------:R-:W1:Y:S02]  /*13d40*/  @!P1 SYNCS.PHASECHK.TRANS64 P1, [R6+URZ], R5 ;  /* 0x00000005060095a7 */ /* 0x000e64000802007f */
[----:B-1----:R-:W-:Y:S05]  /*13d50*/  @!P1 BRA `(.L_x_2135) ;  /* 0xfffffffc00f09947 */ /* 0x002fea000383ffff */
[----:B------:R-:W-:Y:S05]  /*13d60*/  BRA `(.L_x_2166) ;  /* 0xfffffff400847947 */ /* 0x000fea000383ffff */
.L_x_2136:
[----:B-1----:R1:W2:Y:S02]  /*13d70*/  SYNCS.PHASECHK.TRANS64.TRYWAIT P1, [R7+URZ], R2 ;  /* 0x00000002070075a7 */ /* 0x0022a4000802017f */
[----:B--2---:R-:W-:Y:S05]  /*13d80*/  @!P1 NANOSLEEP.SYNCS 0x989680 ;  /* 0x009896800000995d */ /* 0x004fea0003900000 */
[----:B------:R-:W2:Y:S02]  /*13d90*/  @!P1 SYNCS.PHASECHK.TRANS64 P1, [R7+URZ], R2 ;  /* 0x00000002070095a7 */ /* 0x000ea4000802007f */
[----:B--2---:R-:W-:Y:S05]  /*13da0*/  @!P1 BRA `(.L_x_2136) ;  /* 0xfffffffc00f09947 */ /* 0x004fea000383ffff */
[----:B------:R-:W-:Y:S05]  /*13db0*/  BRA `(.L_x_2167) ;  /* 0xfffffff400787947 */ /* 0x000fea000383ffff */
.L_x_2138:
[----:B--2---:R2:W3:Y:S02]  /*13dc0*/  SYNCS.PHASECHK.TRANS64.TRYWAIT P1, [R4+URZ+0x38860], R5 ;  /* 0x03886005040075a7 */ /* 0x0044e4000802017f */
[----:B---3--:R-:W-:Y:S05]  /*13dd0*/  @!P1 NANOSLEEP.SYNCS 0x989680 ;  /* 0x009896800000995d */ /* 0x008fea0003900000 */
[----:B------:R-:W3:Y:S02]  /*13de0*/  @!P1 SYNCS.PHASECHK.TRANS64 P1, [R4+URZ+0x38860], R5 ;  /* 0x03886005040095a7 */ /* 0x000ee4000802007f */
[----:B---3--:R-:W-:Y:S05]  /*13df0*/  @!P1 BRA `(.L_x_2138) ;  /* 0xfffffffc00f09947 */ /* 0x008fea000383ffff */
[----:B------:R-:W-:Y:S05]  /*13e00*/  BRA `(.L_x_2168) ;  /* 0xfffffff4007c7947 */ /* 0x000fea000383ffff */
.L_x_2140:
[----:B---3--:R3:W4:Y:S02]  /*13e10*/  SYNCS.PHASECHK.TRANS64.TRYWAIT P1, [R3+URZ+0x38860], R2 ;  /* 0x03886002030075a7 */ /* 0x008724000802017f */
[----:B----4-:R-:W-:Y:S05]  /*13e20*/  @!P1 NANOSLEEP.SYNCS 0x989680 ;  /* 0x009896800000995d */ /* 0x010fea0003900000 */
[----:B------:R-:W4:Y:S02]  /*13e30*/  @!P1 SYNCS.PHASECHK.TRANS64 P1, [R3+URZ+0x38860], R2 ;  /* 0x03886002030095a7 */ /* 0x000f24000802007f */
[----:B----4-:R-:W-:Y:S05]  /*13e40*/  @!P1 BRA `(.L_x_2140) ;  /* 0xfffffffc00f09947 */ /* 0x010fea000383ffff */
[----:B------:R-:W-:Y:S05]  /*13e50*/  BRA `(.L_x_2169) ;  /* 0xfffffff4007c7947 */ /* 0x000fea000383ffff */
.L_x_2142:
[----:B----4-:R4:W0:Y:S02]  /*13e60*/  SYNCS.PHASECHK.TRANS64.TRYWAIT P0, [R4+URZ+0x38880], R5 ;  /* 0x03888005040075a7 */ /* 0x010824000800017f */
[----:B0-----:R-:W-:Y:S05]  /*13e70*/  @!P0 NANOSLEEP.SYNCS 0x989680 ;  /* 0x009896800000895d */ /* 0x001fea0003900000 */
[----:B------:R-:W0:Y:S02]  /*13e80*/  @!P0 SYNCS.PHASECHK.TRANS64 P0, [R4+URZ+0x38880], R5 ;  /* 0x03888005040085a7 */ /* 0x000e24000800007f */
[----:B0-----:R-:W-:Y:S05]  /*13e90*/  @!P0 BRA `(.L_x_2142) ;  /* 0xfffffffc00f08947 */ /* 0x001fea000383ffff */
[----:B------:R-:W-:Y:S05]  /*13ea0*/  BRA `(.L_x_2143) ;  /* 0xfffffff400787947 */ /* 0x000fea000383ffff */
.L_x_2170:
        /* <DEDUP_REMOVED lines=13> */
.L_x_2771:


//--------------------- .text._ZN7cutlass13device_kernelIN5flash11enable_sm90INS1_16FlashAttnFwdSm90INS1_25CollectiveMainloopFwdSm90ILi2EN4cute5tupleIJNS5_1CILi1EEES8_S8_EEENS6_IJNS7_ILi128EEESA_NS7_ILi256EEEEEELi256ENS_12float_e4m3_tEfNS_4arch4Sm90ELb1ELb0ELb0ELb1ELb0ELb1ELb0ELb1ELb1ELb0ELb0ELb0EEENS1_21CollectiveEpilogueFwdINS6_IJSA_SB_SA_EEES9_NS_10bfloat16_tESF_Li256ELb1ELb0ELb0ELb1EEENS1_36VarlenDynamicPersistentTileSchedulerILi128ELi128ELi256ELi128ELb0ELb0ELb1ELb1ELb1ELb1EEEEEEEEEvNT_6ParamsE --------------------------
	.section	.text._ZN7cutlass13device_kernelIN5flash11enable_sm90INS1_16FlashAttnFwdSm90INS1_25CollectiveMainloopFwdSm90ILi2EN4cute5tupleIJNS5_1CILi1EEES8_S8_EEENS6_IJNS7_ILi128EEESA_NS7_ILi256EEEEEELi256ENS_12float_e4m3_tEfNS_4arch4Sm90ELb1ELb0ELb0ELb1ELb0ELb1ELb0ELb1ELb1ELb0ELb0ELb0EEENS1_21CollectiveEpilogueFwdINS6_IJSA_SB_SA_EEES9_NS_10bfloat16_tESF_Li256ELb1ELb0ELb0ELb1EEENS1_36VarlenDynamicPersistentTileSchedulerILi128ELi128ELi256ELi128ELb0ELb0ELb1ELb1ELb1ELb1EEEEEEEEEvNT_6ParamsE,"ax",@progbits
	.align	128
.text._ZN7cutlass13device_kernelIN5flash11enable_sm90INS1_16FlashAttnFwdSm90INS1_25CollectiveMainloopFwdSm90ILi2EN4cute5tupleIJNS5_1CILi1EEES8_S8_EEENS6_IJNS7_ILi128EEESA_NS7_ILi256EEEEEELi256ENS_12float_e4m3_tEfNS_4arch4Sm90ELb1ELb0ELb0ELb1ELb0ELb1ELb0ELb1ELb1ELb0ELb0ELb0EEENS1_21CollectiveEpilogueFwdINS6_IJSA_SB_SA_EEES9_NS_10bfloat16_tESF_Li256ELb1ELb0ELb0ELb1EEENS1_36VarlenDynamicPersistentTileSchedulerILi128ELi128ELi256ELi128ELb0ELb0ELb1ELb1ELb1ELb1EEEEEEEEEvNT_6ParamsE:
        .type           _ZN7cutlass13device_kernelIN5flash11enable_sm90INS1_16FlashAttnFwdSm90INS1_25CollectiveMainloopFwdSm90ILi2EN4cute5tupleIJNS5_1CILi1EEES8_S8_EEENS6_IJNS7_ILi128EEESA_NS7_ILi256EEEEEELi256ENS_12float_e4m3_tEfNS_4arch4Sm90ELb1ELb0ELb0ELb1ELb0ELb1ELb0ELb1ELb1ELb0ELb0ELb0EEENS1_21CollectiveEpilogueFwdINS6_IJSA_SB_SA_EEES9_NS_10bfloat16_tESF_Li256ELb1ELb0ELb0ELb1EEENS1_36VarlenDynamicPersistentTileSchedulerILi128ELi128ELi256ELi128ELb0ELb0ELb1ELb1ELb1ELb1EEEEEEEEEvNT_6ParamsE,@function
        .size           _ZN7cutlass13device_kernelIN5flash11enable_sm90INS1_16FlashAttnFwdSm90INS1_25CollectiveMainloopFwdSm90ILi2EN4cute5tupleIJNS5_1CILi1EEES8_S8_EEENS6_IJNS7_ILi128EEESA_NS7_ILi256EEEEEELi256ENS_12float_e4m3_tEfNS_4arch4Sm90ELb1ELb0ELb0ELb1ELb0ELb1ELb0ELb1ELb1ELb0ELb0ELb0EEENS1_21CollectiveEpilogueFwdINS6_IJSA_SB_SA_EEES9_NS_10bfloat16_tESF_Li256ELb1ELb0ELb0ELb1EEENS1_36VarlenDynamicPersistentTileSchedulerILi128ELi128ELi256ELi128ELb0ELb0ELb1ELb1ELb1ELb1EEEEEEEEEvNT_6ParamsE,(.L_x_2772 - _ZN7cutlass13device_kernelIN5flash11enable_sm90INS1_16FlashAttnFwdSm90INS1_25CollectiveMainloopFwdSm90ILi2EN4cute5tupleIJNS5_1CILi1EEES8_S8_EEENS6_IJNS7_ILi128EEESA_NS7_ILi256EEEEEELi256ENS_12float_e4m3_tEfNS_4arch4Sm90ELb1ELb0ELb0ELb1ELb0ELb1ELb0ELb1ELb1ELb0ELb0ELb0EEENS1_21CollectiveEpilogueFwdINS6_IJSA_SB_SA_EEES9_NS_10bfloat16_tESF_Li256ELb1ELb0ELb0ELb1EEENS1_36VarlenDynamicPersistentTileSchedulerILi128ELi128ELi256ELi128ELb0ELb0ELb1ELb1ELb1ELb1EEEEEEEEEvNT_6ParamsE)
        .other          _ZN7cutlass13device_kernelIN5flash11enable_sm90INS1_16FlashAttnFwdSm90INS1_25CollectiveMainloopFwdSm90ILi2EN4cute5tupleIJNS5_1CILi1EEES8_S8_EEENS6_IJNS7_ILi128EEESA_NS7_ILi256EEEEEELi256ENS_12float_e4m3_tEfNS_4arch4Sm90ELb1ELb0ELb0ELb1ELb0ELb1ELb0ELb1ELb1ELb0ELb0ELb0EEENS1_21CollectiveEpilogueFwdINS6_IJSA_SB_SA_EEES9_NS_10bfloat16_tESF_Li256ELb1ELb0ELb0ELb1EEENS1_36VarlenDynamicPersistentTileSchedulerILi128ELi128ELi256ELi128ELb0ELb0ELb1ELb1ELb1ELb1EEEEEEEEEvNT_6ParamsE,@"STO_CUDA_ENTRY STV_DEFAULT"
_ZN7cutlass13device_kernelIN5flash11enable_sm90INS1_16FlashAttnFwdSm90INS1_25CollectiveMainloopFwdSm90ILi2EN4cute5tupleIJNS5_1CILi1EEES8_S8_EEENS6_IJNS7_ILi128EEESA_NS7_ILi256EEEEEELi256ENS_12float_e4m3_tEfNS_4arch4Sm90ELb1ELb0ELb0ELb1ELb0ELb1ELb0ELb1ELb1ELb0ELb0ELb0EEENS1_21CollectiveEpilogueFwdINS6_IJSA_SB_SA_EEES9_NS_10bfloat16_tESF_Li256ELb1ELb0ELb0ELb1EEENS1_36VarlenDynamicPersistentTileSchedulerILi128ELi128ELi256ELi128ELb0ELb0ELb1ELb1ELb1ELb1EEEEEEEEEvNT_6ParamsE:
        /* <DEDUP_REMOVED lines=27> */
.L_x_2172:
[----:B------:R-:W-:Y:S05]  /*01b0*/  BSYNC B0 ;  /* 0x0000000000007941 */ /* 0x000fea0003800000 */
.L_x_2171:
        /* <DEDUP_REMOVED lines=41> */
.L_x_2173:
        /* <DEDUP_REMOVED lines=22> */
.L_x_2174:
        /* <DEDUP_REMOVED lines=18> */
.L_x_2175:
        /* <DEDUP_REMOVED lines=22> */
.L_x_2176:
        /* <DEDUP_REMOVED lines=22> */
.L_x_2177:
        /* <DEDUP_REMOVED lines=8> */
.L_x_2180:
        /* <DEDUP_REMOVED lines=22> */
[----:B------:R-:W-:Y:S01]  /*0b70*/  ULOP3.LUT UR45, UR40, 0x1, URZ, 0xfc, !UPT ;  /* 0x00000001282d7892 */ /* 0x000fe2000f8efc3f */
[----:B------:R-:W-:Y:S01]  /*0b80*/  IMAD.MOV.U32 R237, RZ, RZ, RZ ;  /* 0x000000ffffed7224 */ /* 0x000fe200078e00ff */
[----:B------:R-:W-:Y:S01]  /*0b90*/  UMOV UR43, URZ ;  /* 0x0000003f002b7c82 */ /* 0x000fe20008000000 */
[----:B------:R-:W-:-:S08]  /*0ba0*/  IMAD.MOV.U32 R152, RZ, RZ, RZ ;  /* 0x000000ffff987224 */ /* 0x000fd000078e00ff */
[----:B------:R-:W-:Y:S01]  /*0bb0*/  UIADD3 UR44, UR44, 0x20400, URZ ;  /* 0x000204002c2c7890 */ /* 0x000fe2000fffe03f */
[----:B0-----:R-:W-:-:S05]  /*0bc0*/  VIADD R0, R0, 0xffffff80 ;  /* 0xffffff8000007836 */ /* 0x001fca0000000000 */
[----:B------:R-:W-:-:S04]  /*0bd0*/  SHF.R.S32.HI R3, RZ, 0x1f, R0 ;  /* 0x0000001fff037819 */ /* 0x000fc80000011400 */
[CC--:B------:R-:W-:Y:S02]  /*0be0*/  LEA.HI R5, R3.reuse, R0.reuse, RZ, 0x5 ;  /* 0x0000000003057211 */ /* 0x0c0fe400078f28ff */
[CC--:B------:R-:W-:Y:S02]  /*0bf0*/  LEA.HI R4, R3.reuse, R0.reuse, RZ, 0x4 ;  /* 0x0000000003047211 */ /* 0x0c0fe400078f20ff */
[----:B------:R-:W-:Y:S01]  /*0c00*/  LEA.HI R2, R3, R0, RZ, 0x7 ;  /* 0x0000000003027211 */ /* 0x000fe200078f38ff */
[----:B------:R-:W-:Y:S01]  /*0c10*/  IMAD.SHL.U32 R6, R5, 0x20, RZ ;  /* 0x0000002005067824 */ /* 0x000fe200078e00ff */
[----:B------:R-:W-:Y:S02]  /*0c20*/  LOP3.LUT R5, R4, 0x3fffff0, RZ, 0xc0, !PT ;  /* 0x03fffff004057812 */ /* 0x000fe400078ec0ff */
[----:B------:R-:W-:Y:S02]  /*0c30*/  LOP3.LUT R9, R2, 0xffffff80, RZ, 0xc0, !PT ;  /* 0xffffff8002097812 */ /* 0x000fe400078ec0ff */
[----:B------:R-:W-:Y:S01]  /*0c40*/  SHF.R.S32.HI R7, RZ, 0x4, R4 ;  /* 0x00000004ff077819 */ /* 0x000fe20000011404 */
[----:B------:R-:W-:Y:S01]  /*0c50*/  IMAD.IADD R5, R0, 0x1, -R5 ;  /* 0x0000000100057824 */ /* 0x000fe200078e0a05 */
[----:B------:R-:W-:Y:S01]  /*0c60*/  LOP3.LUT R6, R6, 0xfffffc00, RZ, 0xc0, !PT ;  /* 0xfffffc0006067812 */ /* 0x000fe200078ec0ff */
[----:B------:R-:W-:Y:S01]  /*0c70*/  IMAD.IADD R8, R0, 0x1, -R9 ;  /* 0x0000000100087824 */ /* 0x000fe200078e0a09 */
[----:B------:R-:W-:-:S02]  /*0c80*/  LEA.HI R4, R4, R7, RZ, 0x1 ;  /* 0x0000000704047211 */ /* 0x000fc400078f08ff */
[----:B------:R-:W-:Y:S01]  /*0c90*/  LEA.HI R22, R3, R0, RZ, 0x3 ;  /* 0x0000000003167211 */ /* 0x000fe200078f18ff */
[----:B------:R-:W-:Y:S01]  /*0ca0*/  IMAD R9, R5, 0x40, R6 ;  /* 0x0000004005097824 */ /* 0x000fe200078e0206 */
[----:B------:R-:W-:Y:S02]  /*0cb0*/  SHF.R.S32.HI R5, RZ, 0x7, R2 ;  /* 0x00000007ff057819 */ /* 0x000fe40000011402 */
[----:B------:R-:W-:Y:S02]  /*0cc0*/  LOP3.LUT R4, R4, 0x1ffffffe, RZ, 0xc0, !PT ;  /* 0x1ffffffe04047812 */ /* 0x000fe400078ec0ff */
[----:B------:R-:W-:Y:S02]  /*0cd0*/  LEA.HI R2, R2, R5, RZ, 0x1 ;  /* 0x0000000502027211 */ /* 0x000fe400078f08ff */
[----:B------:R-:W-:Y:S02]  /*0ce0*/  SHF.R.S32.HI R11, RZ, 0x1f, R8 ;  /* 0x0000001fff0b7819 */ /* 0x000fe40000011408 */
[----:B------:R-:W-:-:S02]  /*0cf0*/  IADD3 R4, R7, -R4, RZ ;  /* 0x8000000407047210 */ /* 0x000fc40007ffe0ff */
[----:B------:R-:W-:Y:S02]  /*0d00*/  LOP3.LUT R7, R22, 0xfffffff8, RZ, 0xc0, !PT ;  /* 0xfffffff816077812 */ /* 0x000fe400078ec0ff */
[----:B------:R-:W-:Y:S02]  /*0d10*/  LOP3.LUT R2, R2, 0x3fffffe, RZ, 0xc0, !PT ;  /* 0x03fffffe02027812 */ /* 0x000fe400078ec0ff */
[----:B------:R-:W-:Y:S01]  /*0d20*/  LEA.HI R6, R11, R8, RZ, 0x2 ;  /* 0x000000080b067211 */ /* 0x000fe200078f10ff */
[----:B------:R-:W-:Y:S01]  /*0d30*/  IMAD.IADD R7, R0, 0x1, -R7 ;  /* 0x0000000100077824 */ /* 0x000fe200078e0a07 */
[----:B------:R-:W-:Y:S01]  /*0d40*/  SHF.R.S32.HI R22, RZ, 0x3, R22 ;  /* 0x00000003ff167819 */ /* 0x000fe20000011416 */
[----:B------:R-:W-:Y:S01]  /*0d50*/  IMAD.IADD R2, R5, 0x1, -R2 ;  /* 0x0000000105027824 */ /* 0x000fe200078e0a02 */
[----:B------:R-:W-:Y:S01]  /*0d60*/  LEA.HI R3, R3, R0, RZ, 0x6 ;  /* 0x0000000003037211 */ /* 0x000fe200078f30ff */
[----:B------:R-:W-:Y:S01]  /*0d70*/  IMAD R0, R4, 0x8, R9 ;  /* 0x0000000804007824 */ /* 0x000fe200078e0209 */
[----:B------:R-:W-:Y:S01]  /*0d80*/  LOP3.LUT R5, R6, 0x7ffffffc, RZ, 0xc0, !PT ;  /* 0x7ffffffc06057812 */ /* 0x000fe200078ec0ff */
[C---:B------:R-:W-:Y:S01]  /*0d90*/  VIADD R234, R22.reuse, 0x20 ;  /* 0x0000002016ea7836 */ /* 0x040fe20000000000 */
[--C-:B------:R-:W-:Y:S01]  /*0da0*/  SHF.R.S32.HI R10, RZ, 0x2, R6.reuse ;  /* 0x00000002ff0a7819 */ /* 0x100fe20000011406 */
[C---:B------:R-:W-:Y:S01]  /*0db0*/  VIADD R233, R22.reuse, 0x40 ;  /* 0x0000004016e97836 */ /* 0x040fe20000000000 */
[----:B------:R-:W-:Y:S01]  /*0dc0*/  SHF.R.S32.HI R13, RZ, 0x1f, R6 ;  /* 0x0000001fff0d7819 */ /* 0x000fe20000011406 */
[----:B------:R0:W-:Y:S01]  /*0dd0*/  STL [R1+0x5c], R0 ;  /* 0x00005c0001007387 */ /* 0x0001e20000100800 */
[----:B------:R-:W-:Y:S01]  /*0de0*/  IADD3 R235, R22, 0x60, RZ ;  /* 0x0000006016eb7810 */ /* 0x000fe20007ffe0ff */
[----:B------:R-:W-:Y:S01]  /*0df0*/  IMAD.SHL.U32 R16, R7, 0x10, RZ ;  /* 0x0000001007107824 */ /* 0x000fe200078e00ff */
[----:B------:R-:W-:Y:S01]  /*0e00*/  LEA.HI R13, R13, R10, RZ, 0x3 ;  /* 0x0000000a0d0d7211 */ /* 0x000fe200078f18ff */
[----:B------:R-:W-:Y:S01]  /*0e10*/  IMAD.SHL.U32 R3, R3, 0x10, RZ ;  /* 0x0000001003037824 */ /* 0x000fe200078e00ff */
[----:B------:R-:W-:Y:S01]  /*0e20*/  LEA.HI R11, R11, R8, RZ, 0x5 ;  /* 0x000000080b0b7211 */ /* 0x000fe200078f28ff */
[----:B------:R-:W-:Y:S01]  /*0e30*/  IMAD.SHL.U32 R6, R233, 0x80, RZ ;  /* 0x00000080e9067824 */ /* 0x000fe200078e00ff */
[----:B------:R-:W-:Y:S01]  /*0e40*/  SHF.R.S32.HI R14, RZ, 0x1f, R235 ;  /* 0x0000001fff0e7819 */ /* 0x000fe200000114eb */
[----:B------:R-:W-:Y:S01]  /*0e50*/  IMAD.SHL.U32 R12, R235, 0x80, RZ ;  /* 0x00000080eb0c7824 */ /* 0x000fe200078e00ff */
[----:B------:R-:W-:Y:S01]  /*0e60*/  LOP3.LUT R13, R13, 0xfffffff8, RZ, 0xc0, !PT ;  /* 0xfffffff80d0d7812 */ /* 0x000fe200078ec0ff */
[----:B0-----:R-:W-:Y:S01]  /*0e70*/  IMAD.IADD R0, R8, 0x1, -R5 ;  /* 0x0000000108007824 */ /* 0x001fe200078e0a05 */
[----:B------:R-:W-:-:S02]  /*0e80*/  SHF.R.S32.HI R5, RZ, 0x1f, R234 ;  /* 0x0000001fff057819 */ /* 0x000fc400000114ea */
[----:B------:R-:W-:Y:S01]  /*0e90*/  SHF.R.S32.HI R8, RZ, 0x1f, R233 ;  /* 0x0000001fff087819 */ /* 0x000fe200000114e9 */
[----:B------:R-:W-:Y:S01]  /*0ea0*/  IMAD.IADD R10, R10, 0x1, -R13 ;  /* 0x000000010a0a7824 */ /* 0x000fe200078e0a0d */
[----:B------:R0:W-:Y:S01]  /*0eb0*/  STL [R1+0x38], R0 ;  /* 0x0000380001007387 */ /* 0x0001e20000100800 */
[----:B------:R-:W-:Y:S02]  /*0ec0*/  LEA.HI R4, R5, R234, RZ, 0x3 ;  /* 0x000000ea05047211 */ /* 0x000fe400078f18ff */
[----:B------:R-:W-:Y:S02]  /*0ed0*/  LEA.HI R8, R8, R233, RZ, 0x3 ;  /* 0x000000e908087211 */ /* 0x000fe400078f18ff */
[----:B------:R-:W-:Y:S01]  /*0ee0*/  LEA.HI R14, R14, R235, RZ, 0x3 ;  /* 0x000000eb0e0e7211 */ /* 0x000fe200078f18ff */
[----:B------:R-:W-:Y:S01]  /*0ef0*/  IMAD.SHL.U32 R4, R4, 0x80, RZ ;  /* 0x0000008004047824 */ /* 0x000fe200078e00ff */
[----:B------:R-:W-:Y:S01]  /*0f00*/  SHF.R.S32.HI R11, RZ, 0x5, R11 ;  /* 0x00000005ff0b7819 */ /* 0x000fe2000001140b */
[----:B------:R-:W-:Y:S01]  /*0f10*/  IMAD.SHL.U32 R8, R8, 0x80, RZ ;  /* 0x0000008008087824 */ /* 0x000fe200078e00ff */
[----:B------:R-:W-:Y:S01]  /*0f20*/  LOP3.LUT R9, R6, 0x380, RZ, 0xc0, !PT ;  /* 0x0000038006097812 */ /* 0x000fe200078ec0ff */
[----:B0-----:R-:W-:Y:S01]  /*0f30*/  IMAD.SHL.U32 R0, R234, 0x80, RZ ;  /* 0x00000080ea007824 */ /* 0x001fe200078e00ff */
[----:B------:R-:W-:Y:S01]  /*0f40*/  LOP3.LUT R21, R4, 0xfffffc00, RZ, 0xc0, !PT ;  /* 0xfffffc0004157812 */ /* 0x000fe200078ec0ff */
[----:B------:R-:W-:Y:S01]  /*0f50*/  IMAD.SHL.U32 R14, R14, 0x80, RZ ;  /* 0x000000800e0e7824 */ /* 0x000fe200078e00ff */
[----:B------:R-:W-:-:S02]  /*0f60*/  LEA R11, R11, R10, 0x4 ;  /* 0x0000000a0b0b7211 */ /* 0x000fc400078e20ff */
[----:B------:R-:W-:Y:S01]  /*0f70*/  LOP3.LUT R5, R0, 0x380, RZ, 0xc0, !PT ;  /* 0x0000038000057812 */ /* 0x000fe200078ec0ff */
[----:B------:R-:W-:Y:S01]  /*0f80*/  STL [R1+0x30], R21 ;  /* 0x0000301501007387 */ /* 0x000fe20000100800 */
[----:B------:R-:W-:Y:S02]  /*0f90*/  LOP3.LUT R20, R8, 0xfffffc00, RZ, 0xc0, !PT ;  /* 0xfffffc0008147812 */ /* 0x000fe400078ec0ff */
[----:B------:R-:W-:Y:S02]  /*0fa0*/  SHF.R.U32.HI R0, RZ, 0x3, R5 ;  /* 0x00000003ff007819 */ /* 0x000fe40000011605 */
[----:B------:R-:W-:Y:S01]  /*0fb0*/  LOP3.LUT R15, R5, 0x70, R16, 0xf8, !PT ;  /* 0x00000070050f7812 */ /* 0x000fe200078ef810 */
[----:B------:R-:W-:Y:S01]  /*0fc0*/  STL [R1+0x2c], R20 ;  /* 0x00002c1401007387 */ /* 0x000fe20000100800 */
[----:B------:R-:W-:Y:S02]  /*0fd0*/  LOP3.LUT R19, R14, 0xfffffc00, RZ, 0xc0, !PT ;  /* 0xfffffc000e137812 */ /* 0x000fe400078ec0ff */
[----:B------:R-:W-:Y:S01]  /*0fe0*/  LOP3.LUT R15, R21, R15, R0, 0xf6, !PT ;  /* 0x0000000f150f7212 */ /* 0x000fe200078ef600 */
[----:B------:R-:W-:Y:S01]  /*0ff0*/  IMAD R0, R2, 0x40, R11 ;  /* 0x0000004002007824 */ /* 0x000fe200078e020b */
[----:B------:R-:W-:Y:S01]  /*1000*/  LOP3.LUT R2, R3, 0xfffffc00, RZ, 0xc0, !PT ;  /* 0xfffffc0003027812 */ /* 0x000fe200078ec0ff */
[----:B------:R0:W-:Y:S01]  /*1010*/  STL [R1+0x28], R19 ;  /* 0x0000281301007387 */ /* 0x0001e20000100800 */
[----:B------:R-:W-:-:S02]  /*1020*/  LOP3.LUT R13, R12, 0x380, RZ, 0xc0, !PT ;  /* 0x000003800c0d7812 */ /* 0x000fc400078ec0ff */
[----:B------:R-:W-:Y:S01]  /*1030*/  SHF.R.U32.HI R5, RZ, 0x3, R9 ;  /* 0x00000003ff057819 */ /* 0x000fe20000011609 */
[----:B------:R-:W-:Y:S01]  /*1040*/  STL [R1+0x4], R25 ;  /* 0x0000041901007387 */ /* 0x000fe20000100800 */
[--C-:B------:R-:W-:Y:S02]  /*1050*/  LOP3.LUT R12, R9, 0x70, R16.reuse, 0xf8, !PT ;  /* 0x00000070090c7812 */ /* 0x100fe400078ef810 */
[----:B------:R-:W-:Y:S01]  /*1060*/  SHF.R.U32.HI R6, RZ, 0x3, R13 ;  /* 0x00000003ff067819 */ /* 0x000fe2000001160d */
[----:B------:R1:W-:Y:S01]  /*1070*/  STL [R1+0x3c], R0 ;  /* 0x00003c0001007387 */ /* 0x0003e20000100800 */
[----:B------:R-:W-:Y:S02]  /*1080*/  LOP3.LUT R13, R13, 0x70, R16, 0xf8, !PT ;  /* 0x000000700d0d7812 */ /* 0x000fe400078ef810 */
[----:B------:R-:W-:Y:S01]  /*1090*/  LOP3.LUT R5, R20, R12, R5, 0xf6, !PT ;  /* 0x0000000c14057212 */ /* 0x000fe200078ef605 */
[----:B------:R-:W-:Y:S01]  /*10a0*/  STL [R1+0x8], R26 ;  /* 0x0000081a01007387 */ /* 0x000fe20000100800 */
[----:B------:R-:W-:Y:S01]  /*10b0*/  LOP3.LUT R13, R19, R13, R6, 0xf6, !PT ;  /* 0x0000000d130d7212 */ /* 0x000fe200078ef606 */
[----:B0-----:R-:W-:Y:S01]  /*10c0*/  IMAD.SHL.U32 R19, R7, 0x8, RZ ;  /* 0x0000000807137824 */ /* 0x001fe200078e00ff */
[----:B------:R-:W-:Y:S01]  /*10d0*/  SHF.R.S32.HI R23, RZ, 0x1f, R22 ;  /* 0x0000001fff177819 */ /* 0x000fe20000011416 */
[----:B------:R-:W-:Y:S01]  /*10e0*/  STL [R1+0xc], R27 ;  /* 0x00000c1b01007387 */ /* 0x000fe20000100800 */
[----:B-1----:R-:W-:-:S02]  /*10f0*/  IMAD.SHL.U32 R0, R22, 0x80, RZ ;  /* 0x0000008016007824 */ /* 0x002fc400078e00ff */
[----:B------:R-:W-:Y:S01]  /*1100*/  IADD3 R236, R19, 0x40, RZ ;  /* 0x0000004013ec7810 */ /* 0x000fe20007ffe0ff */
[----:B------:R-:W-:Y:S02]  /*1110*/  STL [R1+0x10], RZ ;  /* 0x000010ff01007387 */ /* 0x000fe40000100800 */
[----:B------:R-:W-:-:S04]  /*1120*/  LOP3.LUT R4, R0, 0x380, RZ, 0xc0, !PT ;  /* 0x0000038000047812 */ /* 0x000fc800078ec0ff */
[----:B------:R-:W-:Y:S01]  /*1130*/  SHF.R.U32.HI R3, RZ, 0x3, R4 ;  /* 0x00000003ff037819 */ /* 0x000fe20000011604 */
[----:B------:R-:W-:Y:S01]  /*1140*/  STL [R1+0x14], R4 ;  /* 0x0000140401007387 */ /* 0x000fe20000100800 */
[----:B------:R-:W-:-:S03]  /*1150*/  LOP3.LUT R0, R4, 0x70, R16, 0xf8, !PT ;  /* 0x0000007004007812 */ /* 0x000fc600078ef810 */
[----:B------:R-:W-:Y:S04]  /*1160*/  STL [R1+0x1c], R2 ;  /* 0x00001c0201007387 */ /* 0x000fe80000100800 */
[----:B------:R0:W-:Y:S02]  /*1170*/  STL [R1+0x18], R3 ;  /* 0x0000180301007387 */ /* 0x0001e40000100800 */
[----:B0-----:R-:W-:Y:S01]  /*1180*/  LOP3.LUT R3, R2, R0, R3, 0xf6, !PT ;  /* 0x0000000002037212 */ /* 0x001fe200078ef603 */
[----:B------:R-:W-:-:S04]  /*1190*/  IMAD.IADD R2, R18, 0x1, R5 ;  /* 0x0000000112027824 */ /* 0x000fc800078e0205 */
[C---:B------:R-:W-:Y:S02]  /*11a0*/  IMAD.IADD R0, R18.reuse, 0x1, R3 ;  /* 0x0000000112007824 */ /* 0x040fe400078e0203 */
[----:B------:R-:W-:-:S03]  /*11b0*/  IMAD.IADD R3, R18, 0x1, R15 ;  /* 0x0000000112037824 */ /* 0x000fc600078e020f */
[----:B------:R0:W-:Y:S04]  /*11c0*/  STL [R1+0x34], R0 ;  /* 0x0000340001007387 */ /* 0x0001e80000100800 */
[----:B------:R1:W-:Y:S04]  /*11d0*/  STL [R1+0x58], R3 ;  /* 0x0000580301007387 */ /* 0x0003e80000100800 */
[----:B------:R1:W-:Y:S01]  /*11e0*/  STL [R1+0x54], R2 ;  /* 0x0000540201007387 */ /* 0x0003e20000100800 */
[----:B0-----:R-:W-:-:S05]  /*11f0*/  IMAD.IADD R0, R18, 0x1, R13 ;  /* 0x0000000112007824 */ /* 0x001fca00078e020d */
[----:B------:R1:W-:Y:S02]  /*1200*/  STL [R1+0x50], R0 ;  /* 0x0000500001007387 */ /* 0x0003e40000100800 */
.L_x_2404:
[----:B-1----:R-:W2:Y:S01]  /*1210*/  LDL.LU R0, [R1+0xc] ;  /* 0x00000c0001007983 */ /* 0x002ea20000300800 */
[----:B------:R-:W2:Y:S01]  /*1220*/  LDC.64 R2, c[0x0][0xc60] ;  /* 0x00031800ff027b82 */ /* 0x000ea20000000a00 */
[----:B------:R-:W-:Y:S05]  /*1230*/  YIELD ;  /* 0x0000000000007946 */ /* 0x000fea0003800000 */
[----:B------:R-:W-:Y:S01]  /*1240*/  ULDC.64 UR4, c[0x0][0xa28] ;  /* 0x00028a0000047ab9 */ /* 0x000fe20000000a00 */
[----:B------:R-:W-:Y:S01]  /*1250*/  ULDC.64 UR8, c[0x0][0xa18] ;  /* 0x0002860000087ab9 */ /* 0x000fe20000000a00 */
[----:B------:R-:W-:Y:S01]  /*1260*/  ISETP.NE.U32.AND P1, PT, RZ, UR4, PT ;  /* 0x00000004ff007c0c */ /* 0x000fe2000bf25070 */
[----:B------:R-:W-:Y:S01]  /*1270*/  ULDC.64 UR6, c[0x0][0xa08] ;  /* 0x0002820000067ab9 */ /* 0x000fe20000000a00 */
[----:B--2---:R-:W-:-:S05]  /*1280*/  IMAD.WIDE R2, R0, 0x4, R2 ;  /* 0x0000000400027825 */ /* 0x004fca00078e0202 */
[----:B0-----:R0:W2:Y:S01]  /*1290*/  LDG.E R0, desc[UR46][R2.64] ;  /* 0x0000002e02007981 */ /* 0x0010a2000c1e1900 */
[----:B------:R-:W-:Y:S01]  /*12a0*/  ISETP.NE.AND.EX P1, PT, RZ, UR5, PT, P1 ;  /* 0x00000005ff007c0c */ /* 0x000fe2000bf25310 */
[----:B----45:R-:W-:Y:S01]  /*12b0*/  IMAD.MOV.U32 R27, RZ, RZ, RZ ;  /* 0x000000ffff1b7224 */ /* 0x030fe200078e00ff */
[----:B------:R-:W-:-:S04]  /*12c0*/  ISETP.NE.U32.AND P0, PT, RZ, UR6, PT ;  /* 0x00000006ff007c0c */ /* 0x000fc8000bf05070 */
[----:B------:R-:W-:Y:S01]  /*12d0*/  ISETP.NE.AND.EX P0, PT, RZ, UR7, PT, P0 ;  /* 0x00000007ff007c0c */ /* 0x000fe2000bf05300 */
[----:B0-----:R-:W-:Y:S01]  /*12e0*/  IMAD.MOV.U32 R3, RZ, RZ, RZ ;  /* 0x000000ffff037224 */ /* 0x001fe200078e00ff */
[----:B--2---:R-:W-:Y:S01]  /*12f0*/  SHF.R.S32.HI R6, RZ, 0x1f, R0 ;  /* 0x0000001fff067819 */ /* 0x004fe20000011400 */
[----:B------:R-:W-:-:S04]  /*1300*/  IMAD.SHL.U32 R28, R0, 0x4, RZ ;  /* 0x00000004001c7824 */ /* 0x000fc800078e00ff */
[C---:B---3--:R-:W-:Y:S01]  /*1310*/  @P1 LEA R4, P2, R0.reuse, UR4, 0x2 ;  /* 0x0000000400041c11 */ /* 0x048fe2000f8410ff */
        /* <DEDUP_REMOVED lines=8> */
[----:B------:R-:W-:-:S02]  /*13a0*/  ISETP.NE.AND.EX P2, PT, RZ, UR9, PT, P2 ;  /* 0x00000009ff007c0c */ /* 0x000fc4000bf45320 */
[----:B------:R-:W-:Y:S01]  /*13b0*/  MOV R2, UR4 ;  /* 0x0000000400027c02 */ /* 0x000fe20008000f00 */
[----:B------:R-:W-:Y:S01]  /*13c0*/  ULDC.64 UR4, c[0x0][0x3f8] ;  /* 0x0000fe0000047ab9 */ /* 0x000fe20000000a00 */
[----:B------:R-:W-:-:S05]  /*13d0*/  IADD3.X R9, R29, UR7, RZ, P3, !PT ;  /* 0x000000071d097c10 */ /* 0x000fca0009ffe4ff */
[----:B------:R1:W5:Y:S04]  /*13e0*/  @P0 LDG.E R27, desc[UR46][R8.64] ;  /* 0x0000002e081b0981 */ /* 0x000368000c1e1900 */
[----:B0-----:R-:W-:-:S04]  /*13f0*/  @P2 IADD3 R6, P1, R28, UR8, RZ ;  /* 0x000000081c062c10 */ /* 0x001fc8000ff3e0ff */
[----:B------:R-:W-:-:S05]  /*1400*/  @P2 IADD3.X R7, R29, UR9, RZ, P1, !PT ;  /* 0x000000091d072c10 */ /* 0x000fca0008ffe4ff */
[----:B------:R-:W2:Y:S01]  /*1410*/  @P2 LDG.E R2, desc[UR46][R6.64] ;  /* 0x0000002e06022981 */ /* 0x000ea2000c1e1900 */
[----:B------:R-:W-:-:S03]  /*1420*/  UISETP.NE.U32.AND UP0, UPT, UR4, URZ, UPT ;  /* 0x0000003f0400728c */ /* 0x000fc6000bf05070 */
[----:B------:R-:W-:Y:S01]  /*1430*/  ULDC UR4, c[0x0][0x404] ;  /* 0x0001010000047ab9 */ /* 0x000fe20000000800 */
[----:B------:R-:W-:-:S03]  /*1440*/  UISETP.NE.AND.EX UP0, UPT, UR5, URZ, UPT, UP0 ;  /* 0x0000003f0500728c */ /* 0x000fc6000bf05300 */
[----:B------:R-:W-:Y:S01]  /*1450*/  ULDC UR5, c[0x0][0x2e0] ;  /* 0x0000b80000057ab9 */ /* 0x000fe20000000800 */
[----:B------:R-:W-:-:S04]  /*1460*/  USEL UR4, UR4, 0x1, UP0 ;  /* 0x0000000104047887 */ /* 0x000fc80008000000 */
[----:B------:R-:W-:-:S03]  /*1470*/  UIMAD UR4, UR4, UR5, URZ ;  /* 0x00000005040472a4 */ /* 0x000fc6000f8e023f */
[----:B------:R-:W-:-:S03]  /*1480*/  ULDC UR5, c[0x0][0x338] ;  /* 0x0000ce0000057ab9 */ /* 0x000fc60000000800 */
[----:B------:R-:W-:Y:S02]  /*1490*/  IMAD.U32 R26, RZ, RZ, UR4 ;  /* 0x00000004ff1a7e24 */ /* 0x000fe4000f8e00ff */
[----:B------:R-:W-:Y:S01]  /*14a0*/  IMAD.MOV.U32 R25, RZ, RZ, R0 ;  /* 0x000000ffff197224 */ /* 0x000fe200078e0000 */
[----:B--2---:R0:W-:Y:S01]  /*14b0*/  STL [R1+0xc], R2 ;  /* 0x00000c0201007387 */ /* 0x0041e20000100800 */
[----:B------:R-:W-:Y:S02]  /*14c0*/  IMAD.MOV.U32 R10, RZ, RZ, R2 ;  /* 0x000000ffff0a7224 */ /* 0x000fe400078e0002 */
[----:B0-----:R-:W-:Y:S01]  /*14d0*/  IMAD.U32 R2, RZ, RZ, UR5 ;  /* 0x00000005ff027e24 */ /* 0x001fe2000f8e00ff */
[----:B-1----:R-:W-:Y:S06]  /*14e0*/  @P2 BRA `(.L_x_2182) ;  /* 0x0000000000282947 */ /* 0x002fec0003800000 */
[----:B------:R-:W-:Y:S02]  /*14f0*/  ULDC.64 UR4, c[0x0][0xa00] ;  /* 0x0002800000047ab9 */ /* 0x000fe40000000a00 */
[----:B------:R-:W-:-:S04]  /*1500*/  ISETP.NE.U32.AND P1, PT, RZ, UR4, PT ;  /* 0x00000004ff007c0c */ /* 0x000fc8000bf25070 */
[----:B------:R-:W-:-:S13]  /*1510*/  ISETP.NE.AND.EX P1, PT, RZ, UR5, PT, P1 ;  /* 0x00000005ff007c0c */ /* 0x000fda000bf25310 */
[----:B------:R-:W-:Y:S05]  /*1520*/  @!P1 BRA `(.L_x_2182) ;  /* 0x0000000000189947 */ /* 0x000fea0003800000 */
[----:B------:R-:W0:Y:S02]  /*1530*/  LDC.64 R4, c[0x0][0xa00] ;  /* 0x00028000ff047b82 */ /* 0x000e240000000a00 */
[----:B0-----:R-:W-:-:S05]  /*1540*/  IMAD.WIDE R4, R25, 0x4, R4 ;  /* 0x0000000419047825 */ /* 0x001fca00078e0204 */
[----:B------:R-:W2:Y:S04]  /*1550*/  LDG.E R0, desc[UR46][R4.64] ;  /* 0x0000002e04007981 */ /* 0x000ea8000c1e1900 */
[----:B------:R-:W2:Y:S02]  /*1560*/  LDG.E R7, desc[UR46][R4.64+0x4] ;  /* 0x0000042e04077981 */ /* 0x000ea4000c1e1900 */
[----:B--2---:R-:W-:-:S05]  /*1570*/  IMAD.IADD R10, R7, 0x1, -R0 ;  /* 0x00000001070a7824 */ /* 0x004fca00078e0a00 */
[----:B------:R0:W-:Y:S02]  /*1580*/  STL [R1+0xc], R10 ;  /* 0x00000c0a01007387 */ /* 0x0001e40000100800 */
.L_x_2182:
[----:B------:R-:W2:Y:S01]  /*1590*/  LDL R12, [R1+0x4] ;  /* 0x00000400010c7983 */ /* 0x000ea20000100800 */
[----:B------:R-:W-:-:S03]  /*15a0*/  ULDC.64 UR4, c[0x0][0xa20] ;  /* 0x0002880000047ab9 */ /* 0x000fc60000000a00 */
[----:B------:R-:W3:Y:S01]  /*15b0*/  LDL R30, [R1+0x8] ;  /* 0x00000800011e7983 */ /* 0x000ee20000100800 */
[----:B------:R-:W-:-:S04]  /*15c0*/  ISETP.NE.U32.AND P1, PT, RZ, UR4, PT ;  /* 0x00000004ff007c0c */ /* 0x000fc8000bf25070 */
[----:B------:R-:W-:Y:S01]  /*15d0*/  ISETP.NE.AND.EX P1, PT, RZ, UR5, PT, P1 ;  /* 0x00000005ff007c0c */ /* 0x000fe2000bf25310 */
[----:B--2---:R1:W-:Y:S04]  /*15e0*/  STL [R1+0x48], R12 ;  /* 0x0000480c01007387 */ /* 0x0043e80000100800 */
[----:B---3--:R1:W-:Y:S08]  /*15f0*/  STL [R1+0x40], R30 ;  /* 0x0000401e01007387 */ /* 0x0083f00000100800 */
[----:B------:R-:W-:Y:S05]  /*1600*/  @!P1 BRA `(.L_x_2183) ;  /* 0x0000000000109947 */ /* 0x000fea0003800000 */
[----:B------:R-:W-:-:S04]  /*1610*/  IADD3 R4, P0, R28, UR4, RZ ;  /* 0x000000041c047c10 */ /* 0x000fc8000ff1e0ff */
[----:B------:R-:W-:-:S05]  /*1620*/  IADD3.X R5, R29, UR5, RZ, P0, !PT ;  /* 0x000000051d057c10 */ /* 0x000fca00087fe4ff */
[----:B------:R2:W5:Y:S01]  /*1630*/  LDG.E R26, desc[UR46][R4.64] ;  /* 0x0000002e041a7981 */ /* 0x000562000c1e1900 */
[----:B------:R-:W-:Y:S05]  /*1640*/  BRA `(.L_x_2184) ;  /* 0x0000000000107947 */ /* 0x000fea0003800000 */
.L_x_2183:
[----:B------:R-:W-:Y:S05]  /*1650*/  @!P0 BRA `(.L_x_2184) ;  /* 0x00000000000c8947 */ /* 0x000fea0003800000 */
[----:B------:R-:W2:Y:S04]  /*1660*/  LDG.E R5, desc[UR46][R8.64] ;  /* 0x0000002e08057981 */ /* 0x000ea8000c1e1900 */
[----:B------:R-:W2:Y:S02]  /*1670*/  LDG.E R26, desc[UR46][R8.64+0x4] ;  /* 0x0000042e081a7981 */ /* 0x000ea4000c1e1900 */
[----:B--2---:R-:W-:-:S07]  /*1680*/  IMAD.IADD R26, R26, 0x1, -R5 ;  /* 0x000000011a1a7824 */ /* 0x004fce00078e0a05 */
.L_x_2184:
[----:B------:R-:W-:Y:S02]  /*1690*/  ULDC.64 UR4, c[0x0][0xa10] ;  /* 0x0002840000047ab9 */ /* 0x000fe40000000a00 */
[----:B------:R-:W-:-:S04]  /*16a0*/  ISETP.NE.U32.AND P0, PT, RZ, UR4, PT ;  /* 0x00000004ff007c0c */ /* 0x000fc8000bf05070 */
[----:B------:R-:W-:Y:S01]  /*16b0*/  ISETP.NE.AND.EX P0, PT, RZ, UR5, PT, P0 ;  /* 0x00000005ff007c0c */ /* 0x000fe2000bf05300 */
[----:B------:R-:W-:-:S12]  /*16c0*/  ULDC.64 UR4, c[0x0][0xa30] ;  /* 0x00028c0000047ab9 */ /* 0x000fd80000000a00 */
[----:B--2---:R-:W2:Y:S02]  /*16d0*/  @P0 LDC.64 R4, c[0x0][0xa10] ;  /* 0x00028400ff040b82 */ /* 0x004ea40000000a00 */
[----:B--2---:R-:W-:-:S05]  /*16e0*/  @P0 IMAD.WIDE R4, R25, 0x4, R4 ;  /* 0x0000000419040825 */ /* 0x004fca00078e0204 */
[----:B------:R-:W2:Y:S04]  /*16f0*/  @P0 LDG.E R0, desc[UR46][R4.64] ;  /* 0x0000002e04000981 */ /* 0x000ea8000c1e1900 */
[----:B------:R-:W2:Y:S01]  /*1700*/  @P0 LDG.E R9, desc[UR46][R4.64+0x4] ;  /* 0x0000042e04090981 */ /* 0x000ea2000c1e1900 */
[----:B-----5:R-:W-:Y:S01]  /*1710*/  IADD3 R11, -R3, R26, RZ ;  /* 0x0000001a030b7210 */ /* 0x020fe20007ffe1ff */
[----:B------:R-:W-:Y:S01]  /*1720*/  IMAD.MOV.U32 R123, RZ, RZ, R26 ;  /* 0x000000ffff7b7224 */ /* 0x000fe200078e001a */
[----:B------:R-:W-:Y:S02]  /*1730*/  LEA R3, R12, 0xff, 0x7 ;  /* 0x000000ff0c037811 */ /* 0x000fe400078e38ff */
[----:B------:R-:W-:Y:S01]  /*1740*/  ISETP.NE.U32.AND P1, PT, RZ, UR4, PT ;  /* 0x00000004ff007c0c */ /* 0x000fe2000bf25070 */
[----:B------:R-:W-:-:S03]  /*1750*/  IMAD.MOV R110, RZ, RZ, -R11 ;  /* 0x000000ffff6e7224 */ /* 0x000fc600078e0a0b */
[----:B------:R-:W-:Y:S02]  /*1760*/  ISETP.NE.AND.EX P1, PT, RZ, UR5, PT, P1 ;  /* 0x00000005ff007c0c */ /* 0x000fe4000bf25310 */
[----:B------:R-:W-:-:S11]  /*1770*/  VIMNMX R110, RZ, R110, !PT ;  /* 0x0000006eff6e7248 */ /* 0x000fd60007fe0100 */
[----:B------:R-:W-:-:S04]  /*1780*/  @P1 IADD3 R6, P2, R28, UR4, RZ ;  /* 0x000000041c061c10 */ /* 0x000fc8000ff5e0ff */
[----:B------:R-:W-:-:S05]  /*1790*/  @P1 IADD3.X R7, R29, UR5, RZ, P2, !PT ;  /* 0x000000051d071c10 */ /* 0x000fca00097fe4ff */
[----:B------:R3:W5:Y:S01]  /*17a0*/  @P1 LDG.E R123, desc[UR46][R6.64] ;  /* 0x0000002e067b1981 */ /* 0x000762000c1e1900 */
[----:B--2---:R-:W-:-:S04]  /*17b0*/  @P0 IMAD.IADD R2, R9, 0x1, -R0 ;  /* 0x0000000109020824 */ /* 0x004fc800078e0a00 */
[----:B------:R-:W-:-:S04]  /*17c0*/  IMAD.IADD R8, R11, 0x1, R2 ;  /* 0x000000010b087824 */ /* 0x000fc800078e0202 */
[C---:B------:R-:W-:Y:S01]  /*17d0*/  VIADD R0, R8.reuse, 0x7f ;  /* 0x0000007f08007836 */ /* 0x040fe20000000000 */
[----:B------:R-:W-:Y:S01]  /*17e0*/  IADD3 R4, R8, R3, -R10 ;  /* 0x0000000308047210 */ /* 0x000fe20007ffe80a */
[----:B------:R3:W-:Y:S03]  /*17f0*/  STL [R1+0x20], R8 ;  /* 0x0000200801007387 */ /* 0x0007e60000100800 */
[----:B------:R-:W-:Y:S02]  /*1800*/  SHF.R.S32.HI R3, RZ, 0x1f, R0 ;  /* 0x0000001fff037819 */ /* 0x000fe40000011400 */
[----:B------:R-:W-:Y:S02]  /*1810*/  SHF.R.S32.HI R5, RZ, 0x1f, R4 ;  /* 0x0000001fff057819 */ /* 0x000fe40000011404 */
[----:B------:R-:W-:Y:S02]  /*1820*/  LEA.HI R3, R3, R0, RZ, 0x7 ;  /* 0x0000000003037211 */ /* 0x000fe400078f38ff */
[----:B------:R-:W-:-:S02]  /*1830*/  LEA.HI R5, R5, R4, RZ, 0x7 ;  /* 0x0000000405057211 */ /* 0x000fc400078f38ff */
[----:B------:R-:W-:Y:S02]  /*1840*/  SHF.R.S32.HI R133, RZ, 0x7, R3 ;  /* 0x00000007ff857819 */ /* 0x000fe40000011403 */
[----:B------:R-:W-:-:S04]  /*1850*/  SHF.R.S32.HI R0, RZ, 0x7, R5 ;  /* 0x00000007ff007819 */ /* 0x000fc80000011405 */
[----:B------:R-:W-:-:S05]  /*1860*/  VIMNMX R0, R133, R0, PT ;  /* 0x0000000085007248 */ /* 0x000fca0003fe0100 */
[----:B------:R-:W-:-:S05]  /*1870*/  IMAD R3, R0, 0x80, -R11 ;  /* 0x0000008000037824 */ /* 0x000fca00078e0a0b */
        /* <DEDUP_REMOVED lines=10> */
[----:B---3--:R-:W-:Y:S05]  /*1920*/  @!P1 BRA `(.L_x_2185) ;  /* 0x000000a400889947 */ /* 0x008fea0003800000 */
        /* <DEDUP_REMOVED lines=8> */
[----:B------:R2:W3:Y:S01]  /*19b0*/  LDC.64 R14, c[0x4][R0] ;  /* 0x01000000000e7b82 */ /* 0x0004e20000000a00 */
[----:B------:R-:W-:Y:S01]  /*19c0*/  IMAD.U32 R5, RZ, RZ, UR5 ;  /* 0x00000005ff057e24 */ /* 0x000fe2000f8e00ff */
[----:B------:R-:W-:Y:S01]  /*19d0*/  ULDC.64 UR4, c[0x4][0xc8] ;  /* 0x0100320000047ab9 */ /* 0x000fe20000000a00 */
[----:B0-----:R-:W-:Y:S01]  /*19e0*/  IMAD.U32 R10, RZ, RZ, UR6 ;  /* 0x00000006ff0a7e24 */ /* 0x001fe2000f8e00ff */
[----:B-1----:R-:W-:Y:S01]  /*19f0*/  MOV R12, 0x1 ;  /* 0x00000001000c7802 */ /* 0x002fe20000000f00 */
[----:B------:R-:W-:Y:S02]  /*1a00*/  IMAD.U32 R6, RZ, RZ, UR4 ;  /* 0x00000004ff067e24 */ /* 0x000fe4000f8e00ff */
[----:B------:R-:W-:-:S02]  /*1a10*/  IMAD.U32 R7, RZ, RZ, UR5 ;  /* 0x00000005ff077e24 */ /* 0x000fc4000f8e00ff */
[----:B------:R-:W-:Y:S02]  /*1a20*/  IMAD.U32 R11, RZ, RZ, UR7 ;  /* 0x00000007ff0b7e24 */ /* 0x000fe4000f8e00ff */
[----:B------:R-:W-:Y:S02]  /*1a30*/  IMAD.MOV.U32 R8, RZ, RZ, 0x70 ;  /* 0x00000070ff087424 */ /* 0x000fe400078e00ff */
[----:B--2---:R-:W-:-:S07]  /*1a40*/  IMAD.MOV.U32 R13, RZ, RZ, RZ ;  /* 0x000000ffff0d7224 */ /* 0x004fce00078e00ff */
[----:B------:R-:W-:-:S07]  /*1a50*/  LEPC R20, `(.L_x_2187) ;  /* 0x000000001014794e */ /* 0x000fce0000000000 */
[----:B---3-5:R-:W-:Y:S05]  /*1a60*/  CALL.ABS.NOINC R14 ;  /* 0x000000000e007343 */ /* 0x028fea0003c00000 */
.L_x_2187:
[----:B------:R-:W-:Y:S05]  /*1a70*/  BSYNC B6 ;  /* 0x0000000000067941 */ /* 0x000fea0003800000 */
.L_x_2186:
        /* <DEDUP_REMOVED lines=12> */
[----:B------:R-:W-:Y:S01]  /*1b40*/  MOV R11, UR7 ;  /* 0x00000007000b7c02 */ /* 0x000fe20008000f00 */
[----:B------:R-:W-:Y:S02]  /*1b50*/  IMAD.U32 R6, RZ, RZ, UR4 ;  /* 0x00000004ff067e24 */ /* 0x000fe4000f8e00ff */
[----:B------:R-:W-:-:S02]  /*1b60*/  IMAD.U32 R7, RZ, RZ, UR5 ;  /* 0x00000005ff077e24 */ /* 0x000fc4000f8e00ff */
[----:B------:R-:W-:Y:S02]  /*1b70*/  IMAD.MOV.U32 R8, RZ, RZ, 0x70 ;  /* 0x00000070ff087424 */ /* 0x000fe400078e00ff */
[----:B-1----:R-:W-:Y:S02]  /*1b80*/  IMAD.MOV.U32 R12, RZ, RZ, 0x1 ;  /* 0x00000001ff0c7424 */ /* 0x002fe400078e00ff */
[----:B--2---:R-:W-:-:S07]  /*1b90*/  IMAD.MOV.U32 R13, RZ, RZ, RZ ;  /* 0x000000ffff0d7224 */ /* 0x004fce00078e00ff */
[----:B------:R-:W-:-:S07]  /*1ba0*/  LEPC R20, `(.L_x_2189) ;  /* 0x000000001014794e */ /* 0x000fce0000000000 */
[----:B---3-5:R-:W-:Y:S05]  /*1bb0*/  CALL.ABS.NOINC R14 ;  /* 0x000000000e007343 */ /* 0x028fea0003c00000 */
.L_x_2189:
[----:B------:R-:W-:Y:S05]  /*1bc0*/  BSYNC B6 ;  /* 0x0000000000067941 */ /* 0x000fea0003800000 */
.L_x_2188:
[----:B------:R-:W-:Y:S01]  /*1bd0*/  ULDC.64 UR4, c[0x0][0x9f8] ;  /* 0x00027e0000047ab9 */ /* 0x000fe20000000a00 */
[----:B------:R-:W2:Y:S01]  /*1be0*/  LDL R14, [R1+0x14] ;  /* 0x00001400010e7983 */ /* 0x000ea20000100800 */
[----:B------:R-:W-:Y:S01]  /*1bf0*/  ISETP.NE.U32.AND P0, PT, RZ, UR4, PT ;  /* 0x00000004ff007c0c */ /* 0x000fe2000bf05070 */
[----:B------:R-:W3:Y:S08]  /*1c00*/  LDC R0, c[0x0][0x428] ;  /* 0x00010a00ff007b82 */ /* 0x000ef00000000800 */
[----:B------:R-:W4:Y:S01]  /*1c10*/  LDC.64 R102, c[0x0][0x2f0] ;  /* 0x0000bc00ff667b82 */ /* 0x000f220000000a00 */
[----:B------:R-:W-:Y:S01]  /*1c20*/  ISETP.NE.AND.EX P0, PT, RZ, UR5, PT, P0 ;  /* 0x00000005ff007c0c */ /* 0x000fe2000bf05300 */
[----:B------:R-:W2:Y:S01]  /*1c30*/  LDL R36, [R1+0x18] ;  /* 0x0000180001247983 */ /* 0x000ea20000100800 */
[----:B------:R-:W-:Y:S01]  /*1c40*/  IMAD.IADD R45, R27, 0x1, R26 ;  /* 0x000000011b2d7824 */ /* 0x000fe200078e021a */
[----:B------:R-:W-:-:S02]  /*1c50*/  ULDC.64 UR6, c[0x0][0xa08] ;  /* 0x0002820000067ab9 */ /* 0x000fc40000000a00 */
[----:B------:R-:W2:Y:S01]  /*1c60*/  LDL R34, [R1+0x1c] ;  /* 0x00001c0001227983 */ /* 0x000ea20000100800 */
[----:B------:R-:W-:Y:S01]  /*1c70*/  IMAD.MOV.U32 R3, RZ, RZ, R30 ;  /* 0x000000ffff037224 */ /* 0x000fe200078e001e */
[----:B------:R-:W0:Y:S02]  /*1c80*/  LDC.64 R116, c[0x0][0x3d8] ;  /* 0x0000f600ff747b82 */ /* 0x000e240000000a00 */
[----:B------:R-:W2:Y:S04]  /*1c90*/  LDL R31, [R1+0x2c] ;  /* 0x00002c00011f7983 */ /* 0x000ea80000100800 */
[----:B------:R-:W-:Y:S01]  /*1ca0*/  @P0 IADD3 R4, P1, R28, UR4, RZ ;  /* 0x000000041c040c10 */ /* 0x000fe2000ff3e0ff */
[----:B------:R-:W2:Y:S01]  /*1cb0*/  LDL R33, [R1+0x30] ;  /* 0x0000300001217983 */ /* 0x000ea20000100800 */
[----:B------:R-:W1:Y:S02]  /*1cc0*/  LDC R37, c[0x0][0x3d4] ;  /* 0x0000f500ff257b82 */ /* 0x000e640000000800 */
[----:B------:R-:W-:Y:S01]  /*1cd0*/  @P0 IADD3.X R5, R29, UR5, RZ, P1, !PT ;  /* 0x000000051d050c10 */ /* 0x000fe20008ffe4ff */
[----:B------:R-:W2:Y:S01]  /*1ce0*/  LDL R15, [R1+0x28] ;  /* 0x00002800010f7983 */ /* 0x000ea20000100800 */
[----:B------:R-:W0:Y:S01]  /*1cf0*/  S2R R20, SR_TID.X ;  /* 0x0000000000147919 */ /* 0x000e220000002100 */
[----:B------:R-:W-:Y:S01]  /*1d00*/  SHF.R.S32.HI R39, RZ, 0x1f, R45 ;  /* 0x0000001fff277819 */ /* 0x000fe2000001142d */
[----:B------:R-:W-:Y:S01]  /*1d10*/  ULDC.64 UR4, c[0x0][0x2f8] ;  /* 0x0000be0000047ab9 */ /* 0x000fe20000000a00 */
[----:B------:R4:W2:Y:S01]  /*1d20*/  @P0 LDG.E R25, desc[UR46][R4.64] ;  /* 0x0000002e04190981 */ /* 0x0008a2000c1e1900 */
[----:B---3--:R-:W-:-:S02]  /*1d30*/  ISETP.NE.AND P0, PT, R0, 0x1, PT ;  /* 0x000000010000780c */ /* 0x008fc40003f05270 */
[-C--:B----4-:R-:W-:Y:S02]  /*1d40*/  IMAD R6, R39, R102.reuse, RZ ;  /* 0x0000006627067224 */ /* 0x090fe400078e02ff */
[----:B------:R-:W-:-:S09]  /*1d50*/  IMAD.WIDE.U32 R4, R45, R102, RZ ;  /* 0x000000662d047225 */ /* 0x000fd200078e00ff */
[----:B------:R-:W3:Y:S08]  /*1d60*/  @P0 LDC R0, c[0x0][0x42c] ;  /* 0x00010b00ff000b82 */ /* 0x000ef00000000800 */
[----:B------:R-:W4:Y:S01]  /*1d70*/  @P0 LDC R7, c[0x0][0x430] ;  /* 0x00010c00ff070b82 */ /* 0x000f220000000800 */
[----:B0-----:R-:W-:Y:S01]  /*1d80*/  SHF.R.U32.HI R32, RZ, 0x7, R20 ;  /* 0x00000007ff207819 */ /* 0x001fe20000011614 */
[----:B---3--:R-:W-:-:S05]  /*1d90*/  @P0 IMAD.HI.U32 R0, R30, R0, RZ ;  /* 0x000000001e000227 */ /* 0x008fca00078e00ff */
[----:B----4-:R-:W-:Y:S01]  /*1da0*/  @P0 SHF.R.U32.HI R3, RZ, R7, R0 ;  /* 0x00000007ff030219 */ /* 0x010fe20000011600 */
[----:B------:R-:W-:Y:S01]  /*1db0*/  IMAD R7, R45, R103, R6 ;  /* 0x000000672d077224 */ /* 0x000fe200078e0206 */
[----:B------:R-:W-:Y:S02]  /*1dc0*/  ISETP.NE.U32.AND P0, PT, RZ, UR6, PT ;  /* 0x00000006ff007c0c */ /* 0x000fe4000bf05070 */
[----:B------:R-:W-:Y:S01]  /*1dd0*/  SHF.R.S32.HI R8, RZ, 0x1f, R3 ;  /* 0x0000001fff087819 */ /* 0x000fe20000011403 */
[----:B------:R-:W-:Y:S01]  /*1de0*/  IMAD.IADD R5, R5, 0x1, R7 ;  /* 0x0000000105057824 */ /* 0x000fe200078e0207 */
[----:B------:R-:W-:Y:S02]  /*1df0*/  ISETP.NE.AND.EX P0, PT, RZ, UR7, PT, P0 ;  /* 0x00000007ff007c0c */ /* 0x000fe4000bf05300 */
[----:B------:R-:W-:Y:S01]  /*1e00*/  ISETP.NE.AND P6, PT, R32, 0x1, PT ;  /* 0x000000012000780c */ /* 0x000fe20003fc5270 */
[----:B------:R-:W-:Y:S02]  /*1e10*/  IMAD R6, R8, UR4, RZ ;  /* 0x0000000408067c24 */ /* 0x000fe4000f8e02ff */
[----:B------:R-:W-:-:S04]  /*1e20*/  IMAD.WIDE.U32 R4, R3, UR4, R4 ;  /* 0x0000000403047c25 */ /* 0x000fc8000f8e0004 */
[----:B------:R-:W-:Y:S01]  /*1e30*/  IMAD R7, R3, UR5, R6 ;  /* 0x0000000503077c24 */ /* 0x000fe2000f8e0206 */
[----:B------:R-:W-:-:S03]  /*1e40*/  ULDC.64 UR4, c[0x0][0x300] ;  /* 0x0000c00000047ab9 */ /* 0x000fc60000000a00 */
[----:B------:R-:W-:Y:S01]  /*1e50*/  IMAD.IADD R5, R5, 0x1, R7 ;  /* 0x0000000105057824 */ /* 0x000fe200078e0207 */
[----:B------:R-:W-:Y:S01]  /*1e60*/  SHF.R.S32.HI R17, RZ, 0x1f, R16 ;  /* 0x0000001fff117819 */ /* 0x000fe20000011410 */
[----:B------:R-:W0:Y:S01]  /*1e70*/  LDC.64 R6, c[0x0][0x3e8] ;  /* 0x0000fa00ff067b82 */ /* 0x000e220000000a00 */
[----:B-1----:R-:W-:Y:S01]  /*1e80*/  ISETP.GE.AND P2, PT, R16, R37, PT ;  /* 0x000000251000720c */ /* 0x002fe20003f46270 */
[----:B------:R-:W-:Y:S02]  /*1e90*/  IMAD.SHL.U32 R27, R233, 0x80, RZ ;  /* 0x00000080e91b7824 */ /* 0x000fe400078e00ff */
[----:B------:R-:W-:-:S03]  /*1ea0*/  IMAD.SHL.U32 R28, R234, 0x80, RZ ;  /* 0x00000080ea1c7824 */ /* 0x000fc600078e00ff */
[----:B------:R-:W-:-:S04]  /*1eb0*/  LOP3.LUT R27, R27, 0x380, RZ, 0xc0, !PT ;  /* 0x000003801b1b7812 */ /* 0x000fc800078ec0ff */
[----:B------:R-:W-:Y:S02]  /*1ec0*/  SHF.R.U32.HI R21, RZ, 0x3, R27 ;  /* 0x00000003ff157819 */ /* 0x000fe4000001161b */
[----:B------:R-:W-:Y:S02]  /*1ed0*/  LOP3.LUT R28, R28, 0x380, RZ, 0xc0, !PT ;  /* 0x000003801c1c7812 */ /* 0x000fe400078ec0ff */
[----:B------:R-:W-:Y:S01]  /*1ee0*/  SHF.L.U64.HI R93, R102, 0x5, R103 ;  /* 0x00000005665d7819 */ /* 0x000fe20000010267 */
[----:B0-----:R-:W-:-:S04]  /*1ef0*/  IMAD R12, R23, R6, RZ ;  /* 0x00000006170c7224 */ /* 0x001fc800078e02ff */
[C---:B------:R-:W-:Y:S02]  /*1f00*/  IMAD R89, R22.reuse, R7, R12 ;  /* 0x0000000716597224 */ /* 0x040fe400078e020c */
[----:B------:R-:W-:Y:S01]  /*1f10*/  IMAD.WIDE.U32 R12, R22, R6, R16 ;  /* 0x00000006160c7225 */ /* 0x000fe200078e0010 */
[----:B------:R-:W-:Y:S02]  /*1f20*/  SHF.L.U32 R92, R102, 0x5, RZ ;  /* 0x00000005665c7819 */ /* 0x000fe400000006ff */
[----:B-----5:R-:W-:Y:S01]  /*1f30*/  SHF.R.S32.HI R29, RZ, 0x1f, R123 ;  /* 0x0000001fff1d7819 */ /* 0x020fe2000001147b */
[----:B------:R-:W-:Y:S01]  /*1f40*/  IMAD.SHL.U32 R26, R235, 0x80, RZ ;  /* 0x00000080eb1a7824 */ /* 0x000fe200078e00ff */
[----:B------:R-:W-:Y:S01]  /*1f50*/  MOV R88, R12 ;  /* 0x0000000c00587202 */ /* 0x000fe20000000f00 */
[----:B------:R-:W-:-:S03]  /*1f60*/  IMAD.WIDE.U32 R46, R22, R102, R92 ;  /* 0x00000066162e7225 */ /* 0x000fc600078e005c */
[----:B------:R-:W-:Y:S01]  /*1f70*/  LOP3.LUT R26, R26, 0x380, RZ, 0xc0, !PT ;  /* 0x000003801a1a7812 */ /* 0x000fe200078ec0ff */
[----:B------:R-:W-:Y:S01]  /*1f80*/  IMAD.WIDE.U32 R42, R22, R102, R16 ;  /* 0x00000066162a7225 */ /* 0x000fe200078e0010 */
[----:B------:R-:W-:-:S03]  /*1f90*/  IADD3 R109, P1, R92, R46, RZ ;  /* 0x0000002e5c6d7210 */ /* 0x000fc60007f3e0ff */
[----:B------:R-:W-:Y:S01]  /*1fa0*/  IMAD R30, R29, R116, RZ ;  /* 0x000000741d1e7224 */ /* 0x000fe200078e02ff */
[----:B------:R-:W-:Y:S01]  /*1fb0*/  SHF.R.U32.HI R20, RZ, 0x3, R26 ;  /* 0x00000003ff147819 */ /* 0x000fe2000001161a */
[----:B------:R-:W-:Y:S01]  /*1fc0*/  IMAD.SHL.U32 R122, R37, 0x2, RZ ;  /* 0x00000002257a7824 */ /* 0x000fe200078e00ff */
[----:B------:R-:W-:Y:S01]  /*1fd0*/  SHF.L.U64.HI R115, R6, 0x7, R7 ;  /* 0x0000000706737819 */ /* 0x000fe20000010207 */
[----:B------:R-:W-:Y:S01]  /*1fe0*/  VIADD R129, R32, 0x8 ;  /* 0x0000000820817836 */ /* 0x000fe20000000000 */
[C---:B------:R-:W-:Y:S01]  /*1ff0*/  SHF.L.U64.HI R111, R102.reuse, 0x6, R103 ;  /* 0x00000006666f7819 */ /* 0x040fe20000010267 */
[----:B------:R-:W-:Y:S01]  /*2000*/  IMAD.SHL.U32 R132, R102, 0x80, RZ ;  /* 0x0000008066847824 */ /* 0x000fe200078e00ff */
[----:B--2---:R-:W-:Y:S02]  /*2010*/  SHF.R.S32.HI R0, RZ, 0x1f, R25 ;  /* 0x0000001fff007819 */ /* 0x004fe40000011419 */
        /* <DEDUP_REMOVED lines=25> */
[----:B------:R-:W-:Y:S01]  /*21b0*/  SEL R3, R37, RZ, P2 ;  /* 0x000000ff25037207 */ /* 0x000fe20001000000 */
[----:B------:R-:W-:-:S04]  /*21c0*/  IMAD.WIDE.U32 R8, R22, R6, R8 ;  /* 0x0000000616087225 */ /* 0x000fc800078e0008 */
[----:B------:R-:W-:Y:S02]  /*21d0*/  IMAD.IADD R3, R16, 0x1, R3 ;  /* 0x0000000110037824 */ /* 0x000fe400078e0203 */
[----:B------:R-:W-:-:S03]  /*21e0*/  IMAD.MOV.U32 R90, RZ, RZ, R8 ;  /* 0x000000ffff5a7224 */ /* 0x000fc600078e0008 */
[----:B------:R-:W-:-:S04]  /*21f0*/  SHF.R.S32.HI R8, RZ, 0x1f, R3 ;  /* 0x0000001fff087819 */ /* 0x000fc80000011403 */
[CC--:B------:R-:W-:Y:S02]  /*2200*/  LEA.HI R41, R8.reuse, R3.reuse, RZ, 0x4 ;  /* 0x0000000308297211 */ /* 0x0c0fe400078f20ff */
[----:B------:R-:W-:-:S05]  /*2210*/  LEA.HI R3, R8, R3, RZ, 0x7 ;  /* 0x0000000308037211 */ /* 0x000fca00078f38ff */
[----:B------:R-:W-:Y:S01]  /*2220*/  IMAD.SHL.U32 R8, R3, 0x80, RZ ;  /* 0x0000008003087824 */ /* 0x000fe200078e00ff */
[--C-:B------:R-:W-:Y:S02]  /*2230*/  LOP3.LUT R3, R14, 0x70, R41.reuse, 0xf8, !PT ;  /* 0x000000700e037812 */ /* 0x100fe400078ef829 */
[--C-:B------:R-:W-:Y:S02]  /*2240*/  LOP3.LUT R14, R27, 0x70, R41.reuse, 0xf8, !PT ;  /* 0x000000701b0e7812 */ /* 0x100fe400078ef829 */
[----:B------:R-:W-:Y:S02]  /*2250*/  LOP3.LUT R8, R8, 0xffffc000, RZ, 0xc0, !PT ;  /* 0xffffc00008087812 */ /* 0x000fe400078ec0ff */
[----:B------:R-:W-:Y:S02]  /*2260*/  LOP3.LUT R3, R3, R36, RZ, 0x3c, !PT ;  /* 0x0000002403037212 */ /* 0x000fe400078e3cff */
[----:B------:R-:W-:Y:S02]  /*2270*/  LOP3.LUT R119, R14, R21, RZ, 0x3c, !PT ;  /* 0x000000150e777212 */ /* 0x000fe400078e3cff */
[----:B------:R-:W-:Y:S01]  /*2280*/  IADD3 R121, R3, R8, R34 ;  /* 0x0000000803797210 */ /* 0x000fe20007ffe022 */
[----:B------:R-:W-:Y:S01]  /*2290*/  IMAD R3, R23, R102, RZ ;  /* 0x0000006617037224 */ /* 0x000fe200078e02ff */
[----:B------:R-:W-:-:S02]  /*22a0*/  LOP3.LUT R12, R28, 0x70, R41, 0xf8, !PT ;  /* 0x000000701c0c7812 */ /* 0x000fc400078ef829 */
[-C--:B------:R-:W-:Y:S01]  /*22b0*/  IADD3 R119, R119, R8.reuse, R31 ;  /* 0x0000000877777210 */ /* 0x080fe20007ffe01f */
[C---:B------:R-:W-:Y:S01]  /*22c0*/  IMAD R31, R22.reuse, R103, R3 ;  /* 0x00000067161f7224 */ /* 0x040fe200078e0203 */
[----:B------:R-:W-:Y:S01]  /*22d0*/  IADD3 R44, P0, R22, R45, RZ ;  /* 0x0000002d162c7210 */ /* 0x000fe20007f1e0ff */
[----:B------:R-:W-:Y:S01]  /*22e0*/  IMAD.IADD R91, R9, 0x1, R89 ;  /* 0x00000001095b7824 */ /* 0x000fe200078e0259 */
[----:B------:R-:W-:Y:S01]  /*22f0*/  LOP3.LUT R9, R12, R25, RZ, 0x3c, !PT ;  /* 0x000000190c097212 */ /* 0x000fe200078e3cff */
[----:B------:R-:W-:Y:S01]  /*2300*/  IMAD.IADD R3, R31, 0x1, R47 ;  /* 0x000000011f037824 */ /* 0x000fe200078e022f */
[----:B------:R-:W-:Y:S01]  /*2310*/  IADD3 R34, R101, R35, RZ ;  /* 0x0000002365227210 */ /* 0x000fe20007ffe0ff */
[----:B------:R-:W-:Y:S01]  /*2320*/  IMAD.IADD R89, R89, 0x1, R13 ;  /* 0x0000000159597824 */ /* 0x000fe200078e020d */
[----:B------:R-:W-:Y:S01]  /*2330*/  LOP3.LUT R13, R26, 0x70, R41, 0xf8, !PT ;  /* 0x000000701a0d7812 */ /* 0x000fe200078ef829 */
[----:B------:R-:W-:Y:S01]  /*2340*/  IMAD.X R45, R23, 0x1, R39, P0 ;  /* 0x00000001172d7824 */ /* 0x000fe200000e0627 */
[----:B------:R-:W-:Y:S01]  /*2350*/  IADD3 R120, R9, R8, R33 ;  /* 0x0000000809787210 */ /* 0x000fe20007ffe021 */
[C---:B------:R-:W-:Y:S01]  /*2360*/  IMAD R33, R123.reuse, R117, R30 ;  /* 0x000000757b217224 */ /* 0x040fe200078e021e */
[----:B------:R-:W-:Y:S01]  /*2370*/  IADD3 R35, P0, R100, R42, RZ ;  /* 0x0000002a64237210 */ /* 0x000fe20007f1e0ff */
[----:B------:R-:W-:Y:S01]  /*2380*/  IMAD.WIDE.U32 R96, R123, R116, R4 ;  /* 0x000000747b607225 */ /* 0x000fe200078e0004 */
[----:B------:R-:W-:-:S03]  /*2390*/  P2R R0, PR, RZ, 0x4 ;  /* 0x00000004ff007803 */ /* 0x000fc60000000000 */
[----:B------:R-:W-:Y:S01]  /*23a0*/  IMAD R4, R29, R6, RZ ;  /* 0x000000061d047224 */ /* 0x000fe200078e02ff */
[----:B------:R-:W-:Y:S01]  /*23b0*/  IADD3.X R29, R3, R93, RZ, P1, !PT ;  /* 0x0000005d031d7210 */ /* 0x000fe20000ffe4ff */
[----:B------:R-:W-:Y:S01]  /*23c0*/  IMAD.IADD R30, R43, 0x1, R31 ;  /* 0x000000012b1e7824 */ /* 0x000fe200078e021f */
[----:B------:R-:W-:Y:S01]  /*23d0*/  LOP3.LUT R13, R13, R20, RZ, 0x3c, !PT ;  /* 0x000000140d0d7212 */ /* 0x000fe200078e3cff */
[----:B------:R-:W-:Y:S01]  /*23e0*/  IMAD.WIDE.U32 R94, R123, R116, R10 ;  /* 0x000000747b5e7225 */ /* 0x000fe200078e000a */
[----:B------:R-:W-:Y:S02]  /*23f0*/  IADD3 R114, P1, R109, R92, RZ ;  /* 0x0000005c6d727210 */ /* 0x000fe40007f3e0ff */
[----:B------:R-:W-:Y:S01]  /*2400*/  IADD3 R37, P3, R100, 0x80, RZ ;  /* 0x0000008064257810 */ /* 0x000fe20007f7e0ff */
[----:B------:R-:W-:Y:S01]  /*2410*/  VIADD R5, R16, 0x80 ;  /* 0x0000008010057836 */ /* 0x000fe20000000000 */
[----:B------:R-:W-:Y:S01]  /*2420*/  IADD3 R39, P2, R35, 0x80, RZ ;  /* 0x0000008023277810 */ /* 0x000fe20007f5e0ff */
[----:B------:R-:W-:Y:S01]  /*2430*/  IMAD R49, R123, R7, R4 ;  /* 0x000000077b317224 */ /* 0x000fe200078e0204 */
[----:B------:R-:W-:Y:S01]  /*2440*/  LOP3.LUT R36, R41, 0xfffffff0, RZ, 0xc0, !PT ;  /* 0xfffffff029247812 */ /* 0x000fe200078ec0ff */
[----:B------:R-:W-:Y:S01]  /*2450*/  IMAD.WIDE.U32 R90, R123, R6, R90 ;  /* 0x000000067b5a7225 */ /* 0x000fe200078e005a */
[----:B------:R-:W-:-:S03]  /*2460*/  IADD3 R118, R13, R8, R15 ;  /* 0x000000080d767210 */ /* 0x000fc60007ffe00f */
[----:B------:R-:W-:Y:S01]  /*2470*/  IMAD.WIDE.U32 R88, R123, R6, R88 ;  /* 0x000000067b587225 */ /* 0x000fe200078e0058 */
[----:B------:R-:W-:-:S03]  /*2480*/  SHF.L.U64.HI R10, R6, 0x5, R7 ;  /* 0x00000005060a7819 */ /* 0x000fc60000010207 */
[----:B------:R-:W-:Y:S01]  /*2490*/  IMAD.X R38, R30, 0x1, R34, P0 ;  /* 0x000000011e267824 */ /* 0x000fe200000e0622 */
[C---:B------:R-:W-:Y:S01]  /*24a0*/  SHF.L.U64.HI R9, R6.reuse, 0x6, R7 ;  /* 0x0000000606097819 */ /* 0x040fe20000010207 */
[----:B------:R-:W-:Y:S01]  /*24b0*/  IMAD.SHL.U32 R8, R6, 0x20, RZ ;  /* 0x0000002006087824 */ /* 0x000fe200078e00ff */
[--C-:B------:R-:W-:Y:S01]  /*24c0*/  SHF.L.U64.HI R15, R116, 0x5, R117.reuse ;  /* 0x00000005740f7819 */ /* 0x100fe20000010275 */
[----:B------:R-:W-:Y:S01]  /*24d0*/  IMAD.SHL.U32 R7, R6, 0x40, RZ ;  /* 0x0000004006077824 */ /* 0x000fe200078e00ff */
[----:B------:R-:W-:Y:S01]  /*24e0*/  SHF.L.U64.HI R14, R116, 0x6, R117 ;  /* 0x00000006740e7819 */ /* 0x000fe20000010275 */
[----:B------:R-:W-:Y:S01]  /*24f0*/  IMAD.X R113, R29, 0x1, R93, P1 ;  /* 0x000000011d717824 */ /* 0x000fe200008e065d */
[----:B------:R-:W-:Y:S01]  /*2500*/  SHF.L.U64.HI R4, R102, 0x7, R103 ;  /* 0x0000000766047819 */ /* 0x000fe20000010267 */
[----:B------:R-:W-:Y:S01]  /*2510*/  IMAD.IADD R31, R97, 0x1, R33 ;  /* 0x00000001611f7824 */ /* 0x000fe200078e0221 */
[----:B------:R-:W-:Y:S01]  /*2520*/  SHF.L.U64.HI R117, R116, 0x7, R117 ;  /* 0x0000000774757819 */ /* 0x000fe20000010275 */
[----:B------:R-:W-:Y:S01]  /*2530*/  IMAD.IADD R32, R33, 0x1, R95 ;  /* 0x0000000121207824 */ /* 0x000fe200078e025f */
[----:B------:R-:W-:Y:S01]  /*2540*/  ISETP.GE.AND P0, PT, R16, UR4, PT ;  /* 0x0000000410007c0c */ /* 0x000fe2000bf06270 */
[C---:B------:R-:W-:Y:S01]  /*2550*/  IMAD.SHL.U32 R13, R116.reuse, 0x20, RZ ;  /* 0x00000020740d7824 */ /* 0x040fe200078e00ff */
[----:B------:R-:W-:Y:S01]  /*2560*/  ISETP.GE.AND P1, PT, R5, UR4, PT ;  /* 0x0000000405007c0c */ /* 0x000fe2000bf26270 */
[C---:B------:R-:W-:Y:S01]  /*2570*/  IMAD.SHL.U32 R12, R116.reuse, 0x40, RZ ;  /* 0x00000040740c7824 */ /* 0x040fe200078e00ff */
[----:B------:R-:W-:Y:S01]  /*2580*/  SHF.R.S32.HI R41, RZ, 0x4, R41 ;  /* 0x00000004ff297819 */ /* 0x000fe20000011429 */
[----:B------:R-:W-:Y:S01]  /*2590*/  IMAD.SHL.U32 R11, R116, 0x80, RZ ;  /* 0x00000080740b7824 */ /* 0x000fe200078e00ff */
[----:B------:R-:W-:Y:S01]  /*25a0*/  SHF.R.S32.HI R103, RZ, 0x1f, R36 ;  /* 0x0000001fff677819 */ /* 0x000fe20000011424 */
[----:B------:R-:W-:-:S02]  /*25b0*/  IMAD.SHL.U32 R6, R6, 0x80, RZ ;  /* 0x0000008006067824 */ /* 0x000fc400078e00ff */
[----:B------:R-:W-:Y:S02]  /*25c0*/  IMAD.IADD R33, R91, 0x1, R49 ;  /* 0x000000015b217824 */ /* 0x000fe400078e0231 */
[----:B------:R-:W-:Y:S02]  /*25d0*/  IMAD.IADD R40, R49, 0x1, R89 ;  /* 0x0000000131287824 */ /* 0x000fe400078e0259 */
[----:B------:R-:W-:Y:S02]  /*25e0*/  IMAD.X R104, RZ, RZ, R34, P3 ;  /* 0x000000ffff687224 */ /* 0x000fe400018e0622 */
[----:B------:R-:W-:Y:S02]  /*25f0*/  IMAD.X R105, RZ, RZ, R38, P2 ;  /* 0x000000ffff697224 */ /* 0x000fe400010e0626 */
[----:B------:R-:W-:Y:S01]  /*2600*/  IMAD.IADD R106, R99, 0x1, R51 ;  /* 0x00000001636a7824 */ /* 0x000fe200078e0233 */
[----:B------:R-:W-:Y:S06]  /*2610*/  @!P6 BAR.SYNC.DEFER_BLOCKING 0x9, 0x100 ;  /* 0x024400000000eb1d */ /* 0x000fec0000010000 */
.L_x_2273:
[----:B------:R-:W2:Y:S01]  /*2620*/  LDL R48, [R1+0x14] ;  /* 0x0000140001307983 */ /* 0x000ea20000100800 */
[----:B0-----:R-:W0:Y:S03]  /*2630*/  LDC R126, c[0x0][0x3d4] ;  /* 0x0000f500ff7e7b82 */ /* 0x001e260000000800 */
        /* <DEDUP_REMOVED lines=10> */
[----:B------:R-:W-:-:S05]  /*26e0*/  IMAD R49, R232, 0x8000, R49 ;  /* 0x00008000e8317824 */ /* 0x000fca00078e0231 */
[----:B------:R-:W-:Y:S01]  /*26f0*/  IADD3 R112, R18, R49, RZ ;  /* 0x0000003112707210 */ /* 0x000fe20007ffe0ff */
        /* <DEDUP_REMOVED lines=13> */
[----:B------:R-:W-:-:S04]  /*27d0*/  IMAD.WIDE.U32 R48, R11, R24, RZ ;  /* 0x000000180b307225 */ /* 0x000fc800078e00ff */
[----:B------:R-:W-:-:S04]  /*27e0*/  IMAD.WIDE.U32 R50, R6, R24, RZ ;  /* 0x0000001806327225 */ /* 0x000fc800078e00ff */
[----:B------:R-:W-:Y:S02]  /*27f0*/  IMAD.IADD R127, R125, 0x1, R127 ;  /* 0x000000017d7f7824 */ /* 0x000fe400078e027f */
        /* <DEDUP_REMOVED lines=27> */
.L_x_2194:
[----:B------:R-:W-:Y:S05]  /*29b0*/  BSYNC B1 ;  /* 0x0000000000017941 */ /* 0x000fea0003800000 */
.L_x_2193:
        /* <DEDUP_REMOVED lines=13> */
[----:B------:R-:W-:Y:S01]  /*2a90*/  CS2R R74, SRZ ;  /* 0x00000000004a7805 */ /* 0x000fe2000001ff00 */
[----:B------:R-:W-:Y:S01]  /*2aa0*/  IMAD.MOV.U32 R144, RZ, RZ, R80 ;  /* 0x000000ffff907224 */ /* 0x000fe200078e0050 */
        /* <DEDUP_REMOVED lines=21> */
.L_x_2196:
[----:B------:R-:W-:Y:S05]  /*2c00*/  BSYNC B1 ;  /* 0x0000000000017941 */ /* 0x000fea0003800000 */
.L_x_2195:
        /* <DEDUP_REMOVED lines=24> */
.L_x_2198:
[----:B------:R-:W-:Y:S05]  /*2d90*/  BSYNC B1 ;  /* 0x0000000000017941 */ /* 0x000fea0003800000 */
.L_x_2197:
[----:B------:R-:W-:Y:S01]  /*2da0*/  ISETP.GE.AND P4, PT, R235, R116, PT ;  /* 0x00000074eb00720c */ /* 0x000fe20003f86270 */
[----:B------:R-:W-:-:S12]  /*2db0*/  BSSY B1, `(.L_x_2199) ;  /* 0x000001c000017945 */ /* 0x000fd80003800000 */
[----:B------:R-:W-:Y:S05]  /*2dc0*/  @P4 BRA `(.L_x_2200) ;  /* 0x0000000000684947 */ /* 0x000fea0003800000 */
[----:B------:R-:W2:Y:S01]  /*2dd0*/  LDC.64 R52, c[0x0][0x3d8] ;  /* 0x0000f600ff347b82 */ /* 0x000ea20000000a00 */
[----:B------:R-:W-:Y:S01]  /*2de0*/  IMAD.MOV.U32 R49, RZ, RZ, R107 ;  /* 0x000000ffff317224 */ /* 0x000fe200078e006b */
[----:B------:R-:W-:Y:S01]  /*2df0*/  ULDC.64 UR4, c[0x0][0x3c8] ;  /* 0x0000f20000047ab9 */ /* 0x000fe20000000a00 */
[----:B------:R-:W-:Y:S02]  /*2e00*/  MOV R51, R131 ;  /* 0x0000008300337202 */ /* 0x000fe40000000f00 */
        /* <DEDUP_REMOVED lines=11> */
[----:B------:R-:W-:-:S03]  /*2ec0*/  IADD3 R50, P5, P6, R90, UR4, R50 ;  /* 0x000000045a327c10 */ /* 0x000fc6000febe032 */
[----:B------:R-:W-:-:S05]  /*2ed0*/  IMAD.IADD R52, R51, 0x1, R53 ;  /* 0x0000000133347824 */ /* 0x000fca00078e0235 */
        /* <DEDUP_REMOVED lines=9> */
.L_x_2200:
[----:B------:R-:W-:Y:S05]  /*2f70*/  BSYNC B1 ;  /* 0x0000000000017941 */ /* 0x000fea0003800000 */
.L_x_2199:
[----:B------:R-:W-:Y:S01]  /*2f80*/  UISETP.NE.AND UP0, UPT, UR45, 0x3, UPT ;  /* 0x000000032d00788c */ /* 0x000fe2000bf05270 */
[----:B------:R-:W-:Y:S01]  /*2f90*/  IMAD.MOV.U32 R143, RZ, RZ, R78 ;  /* 0x000000ffff8f7224 */ /* 0x000fe200078e004e */
[----:B-----5:R-:W-:Y:S01]  /*2fa0*/  MOV R130, R60 ;  /* 0x0000003c00827202 */ /* 0x020fe20000000f00 */
[----:B------:R-:W-:Y:S02]  /*2fb0*/  IMAD.MOV.U32 R155, RZ, RZ, R82 ;  /* 0x000000ffff9b7224 */ /* 0x000fe400078e0052 */
[----:B------:R-:W-:Y:S01]  /*2fc0*/  IMAD.MOV.U32 R137, RZ, RZ, R68 ;  /* 0x000000ffff897224 */ /* 0x000fe200078e0044 */
[----:B------:R-:W-:Y:S01]  /*2fd0*/  PLOP3.LUT P5, PT, PT, PT, UP0, 0x80, 0x0 ;  /* 0x000000000000781c */ /* 0x000fe20003faf008 */
[----:B------:R-:W-:Y:S02]  /*2fe0*/  IMAD.MOV.U32 R139, RZ, RZ, R72 ;  /* 0x000000ffff8b7224 */ /* 0x000fe400078e0048 */
[----:B------:R-:W-:Y:S02]  /*2ff0*/  IMAD.MOV.U32 R138, RZ, RZ, R70 ;  /* 0x000000ffff8a7224 */ /* 0x000fe400078e0046 */
[----:B------:R-:W-:-:S02]  /*3000*/  IMAD.MOV.U32 R140, RZ, RZ, R74 ;  /* 0x000000ffff8c7224 */ /* 0x000fc400078e004a */
[----:B------:R-:W-:Y:S02]  /*3010*/  IMAD.MOV.U32 R135, RZ, RZ, R64 ;  /* 0x000000ffff877224 */ /* 0x000fe400078e0040 */
[----:B------:R-:W-:Y:S02]  /*3020*/  IMAD.MOV.U32 R131, RZ, RZ, R62 ;  /* 0x000000ffff837224 */ /* 0x000fe400078e003e */
[----:B------:R-:W-:Y:S02]  /*3030*/  IMAD.MOV.U32 R136, RZ, RZ, R66 ;  /* 0x000000ffff887224 */ /* 0x000fe400078e0042 */
[----:B01----:R-:W-:Y:S02]  /*3040*/  IMAD.MOV.U32 R84, RZ, RZ, R52 ;  /* 0x000000ffff547224 */ /* 0x003fe400078e0034 */
[----:B------:R-:W-:Y:S02]  /*3050*/  IMAD.MOV.U32 R86, RZ, RZ, R56 ;  /* 0x000000ffff567224 */ /* 0x000fe400078e0038 */
[----:B------:R-:W-:-:S02]  /*3060*/  IMAD.MOV.U32 R85, RZ, RZ, R54 ;  /* 0x000000ffff557224 */ /* 0x000fc400078e0036 */
[----:B------:R-:W-:Y:S01]  /*3070*/  IMAD.MOV.U32 R87, RZ, RZ, R58 ;  /* 0x000000ffff577224 */ /* 0x000fe200078e003a */
[----:B------:R-:W-:Y:S06]  /*3080*/  @!P5 BRA `(.L_x_2201) ;  /* 0x000000000004d947 */ /* 0x000fec0003800000 */
[----:B------:R-:W-:Y:S01]  /*3090*/  BPT.TRAP 0x1 ;  /* 0x000000040000795c */ /* 0x000fe20000300000 */
.L_x_2201:
[----:B--2---:R-:W2:Y:S01]  /*30a0*/  LDL R48, [R1+0x10] ;  /* 0x0000100001307983 */ /* 0x004ea20000100800 */
[----:B------:R-:W-:Y:S01]  /*30b0*/  LEA R107, R232, R18, 0x3 ;  /* 0x00000012e86b7211 */ /* 0x000fe200078e18ff */
[----:B------:R-:W-:Y:S01]  /*30c0*/  BSSY B1, `(.L_x_2202) ;  /* 0x0000004000017945 */ /* 0x000fe20003800000 */
[----:B--2---:R-:W-:-:S04]  /*30d0*/  SHF.L.U32 R128, R48, 0x1f, RZ ;  /* 0x0000001f30807819 */ /* 0x004fc800000006ff */
[----:B------:R-:W0:Y:S02]  /*30e0*/  SYNCS.PHASECHK.TRANS64.TRYWAIT P6, [R107+URZ+0x38890], R128 ;  /* 0x038890806b0075a7 */ /* 0x000e2400080c017f */
[----:B0-----:R-:W-:Y:S05]  /*30f0*/  @!P6 BRA `(.L_x_2203) ;  /* 0x0000026400ace947 */ /* 0x001fea0003800000 */
.L_x_2533:
[----:B------:R-:W-:Y:S05]  /*3100*/  BSYNC B1 ;  /* 0x0000000000017941 */ /* 0x000fea0003800000 */
.L_x_2202:
[----:B------:R-:W-:Y:S04]  /*3110*/  BSSY B1, `(.L_x_2204) ;  /* 0x00000e8000017945 */ /* 0x000fe80003800000 */
[----:B------:R-:W-:Y:S05]  /*3120*/  @P2 BRA `(.L_x_2205) ;  /* 0x0000000c00982947 */ /* 0x000fea0003800000 */
[----:B------:R-:W-:Y:S01]  /*3130*/  IADD3 R142, P2, R42, R124, RZ ;  /* 0x0000007c2a8e7210 */ /* 0x000fe20007f5e0ff */
[----:B------:R-:W-:Y:S04]  /*3140*/  BSSY B2, `(.L_x_2206) ;  /* 0x0000073000027945 */ /* 0x000fe80003800000 */
[----:B------:R-:W-:Y:S01]  /*3150*/  IMAD.X R141, R127, 0x1, R30, P2 ;  /* 0x000000017f8d7824 */ /* 0x000fe200010e061e */
[----:B------:R-:W-:Y:S07]  /*3160*/  @P0 BRA `(.L_x_2207) ;  /* 0x0000000400c00947 */ /* 0x000fee0003800000 */
[----:B------:R1:W2:Y:S01]  /*3170*/  LDS.128 R48, [R112+0x28400] ;  /* 0x0284000070307984 */ /* 0x0002a20000000c00 */
        /* <DEDUP_REMOVED lines=8> */
[----:B------:R-:W-:Y:S01]  /*3200*/  SHF.R.U32.HI R149, RZ, 0x10, R81 ;  /* 0x00000010ff957819 */ /* 0x000fe20000011651 */
[----:B--2---:R-:W-:Y:S01]  /*3210*/  IMAD.MOV.U32 R80, RZ, RZ, R48 ;  /* 0x000000ffff507224 */ /* 0x004fe200078e0030 */
[----:B------:R-:W-:Y:S01]  /*3220*/  LOP3.LUT R82, R81, 0xff0000ff, RZ, 0xc0, !PT ;  /* 0xff0000ff51527812 */ /* 0x000fe200078ec0ff */
[----:B------:R-:W-:Y:S01]  /*3230*/  IMAD.SHL.U32 R81, R147, 0x100, RZ ;  /* 0x0000010093517824 */ /* 0x000fe200078e00ff */
[----:B------:R-:W-:Y:S01]  /*3240*/  LOP3.LUT R147, R146, 0xff00, R83, 0xf8, !PT ;  /* 0x0000ff0092937812 */ /* 0x000fe200078ef853 */
[----:B------:R-:W-:Y:S01]  /*3250*/  IMAD.U32 R146, R148, 0x10000, RZ ;  /* 0x0001000094927824 */ /* 0x000fe200078e00ff */
[----:B------:R-:W-:-:S02]  /*3260*/  F2FP.F16.E4M3.UNPACK_B R83, R155.H1 ;  /* 0x0000009bff53723e */ /* 0x000fc400030006ff */
[----:B------:R-:W-:Y:S01]  /*3270*/  LOP3.LUT R82, R82, 0xff00, R81, 0xf8, !PT ;  /* 0x0000ff0052527812 */ /* 0x000fe200078ef851 */
[----:B------:R-:W-:Y:S01]  /*3280*/  IMAD.U32 R81, R149, 0x10000, RZ ;  /* 0x0001000095517824 */ /* 0x000fe200078e00ff */
[-C--:B------:R-:W-:Y:S01]  /*3290*/  F2FP.F16.E4M3.UNPACK_B R48, R49.reuse ;  /* 0x00000031ff30723e */ /* 0x080fe200020006ff */
[--C-:B------:R-:W-:Y:S01]  /*32a0*/  HADD2.F32 R149, -RZ, R83.reuse.H0_H0 ;  /* 0x20000053ff957230 */ /* 0x100fe20000004100 */
[----:B------:R-:W-:Y:S01]  /*32b0*/  LOP3.LUT R151, R147, 0xff0000, R146, 0xf8, !PT ;  /* 0x00ff000093977812 */ /* 0x000fe200078ef892 */
[----:B------:R-:W-:Y:S01]  /*32c0*/  HADD2.F32 R150, -RZ, R83.H1_H1 ;  /* 0x30000053ff967230 */ /* 0x000fe20000004100 */
[----:B------:R-:W-:Y:S01]  /*32d0*/  LOP3.LUT R148, R82, 0xff0000, R81, 0xf8, !PT ;  /* 0x00ff000052947812 */ /* 0x000fe200078ef851 */
[--C-:B------:R-:W-:Y:S01]  /*32e0*/  HADD2.F32 R81, -RZ, R48.reuse.H1_H1 ;  /* 0x30000030ff517230 */ /* 0x100fe20000004100 */
[----:B------:R-:W-:Y:S01]  /*32f0*/  F2FP.F16.E4M3.UNPACK_B R146, R144.H1 ;  /* 0x00000090ff92723e */ /* 0x000fe200030006ff */
[----:B------:R-:W-:Y:S01]  /*3300*/  HADD2.F32 R48, -RZ, R48.H0_H0 ;  /* 0x20000030ff307230 */ /* 0x000fe20000004100 */
[----:B------:R-:W-:-:S02]  /*3310*/  F2FP.F16.E4M3.UNPACK_B R49, R49.H1 ;  /* 0x00000031ff31723e */ /* 0x000fc400030006ff */
[-C--:B------:R-:W-:Y:S01]  /*3320*/  FMUL.FTZ R153, R81, R149.reuse ;  /* 0x0000009551997220 */ /* 0x080fe20000410000 */
[--C-:B------:R-:W-:Y:S02]  /*3330*/  HADD2.F32 R147, -RZ, R146.reuse.H0_H0 ;  /* 0x20000092ff937230 */ /* 0x100fe40000004100 */
[C---:B------:R-:W-:Y:S01]  /*3340*/  FMUL.FTZ R154, R48.reuse, R149 ;  /* 0x00000095309a7220 */ /* 0x040fe20000410000 */
[--C-:B------:R-:W-:Y:S01]  /*3350*/  HADD2.F32 R83, -RZ, R49.reuse.H1_H1 ;  /* 0x30000031ff537230 */ /* 0x100fe20000004100 */
[----:B------:R-:W-:Y:S01]  /*3360*/  F2FP.F16.E4M3.UNPACK_B R149, R155 ;  /* 0x0000009bff95723e */ /* 0x000fe200020006ff */
[----:B------:R-:W-:Y:S02]  /*3370*/  HADD2.F32 R82, -RZ, R49.H0_H0 ;  /* 0x20000031ff527230 */ /* 0x000fe40000004100 */
[-C--:B------:R-:W-:Y:S01]  /*3380*/  FFMA.FTZ R48, R48, R147.reuse, -R153 ;  /* 0x0000009330307223 */ /* 0x080fe20000010899 */
[----:B------:R-:W-:Y:S02]  /*3390*/  HADD2.F32 R146, -RZ, R146.H1_H1 ;  /* 0x30000092ff927230 */ /* 0x000fe40000004100 */
[-C--:B------:R-:W-:Y:S01]  /*33a0*/  FMUL.FTZ R153, R83, R150.reuse ;  /* 0x0000009653997220 */ /* 0x080fe20000410000 */
[----:B------:R-:W-:Y:S01]  /*33b0*/  FFMA.FTZ R49, R81, R147, R154 ;  /* 0x0000009351317223 */ /* 0x000fe2000001009a */
[C---:B------:R-:W-:Y:S01]  /*33c0*/  FMUL.FTZ R150, R82.reuse, R150 ;  /* 0x0000009652967220 */ /* 0x040fe20000410000 */
[----:B------:R-:W-:Y:S01]  /*33d0*/  F2FP.F16.E4M3.UNPACK_B R81, R80.H1 ;  /* 0x00000050ff51723e */ /* 0x000fe200030006ff */
[----:B------:R-:W-:Y:S01]  /*33e0*/  FFMA.FTZ R155, R82, R146, -R153 ;  /* 0x00000092529b7223 */ /* 0x000fe20000010899 */
[----:B------:R-:W-:Y:S01]  /*33f0*/  F2FP.F16.E4M3.UNPACK_B R80, R80 ;  /* 0x00000050ff50723e */ /* 0x000fe200020006ff */
[----:B------:R-:W-:Y:S01]  /*3400*/  FFMA.FTZ R156, R83, R146, R150 ;  /* 0x00000092539c7223 */ /* 0x000fe20000010096 */
[----:B------:R-:W-:Y:S01]  /*3410*/  F2FP.F16.E4M3.UNPACK_B R144, R144 ;  /* 0x00000090ff90723e */ /* 0x000fe200020006ff */
[----:B------:R-:W-:-:S02]  /*3420*/  HADD2.F32 R82, -RZ, R81.H0_H0 ;  /* 0x20000051ff527230 */ /* 0x000fc40000004100 */
[----:B------:R-:W-:Y:S01]  /*3430*/  HADD2.F32 R83, -RZ, R81.H1_H1 ;  /* 0x30000051ff537230 */ /* 0x000fe20000004100 */
[----:B------:R-:W-:Y:S01]  /*3440*/  F2FP.SATFINITE.E4M3.F32.PACK_AB_MERGE_C R159, R156, R155, RZ ;  /* 0x0000009b9c9f723e */ /* 0x000fe200048070ff */
[--C-:B------:R-:W-:Y:S02]  /*3450*/  HADD2.F32 R147, -RZ, R149.reuse.H1_H1 ;  /* 0x30000095ff937230 */ /* 0x100fe40000004100 */
[--C-:B------:R-:W-:Y:S01]  /*3460*/  HADD2.F32 R81, -RZ, R80.reuse.H0_H0 ;  /* 0x20000050ff517230 */ /* 0x100fe20000004100 */
[----:B------:R-:W-:Y:S01]  /*3470*/  F2FP.SATFINITE.E4M3.F32.PACK_AB_MERGE_C R49, R49, R48, R159 ;  /* 0x000000303131723e */ /* 0x000fe2000480709f */
[----:B------:R-:W-:Y:S02]  /*3480*/  HADD2.F32 R149, -RZ, R149.H0_H0 ;  /* 0x20000095ff957230 */ /* 0x000fe40000004100 */
[-C--:B------:R-:W-:Y:S01]  /*3490*/  FMUL.FTZ R153, R83, R147.reuse ;  /* 0x0000009353997220 */ /* 0x080fe20000410000 */
[----:B------:R-:W-:Y:S02]  /*34a0*/  HADD2.F32 R80, -RZ, R80.H1_H1 ;  /* 0x30000050ff507230 */ /* 0x000fe40000004100 */
[----:B------:R-:W-:Y:S01]  /*34b0*/  FMUL.FTZ R154, R82, R147 ;  /* 0x00000093529a7220 */ /* 0x000fe20000410000 */
[--C-:B------:R-:W-:Y:S01]  /*34c0*/  HADD2.F32 R146, -RZ, R144.reuse.H1_H1 ;  /* 0x30000090ff927230 */ /* 0x100fe20000004100 */
[----:B------:R-:W-:Y:S01]  /*34d0*/  F2FP.F16.E4M3.UNPACK_B R147, R151.H1 ;  /* 0x00000097ff93723e */ /* 0x000fe200030006ff */
[----:B------:R-:W-:-:S02]  /*34e0*/  HADD2.F32 R144, -RZ, R144.H0_H0 ;  /* 0x20000090ff907230 */ /* 0x000fc40000004100 */
[-C--:B------:R-:W-:Y:S01]  /*34f0*/  FMUL.FTZ R150, R80, R149.reuse ;  /* 0x0000009550967220 */ /* 0x080fe20000410000 */
[----:B------:R-:W-:Y:S01]  /*3500*/  FMUL.FTZ R149, R81, R149 ;  /* 0x0000009551957220 */ /* 0x000fe20000410000 */
[-C--:B------:R-:W-:Y:S01]  /*3510*/  FFMA.FTZ R82, R82, R146.reuse, -R153 ;  /* 0x0000009252527223 */ /* 0x080fe20000010899 */
[----:B------:R-:W-:Y:S01]  /*3520*/  FFMA.FTZ R83, R83, R146, R154 ;  /* 0x0000009253537223 */ /* 0x000fe2000001009a */
[-C--:B------:R-:W-:Y:S01]  /*3530*/  FFMA.FTZ R153, R81, R144.reuse, -R150 ;  /* 0x0000009051997223 */ /* 0x080fe20000010896 */
[----:B------:R-:W-:Y:S01]  /*3540*/  F2FP.F16.E4M3.UNPACK_B R81, R51.H1 ;  /* 0x00000033ff51723e */ /* 0x000fe200030006ff */
[----:B------:R-:W-:Y:S01]  /*3550*/  FFMA.FTZ R154, R80, R144, R149 ;  /* 0x00000090509a7223 */ /* 0x000fe20000010095 */
[----:B------:R-:W-:Y:S01]  /*3560*/  F2FP.F16.E4M3.UNPACK_B R144, R148.H1 ;  /* 0x00000094ff90723e */ /* 0x000fe200030006ff */
[----:B------:R-:W-:Y:S01]  /*3570*/  HADD2.F32 R150, -RZ, R147.H1_H1 ;  /* 0x30000093ff967230 */ /* 0x000fe20000004100 */
[----:B------:R-:W-:Y:S01]  /*3580*/  F2FP.SATFINITE.E4M3.F32.PACK_AB_MERGE_C R157, R83, R82, RZ ;  /* 0x00000052539d723e */ /* 0x000fe200048070ff */
[--C-:B------:R-:W-:Y:S01]  /*3590*/  HADD2.F32 R83, -RZ, R81.reuse.H1_H1 ;  /* 0x30000051ff537230 */ /* 0x100fe20000004100 */
[----:B------:R-:W-:Y:S01]  /*35a0*/  F2FP.F16.E4M3.UNPACK_B R80, R50.H1 ;  /* 0x00000032ff50723e */ /* 0x000fe200030006ff */
[----:B------:R-:W-:Y:S01]  /*35b0*/  HADD2.F32 R82, -RZ, R81.H0_H0 ;  /* 0x20000051ff527230 */ /* 0x000fe20000004100 */
[----:B------:R-:W-:Y:S01]  /*35c0*/  F2FP.F16.E4M3.UNPACK_B R151, R151 ;  /* 0x00000097ff97723e */ /* 0x000fe200020006ff */
[----:B------:R-:W-:Y:S01]  /*35d0*/  HADD2.F32 R146, -RZ, R144.H1_H1 ;  /* 0x30000090ff927230 */ /* 0x000fe20000004100 */
        /* <DEDUP_REMOVED lines=21> */
[----:B------:R-:W-:Y:S01]  /*3730*/  HADD2.F32 R50, -RZ, R50.H1_H1 ;  /* 0x30000032ff327230 */ /* 0x000fe20000004100 */
[----:B------:R-:W-:Y:S01]  /*3740*/  F2FP.SATFINITE.E4M3.F32.PACK_AB_MERGE_C R149, R149, R156, RZ ;  /* 0x0000009c9595723e */ /* 0x000fe200048070ff */
[----:B------:R-:W-:-:S02]  /*3750*/  HADD2.F32 R147, -RZ, R147.H0_H0 ;  /* 0x20000093ff937230 */ /* 0x000fc40000004100 */
[----:B------:R-:W-:Y:S02]  /*3760*/  HADD2.F32 R144, -RZ, R144.H0_H0 ;  /* 0x20000090ff907230 */ /* 0x000fe40000004100 */
        /* <DEDUP_REMOVED lines=11> */
.L_x_2209:
[----:B------:R-:W-:Y:S05]  /*3820*/  BSYNC B3 ;  /* 0x0000000000037941 */ /* 0x000fea0003800000 */
.L_x_2208:
[----:B------:R-:W-:Y:S02]  /*3830*/  ULDC.64 UR4, c[0x0][0x2d8] ;  /* 0x0000b60000047ab9 */ /* 0x000fe40000000a00 */
[----:B------:R-:W-:-:S04]  /*3840*/  IADD3 R80, P2, P6, R142, UR4, R100 ;  /* 0x000000048e507c10 */ /* 0x000fc8000fe5e064 */
[----:B------:R-:W-:-:S05]  /*3850*/  IADD3.X R81, R141, UR5, R34, P2, P6 ;  /* 0x000000058d517c10 */ /* 0x000fca00097ec422 */
[----:B--2---:R1:W-:Y:S04]  /*3860*/  STG.E.128 desc[UR46][R80.64], R48 ;  /* 0x0000003050007986 */ /* 0x0043e8000c101d2e */
.L_x_2207:
[----:B------:R-:W-:Y:S05]  /*3870*/  BSYNC B2 ;  /* 0x0000000000027941 */ /* 0x000fea0003800000 */
.L_x_2206:
[----:B------:R-:W-:Y:S05]  /*3880*/  @P1 BRA `(.L_x_2205) ;  /* 0x0000000400c01947 */ /* 0x000fea0003800000 */
[----:B-1----:R1:W2:Y:S01]  /*3890*/  LDS.128 R48, [R112+0x2c400] ;  /* 0x02c4000070307984 */ /* 0x0022a20000000c00 */
[----:B------:R-:W-:Y:S01]  /*38a0*/  ISETP.GE.AND P2, PT, R236, R126, PT ;  /* 0x0000007eec00720c */ /* 0x000fe20003f46270 */
[----:B------:R-:W-:-:S12]  /*38b0*/  BSSY B2, `(.L_x_2210) ;  /* 0x0000069000027945 */ /* 0x000fd80003800000 */
[----:B-1----:R-:W-:Y:S05]  /*38c0*/  @P2 BRA `(.L_x_2211) ;  /* 0x00000004009c2947 */ /* 0x002fea0003800000 */
[--C-:B------:R-:W-:Y:S02]  /*38d0*/  SHF.R.U32.HI R83, RZ, 0x8, R77.reuse ;  /* 0x00000008ff537819 */ /* 0x100fe4000001164d */
[----:B------:R-:W-:Y:S02]  /*38e0*/  LOP3.LUT R78, R77, 0xff0000ff, RZ, 0xc0, !PT ;  /* 0xff0000ff4d4e7812 */ /* 0x000fe400078ec0ff */
[----:B------:R-:W-:Y:S01]  /*38f0*/  SHF.R.U32.HI R82, RZ, 0x10, R77 ;  /* 0x00000010ff527819 */ /* 0x000fe2000001164d */
[----:B------:R-:W-:Y:S01]  /*3900*/  IMAD.SHL.U32 R77, R83, 0x100, RZ ;  /* 0x00000100534d7824 */ /* 0x000fe200078e00ff */
[--C-:B------:R-:W-:Y:S02]  /*3910*/  SHF.R.U32.HI R76, RZ, 0x8, R79.reuse ;  /* 0x00000008ff4c7819 */ /* 0x100fe4000001164f */
[----:B------:R-:W-:Y:S02]  /*3920*/  SHF.R.U32.HI R81, RZ, 0x10, R79 ;  /* 0x00000010ff517819 */ /* 0x000fe4000001164f */
[----:B------:R-:W-:-:S02]  /*3930*/  LOP3.LUT R80, R79, 0xff0000ff, RZ, 0xc0, !PT ;  /* 0xff0000ff4f507812 */ /* 0x000fc400078ec0ff */
[----:B------:R-:W-:Y:S01]  /*3940*/  SHF.L.U32 R79, R76, 0x8, RZ ;  /* 0x000000084c4f7819 */ /* 0x000fe200000006ff */
[----:B--2---:R-:W-:Y:S01]  /*3950*/  IMAD.MOV.U32 R76, RZ, RZ, R48 ;  /* 0x000000ffff4c7224 */ /* 0x004fe200078e0030 */
[----:B------:R-:W-:Y:S01]  /*3960*/  LOP3.LUT R77, R78, 0xff00, R77, 0xf8, !PT ;  /* 0x0000ff004e4d7812 */ /* 0x000fe200078ef84d */
[----:B------:R-:W-:Y:S01]  /*3970*/  IMAD.U32 R78, R82, 0x10000, RZ ;  /* 0x00010000524e7824 */ /* 0x000fe200078e00ff */
[----:B------:R-:W-:Y:S01]  /*3980*/  LOP3.LUT R80, R80, 0xff00, R79, 0xf8, !PT ;  /* 0x0000ff0050507812 */ /* 0x000fe200078ef84f */
[----:B------:R-:W-:Y:S01]  /*3990*/  IMAD.U32 R81, R81, 0x10000, RZ ;  /* 0x0001000051517824 */ /* 0x000fe200078e00ff */
        /* <DEDUP_REMOVED lines=16> */
[-C--:B------:R-:W-:Y:S01]  /*3aa0*/  FFMA.FTZ R49, R77, R81.reuse, R148 ;  /* 0x000000514d317223 */ /* 0x080fe20000010094 */
[----:B------:R-:W-:Y:S02]  /*3ab0*/  HADD2.F32 R80, -RZ, R80.H1_H1 ;  /* 0x30000050ff507230 */ /* 0x000fe40000004100 */
[C---:B------:R-:W-:Y:S01]  /*3ac0*/  FMUL.FTZ R83, R79.reuse, R144 ;  /* 0x000000904f537220 */ /* 0x040fe20000410000 */
        /* <DEDUP_REMOVED lines=21> */
[-C--:B------:R-:W-:Y:S01]  /*3c20*/  F2FP.F16.E4M3.UNPACK_B R80, R82.reuse.H1 ;  /* 0x00000052ff50723e */ /* 0x080fe200030006ff */
[-C--:B------:R-:W-:Y:S01]  /*3c30*/  FMUL.FTZ R144, R76, R143.reuse ;  /* 0x0000008f4c907220 */ /* 0x080fe20000410000 */
[C---:B------:R-:W-:Y:S01]  /*3c40*/  FMUL.FTZ R143, R77.reuse, R143 ;  /* 0x0000008f4d8f7220 */ /* 0x040fe20000410000 */
[----:B------:R-:W-:Y:S02]  /*3c50*/  F2FP.F16.E4M3.UNPACK_B R82, R82 ;  /* 0x00000052ff52723e */ /* 0x000fe400020006ff */
[-C--:B------:R-:W-:Y:S01]  /*3c60*/  FFMA.FTZ R144, R77, R134.reuse, -R144 ;  /* 0x000000864d907223 */ /* 0x080fe20000010890 */
[----:B------:R-:W-:Y:S01]  /*3c70*/  F2FP.SATFINITE.E4M3.F32.PACK_AB_MERGE_C R151, R148, R83, RZ ;  /* 0x000000539497723e */ /* 0x000fe200048070ff */
[----:B------:R-:W-:Y:S01]  /*3c80*/  FFMA.FTZ R147, R76, R134, R143 ;  /* 0x000000864c937223 */ /* 0x000fe2000001008f */
[-C--:B------:R-:W-:Y:S01]  /*3c90*/  F2FP.F16.E4M3.UNPACK_B R77, R51.reuse.H1 ;  /* 0x00000033ff4d723e */ /* 0x080fe200030006ff */
[--C-:B------:R-:W-:Y:S01]  /*3ca0*/  HADD2.F32 R81, -RZ, R80.reuse.H1_H1 ;  /* 0x30000050ff517230 */ /* 0x100fe20000004100 */
[----:B------:R-:W-:Y:S01]  /*3cb0*/  F2FP.F16.E4M3.UNPACK_B R83, R146.H1 ;  /* 0x00000092ff53723e */ /* 0x000fe200030006ff */
[----:B------:R-:W-:Y:S01]  /*3cc0*/  HADD2.F32 R80, -RZ, R80.H0_H0 ;  /* 0x20000050ff507230 */ /* 0x000fe20000004100 */
        /* <DEDUP_REMOVED lines=15> */
[----:B------:R-:W-:-:S02]  /*3dc0*/  HADD2.F32 R83, -RZ, R83.H0_H0 ;  /* 0x20000053ff537230 */ /* 0x000fc40000004100 */
[C---:B------:R-:W-:Y:S01]  /*3dd0*/  FMUL.FTZ R134, R76.reuse, R134 ;  /* 0x000000864c867220 */ /* 0x040fe20000410000 */
[----:B------:R-:W-:Y:S02]  /*3de0*/  HADD2.F32 R146, -RZ, R146.H0_H0 ;  /* 0x20000092ff927230 */ /* 0x000fe40000004100 */
[-C--:B------:R-:W-:Y:S01]  /*3df0*/  FFMA.FTZ R143, R76, R78.reuse, -R143 ;  /* 0x0000004e4c8f7223 */ /* 0x080fe2000001088f */
[--C-:B------:R-:W-:Y:S02]  /*3e00*/  HADD2.F32 R76, -RZ, R51.reuse.H0_H0 ;  /* 0x20000033ff4c7230 */ /* 0x100fe40000004100 */
[----:B------:R-:W-:Y:S01]  /*3e10*/  FFMA.FTZ R134, R77, R78, R134 ;  /* 0x0000004e4d867223 */ /* 0x000fe20000010086 */
[----:B------:R-:W-:Y:S02]  /*3e20*/  HADD2.F32 R77, -RZ, R51.H1_H1 ;  /* 0x30000033ff4d7230 */ /* 0x000fe40000004100 */
[----:B------:R-:W-:Y:S01]  /*3e30*/  FFMA.FTZ R150, R79, R81, R148 ;  /* 0x000000514f967223 */ /* 0x000fe20000010094 */
[----:B------:R-:W-:-:S02]  /*3e40*/  HADD2.F32 R51, -RZ, R50.H0_H0 ;  /* 0x20000032ff337230 */ /* 0x000fc40000004100 */
[-C--:B------:R-:W-:Y:S01]  /*3e50*/  FMUL.FTZ R148, R76, R83.reuse ;  /* 0x000000534c947220 */ /* 0x080fe20000410000 */
[----:B------:R-:W-:Y:S02]  /*3e60*/  HADD2.F32 R50, -RZ, R50.H1_H1 ;  /* 0x30000032ff327230 */ /* 0x000fe40000004100 */
[----:B------:R-:W-:Y:S01]  /*3e70*/  FMUL.FTZ R81, R77, R83 ;  /* 0x000000534d517220 */ /* 0x000fe20000410000 */
[----:B------:R-:W-:Y:S02]  /*3e80*/  HADD2.F32 R82, -RZ, R82.H0_H0 ;  /* 0x20000052ff527230 */ /* 0x000fe40000004100 */
[----:B------:R-:W-:Y:S01]  /*3e90*/  FMUL.FTZ R79, R51, R146 ;  /* 0x00000092334f7220 */ /* 0x000fe20000410000 */
[----:B------:R-:W-:Y:S01]  /*3ea0*/  FFMA.FTZ R148, R77, R80, R148 ;  /* 0x000000504d947223 */ /* 0x000fe20000010094 */
[----:B------:R-:W-:Y:S01]  /*3eb0*/  FMUL.FTZ R78, R50, R146 ;  /* 0x00000092324e7220 */ /* 0x000fe20000410000 */
[----:B------:R-:W-:Y:S01]  /*3ec0*/  FFMA.FTZ R81, R76, R80, -R81 ;  /* 0x000000504c517223 */ /* 0x000fe20000010851 */
[-C--:B------:R-:W-:Y:S01]  /*3ed0*/  FFMA.FTZ R79, R50, R82.reuse, R79 ;  /* 0x00000052324f7223 */ /* 0x080fe2000001004f */
[----:B------:R-:W-:Y:S01]  /*3ee0*/  F2FP.SATFINITE.E4M3.F32.PACK_AB_MERGE_C R134, R134, R143, RZ ;  /* 0x0000008f8686723e */ /* 0x000fe200048070ff */
[----:B------:R-:W-:Y:S01]  /*3ef0*/  FFMA.FTZ R78, R51, R82, -R78 ;  /* 0x00000052334e7223 */ /* 0x000fe2000001084e */
[----:B------:R-:W-:-:S02]  /*3f00*/  F2FP.SATFINITE.E4M3.F32.PACK_AB_MERGE_C R149, R150, R149, RZ ;  /* 0x000000959695723e */ /* 0x000fc400048070ff */
[----:B------:R-:W-:Y:S02]  /*3f10*/  F2FP.SATFINITE.E4M3.F32.PACK_AB_MERGE_C R48, R147, R144, R151 ;  /* 0x000000909330723e */ /* 0x000fe40004807097 */
[----:B------:R-:W-:Y:S02]  /*3f20*/  F2FP.SATFINITE.E4M3.F32.PACK_AB_MERGE_C R50, R79, R78, R134 ;  /* 0x0000004e4f32723e */ /* 0x000fe40004807086 */
[----:B------:R-:W-:-:S07]  /*3f30*/  F2FP.SATFINITE.E4M3.F32.PACK_AB_MERGE_C R51, R148, R81, R149 ;  /* 0x000000519433723e */ /* 0x000fce0004807095 */
.L_x_2211:
[----:B------:R-:W-:Y:S05]  /*3f40*/  BSYNC B2 ;  /* 0x0000000000027941 */ /* 0x000fea0003800000 */
.L_x_2210:
[----:B------:R-:W-:Y:S02]  /*3f50*/  ULDC.64 UR4, c[0x0][0x2d8] ;  /* 0x0000b60000047ab9 */ /* 0x000fe40000000a00 */
[----:B------:R-:W-:-:S04]  /*3f60*/  IADD3 R76, P2, P6, R37, UR4, R142 ;  /* 0x00000004254c7c10 */ /* 0x000fc8000fe5e08e */
[----:B------:R-:W-:-:S05]  /*3f70*/  IADD3.X R77, R104, UR5, R141, P2, P6 ;  /* 0x00000005684d7c10 */ /* 0x000fca00097ec48d */
[----:B--2---:R2:W-:Y:S04]  /*3f80*/  STG.E.128 desc[UR46][R76.64], R48 ;  /* 0x000000304c007986 */ /* 0x0045e8000c101d2e */
.L_x_2205:
[----:B------:R-:W-:Y:S05]  /*3f90*/  BSYNC B1 ;  /* 0x0000000000017941 */ /* 0x000fea0003800000 */
.L_x_2204:
[----:B------:R-:W-:Y:S04]  /*3fa0*/  BSSY B1, `(.L_x_2212) ;  /* 0x00000ea000017945 */ /* 0x000fe80003800000 */
[----:B------:R-:W-:Y:S05]  /*3fb0*/  @P3 BRA `(.L_x_2213) ;  /* 0x0000000c00a03947 */ /* 0x000fea0003800000 */
[----:B--2---:R-:W-:Y:S01]  /*3fc0*/  IADD3 R76, P2, P3, R46, R124, R16 ;  /* 0x0000007c2e4c7210 */ /* 0x004fe20007b5e010 */
[----:B------:R-:W-:Y:S03]  /*3fd0*/  BSSY B2, `(.L_x_2214) ;  /* 0x0000073000027945 */ /* 0x000fe60003800000 */
[----:B------:R-:W-:Y:S01]  /*3fe0*/  IADD3.X R77, R3, R127, R17, P2, P3 ;  /* 0x0000007f034d7210 */ /* 0x000fe200017e6411 */
[----:B------:R-:W-:Y:S08]  /*3ff0*/  @P0 BRA `(.L_x_2215) ;  /* 0x0000000400c00947 */ /* 0x000ff00003800000 */
[----:B-1----:R1:W2:Y:S01]  /*4000*/  LDS.128 R48, [R112+0x29400] ;  /* 0x0294000070307984 */ /* 0x0022a20000000c00 */
        /* <DEDUP_REMOVED lines=12> */
[----:B--2---:R-:W-:Y:S01]  /*40d0*/  IMAD.MOV.U32 R72, RZ, RZ, R48 ;  /* 0x000000ffff487224 */ /* 0x004fe200078e0030 */
[----:B------:R-:W-:Y:S01]  /*40e0*/  SHF.L.U32 R80, R80, 0x10, RZ ;  /* 0x0000001050507819 */ /* 0x000fe200000006ff */
[----:B------:R-:W-:Y:S01]  /*40f0*/  IMAD.U32 R74, R79, 0x10000, RZ ;  /* 0x000100004f4a7824 */ /* 0x000fe200078e00ff */
[----:B------:R-:W-:-:S02]  /*4100*/  LOP3.LUT R75, R78, 0xff00, R75, 0xf8, !PT ;  /* 0x0000ff004e4b7812 */ /* 0x000fc400078ef84b */
[-C--:B------:R-:W-:Y:S02]  /*4110*/  F2FP.F16.E4M3.UNPACK_B R48, R49.reuse ;  /* 0x00000031ff30723e */ /* 0x080fe400020006ff */
[-C--:B------:R-:W-:Y:S02]  /*4120*/  F2FP.F16.E4M3.UNPACK_B R78, R140.reuse.H1 ;  /* 0x0000008cff4e723e */ /* 0x080fe400030006ff */
[----:B------:R-:W-:Y:S02]  /*4130*/  F2FP.F16.E4M3.UNPACK_B R49, R49.H1 ;  /* 0x00000031ff31723e */ /* 0x000fe400030006ff */
        /* <DEDUP_REMOVED lines=9> */
[----:B------:R-:W-:-:S02]  /*41d0*/  HADD2.F32 R73, -RZ, R48.H1_H1 ;  /* 0x30000030ff497230 */ /* 0x000fc40000004100 */
[-C--:B------:R-:W-:Y:S01]  /*41e0*/  FMUL.FTZ R134, R74, R81.reuse ;  /* 0x000000514a867220 */ /* 0x080fe20000410000 */
[----:B------:R-:W-:Y:S02]  /*41f0*/  HADD2.F32 R49, -RZ, R49.H0_H0 ;  /* 0x20000031ff317230 */ /* 0x000fe40000004100 */
[----:B------:R-:W-:Y:S02]  /*4200*/  HADD2.F32 R75, -RZ, R75.H1_H1 ;  /* 0x3000004bff4b7230 */ /* 0x000fe40000004100 */
[----:B------:R-:W-:Y:S01]  /*4210*/  FMUL.FTZ R83, R73, R80 ;  /* 0x0000005049537220 */ /* 0x000fe20000410000 */
[----:B------:R-:W-:Y:S02]  /*4220*/  HADD2.F32 R48, -RZ, R48.H0_H0 ;  /* 0x20000030ff307230 */ /* 0x000fe40000004100 */
[C---:B------:R-:W-:Y:S01]  /*4230*/  FMUL.FTZ R81, R49.reuse, R81 ;  /* 0x0000005131517220 */ /* 0x040fe20000410000 */
[-C--:B------:R-:W-:Y:S01]  /*4240*/  FFMA.FTZ R142, R49, R75.reuse, -R134 ;  /* 0x0000004b318e7223 */ /* 0x080fe20000010886 */
[----:B------:R-:W-:Y:S01]  /*4250*/  F2FP.F16.E4M3.UNPACK_B R49, R72.H1 ;  /* 0x00000048ff31723e */ /* 0x000fe200030006ff */
[C---:B------:R-:W-:Y:S01]  /*4260*/  FMUL.FTZ R80, R48.reuse, R80 ;  /* 0x0000005030507220 */ /* 0x040fe20000410000 */
[----:B------:R-:W-:Y:S01]  /*4270*/  F2FP.F16.E4M3.UNPACK_B R72, R72 ;  /* 0x00000048ff48723e */ /* 0x000fe200020006ff */
[-C--:B------:R-:W-:Y:S01]  /*4280*/  FFMA.FTZ R48, R48, R78.reuse, -R83 ;  /* 0x0000004e30307223 */ /* 0x080fe20000010853 */
[----:B------:R-:W-:Y:S01]  /*4290*/  FFMA.FTZ R143, R74, R75, R81 ;  /* 0x0000004b4a8f7223 */ /* 0x000fe20000010051 */
[----:B------:R-:W-:Y:S01]  /*42a0*/  FFMA.FTZ R141, R73, R78, R80 ;  /* 0x0000004e498d7223 */ /* 0x000fe20000010050 */
        /* <DEDUP_REMOVED lines=64> */
.L_x_2217:
[----:B------:R-:W-:Y:S05]  /*46b0*/  BSYNC B3 ;  /* 0x0000000000037941 */ /* 0x000fea0003800000 */
.L_x_2216:
[----:B------:R-:W-:Y:S02]  /*46c0*/  ULDC.64 UR4, c[0x0][0x2d8] ;  /* 0x0000b60000047ab9 */ /* 0x000fe40000000a00 */
[----:B------:R-:W-:-:S04]  /*46d0*/  IADD3 R72, P2, P3, R76, UR4, R100 ;  /* 0x000000044c487c10 */ /* 0x000fc8000fb5e064 */
[----:B------:R-:W-:-:S05]  /*46e0*/  IADD3.X R73, R77, UR5, R34, P2, P3 ;  /* 0x000000054d497c10 */ /* 0x000fca00097e6422 */
[----:B--2---:R2:W-:Y:S04]  /*46f0*/  STG.E.128 desc[UR46][R72.64], R48 ;  /* 0x0000003048007986 */ /* 0x0045e8000c101d2e */
.L_x_2215:
[----:B------:R-:W-:Y:S05]  /*4700*/  BSYNC B2 ;  /* 0x0000000000027941 */ /* 0x000fea0003800000 */
.L_x_2214:
[----:B------:R-:W-:Y:S05]  /*4710*/  @P1 BRA `(.L_x_2213) ;  /* 0x0000000400c81947 */ /* 0x000fea0003800000 */
[----:B-12---:R1:W2:Y:S01]  /*4720*/  LDS.128 R48, [R112+0x2d400] ;  /* 0x02d4000070307984 */ /* 0x0062a20000000c00 */
        /* <DEDUP_REMOVED lines=18> */
[----:B------:R-:W-:Y:S02]  /*4850*/  F2FP.F16.E4M3.UNPACK_B R50, R49 ;  /* 0x00000031ff32723e */ /* 0x000fe400020006ff */
        /* <DEDUP_REMOVED lines=8> */
[C---:B------:R-:W-:Y:S01]  /*48e0*/  FMUL.FTZ R79, R51.reuse, R74 ;  /* 0x0000004a334f7220 */ /* 0x040fe20000410000 */
        /* <DEDUP_REMOVED lines=27> */
[----:B------:R-:W-:Y:S01]  /*4aa0*/  F2FP.SATFINITE.E4M3.F32.PACK_AB_MERGE_C R138, R134, R83, RZ ;  /* 0x00000053868a723e */ /* 0x000fe200048070ff */
[-C--:B------:R-:W-:Y:S01]  /*4ab0*/  FFMA.FTZ R75, R50, R68.reuse, -R75 ;  /* 0x00000044324b7223 */ /* 0x080fe2000001084b */
[----:B------:R-:W-:Y:S01]  /*4ac0*/  FFMA.FTZ R74, R51, R68, R74 ;  /* 0x00000044334a7223 */ /* 0x000fe2000001004a */
[-C--:B------:R-:W-:Y:S01]  /*4ad0*/  FFMA.FTZ R79, R49, R137.reuse, -R72 ;  /* 0x00000089314f7223 */ /* 0x080fe20000010848 */
        /* <DEDUP_REMOVED lines=49> */
.L_x_2219:
[----:B------:R-:W-:Y:S05]  /*4df0*/  BSYNC B2 ;  /* 0x0000000000027941 */ /* 0x000fea0003800000 */
.L_x_2218:
[----:B------:R-:W-:Y:S02]  /*4e00*/  ULDC.64 UR4, c[0x0][0x2d8] ;  /* 0x0000b60000047ab9 */ /* 0x000fe40000000a00 */
[----:B------:R-:W-:-:S04]  /*4e10*/  IADD3 R68, P2, P3, R37, UR4, R76 ;  /* 0x0000000425447c10 */ /* 0x000fc8000fb5e04c */
[----:B------:R-:W-:-:S05]  /*4e20*/  IADD3.X R69, R104, UR5, R77, P2, P3 ;  /* 0x0000000568457c10 */ /* 0x000fca00097e644d */
[----:B--2---:R3:W-:Y:S04]  /*4e30*/  STG.E.128 desc[UR46][R68.64], R48 ;  /* 0x0000003044007986 */ /* 0x0047e8000c101d2e */
.L_x_2213:
[----:B------:R-:W-:Y:S05]  /*4e40*/  BSYNC B1 ;  /* 0x0000000000017941 */ /* 0x000fea0003800000 */
.L_x_2212:
[----:B------:R-:W-:Y:S01]  /*4e50*/  ISETP.NE.AND P2, PT, R145, RZ, PT ;  /* 0x000000ff9100720c */ /* 0x000fe20003f45270 */
[----:B------:R-:W-:-:S12]  /*4e60*/  BSSY B1, `(.L_x_2220) ;  /* 0x00000ec000017945 */ /* 0x000fd80003800000 */
        /* <DEDUP_REMOVED lines=10> */
[--C-:B------:R-:W-:Y:S02]  /*4f10*/  SHF.R.U32.HI R72, RZ, 0x8, R65.reuse ;  /* 0x00000008ff487819 */ /* 0x100fe40000011641 */
[----:B------:R-:W-:Y:S02]  /*4f20*/  SHF.R.U32.HI R74, RZ, 0x10, R65 ;  /* 0x00000010ff4a7819 */ /* 0x000fe40000011641 */
[----:B------:R-:W-:Y:S01]  /*4f30*/  LOP3.LUT R71, R65, 0xff0000ff, RZ, 0xc0, !PT ;  /* 0xff0000ff41477812 */ /* 0x000fe200078ec0ff */
[----:B--2---:R-:W-:Y:S01]  /*4f40*/  IMAD.MOV.U32 R65, RZ, RZ, R50 ;  /* 0x000000ffff417224 */ /* 0x004fe200078e0032 */
[----:B------:R-:W-:Y:S01]  /*4f50*/  MOV R66, R51 ;  /* 0x0000003300427202 */ /* 0x000fe20000000f00 */
[----:B------:R-:W-:Y:S01]  /*4f60*/  IMAD.SHL.U32 R51, R64, 0x100, RZ ;  /* 0x0000010040337824 */ /* 0x000fe200078e00ff */
        /* <DEDUP_REMOVED lines=98> */
.L_x_2225:
[----:B------:R-:W-:Y:S05]  /*5590*/  BSYNC B3 ;  /* 0x0000000000037941 */ /* 0x000fea0003800000 */
.L_x_2224:
[----:B------:R-:W-:Y:S02]  /*55a0*/  ULDC.64 UR4, c[0x0][0x2d8] ;  /* 0x0000b60000047ab9 */ /* 0x000fe40000000a00 */
[----:B------:R-:W-:-:S04]  /*55b0*/  IADD3 R64, P2, P3, R68, UR4, R100 ;  /* 0x0000000444407c10 */ /* 0x000fc8000fb5e064 */
[----:B------:R-:W-:-:S05]  /*55c0*/  IADD3.X R65, R69, UR5, R34, P2, P3 ;  /* 0x0000000545417c10 */ /* 0x000fca00097e6422 */
[----:B--2---:R3:W-:Y:S04]  /*55d0*/  STG.E.128 desc[UR46][R64.64], R48 ;  /* 0x0000003040007986 */ /* 0x0047e8000c101d2e */
.L_x_2223:
[----:B------:R-:W-:Y:S05]  /*55e0*/  BSYNC B2 ;  /* 0x0000000000027941 */ /* 0x000fea0003800000 */
.L_x_2222:
[----:B------:R-:W-:Y:S05]  /*55f0*/  @P1 BRA `(.L_x_2221) ;  /* 0x0000000400c81947 */ /* 0x000fea0003800000 */
[----:B-123--:R1:W2:Y:S01]  /*5600*/  LDS.128 R48, [R112+0x2e400] ;  /* 0x02e4000070307984 */ /* 0x00e2a20000000c00 */
[----:B------:R-:W-:Y:S01]  /*5610*/  ISETP.GE.AND P2, PT, R236, R126, PT ;  /* 0x0000007eec00720c */ /* 0x000fe20003f46270 */
[----:B------:R-:W-:-:S12]  /*5620*/  BSSY B2, `(.L_x_2226) ;  /* 0x000006b000027945 */ /* 0x000fd80003800000 */
[----:B-1----:R-:W-:Y:S05]  /*5630*/  @P2 BRA `(.L_x_2227) ;  /* 0x0000000400a42947 */ /* 0x002fea0003800000 */
[----:B------:R-:W-:Y:S01]  /*5640*/  SHF.R.U32.HI R70, RZ, 0x8, R61 ;  /* 0x00000008ff467819 */ /* 0x000fe2000001163d */
[----:B--2---:R-:W-:Y:S01]  /*5650*/  IMAD.MOV.U32 R62, RZ, RZ, R51 ;  /* 0x000000ffff3e7224 */ /* 0x004fe200078e0033 */
[--C-:B------:R-:W-:Y:S02]  /*5660*/  SHF.R.U32.HI R65, RZ, 0x8, R63.reuse ;  /* 0x00000008ff417819 */ /* 0x100fe4000001163f */
[----:B------:R-:W-:Y:S01]  /*5670*/  LOP3.LUT R64, R63, 0xff0000ff, RZ, 0xc0, !PT ;  /* 0xff0000ff3f407812 */ /* 0x000fe200078ec0ff */
[----:B------:R-:W-:Y:S01]  /*5680*/  IMAD.SHL.U32 R51, R70, 0x100, RZ ;  /* 0x0000010046337824 */ /* 0x000fe200078e00ff */
[----:B------:R-:W-:Y:S01]  /*5690*/  SHF.R.U32.HI R66, RZ, 0x10, R63 ;  /* 0x00000010ff427819 */ /* 0x000fe2000001163f */
[----:B------:R-:W-:Y:S01]  /*56a0*/  IMAD.SHL.U32 R63, R65, 0x100, RZ ;  /* 0x00000100413f7824 */ /* 0x000fe200078e00ff */
[----:B------:R-:W-:Y:S02]  /*56b0*/  LOP3.LUT R60, R61, 0xff0000ff, RZ, 0xc0, !PT ;  /* 0xff0000ff3d3c7812 */ /* 0x000fe400078ec0ff */
[----:B------:R-:W-:Y:S01]  /*56c0*/  SHF.R.U32.HI R67, RZ, 0x10, R61 ;  /* 0x00000010ff437819 */ /* 0x000fe2000001163d */
[----:B------:R-:W-:Y:S01]  /*56d0*/  IMAD.U32 R66, R66, 0x10000, RZ ;  /* 0x0001000042427824 */ /* 0x000fe200078e00ff */
[----:B------:R-:W-:-:S02]  /*56e0*/  LOP3.LUT R51, R60, 0xff00, R51, 0xf8, !PT ;  /* 0x0000ff003c337812 */ /* 0x000fc400078ef833 */
[----:B------:R-:W-:Y:S01]  /*56f0*/  MOV R61, R50 ;  /* 0x00000032003d7202 */ /* 0x000fe20000000f00 */
        /* <DEDUP_REMOVED lines=93> */
.L_x_2227:
[----:B------:R-:W-:Y:S05]  /*5cd0*/  BSYNC B2 ;  /* 0x0000000000027941 */ /* 0x000fea0003800000 */
.L_x_2226:
[----:B------:R-:W-:Y:S02]  /*5ce0*/  ULDC.64 UR4, c[0x0][0x2d8] ;  /* 0x0000b60000047ab9 */ /* 0x000fe40000000a00 */
[----:B------:R-:W-:-:S04]  /*5cf0*/  IADD3 R60, P2, P3, R37, UR4, R68 ;  /* 0x00000004253c7c10 */ /* 0x000fc8000fb5e044 */
[----:B------:R-:W-:-:S05]  /*5d00*/  IADD3.X R61, R104, UR5, R69, P2, P3 ;  /* 0x00000005683d7c10 */ /* 0x000fca00097e6445 */
[----:B--2---:R4:W-:Y:S04]  /*5d10*/  STG.E.128 desc[UR46][R60.64], R48 ;  /* 0x000000303c007986 */ /* 0x0049e8000c101d2e */
.L_x_2221:
[----:B------:R-:W-:Y:S05]  /*5d20*/  BSYNC B1 ;  /* 0x0000000000017941 */ /* 0x000fea0003800000 */
.L_x_2220:
        /* <DEDUP_REMOVED lines=114> */
.L_x_2232:
[----:B------:R-:W-:Y:S05]  /*6450*/  BSYNC B2 ;  /* 0x0000000000027941 */ /* 0x000fea0003800000 */
.L_x_2231:
[----:B------:R-:W-:Y:S02]  /*6460*/  ULDC.64 UR4, c[0x0][0x2d8] ;  /* 0x0000b60000047ab9 */ /* 0x000fe40000000a00 */
[----:B------:R-:W-:-:S04]  /*6470*/  IADD3 R56, P2, P3, R124, UR4, R100 ;  /* 0x000000047c387c10 */ /* 0x000fc8000fb5e064 */
[----:B------:R-:W-:-:S05]  /*6480*/  IADD3.X R57, R127, UR5, R34, P2, P3 ;  /* 0x000000057f397c10 */ /* 0x000fca00097e6422 */
[----:B--2---:R1:W-:Y:S04]  /*6490*/  STG.E.128 desc[UR46][R56.64], R48 ;  /* 0x0000003038007986 */ /* 0x0043e8000c101d2e */
.L_x_2230:
[----:B------:R-:W-:Y:S05]  /*64a0*/  BSYNC B1 ;  /* 0x0000000000017941 */ /* 0x000fea0003800000 */
.L_x_2229:
        /* <DEDUP_REMOVED lines=8> */
[----:B------:R-:W-:Y:S02]  /*6530*/  SHF.R.U32.HI R60, RZ, 0x10, R53 ;  /* 0x00000010ff3c7819 */ /* 0x000fe40000011635 */
[----:B------:R-:W-:Y:S01]  /*6540*/  LOP3.LUT R57, R53, 0xff0000ff, RZ, 0xc0, !PT ;  /* 0xff0000ff35397812 */ /* 0x000fe200078ec0ff */
[----:B------:R-:W-:Y:S01]  /*6550*/  IMAD.MOV.U32 R53, RZ, RZ, R50 ;  /* 0x000000ffff357224 */ /* 0x000fe200078e0032 */
[----:B------:R-:W-:Y:S01]  /*6560*/  SHF.R.U32.HI R59, RZ, 0x10, R55 ;  /* 0x00000010ff3b7819 */ /* 0x000fe20000011637 */
[----:B------:R-:W-:Y:S01]  /*6570*/  IMAD.SHL.U32 R50, R58, 0x100, RZ ;  /* 0x000001003a327824 */ /* 0x000fe200078e00ff */
[----:B------:R-:W-:-:S02]  /*6580*/  LOP3.LUT R56, R55, 0xff0000ff, RZ, 0xc0, !PT ;  /* 0xff0000ff37387812 */ /* 0x000fc400078ec0ff */
[----:B------:R-:W-:Y:S01]  /*6590*/  SHF.L.U32 R51, R52, 0x8, RZ ;  /* 0x0000000834337819 */ /* 0x000fe200000006ff */
[----:B------:R-:W-:Y:S01]  /*65a0*/  IMAD.U32 R55, R59, 0x10000, RZ ;  /* 0x000100003b377824 */ /* 0x000fe200078e00ff */
[----:B------:R-:W-:Y:S02]  /*65b0*/  LOP3.LUT R52, R57, 0xff00, R50, 0xf8, !PT ;  /* 0x0000ff0039347812 */ /* 0x000fe400078ef832 */
        /* <DEDUP_REMOVED lines=93> */
.L_x_2234:
[----:B------:R-:W-:Y:S05]  /*6b90*/  BSYNC B1 ;  /* 0x0000000000017941 */ /* 0x000fea0003800000 */
.L_x_2233:
[----:B------:R-:W-:Y:S02]  /*6ba0*/  ULDC.64 UR4, c[0x0][0x2d8] ;  /* 0x0000b60000047ab9 */ /* 0x000fe40000000a00 */
[----:B------:R-:W-:-:S04]  /*6bb0*/  IADD3 R124, P2, P3, R37, UR4, R124 ;  /* 0x00000004257c7c10 */ /* 0x000fc8000fb5e07c */
[----:B------:R-:W-:-:S05]  /*6bc0*/  IADD3.X R125, R104, UR5, R127, P2, P3 ;  /* 0x00000005687d7c10 */ /* 0x000fca00097e647f */
[----:B--2---:R1:W-:Y:S01]  /*6bd0*/  STG.E.128 desc[UR46][R124.64], R48 ;  /* 0x000000307c007986 */ /* 0x0043e2000c101d2e */
[----:B------:R-:W-:Y:S05]  /*6be0*/  BRA `(.L_x_2228) ;  /* 0x0000004800e47947 */ /* 0x000fea0003800000 */
.L_x_2192:
        /* <DEDUP_REMOVED lines=15> */
[----:B------:R-:W-:-:S04]  /*6ce0*/  @!P2 IMAD R55, R55, 0x60, RZ ;  /* 0x000000603737a824 */ /* 0x000fc800078e02ff */
[----:B------:R-:W-:Y:S01]  /*6cf0*/  @!P2 IMAD.IADD R55, R53, 0x1, R55 ;  /* 0x000000013537a824 */ /* 0x000fe200078e0237 */
[----:B--2---:R-:W-:-:S04]  /*6d00*/  @!P2 IADD3 R80, P3, P4, R94, R80, R52 ;  /* 0x000000505e50a210 */ /* 0x004fc80007c7e034 */
        /* <DEDUP_REMOVED lines=27> */
[----:B------:R-:W-:Y:S02]  /*6ec0*/  ISETP.NE.AND P0, PT, R61, RZ, PT ;  /* 0x000000ff3d00720c */ /* 0x000fe40003f05270 */
[----:B------:R-:W-:Y:S02]  /*6ed0*/  @!P4 IADD3.X R65, R60, R65, RZ, P6, !PT ;  /* 0x000000413c41c210 */ /* 0x000fe400037fe4ff */
[----:B-1----:R-:W-:-:S05]  /*6ee0*/  @!P4 IADD3 R66, P6, R53, R66, RZ ;  /* 0x000000423542c210 */ /* 0x002fca0007fde0ff */
[----:B------:R-:W-:Y:S01]  /*6ef0*/  @!P4 IMAD.X R67, R54, 0x1, R67, P6 ;  /* 0x000000013643c824 */ /* 0x000fe200030e0643 */
[----:B--2---:R-:W-:Y:S02]  /*6f00*/  @!P3 IADD3 R68, P6, R49, R68, RZ ;  /* 0x000000443144b210 */ /* 0x004fe40007fde0ff */
[----:B------:R-:W-:-:S03]  /*6f10*/  CS2R R54, SRZ ;  /* 0x0000000000367805 */ /* 0x000fc6000001ff00 */
        /* <DEDUP_REMOVED lines=30> */
[----:B---3--:R-:W-:Y:S02]  /*7100*/  IMAD.MOV.U32 R154, RZ, RZ, R48 ;  /* 0x000000ffff9a7224 */ /* 0x008fe400078e0030 */
[----:B------:R-:W-:Y:S02]  /*7110*/  IMAD.MOV.U32 R150, RZ, RZ, R50 ;  /* 0x000000ffff967224 */ /* 0x000fe400078e0032 */
[----:B-----5:R-:W-:-:S02]  /*7120*/  IMAD.MOV.U32 R147, RZ, RZ, R60 ;  /* 0x000000ffff937224 */ /* 0x020fc400078e003c */
[----:B------:R-:W-:Y:S01]  /*7130*/  IMAD.MOV.U32 R144, RZ, RZ, R62 ;  /* 0x000000ffff907224 */ /* 0x000fe200078e003e */
[----:B----4-:R-:W-:Y:S01]  /*7140*/  MOV R146, R56 ;  /* 0x0000003800927202 */ /* 0x010fe20000000f00 */
[----:B------:R-:W-:Y:S01]  /*7150*/  IMAD.MOV.U32 R145, RZ, RZ, R58 ;  /* 0x000000ffff917224 */ /* 0x000fe200078e003a */
[----:B------:R-:W-:Y:S01]  /*7160*/  MOV R134, R72 ;  /* 0x0000004800867202 */ /* 0x000fe20000000f00 */
[----:B------:R-:W-:Y:S02]  /*7170*/  IMAD.MOV.U32 R135, RZ, RZ, R74 ;  /* 0x000000ffff877224 */ /* 0x000fe400078e004a */
[----:B------:R-:W-:Y:S02]  /*7180*/  IMAD.MOV.U32 R136, RZ, RZ, R76 ;  /* 0x000000ffff887224 */ /* 0x000fe400078e004c */
[----:B------:R-:W-:Y:S02]  /*7190*/  IMAD.MOV.U32 R137, RZ, RZ, R78 ;  /* 0x000000ffff897224 */ /* 0x000fe400078e004e */
[----:B------:R-:W-:-:S02]  /*71a0*/  IMAD.MOV.U32 R138, RZ, RZ, R64 ;  /* 0x000000ffff8a7224 */ /* 0x000fc400078e0040 */
[----:B------:R-:W-:Y:S02]  /*71b0*/  IMAD.MOV.U32 R140, RZ, RZ, R66 ;  /* 0x000000ffff8c7224 */ /* 0x000fe400078e0042 */
[----:B------:R-:W-:Y:S02]  /*71c0*/  IMAD.MOV.U32 R142, RZ, RZ, R68 ;  /* 0x000000ffff8e7224 */ /* 0x000fe400078e0044 */
[----:B------:R-:W-:Y:S01]  /*71d0*/  IMAD.MOV.U32 R143, RZ, RZ, R70 ;  /* 0x000000ffff8f7224 */ /* 0x000fe200078e0046 */
[----:B------:R-:W-:Y:S06]  /*71e0*/  @!P5 BRA `(.L_x_2235) ;  /* 0x000000000004d947 */ /* 0x000fec0003800000 */
[----:B------:R-:W-:Y:S01]  /*71f0*/  BPT.TRAP 0x1 ;  /* 0x000000040000795c */ /* 0x000fe20000300000 */
.L_x_2235:
[----:B------:R-:W2:Y:S01]  /*7200*/  LDL R80, [R1+0x10] ;  /* 0x0000100001507983 */ /* 0x000ea20000100800 */
[----:B------:R-:W-:Y:S01]  /*7210*/  IMAD R107, R232, 0x8, R18 ;  /* 0x00000008e86b7824 */ /* 0x000fe200078e0212 */
[----:B------:R-:W0:Y:S01]  /*7220*/  LDC R139, c[0x0][0x2e4] ;  /* 0x0000b900ff8b7b82 */ /* 0x000e220000000800 */
[----:B------:R-:W-:Y:S01]  /*7230*/  IMAD.MOV.U32 R125, RZ, RZ, R127 ;  /* 0x000000ffff7d7224 */ /* 0x000fe200078e007f */
[----:B------:R-:W-:Y:S06]  /*7240*/  BSSY B1, `(.L_x_2236) ;  /* 0x0000006000017945 */ /* 0x000fec0003800000 */
[----:B------:R-:W1:Y:S01]  /*7250*/  LDC.64 R126, c[0x0][0x2f0] ;  /* 0x0000bc00ff7e7b82 */ /* 0x000e620000000a00 */
[----:B0-----:R-:W-:Y:S01]  /*7260*/  IMAD.IADD R141, R139, 0x1, -R122 ;  /* 0x000000018b8d7824 */ /* 0x001fe200078e0a7a */
[----:B--2---:R-:W-:-:S04]  /*7270*/  SHF.L.U32 R128, R80, 0x1f, RZ ;  /* 0x0000001f50807819 */ /* 0x004fc800000006ff */
[----:B------:R-:W0:Y:S02]  /*7280*/  SYNCS.PHASECHK.TRANS64.TRYWAIT P3, [R107+URZ+0x38890], R128 ;  /* 0x038890806b0075a7 */ /* 0x000e24000806017f */
[----:B01----:R-:W-:Y:S05]  /*7290*/  @!P3 BRA `(.L_x_2237) ;  /* 0x000002240058b947 */ /* 0x003fea0003800000 */
.L_x_2534:
[----:B------:R-:W-:Y:S05]  /*72a0*/  BSYNC B1 ;  /* 0x0000000000017941 */ /* 0x000fea0003800000 */
.L_x_2236:
[----:B------:R-:W-:Y:S01]  /*72b0*/  ISETP.GE.OR P3, PT, R22, R116, P0 ;  /* 0x000000741600720c */ /* 0x000fe20000766670 */
[----:B------:R-:W-:-:S12]  /*72c0*/  BSSY B1, `(.L_x_2238) ;  /* 0x00000f8000017945 */ /* 0x000fd80003800000 */
[----:B------:R-:W-:Y:S05]  /*72d0*/  @P3 BRA `(.L_x_2239) ;  /* 0x0000000c00d83947 */ /* 0x000fea0003800000 */
[----:B------:R-:W2:Y:S04]  /*72e0*/  LDL R84, [R1+0x14] ;  /* 0x0000140001547983 */ /* 0x000ea80000100800 */
[----:B------:R-:W3:Y:S04]  /*72f0*/  LDL R83, [R1+0x18] ;  /* 0x0000180001537983 */ /* 0x000ee80000100800 */
[----:B------:R-:W4:Y:S01]  /*7300*/  LDL R82, [R1+0x1c] ;  /* 0x00001c0001527983 */ /* 0x000f220000100800 */
[-C--:B------:R-:W-:Y:S01]  /*7310*/  IMAD R80, R23, R126.reuse, RZ ;  /* 0x0000007e17507224 */ /* 0x080fe200078e02ff */
        /* <DEDUP_REMOVED lines=11> */
[----:B------:R-:W-:Y:S02]  /*73d0*/  SHF.R.S32.HI R81, RZ, 0x1f, R80 ;  /* 0x0000001fff517819 */ /* 0x000fe40000011450 */
[----:B------:R-:W-:Y:S02]  /*73e0*/  SHF.L.U32 R151, R80, 0x4, RZ ;  /* 0x0000000450977819 */ /* 0x000fe400000006ff */
[----:B------:R-:W-:-:S05]  /*73f0*/  LEA.HI R81, R81, R80, RZ, 0x3 ;  /* 0x0000005051517211 */ /* 0x000fca00078f18ff */
[----:B------:R-:W-:-:S05]  /*7400*/  IMAD.SHL.U32 R81, R81, 0x800, RZ ;  /* 0x0000080051517824 */ /* 0x000fca00078e00ff */
[----:B------:R-:W-:Y:S02]  /*7410*/  LOP3.LUT R81, R81, 0xffffc000, RZ, 0xc0, !PT ;  /* 0xffffc00051517812 */ /* 0x000fe400078ec0ff */
[----:B--2---:R-:W-:-:S04]  /*7420*/  LOP3.LUT R80, R84, 0x70, R151, 0xf8, !PT ;  /* 0x0000007054507812 */ /* 0x004fc800078ef897 */
[----:B---3--:R-:W-:-:S04]  /*7430*/  LOP3.LUT R80, R80, R83, RZ, 0x3c, !PT ;  /* 0x0000005350507212 */ /* 0x008fc800078e3cff */
[----:B----4-:R-:W-:Y:S01]  /*7440*/  IADD3 R83, R80, R81, R82 ;  /* 0x0000005150537210 */ /* 0x010fe20007ffe052 */
        /* <DEDUP_REMOVED lines=13> */
[----:B------:R-:W-:-:S02]  /*7520*/  LOP3.LUT R50, R51, 0xff0000ff, RZ, 0xc0, !PT ;  /* 0xff0000ff33327812 */ /* 0x000fc400078ec0ff */
[----:B------:R-:W-:Y:S01]  /*7530*/  SHF.R.U32.HI R160, RZ, 0x10, R51 ;  /* 0x00000010ffa07819 */ /* 0x000fe20000011633 */
[----:B------:R-:W-:Y:S01]  /*7540*/  IMAD.SHL.U32 R51, R159, 0x100, RZ ;  /* 0x000001009f337824 */ /* 0x000fe200078e00ff */
[----:B------:R-:W-:Y:S01]  /*7550*/  LOP3.LUT R48, R48, 0xff00, R49, 0xf8, !PT ;  /* 0x0000ff0030307812 */ /* 0x000fe200078ef831 */
[----:B------:R-:W-:Y:S01]  /*7560*/  IMAD.U32 R49, R161, 0x10000, RZ ;  /* 0x00010000a1317824 */ /* 0x000fe200078e00ff */
[----:B------:R-:W-:Y:S02]  /*7570*/  LOP3.LUT R54, R55, 0xff0000ff, RZ, 0xc0, !PT ;  /* 0xff0000ff37367812 */ /* 0x000fe400078ec0ff */
[----:B------:R-:W-:Y:S01]  /*7580*/  SHF.R.U32.HI R164, RZ, 0x10, R55 ;  /* 0x00000010ffa47819 */ /* 0x000fe20000011637 */
[----:B------:R-:W-:Y:S01]  /*7590*/  IMAD.SHL.U32 R55, R157, 0x100, RZ ;  /* 0x000001009d377824 */ /* 0x000fe200078e00ff */
[----:B------:R-:W-:Y:S02]  /*75a0*/  SHF.R.U32.HI R158, RZ, 0x8, R53 ;  /* 0x00000008ff9e7819 */ /* 0x000fe40000011635 */
[----:B------:R-:W-:Y:S01]  /*75b0*/  LOP3.LUT R51, R50, 0xff00, R51, 0xf8, !PT ;  /* 0x0000ff0032337812 */ /* 0x000fe200078ef833 */
[----:B------:R-:W-:Y:S01]  /*75c0*/  IMAD.U32 R164, R164, 0x10000, RZ ;  /* 0x00010000a4a47824 */ /* 0x000fe200078e00ff */
[----:B------:R-:W-:Y:S01]  /*75d0*/  LOP3.LUT R50, R48, 0xff0000, R49, 0xf8, !PT ;  /* 0x00ff000030327812 */ /* 0x000fe200078ef831 */
[----:B------:R-:W-:Y:S01]  /*75e0*/  IMAD.U32 R48, R160, 0x10000, RZ ;  /* 0x00010000a0307824 */ /* 0x000fe200078e00ff */
[----:B------:R-:W-:-:S02]  /*75f0*/  LOP3.LUT R52, R53, 0xff0000ff, RZ, 0xc0, !PT ;  /* 0xff0000ff35347812 */ /* 0x000fc400078ec0ff */
[----:B------:R-:W-:Y:S02]  /*7600*/  SHF.R.U32.HI R162, RZ, 0x10, R53 ;  /* 0x00000010ffa27819 */ /* 0x000fe40000011635 */
[----:B------:R-:W-:Y:S02]  /*7610*/  LOP3.LUT R161, R54, 0xff00, R55, 0xf8, !PT ;  /* 0x0000ff0036a17812 */ /* 0x000fe400078ef837 */
[----:B------:R-:W-:Y:S01]  /*7620*/  SHF.L.U32 R53, R158, 0x8, RZ ;  /* 0x000000089e357819 */ /* 0x000fe200000006ff */
[----:B------:R-:W-:Y:S01]  /*7630*/  IMAD.U32 R162, R162, 0x10000, RZ ;  /* 0x00010000a2a27824 */ /* 0x000fe200078e00ff */
[----:B------:R-:W-:Y:S02]  /*7640*/  F2FP.F16.E4M3.UNPACK_B R160, R155.H1 ;  /* 0x0000009bffa0723e */ /* 0x000fe400030006ff */
[----:B--2---:R-:W-:Y:S02]  /*7650*/  F2FP.F16.E4M3.UNPACK_B R55, R84.H1 ;  /* 0x00000054ff37723e */ /* 0x004fe400030006ff */
[----:B-1----:R-:W-:Y:S01]  /*7660*/  F2FP.F16.E4M3.UNPACK_B R54, R80.H1 ;  /* 0x00000050ff36723e */ /* 0x002fe200030006ff */
[----:B------:R-:W-:Y:S01]  /*7670*/  HADD2.F32 R49, -RZ, R160.H0_H0 ;  /* 0x200000a0ff317230 */ /* 0x000fe20000004100 */
[----:B------:R-:W-:Y:S01]  /*7680*/  LOP3.LUT R159, R52, 0xff00, R53, 0xf8, !PT ;  /* 0x0000ff00349f7812 */ /* 0x000fe200078ef835 */
[----:B------:R-:W-:Y:S01]  /*7690*/  HADD2.F32 R53, -RZ, R55.H0_H0 ;  /* 0x20000037ff357230 */ /* 0x000fe20000004100 */
[----:B------:R-:W-:Y:S01]  /*76a0*/  F2FP.F16.E4M3.UNPACK_B R157, R154.H1 ;  /* 0x0000009aff9d723e */ /* 0x000fe200030006ff */
[--C-:B------:R-:W-:Y:S01]  /*76b0*/  HADD2.F32 R52, -RZ, R54.reuse.H0_H0 ;  /* 0x20000036ff347230 */ /* 0x100fe20000004100 */
[----:B------:R-:W-:Y:S01]  /*76c0*/  LOP3.LUT R48, R51, 0xff0000, R48, 0xf8, !PT ;  /* 0x00ff000033307812 */ /* 0x000fe200078ef830 */
[----:B------:R-:W-:-:S02]  /*76d0*/  HADD2.F32 R54, -RZ, R54.H1_H1 ;  /* 0x30000036ff367230 */ /* 0x000fc40000004100 */
[-C--:B------:R-:W-:Y:S01]  /*76e0*/  FMUL.FTZ R163, R53, R49.reuse ;  /* 0x0000003135a37220 */ /* 0x080fe20000410000 */
[--C-:B------:R-:W-:Y:S02]  /*76f0*/  HADD2.F32 R158, -RZ, R157.reuse.H0_H0 ;  /* 0x2000009dff9e7230 */ /* 0x100fe40000004100 */
[C---:B------:R-:W-:Y:S01]  /*7700*/  FMUL.FTZ R166, R52.reuse, R49 ;  /* 0x0000003134a67220 */ /* 0x040fe20000410000 */
[----:B------:R-:W-:Y:S01]  /*7710*/  LOP3.LUT R51, R159, 0xff0000, R162, 0xf8, !PT ;  /* 0x00ff00009f337812 */ /* 0x000fe200078ef8a2 */
[----:B------:R-:W-:Y:S01]  /*7720*/  HADD2.F32 R159, -RZ, R157.H1_H1 ;  /* 0x3000009dff9f7230 */ /* 0x000fe20000004100 */
[----:B------:R-:W-:Y:S01]  /*7730*/  F2FP.F16.E4M3.UNPACK_B R84, R84 ;  /* 0x00000054ff54723e */ /* 0x000fe200020006ff */
[-C--:B------:R-:W-:Y:S01]  /*7740*/  FFMA.FTZ R52, R52, R158.reuse, -R163 ;  /* 0x0000009e34347223 */ /* 0x080fe200000108a3 */
[----:B------:R-:W-:Y:S01]  /*7750*/  FFMA.FTZ R53, R53, R158, R166 ;  /* 0x0000009e35357223 */ /* 0x000fe200000100a6 */
[----:B------:R-:W-:Y:S01]  /*7760*/  HADD2.F32 R162, -RZ, R160.H1_H1 ;  /* 0x300000a0ffa27230 */ /* 0x000fe20000004100 */
[----:B------:R-:W-:Y:S01]  /*7770*/  F2FP.F16.E4M3.UNPACK_B R158, R154 ;  /* 0x0000009aff9e723e */ /* 0x000fe200020006ff */
[----:B------:R-:W-:Y:S01]  /*7780*/  HADD2.F32 R157, -RZ, R55.H1_H1 ;  /* 0x30000037ff9d7230 */ /* 0x000fe20000004100 */
[----:B------:R-:W-:Y:S01]  /*7790*/  F2FP.F16.E4M3.UNPACK_B R160, R155 ;  /* 0x0000009bffa0723e */ /* 0x000fe200020006ff */
[----:B------:R-:W-:Y:S01]  /*77a0*/  HADD2.F32 R155, -RZ, R84.H0_H0 ;  /* 0x20000054ff9b7230 */ /* 0x000fe20000004100 */
[----:B------:R-:W-:-:S02]  /*77b0*/  F2FP.F16.E4M3.UNPACK_B R154, R80 ;  /* 0x00000050ff9a723e */ /* 0x000fc400020006ff */
[-C--:B------:R-:W-:Y:S01]  /*77c0*/  FMUL.FTZ R55, R157, R162.reuse ;  /* 0x000000a29d377220 */ /* 0x080fe20000410000 */
[----:B------:R-:W-:Y:S01]  /*77d0*/  LOP3.LUT R49, R161, 0xff0000, R164, 0xf8, !PT ;  /* 0x00ff0000a1317812 */ /* 0x000fe200078ef8a4 */
        /* <DEDUP_REMOVED lines=24> */
[----:B------:R-:W-:Y:S01]  /*7960*/  HADD2.F32 R162, -RZ, R160.H0_H0 ;  /* 0x200000a0ffa27230 */ /* 0x000fe20000004100 */
[----:B------:R-:W-:Y:S01]  /*7970*/  F2FP.F16.E4M3.UNPACK_B R157, R153 ;  /* 0x00000099ff9d723e */ /* 0x000fe200020006ff */
[----:B------:R-:W-:Y:S02]  /*7980*/  HADD2.F32 R155, -RZ, R154.H0_H0 ;  /* 0x2000009aff9b7230 */ /* 0x000fe40000004100 */
        /* <DEDUP_REMOVED lines=8> */
[----:B------:R-:W-:-:S02]  /*7a10*/  HADD2.F32 R155, -RZ, R160.H1_H1 ;  /* 0x300000a0ff9b7230 */ /* 0x000fc40000004100 */
[-C--:B------:R-:W-:Y:S01]  /*7a20*/  FMUL.FTZ R167, R158, R161.reuse ;  /* 0x000000a19ea77220 */ /* 0x080fe20000410000 */
[----:B------:R-:W-:Y:S01]  /*7a30*/  FFMA.FTZ R164, R159, R162, R164 ;  /* 0x000000a29fa47223 */ /* 0x000fe200000100a4 */
[C---:B------:R-:W-:Y:S01]  /*7a40*/  FMUL.FTZ R161, R154.reuse, R161 ;  /* 0x000000a19aa17220 */ /* 0x040fe20000410000 */
[----:B------:R-:W-:Y:S02]  /*7a50*/  HADD2.F32 R159, -RZ, R157.H0_H0 ;  /* 0x2000009dff9f7230 */ /* 0x000fe40000004100 */
[-C--:B------:R-:W-:Y:S01]  /*7a60*/  FFMA.FTZ R169, R154, R155.reuse, -R167 ;  /* 0x0000009b9aa97223 */ /* 0x080fe200000108a7 */
[----:B------:R-:W-:Y:S01]  /*7a70*/  F2FP.F16.E4M3.UNPACK_B R154, R150 ;  /* 0x00000096ff9a723e */ /* 0x000fe200020006ff */
[----:B------:R-:W-:Y:S02]  /*7a80*/  HADD2.F32 R150, -RZ, R153.H0_H0 ;  /* 0x20000099ff967230 */ /* 0x000fe40000004100 */
[----:B------:R-:W-:Y:S01]  /*7a90*/  FFMA.FTZ R171, R158, R155, R161 ;  /* 0x0000009b9eab7223 */ /* 0x000fe200000100a1 */
        /* <DEDUP_REMOVED lines=110> */
.L_x_2241:
[----:B------:R-:W-:Y:S05]  /*8180*/  BSYNC B2 ;  /* 0x0000000000027941 */ /* 0x000fea0003800000 */
.L_x_2240:
        /* <DEDUP_REMOVED lines=11> */
.L_x_2239:
[----:B------:R-:W-:Y:S05]  /*8240*/  BSYNC B1 ;  /* 0x0000000000017941 */ /* 0x000fea0003800000 */
.L_x_2238:
[----:B------:R-:W-:Y:S01]  /*8250*/  ISETP.GE.OR P3, PT, R234, R116, P0 ;  /* 0x00000074ea00720c */ /* 0x000fe20000766670 */
[----:B------:R-:W-:-:S12]  /*8260*/  BSSY B1, `(.L_x_2242) ;  /* 0x00000fe000017945 */ /* 0x000fd80003800000 */
[----:B------:R-:W-:Y:S05]  /*8270*/  @P3 BRA `(.L_x_2243) ;  /* 0x0000000c00f03947 */ /* 0x000fea0003800000 */
[----:B-1----:R-:W2:Y:S01]  /*8280*/  LDL R50, [R1+0x30] ;  /* 0x0000300001327983 */ /* 0x002ea20000100800 */
[----:B------:R-:W-:Y:S01]  /*8290*/  SHF.R.S32.HI R49, RZ, 0x1f, R234 ;  /* 0x0000001fff317819 */ /* 0x000fe200000114ea */
[-C--:B------:R-:W-:Y:S01]  /*82a0*/  IMAD.WIDE.U32 R80, R234, R126.reuse, R124 ;  /* 0x0000007eea507225 */ /* 0x080fe200078e007c */
        /* <DEDUP_REMOVED lines=14> */
[----:B------:R-:W-:Y:S02]  /*8390*/  LOP3.LUT R48, R28, 0x70, R85, 0xf8, !PT ;  /* 0x000000701c307812 */ /* 0x000fe400078ef855 */
[----:B------:R-:W-:Y:S02]  /*83a0*/  SHF.L.U32 R49, R49, 0xb, RZ ;  /* 0x0000000b31317819 */ /* 0x000fe400000006ff */
[----:B------:R-:W-:Y:S02]  /*83b0*/  LOP3.LUT R48, R48, R25, RZ, 0x3c, !PT ;  /* 0x0000001930307212 */ /* 0x000fe400078e3cff */
[----:B------:R-:W-:-:S04]  /*83c0*/  LOP3.LUT R49, R49, 0xffffc000, RZ, 0xc0, !PT ;  /* 0xffffc00031317812 */ /* 0x000fc800078ec0ff */
[----:B--2---:R-:W-:Y:S01]  /*83d0*/  IADD3 R51, R48, R49, R50 ;  /* 0x0000003130337210 */ /* 0x004fe20007ffe032 */
[----:B------:R-:W-:-:S04]  /*83e0*/  IMAD R49, R232, 0x8000, R120 ;  /* 0x00008000e8317824 */ /* 0x000fc800078e0278 */
        /* <DEDUP_REMOVED lines=8> */
[----:B------:R-:W-:Y:S01]  /*8470*/  LOP3.LUT R131, R57, 0xff0000ff, RZ, 0xc0, !PT ;  /* 0xff0000ff39837812 */ /* 0x000fe200078ec0ff */
[----:B------:R-:W-:Y:S01]  /*8480*/  IMAD.MOV.U32 R56, RZ, RZ, R49 ;  /* 0x000000ffff387224 */ /* 0x000fe200078e0031 */
[----:B------:R-:W-:Y:S02]  /*8490*/  SHF.R.U32.HI R130, RZ, 0x8, R59 ;  /* 0x00000008ff827819 */ /* 0x000fe4000001163b */
[----:B------:R-:W-:Y:S02]  /*84a0*/  SHF.L.U32 R48, R148, 0x8, RZ ;  /* 0x0000000894307819 */ /* 0x000fe400000006ff */
[----:B------:R-:W-:Y:S02]  /*84b0*/  SHF.R.U32.HI R62, RZ, 0x8, R63 ;  /* 0x00000008ff3e7819 */ /* 0x000fe4000001163f */
[----:B------:R-:W-:-:S02]  /*84c0*/  SHF.R.U32.HI R150, RZ, 0x10, R61 ;  /* 0x00000010ff967819 */ /* 0x000fc4000001163d */
[----:B------:R-:W-:Y:S02]  /*84d0*/  SHF.R.U32.HI R84, RZ, 0x8, R61 ;  /* 0x00000008ff547819 */ /* 0x000fe4000001163d */
[----:B------:R-:W-:Y:S02]  /*84e0*/  LOP3.LUT R58, R61, 0xff0000ff, RZ, 0xc0, !PT ;  /* 0xff0000ff3d3a7812 */ /* 0x000fe400078ec0ff */
[----:B------:R-:W-:Y:S01]  /*84f0*/  SHF.R.U32.HI R86, RZ, 0x10, R63 ;  /* 0x00000010ff567819 */ /* 0x000fe2000001163f */
[----:B------:R-:W-:Y:S01]  /*8500*/  IMAD.SHL.U32 R49, R84, 0x100, RZ ;  /* 0x0000010054317824 */ /* 0x000fe200078e00ff */
[----:B------:R-:W-:Y:S01]  /*8510*/  LOP3.LUT R61, R63, 0xff0000ff, RZ, 0xc0, !PT ;  /* 0xff0000ff3f3d7812 */ /* 0x000fe200078ec0ff */
[----:B--2---:R-:W-:Y:S01]  /*8520*/  IMAD.MOV.U32 R63, RZ, RZ, R52 ;  /* 0x000000ffff3f7224 */ /* 0x004fe200078e0034 */
[----:B------:R-:W-:Y:S01]  /*8530*/  LOP3.LUT R131, R131, 0xff00, R48, 0xf8, !PT ;  /* 0x0000ff0083837812 */ /* 0x000fe200078ef830 */
[----:B------:R-:W-:Y:S01]  /*8540*/  IMAD.SHL.U32 R48, R130, 0x100, RZ ;  /* 0x0000010082307824 */ /* 0x000fe200078e00ff */
[----:B------:R-:W-:Y:S01]  /*8550*/  SHF.R.U32.HI R151, RZ, 0x10, R59 ;  /* 0x00000010ff977819 */ /* 0x000fe2000001163b */
[----:B------:R-:W-:Y:S01]  /*8560*/  IMAD.SHL.U32 R52, R62, 0x100, RZ ;  /* 0x000001003e347824 */ /* 0x000fe200078e00ff */
[----:B------:R-:W-:-:S02]  /*8570*/  LOP3.LUT R59, R59, 0xff0000ff, RZ, 0xc0, !PT ;  /* 0xff0000ff3b3b7812 */ /* 0x000fc400078ec0ff */
[----:B------:R-:W-:Y:S01]  /*8580*/  SHF.R.U32.HI R149, RZ, 0x10, R57 ;  /* 0x00000010ff957819 */ /* 0x000fe20000011639 */
[----:B------:R-:W-:Y:S01]  /*8590*/  IMAD.MOV.U32 R57, RZ, RZ, R50 ;  /* 0x000000ffff397224 */ /* 0x000fe200078e0032 */
[----:B------:R-:W-:Y:S01]  /*85a0*/  LOP3.LUT R59, R59, 0xff00, R48, 0xf8, !PT ;  /* 0x0000ff003b3b7812 */ /* 0x000fe200078ef830 */
[----:B------:R-:W-:Y:S01]  /*85b0*/  IMAD.U32 R48, R151, 0x10000, RZ ;  /* 0x0001000097307824 */ /* 0x000fe200078e00ff */
[----:B------:R-:W-:Y:S01]  /*85c0*/  LOP3.LUT R148, R61, 0xff00, R52, 0xf8, !PT ;  /* 0x0000ff003d947812 */ /* 0x000fe200078ef834 */
[----:B------:R-:W-:Y:S01]  /*85d0*/  IMAD.U32 R50, R149, 0x10000, RZ ;  /* 0x0001000095327824 */ /* 0x000fe200078e00ff */
[----:B------:R-:W-:Y:S01]  /*85e0*/  F2FP.F16.E4M3.UNPACK_B R130, R147.H1 ;  /* 0x00000093ff82723e */ /* 0x000fe200030006ff */
[----:B------:R-:W-:Y:S01]  /*85f0*/  IMAD.U32 R52, R150, 0x10000, RZ ;  /* 0x0001000096347824 */ /* 0x000fe200078e00ff */
[----:B------:R-:W-:Y:S02]  /*8600*/  F2FP.F16.E4M3.UNPACK_B R84, R63.H1 ;  /* 0x0000003fff54723e */ /* 0x000fe400030006ff */
[----:B------:R-:W-:-:S02]  /*8610*/  F2FP.F16.E4M3.UNPACK_B R61, R60.H1 ;  /* 0x0000003cff3d723e */ /* 0x000fc400030006ff */
[----:B------:R-:W-:Y:S01]  /*8620*/  LOP3.LUT R149, R58, 0xff00, R49, 0xf8, !PT ;  /* 0x0000ff003a957812 */ /* 0x000fe200078ef831 */
[----:B------:R-:W-:Y:S01]  /*8630*/  HADD2.F32 R49, -RZ, R130.H0_H0 ;  /* 0x20000082ff317230 */ /* 0x000fe20000004100 */
[----:B------:R-:W-:Y:S01]  /*8640*/  LOP3.LUT R48, R59, 0xff0000, R48, 0xf8, !PT ;  /* 0x00ff00003b307812 */ /* 0x000fe200078ef830 */
[----:B------:R-:W-:Y:S01]  /*8650*/  HADD2.F32 R59, -RZ, R84.H0_H0 ;  /* 0x20000054ff3b7230 */ /* 0x000fe20000004100 */
[----:B------:R-:W-:Y:S01]  /*8660*/  F2FP.F16.E4M3.UNPACK_B R62, R146.H1 ;  /* 0x00000092ff3e723e */ /* 0x000fe200030006ff */
[--C-:B------:R-:W-:Y:S01]  /*8670*/  HADD2.F32 R58, -RZ, R61.reuse.H0_H0 ;  /* 0x2000003dff3a7230 */ /* 0x100fe20000004100 */
[----:B------:R-:W-:Y:S02]  /*8680*/  LOP3.LUT R50, R131, 0xff0000, R50, 0xf8, !PT ;  /* 0x00ff000083327812 */ /* 0x000fe400078ef832 */
[----:B------:R-:W-:Y:S01]  /*8690*/  SHF.L.U32 R131, R86, 0x10, RZ ;  /* 0x0000001056837819 */ /* 0x000fe200000006ff */
[----:B------:R-:W-:Y:S02]  /*86a0*/  HADD2.F32 R86, -RZ, R62.H0_H0 ;  /* 0x2000003eff567230 */ /* 0x000fe40000004100 */
[-C--:B------:R-:W-:Y:S01]  /*86b0*/  FMUL.FTZ R151, R59, R49.reuse ;  /* 0x000000313b977220 */ /* 0x080fe20000410000 */
        /* <DEDUP_REMOVED lines=66> */
[C---:B------:R-:W-:Y:S01]  /*8ae0*/  FMUL.FTZ R131, R61.reuse, R63 ;  /* 0x0000003f3d837220 */ /* 0x040fe20000410000 */
[----:B------:R-:W-:Y:S01]  /*8af0*/  HADD2.F32 R62, -RZ, R145.H0_H0 ;  /* 0x20000091ff3e7230 */ /* 0x000fe20000004100 */
[----:B------:R-:W-:Y:S01]  /*8b00*/  F2FP.SATFINITE.E4M3.F32.PACK_AB_MERGE_C R154, R154, R59, RZ ;  /* 0x0000003b9a9a723e */ /* 0x000fe200048070ff */
[----:B------:R-:W-:Y:S02]  /*8b10*/  HADD2.F32 R57, -RZ, R57.H1_H1 ;  /* 0x30000039ff397230 */ /* 0x000fe40000004100 */
[----:B------:R-:W-:Y:S01]  /*8b20*/  FMUL.FTZ R86, R60, R144 ;  /* 0x000000903c567220 */ /* 0x000fe20000410000 */
[----:B------:R-:W-:Y:S02]  /*8b30*/  HADD2.F32 R145, -RZ, R145.H1_H1 ;  /* 0x30000091ff917230 */ /* 0x000fe40000004100 */
[-C--:B------:R-:W-:Y:S01]  /*8b40*/  FFMA.FTZ R54, R54, R62.reuse, -R131 ;  /* 0x0000003e36367223 */ /* 0x080fe20000010883 */
[----:B------:R-:W-:Y:S01]  /*8b50*/  FFMA.FTZ R84, R61, R62, R84 ;  /* 0x0000003e3d547223 */ /* 0x000fe20000010054 */
        /* <DEDUP_REMOVED lines=11> */
[----:B------:R-:W-:Y:S01]  /*8c10*/  F2FP.SATFINITE.E4M3.F32.PACK_AB_MERGE_C R54, R145, R84, R130 ;  /* 0x000000549136723e */ /* 0x000fe20004807082 */
[----:B------:R-:W-:-:S02]  /*8c20*/  HADD2.F32 R130, -RZ, R86.H0_H0 ;  /* 0x20000056ff827230 */ /* 0x000fc40000004100 */
[CC--:B------:R-:W-:Y:S01]  /*8c30*/  FMUL.FTZ R145, R63.reuse, R144.reuse ;  /* 0x000000903f917220 */ /* 0x0c0fe20000410000 */
[----:B------:R-:W-:Y:S02]  /*8c40*/  HADD2.F32 R84, -RZ, R62.H1_H1 ;  /* 0x3000003eff547230 */ /* 0x000fe40000004100 */
[C---:B------:R-:W-:Y:S01]  /*8c50*/  FMUL.FTZ R144, R60.reuse, R144 ;  /* 0x000000903c907220 */ /* 0x040fe20000410000 */
[----:B------:R-:W-:Y:S02]  /*8c60*/  HADD2.F32 R131, -RZ, R131.H1_H1 ;  /* 0x30000083ff837230 */ /* 0x000fe40000004100 */
[-C--:B------:R-:W-:Y:S01]  /*8c70*/  FFMA.FTZ R60, R60, R130.reuse, -R145 ;  /* 0x000000823c3c7223 */ /* 0x080fe20000010891 */
[----:B------:R-:W-:Y:S02]  /*8c80*/  HADD2.F32 R62, -RZ, R61.H1_H1 ;  /* 0x3000003dff3e7230 */ /* 0x000fe40000004100 */
[----:B------:R-:W-:Y:S01]  /*8c90*/  FFMA.FTZ R61, R63, R130, R144 ;  /* 0x000000823f3d7223 */ /* 0x000fe20000010090 */
[----:B------:R-:W-:-:S02]  /*8ca0*/  HADD2.F32 R63, -RZ, R86.H1_H1 ;  /* 0x30000056ff3f7230 */ /* 0x000fc40000004100 */
[----:B------:R-:W-:Y:S01]  /*8cb0*/  FMUL.FTZ R145, R84, R131 ;  /* 0x0000008354917220 */ /* 0x000fe20000410000 */
[----:B------:R-:W-:Y:S01]  /*8cc0*/  F2FP.F16.E4M3.UNPACK_B R53, R53.H1 ;  /* 0x00000035ff35723e */ /* 0x000fe200030006ff */
[----:B------:R-:W-:Y:S01]  /*8cd0*/  FMUL.FTZ R131, R62, R131 ;  /* 0x000000833e837220 */ /* 0x000fe20000410000 */
[----:B------:R-:W-:Y:S02]  /*8ce0*/  F2FP.F16.E4M3.UNPACK_B R86, R52.H1 ;  /* 0x00000034ff56723e */ /* 0x000fe400030006ff */
[----:B------:R-:W-:Y:S01]  /*8cf0*/  F2FP.F16.E4M3.UNPACK_B R56, R56.H1 ;  /* 0x00000038ff38723e */ /* 0x000fe200030006ff */
[-C--:B------:R-:W-:Y:S01]  /*8d00*/  FFMA.FTZ R146, R84, R63.reuse, R131 ;  /* 0x0000003f54927223 */ /* 0x080fe20000010083 */
[----:B------:R-:W-:Y:S01]  /*8d10*/  F2FP.SATFINITE.E4M3.F32.PACK_AB_MERGE_C R59, R147, R148, R58 ;  /* 0x00000094933b723e */ /* 0x000fe2000480703a */
[----:B------:R-:W-:Y:S01]  /*8d20*/  FFMA.FTZ R147, R62, R63, -R145 ;  /* 0x0000003f3e937223 */ /* 0x000fe20000010891 */
[--C-:B------:R-:W-:Y:S01]  /*8d30*/  HADD2.F32 R62, -RZ, R53.reuse.H0_H0 ;  /* 0x20000035ff3e7230 */ /* 0x100fe20000004100 */
[----:B------:R-:W-:Y:S01]  /*8d40*/  F2FP.F16.E4M3.UNPACK_B R50, R50.H1 ;  /* 0x00000032ff32723e */ /* 0x000fe200030006ff */
[--C-:B------:R-:W-:Y:S01]  /*8d50*/  HADD2.F32 R131, -RZ, R86.reuse.H0_H0 ;  /* 0x20000056ff837230 */ /* 0x100fe20000004100 */
[----:B------:R-:W-:Y:S01]  /*8d60*/  F2FP.SATFINITE.E4M3.F32.PACK_AB_MERGE_C R58, R150, R149, R154 ;  /* 0x00000095963a723e */ /* 0x000fe2000480709a */
[----:B------:R-:W-:Y:S01]  /*8d70*/  HADD2.F32 R53, -RZ, R53.H1_H1 ;  /* 0x30000035ff357230 */ /* 0x000fe20000004100 */
[----:B------:R-:W-:Y:S01]  /*8d80*/  F2FP.F16.E4M3.UNPACK_B R130, R49.H1 ;  /* 0x00000031ff82723e */ /* 0x000fe200030006ff */
[----:B------:R-:W-:-:S02]  /*8d90*/  HADD2.F32 R86, -RZ, R86.H1_H1 ;  /* 0x30000056ff567230 */ /* 0x000fc40000004100 */
[-C--:B------:R-:W-:Y:S01]  /*8da0*/  FMUL.FTZ R145, R62, R131.reuse ;  /* 0x000000833e917220 */ /* 0x080fe20000410000 */
[--C-:B------:R-:W-:Y:S02]  /*8db0*/  HADD2.F32 R52, -RZ, R56.reuse.H0_H0 ;  /* 0x20000038ff347230 */ /* 0x100fe40000004100 */
[----:B------:R-:W-:Y:S02]  /*8dc0*/  HADD2.F32 R56, -RZ, R56.H1_H1 ;  /* 0x30000038ff387230 */ /* 0x000fe40000004100 */
[CC--:B------:R-:W-:Y:S01]  /*8dd0*/  FMUL.FTZ R151, R53.reuse, R86.reuse ;  /* 0x0000005635977220 */ /* 0x0c0fe20000410000 */
[--C-:B------:R-:W-:Y:S02]  /*8de0*/  HADD2.F32 R84, -RZ, R50.reuse.H1_H1 ;  /* 0x30000032ff547230 */ /* 0x100fe40000004100 */
[----:B------:R-:W-:Y:S01]  /*8df0*/  FMUL.FTZ R131, R52, R131 ;  /* 0x0000008334837220 */ /* 0x000fe20000410000 */
[----:B------:R-:W-:Y:S02]  /*8e00*/  HADD2.F32 R63, -RZ, R50.H0_H0 ;  /* 0x20000032ff3f7230 */ /* 0x000fe40000004100 */
        /* <DEDUP_REMOVED lines=17> */
[CC--:B------:R-:W-:Y:S01]  /*8f20*/  FMUL.FTZ R155, R53.reuse, R144.reuse ;  /* 0x00000090359b7220 */ /* 0x0c0fe20000410000 */
        /* <DEDUP_REMOVED lines=25> */
[----:B------:R-:W-:Y:S01]  /*90c0*/  FMUL.FTZ R53, R50, R53 ;  /* 0x0000003532357220 */ /* 0x000fe20000410000 */
[----:B------:R-:W-:-:S02]  /*90d0*/  IMAD.MOV.U32 R48, RZ, RZ, R59 ;  /* 0x000000ffff307224 */ /* 0x000fc400078e003b */
[-C--:B------:R-:W-:Y:S01]  /*90e0*/  FFMA.FTZ R50, R50, R49.reuse, -R63 ;  /* 0x0000003132327223 */ /* 0x080fe2000001083f */
[----:B------:R-:W-:Y:S01]  /*90f0*/  F2FP.SATFINITE.E4M3.F32.PACK_AB_MERGE_C R51, R51, R154, RZ ;  /* 0x0000009a3333723e */ /* 0x000fe200048070ff */
[----:B------:R-:W-:Y:S01]  /*9100*/  FFMA.FTZ R56, R56, R49, R53 ;  /* 0x0000003138387223 */ /* 0x000fe20000010035 */
[----:B------:R-:W-:Y:S01]  /*9110*/  F2FP.SATFINITE.E4M3.F32.PACK_AB_MERGE_C R130, R130, R155, RZ ;  /* 0x0000009b8282723e */ /* 0x000fe200048070ff */
[----:B------:R-:W-:Y:S01]  /*9120*/  IMAD.MOV.U32 R52, RZ, RZ, R58 ;  /* 0x000000ffff347224 */ /* 0x000fe200078e003a */
[----:B------:R-:W-:Y:S01]  /*9130*/  F2FP.SATFINITE.E4M3.F32.PACK_AB_MERGE_C R51, R50, R153, R51 ;  /* 0x000000993233723e */ /* 0x000fe20004807033 */
[----:B------:R-:W-:Y:S01]  /*9140*/  IMAD.MOV.U32 R50, RZ, RZ, R57 ;  /* 0x000000ffff327224 */ /* 0x000fe200078e0039 */
[----:B------:R-:W-:Y:S02]  /*9150*/  F2FP.SATFINITE.E4M3.F32.PACK_AB_MERGE_C R49, R147, R60, R148 ;  /* 0x0000003c9331723e */ /* 0x000fe40004807094 */
[----:B------:R-:W-:Y:S02]  /*9160*/  F2FP.SATFINITE.E4M3.F32.PACK_AB_MERGE_C R53, R146, R61, R149 ;  /* 0x0000003d9235723e */ /* 0x000fe40004807095 */
[----:B------:R-:W-:-:S07]  /*9170*/  F2FP.SATFINITE.E4M3.F32.PACK_AB_MERGE_C R55, R56, R145, R130 ;  /* 0x000000913837723e */ /* 0x000fce0004807082 */
.L_x_2245:
[----:B------:R-:W-:Y:S05]  /*9180*/  BSYNC B2 ;  /* 0x0000000000027941 */ /* 0x000fea0003800000 */
.L_x_2244:
        /* <DEDUP_REMOVED lines=11> */
.L_x_2243:
[----:B------:R-:W-:Y:S05]  /*9240*/  BSYNC B1 ;  /* 0x0000000000017941 */ /* 0x000fea0003800000 */
.L_x_2242:
[----:B------:R-:W-:Y:S01]  /*9250*/  ISETP.GE.OR P3, PT, R233, R116, P0 ;  /* 0x00000074e900720c */ /* 0x000fe20000766670 */
[----:B------:R-:W-:-:S12]  /*9260*/  BSSY B1, `(.L_x_2246) ;  /* 0x00000ff000017945 */ /* 0x000fd80003800000 */
[----:B------:R-:W-:Y:S05]  /*9270*/  @P3 BRA `(.L_x_2247) ;  /* 0x0000000c00f43947 */ /* 0x000fea0003800000 */
[----:B-1-3--:R-:W2:Y:S01]  /*9280*/  LDL R50, [R1+0x2c] ;  /* 0x00002c0001327983 */ /* 0x00aea20000100800 */
        /* <DEDUP_REMOVED lines=20> */
[----:B--2---:R-:W-:Y:S01]  /*93d0*/  IADD3 R51, R48, R49, R50 ;  /* 0x0000003130337210 */ /* 0x004fe20007ffe032 */
[----:B------:R-:W-:-:S03]  /*93e0*/  IMAD R49, R232, 0x8000, R119 ;  /* 0x00008000e8317824 */ /* 0x000fc600078e0277 */
[----:B------:R-:W-:Y:S01]  /*93f0*/  LEA R51, R232, R51, 0xf ;  /* 0x00000033e8337211 */ /* 0x000fe200078e78ff */
[----:B------:R-:W-:-:S04]  /*9400*/  IMAD.IADD R49, R18, 0x1, R49 ;  /* 0x0000000112317824 */ /* 0x000fc800078e0231 */
[----:B------:R-:W-:Y:S02]  /*9410*/  IMAD.IADD R52, R18, 0x1, R51 ;  /* 0x0000000112347824 */ /* 0x000fe400078e0233 */
        /* <DEDUP_REMOVED lines=8> */
[----:B------:R-:W-:Y:S01]  /*94a0*/  IMAD.SHL.U32 R65, R61, 0x100, RZ ;  /* 0x000001003d417824 */ /* 0x000fe200078e00ff */
[----:B------:R-:W-:Y:S01]  /*94b0*/  SHF.R.U32.HI R87, RZ, 0x8, R67 ;  /* 0x00000008ff577819 */ /* 0x000fe20000011643 */
[----:B------:R-:W-:Y:S01]  /*94c0*/  IMAD.MOV.U32 R61, RZ, RZ, R50 ;  /* 0x000000ffff3d7224 */ /* 0x000fe200078e0032 */
[----:B------:R-:W-:Y:S01]  /*94d0*/  SHF.R.U32.HI R85, RZ, 0x8, R69 ;  /* 0x00000008ff557819 */ /* 0x000fe20000011645 */
[----:B------:R-:W-:Y:S01]  /*94e0*/  IMAD.MOV.U32 R62, RZ, RZ, R54 ;  /* 0x000000ffff3e7224 */ /* 0x000fe200078e0036 */
[----:B------:R-:W-:Y:S01]  /*94f0*/  LOP3.LUT R52, R64, 0xff00, R65, 0xf8, !PT ;  /* 0x0000ff0040347812 */ /* 0x000fe200078ef841 */
[----:B------:R-:W-:Y:S01]  /*9500*/  IMAD.U32 R65, R130, 0x10000, RZ ;  /* 0x0001000082417824 */ /* 0x000fe200078e00ff */
[----:B------:R-:W-:-:S02]  /*9510*/  SHF.R.U32.HI R86, RZ, 0x10, R67 ;  /* 0x00000010ff567819 */ /* 0x000fc40000011643 */
[----:B------:R-:W-:Y:S02]  /*9520*/  SHF.R.U32.HI R82, RZ, 0x8, R71 ;  /* 0x00000008ff527819 */ /* 0x000fe40000011647 */
[----:B------:R-:W-:Y:S02]  /*9530*/  LOP3.LUT R68, R67, 0xff0000ff, RZ, 0xc0, !PT ;  /* 0xff0000ff43447812 */ /* 0x000fe400078ec0ff */
[----:B------:R-:W-:Y:S01]  /*9540*/  SHF.L.U32 R67, R87, 0x8, RZ ;  /* 0x0000000857437819 */ /* 0x000fe200000006ff */
[----:B------:R-:W-:Y:S01]  /*9550*/  IMAD.SHL.U32 R50, R82, 0x100, RZ ;  /* 0x0000010052327824 */ /* 0x000fe200078e00ff */
[----:B------:R-:W-:Y:S02]  /*9560*/  LOP3.LUT R70, R69, 0xff0000ff, RZ, 0xc0, !PT ;  /* 0xff0000ff45467812 */ /* 0x000fe400078ec0ff */
[----:B------:R-:W-:Y:S01]  /*9570*/  SHF.R.U32.HI R84, RZ, 0x10, R69 ;  /* 0x00000010ff547819 */ /* 0x000fe20000011645 */
[----:B------:R-:W-:Y:S01]  /*9580*/  IMAD.SHL.U32 R69, R85, 0x100, RZ ;  /* 0x0000010055457824 */ /* 0x000fe200078e00ff */
[----:B------:R-:W-:Y:S01]  /*9590*/  LOP3.LUT R52, R52, 0xff0000, R65, 0xf8, !PT ;  /* 0x00ff000034347812 */ /* 0x000fe200078ef841 */
[----:B------:R-:W-:Y:S01]  /*95a0*/  IMAD.U32 R65, R86, 0x10000, RZ ;  /* 0x0001000056417824 */ /* 0x000fe200078e00ff */
[----:B------:R-:W-:-:S02]  /*95b0*/  LOP3.LUT R81, R71, 0xff0000ff, RZ, 0xc0, !PT ;  /* 0xff0000ff47517812 */ /* 0x000fc400078ec0ff */
[----:B------:R-:W-:Y:S02]  /*95c0*/  SHF.R.U32.HI R83, RZ, 0x10, R71 ;  /* 0x00000010ff537819 */ /* 0x000fe40000011647 */
[----:B------:R-:W-:Y:S02]  /*95d0*/  LOP3.LUT R48, R68, 0xff00, R67, 0xf8, !PT ;  /* 0x0000ff0044307812 */ /* 0x000fe400078ef843 */
[----:B------:R-:W-:Y:S01]  /*95e0*/  F2FP.F16.E4M3.UNPACK_B R71, R142.H1 ;  /* 0x0000008eff47723e */ /* 0x000fe200030006ff */
[----:B------:R-:W-:Y:S01]  /*95f0*/  IMAD.U32 R83, R83, 0x10000, RZ ;  /* 0x0001000053537824 */ /* 0x000fe200078e00ff */
[----:B------:R-:W-:Y:S02]  /*9600*/  F2FP.F16.E4M3.UNPACK_B R64, R63.H1 ;  /* 0x0000003fff40723e */ /* 0x000fe400030006ff */
[----:B------:R-:W-:Y:S02]  /*9610*/  F2FP.F16.E4M3.UNPACK_B R67, R66.H1 ;  /* 0x00000042ff43723e */ /* 0x000fe400030006ff */
[----:B------:R-:W-:-:S02]  /*9620*/  LOP3.LUT R54, R70, 0xff00, R69, 0xf8, !PT ;  /* 0x0000ff0046367812 */ /* 0x000fc400078ef845 */
[----:B------:R-:W-:Y:S01]  /*9630*/  LOP3.LUT R82, R81, 0xff00, R50, 0xf8, !PT ;  /* 0x0000ff0051527812 */ /* 0x000fe200078ef832 */
[----:B------:R-:W-:Y:S01]  /*9640*/  HADD2.F32 R50, -RZ, R71.H0_H0 ;  /* 0x20000047ff327230 */ /* 0x000fe20000004100 */
[----:B------:R-:W-:Y:S01]  /*9650*/  LOP3.LUT R48, R48, 0xff0000, R65, 0xf8, !PT ;  /* 0x00ff000030307812 */ /* 0x000fe200078ef841 */
[----:B------:R-:W-:Y:S01]  /*9660*/  HADD2.F32 R65, -RZ, R64.H0_H0 ;  /* 0x20000040ff417230 */ /* 0x000fe20000004100 */
[----:B------:R-:W-:Y:S01]  /*9670*/  F2FP.F16.E4M3.UNPACK_B R69, R138.H1 ;  /* 0x0000008aff45723e */ /* 0x000fe200030006ff */
[----:B------:R-:W-:Y:S01]  /*9680*/  HADD2.F32 R68, -RZ, R67.H0_H0 ;  /* 0x20000043ff447230 */ /* 0x000fe20000004100 */
[----:B------:R-:W-:Y:S01]  /*9690*/  F2FP.F16.E4M3.UNPACK_B R142, R142 ;  /* 0x0000008eff8e723e */ /* 0x000fe200020006ff */
[----:B------:R-:W-:Y:S02]  /*96a0*/  IMAD.U32 R81, R84, 0x10000, RZ ;  /* 0x0001000054517824 */ /* 0x000fe400078e00ff */
[----:B------:R-:W-:Y:S01]  /*96b0*/  FMUL.FTZ R85, R65, R50 ;  /* 0x0000003241557220 */ /* 0x000fe20000410000 */
[----:B------:R-:W-:-:S02]  /*96c0*/  HADD2.F32 R70, -RZ, R69.H0_H0 ;  /* 0x20000045ff467230 */ /* 0x000fc40000004100 */
[C---:B------:R-:W-:Y:S01]  /*96d0*/  FMUL.FTZ R84, R68.reuse, R50 ;  /* 0x0000003244547220 */ /* 0x040fe20000410000 */
[----:B------:R-:W-:Y:S01]  /*96e0*/  HADD2.F32 R71, -RZ, R71.H1_H1 ;  /* 0x30000047ff477230 */ /* 0x000fe20000004100 */
[----:B------:R-:W-:Y:S01]  /*96f0*/  F2FP.F16.E4M3.UNPACK_B R66, R66 ;  /* 0x00000042ff42723e */ /* 0x000fe200020006ff */
[----:B------:R-:W-:Y:S02]  /*9700*/  HADD2.F32 R69, -RZ, R69.H1_H1 ;  /* 0x30000045ff457230 */ /* 0x000fe40000004100 */
[-C--:B------:R-:W-:Y:S01]  /*9710*/  FFMA.FTZ R85, R68, R70.reuse, R85 ;  /* 0x0000004644557223 */ /* 0x080fe20000010055 */
[----:B------:R-:W-:Y:S01]  /*9720*/  FFMA.FTZ R84, R65, R70, -R84 ;  /* 0x0000004641547223 */ /* 0x000fe20000010854 */
[----:B------:R-:W-:Y:S01]  /*9730*/  HADD2.F32 R68, -RZ, R67.H1_H1 ;  /* 0x30000043ff447230 */ /* 0x000fe20000004100 */
[----:B------:R-:W-:Y:S01]  /*9740*/  F2FP.F16.E4M3.UNPACK_B R63, R63 ;  /* 0x0000003fff3f723e */ /* 0x000fe200020006ff */
[----:B------:R-:W-:Y:S01]  /*9750*/  HADD2.F32 R65, -RZ, R64.H1_H1 ;  /* 0x30000040ff417230 */ /* 0x000fe20000004100 */
[----:B------:R-:W-:Y:S01]  /*9760*/  LOP3.LUT R50, R82, 0xff0000, R83, 0xf8, !PT ;  /* 0x00ff000052327812 */ /* 0x000fe200078ef853 */
[----:B------:R-:W-:-:S02]  /*9770*/  HADD2.F32 R70, -RZ, R142.H0_H0 ;  /* 0x2000008eff467230 */ /* 0x000fc40000004100 */
[CC--:B------:R-:W-:Y:S01]  /*9780*/  FMUL.FTZ R82, R68.reuse, R71.reuse ;  /* 0x0000004744527220 */ /* 0x0c0fe20000410000 */
        /* <DEDUP_REMOVED lines=38> */
[----:B------:R-:W-:Y:S01]  /*99f0*/  F2FP.F16.E4M3.UNPACK_B R140, R140 ;  /* 0x0000008cff8c723e */ /* 0x000fe200020006ff */
[----:B------:R-:W-:Y:S01]  /*9a00*/  FMUL.FTZ R70, R63, R70 ;  /* 0x000000463f467220 */ /* 0x000fe20000410000 */
[----:B------:R-:W-:Y:S01]  /*9a10*/  FFMA.FTZ R142, R67, R66, R142 ;  /* 0x00000042438e7223 */ /* 0x000fe2000001008e */
[----:B------:R-:W-:Y:S01]  /*9a20*/  FFMA.FTZ R131, R63, R68, -R64 ;  /* 0x000000443f837223 */ /* 0x000fe20000010840 */
[----:B------:R-:W-:Y:S01]  /*9a30*/  F2FP.F16.E4M3.UNPACK_B R63, R62 ;  /* 0x0000003eff3f723e */ /* 0x000fe200020006ff */
[--C-:B------:R-:W-:Y:S02]  /*9a40*/  HADD2.F32 R67, -RZ, R143.reuse.H0_H0 ;  /* 0x2000008fff437230 */ /* 0x100fe40000004100 */
[----:B------:R-:W-:Y:S01]  /*9a50*/  FFMA.FTZ R145, R65, R68, R70 ;  /* 0x0000004441917223 */ /* 0x000fe20000010046 */
[----:B------:R-:W-:Y:S01]  /*9a60*/  HADD2.F32 R66, -RZ, R143.H1_H1 ;  /* 0x3000008fff427230 */ /* 0x000fe20000004100 */
[----:B------:R-:W-:Y:S01]  /*9a70*/  F2FP.F16.E4M3.UNPACK_B R70, R54 ;  /* 0x00000036ff46723e */ /* 0x000fe200020006ff */
        /* <DEDUP_REMOVED lines=9> */
[-C--:B------:R-:W-:Y:S01]  /*9b10*/  FMUL.FTZ R68, R63, R66.reuse ;  /* 0x000000423f447220 */ /* 0x080fe20000410000 */
[----:B------:R-:W-:Y:S02]  /*9b20*/  HADD2.F32 R140, -RZ, R140.H1_H1 ;  /* 0x3000008cff8c7230 */ /* 0x000fe40000004100 */
[C---:B------:R-:W-:Y:S01]  /*9b30*/  FMUL.FTZ R66, R61.reuse, R66 ;  /* 0x000000423d427220 */ /* 0x040fe20000410000 */
        /* <DEDUP_REMOVED lines=8> */
[----:B------:R-:W-:Y:S01]  /*9bc0*/  HADD2.F32 R68, -RZ, R67.H0_H0 ;  /* 0x20000043ff447230 */ /* 0x000fe20000004100 */
[----:B------:R-:W-:Y:S01]  /*9bd0*/  F2FP.SATFINITE.E4M3.F32.PACK_AB_MERGE_C R64, R87, R84, RZ ;  /* 0x000000545740723e */ /* 0x000fe200048070ff */
[--C-:B------:R-:W-:Y:S01]  /*9be0*/  HADD2.F32 R81, -RZ, R70.reuse.H0_H0 ;  /* 0x20000046ff517230 */ /* 0x100fe20000004100 */
[----:B------:R-:W-:Y:S01]  /*9bf0*/  F2FP.F16.E4M3.UNPACK_B R69, R52 ;  /* 0x00000034ff45723e */ /* 0x000fe200020006ff */
[----:B------:R-:W-:Y:S01]  /*9c00*/  HADD2.F32 R66, -RZ, R65.H0_H0 ;  /* 0x20000041ff427230 */ /* 0x000fe20000004100 */
[----:B------:R-:W-:Y:S01]  /*9c10*/  F2FP.SATFINITE.E4M3.F32.PACK_AB_MERGE_C R62, R61, R62, R130 ;  /* 0x0000003e3d3e723e */ /* 0x000fe20004807082 */
[----:B------:R-:W-:Y:S01]  /*9c20*/  HADD2.F32 R67, -RZ, R67.H1_H1 ;  /* 0x30000043ff437230 */ /* 0x000fe20000004100 */
[----:B------:R-:W-:Y:S01]  /*9c30*/  F2FP.SATFINITE.E4M3.F32.PACK_AB_MERGE_C R64, R82, R71, R64 ;  /* 0x000000475240723e */ /* 0x000fe20004807040 */
[----:B------:R-:W-:Y:S01]  /*9c40*/  HADD2.F32 R71, -RZ, R69.H0_H0 ;  /* 0x20000045ff477230 */ /* 0x000fe20000004100 */
[----:B------:R-:W-:Y:S01]  /*9c50*/  F2FP.SATFINITE.E4M3.F32.PACK_AB_MERGE_C R61, R140, R83, R142 ;  /* 0x000000538c3d723e */ /* 0x000fe2000480708e */
[-C--:B------:R-:W-:Y:S01]  /*9c60*/  FMUL.FTZ R83, R68, R81.reuse ;  /* 0x0000005144537220 */ /* 0x080fe20000410000 */
[----:B------:R-:W-:Y:S01]  /*9c70*/  FMUL.FTZ R81, R66, R81 ;  /* 0x0000005142517220 */ /* 0x000fe20000410000 */
[----:B------:R-:W-:Y:S01]  /*9c80*/  HADD2.F32 R70, -RZ, R70.H1_H1 ;  /* 0x30000046ff467230 */ /* 0x000fe20000004100 */
[----:B------:R-:W-:Y:S01]  /*9c90*/  F2FP.F16.E4M3.UNPACK_B R49, R49.H1 ;  /* 0x00000031ff31723e */ /* 0x000fe200030006ff */
[----:B------:R-:W-:-:S02]  /*9ca0*/  HADD2.F32 R65, -RZ, R65.H1_H1 ;  /* 0x30000041ff417230 */ /* 0x000fc40000004100 */
[-C--:B------:R-:W-:Y:S01]  /*9cb0*/  FFMA.FTZ R82, R68, R71.reuse, R81 ;  /* 0x0000004744527223 */ /* 0x080fe20000010051 */
[----:B------:R-:W-:Y:S02]  /*9cc0*/  HADD2.F32 R68, -RZ, R69.H1_H1 ;  /* 0x30000045ff447230 */ /* 0x000fe40000004100 */
[-C--:B------:R-:W-:Y:S01]  /*9cd0*/  FMUL.FTZ R84, R67, R70.reuse ;  /* 0x0000004643547220 */ /* 0x080fe20000410000 */
[----:B------:R-:W-:Y:S01]  /*9ce0*/  FFMA.FTZ R83, R66, R71, -R83 ;  /* 0x0000004742537223 */ /* 0x000fe20000010853 */
[C---:B------:R-:W-:Y:S01]  /*9cf0*/  FMUL.FTZ R70, R65.reuse, R70 ;  /* 0x0000004641467220 */ /* 0x040fe20000410000 */
[----:B------:R-:W-:Y:S01]  /*9d00*/  F2FP.F16.E4M3.UNPACK_B R66, R53.H1 ;  /* 0x00000035ff42723e */ /* 0x000fe200030006ff */
[----:B------:R-:W-:Y:S01]  /*9d10*/  FFMA.FTZ R84, R65, R68, -R84 ;  /* 0x0000004441547223 */ /* 0x000fe20000010854 */
[----:B------:R-:W-:Y:S01]  /*9d20*/  F2FP.F16.E4M3.UNPACK_B R65, R54.H1 ;  /* 0x00000036ff41723e */ /* 0x000fe200030006ff */
[----:B------:R-:W-:Y:S01]  /*9d30*/  FFMA.FTZ R85, R67, R68, R70 ;  /* 0x0000004443557223 */ /* 0x000fe20000010046 */
[----:B------:R-:W-:Y:S01]  /*9d40*/  F2FP.F16.E4M3.UNPACK_B R52, R52.H1 ;  /* 0x00000034ff34723e */ /* 0x000fe200030006ff */
[----:B------:R-:W-:Y:S01]  /*9d50*/  HADD2.F32 R54, -RZ, R66.H0_H0 ;  /* 0x20000042ff367230 */ /* 0x000fe20000004100 */
[----:B------:R-:W-:Y:S01]  /*9d60*/  F2FP.F16.E4M3.UNPACK_B R69, R50 ;  /* 0x00000032ff45723e */ /* 0x000fe200020006ff */
[----:B------:R-:W-:-:S02]  /*9d70*/  HADD2.F32 R67, -RZ, R65.H0_H0 ;  /* 0x20000041ff437230 */ /* 0x000fc40000004100 */
[----:B------:R-:W-:Y:S02]  /*9d80*/  HADD2.F32 R53, -RZ, R49.H0_H0 ;  /* 0x20000031ff357230 */ /* 0x000fe40000004100 */
[----:B------:R-:W-:Y:S02]  /*9d90*/  HADD2.F32 R66, -RZ, R66.H1_H1 ;  /* 0x30000042ff427230 */ /* 0x000fe40000004100 */
[-C--:B------:R-:W-:Y:S01]  /*9da0*/  FMUL.FTZ R70, R54, R67.reuse ;  /* 0x0000004336467220 */ /* 0x080fe20000410000 */
[----:B------:R-:W-:Y:S02]  /*9db0*/  HADD2.F32 R68, -RZ, R65.H1_H1 ;  /* 0x30000041ff447230 */ /* 0x000fe40000004100 */
[----:B------:R-:W-:Y:S01]  /*9dc0*/  FMUL.FTZ R67, R53, R67 ;  /* 0x0000004335437220 */ /* 0x000fe20000410000 */
[----:B------:R-:W-:Y:S02]  /*9dd0*/  HADD2.F32 R65, -RZ, R52.H0_H0 ;  /* 0x20000034ff417230 */ /* 0x000fe40000004100 */
[----:B------:R-:W-:-:S02]  /*9de0*/  HADD2.F32 R49, -RZ, R49.H1_H1 ;  /* 0x30000031ff317230 */ /* 0x000fc40000004100 */
        /* <DEDUP_REMOVED lines=58> */
.L_x_2249:
[----:B------:R-:W-:Y:S05]  /*a190*/  BSYNC B2 ;  /* 0x0000000000027941 */ /* 0x000fea0003800000 */
.L_x_2248:
        /* <DEDUP_REMOVED lines=11> */
.L_x_2247:
[----:B------:R-:W-:Y:S05]  /*a250*/  BSYNC B1 ;  /* 0x0000000000017941 */ /* 0x000fea0003800000 */
.L_x_2246:
[C---:B------:R-:W-:Y:S01]  /*a260*/  ISETP.GE.OR P3, PT, R235.reuse, R116, P0 ;  /* 0x00000074eb00720c */ /* 0x040fe20000766670 */
[----:B------:R-:W-:Y:S01]  /*a270*/  IMAD.WIDE.U32 R124, R235, R126, R124 ;  /* 0x0000007eeb7c7225 */ /* 0x000fe200078e007c */
[----:B-1-34-:R-:W-:-:S05]  /*a280*/  SHF.R.S32.HI R49, RZ, 0x1f, R235 ;  /* 0x0000001fff317819 */ /* 0x01afca00000114eb */
[----:B------:R-:W-:-:S04]  /*a290*/  IMAD R48, R49, R126, RZ ;  /* 0x0000007e31307224 */ /* 0x000fc800078e02ff */
[----:B------:R-:W-:Y:S02]  /*a2a0*/  IMAD R61, R235, R127, R48 ;  /* 0x0000007feb3d7224 */ /* 0x000fe400078e0230 */
[----:B------:R-:W-:Y:S05]  /*a2b0*/  @P3 BRA `(.L_x_2228) ;  /* 0x0000001400303947 */ /* 0x000fea0003800000 */
[----:B------:R-:W2:Y:S01]  /*a2c0*/  LDL R50, [R1+0x28] ;  /* 0x0000280001327983 */ /* 0x000ea20000100800 */
[----:B------:R-:W1:Y:S01]  /*a2d0*/  LDC.64 R56, c[0x0][0x2d8] ;  /* 0x0000b600ff387b82 */ /* 0x000e620000000a00 */
[----:B------:R-:W-:Y:S01]  /*a2e0*/  IMAD.IADD R61, R125, 0x1, R61 ;  /* 0x000000017d3d7824 */ /* 0x000fe200078e023d */
[----:B------:R-:W-:Y:S01]  /*a2f0*/  IADD3 R59, P3, P4, R100, R124, R36 ;  /* 0x0000007c643b7210 */ /* 0x000fe20007c7e024 */
[----:B------:R-:W-:Y:S01]  /*a300*/  BSSY B1, `(.L_x_2250) ;  /* 0x00000ec000017945 */ /* 0x000fe20003800000 */
[----:B------:R-:W-:Y:S02]  /*a310*/  ISETP.NE.AND P6, PT, R0, RZ, PT ;  /* 0x000000ff0000720c */ /* 0x000fe40003fc5270 */
[----:B------:R-:W-:Y:S02]  /*a320*/  IADD3.X R48, R34, R61, R103, P3, P4 ;  /* 0x0000003d22307210 */ /* 0x000fe40001fe8467 */
[----:B------:R-:W-:Y:S02]  /*a330*/  SEL R141, R122, R141, !P6 ;  /* 0x0000008d7a8d7207 */ /* 0x000fe40007000000 */
[----:B-1----:R-:W-:-:S05]  /*a340*/  IADD3 R58, P3, R59, R56, RZ ;  /* 0x000000383b3a7210 */ /* 0x002fca0007f7e0ff */
        /* <DEDUP_REMOVED lines=24> */
[----:B------:R-:W-:Y:S01]  /*a4d0*/  IMAD.SHL.U32 R48, R65, 0x100, RZ ;  /* 0x0000010041307824 */ /* 0x000fe200078e00ff */
[----:B------:R-:W-:Y:S01]  /*a4e0*/  SHF.R.U32.HI R64, RZ, 0x8, R77 ;  /* 0x00000008ff407819 */ /* 0x000fe2000001164d */
[----:B------:R-:W-:Y:S01]  /*a4f0*/  IMAD.U32 R52, R72, 0x10000, RZ ;  /* 0x0001000048347824 */ /* 0x000fe200078e00ff */
[----:B------:R-:W-:Y:S01]  /*a500*/  SHF.R.U32.HI R68, RZ, 0x8, R75 ;  /* 0x00000008ff447819 */ /* 0x000fe2000001164b */
[----:B------:R-:W-:Y:S01]  /*a510*/  IMAD.MOV.U32 R65, RZ, RZ, R50 ;  /* 0x000000ffff417224 */ /* 0x000fe200078e0032 */
[----:B------:R-:W-:Y:S01]  /*a520*/  SHF.R.U32.HI R62, RZ, 0x8, R79 ;  /* 0x00000008ff3e7819 */ /* 0x000fe2000001164f */
[----:B------:R-:W-:Y:S01]  /*a530*/  IMAD.MOV.U32 R69, RZ, RZ, R54 ;  /* 0x000000ffff457224 */ /* 0x000fe200078e0036 */
[----:B------:R-:W-:Y:S01]  /*a540*/  LOP3.LUT R67, R67, 0xff00, R48, 0xf8, !PT ;  /* 0x0000ff0043437812 */ /* 0x000fe200078ef830 */
[----:B------:R-:W-:Y:S01]  /*a550*/  IMAD.SHL.U32 R50, R64, 0x100, RZ ;  /* 0x0000010040327824 */ /* 0x000fe200078e00ff */
[----:B------:R-:W-:Y:S01]  /*a560*/  SHF.R.U32.HI R70, RZ, 0x10, R75 ;  /* 0x00000010ff467819 */ /* 0x000fe2000001164b */
[----:B------:R-:W-:Y:S01]  /*a570*/  IMAD.SHL.U32 R54, R62, 0x100, RZ ;  /* 0x000001003e367824 */ /* 0x000fe200078e00ff */
[----:B------:R-:W-:-:S02]  /*a580*/  LOP3.LUT R71, R75, 0xff0000ff, RZ, 0xc0, !PT ;  /* 0xff0000ff4b477812 */ /* 0x000fc400078ec0ff */
[----:B------:R-:W-:Y:S02]  /*a590*/  SHF.L.U32 R48, R68, 0x8, RZ ;  /* 0x0000000844307819 */ /* 0x000fe400000006ff */
[----:B------:R-:W-:Y:S02]  /*a5a0*/  LOP3.LUT R52, R67, 0xff0000, R52, 0xf8, !PT ;  /* 0x00ff000043347812 */ /* 0x000fe400078ef834 */
[----:B------:R-:W-:Y:S02]  /*a5b0*/  LOP3.LUT R73, R77, 0xff0000ff, RZ, 0xc0, !PT ;  /* 0xff0000ff4d497812 */ /* 0x000fe400078ec0ff */
[----:B------:R-:W-:Y:S02]  /*a5c0*/  F2FP.F16.E4M3.UNPACK_B R72, R136.H1 ;  /* 0x00000088ff48723e */ /* 0x000fe400030006ff */
[----:B------:R-:W-:Y:S02]  /*a5d0*/  F2FP.F16.E4M3.UNPACK_B R67, R66.H1 ;  /* 0x00000042ff43723e */ /* 0x000fe400030006ff */
[----:B------:R-:W-:-:S02]  /*a5e0*/  F2FP.F16.E4M3.UNPACK_B R62, R60.H1 ;  /* 0x0000003cff3e723e */ /* 0x000fc400030006ff */
        /* <DEDUP_REMOVED lines=8> */
[----:B------:R-:W-:Y:S02]  /*a670*/  SHF.R.U32.HI R74, RZ, 0x10, R79 ;  /* 0x00000010ff4a7819 */ /* 0x000fe4000001164f */
[----:B------:R-:W-:Y:S01]  /*a680*/  LOP3.LUT R77, R79, 0xff0000ff, RZ, 0xc0, !PT ;  /* 0xff0000ff4f4d7812 */ /* 0x000fe200078ec0ff */
[----:B------:R-:W-:Y:S01]  /*a690*/  FMUL.FTZ R79, R68, R73 ;  /* 0x00000049444f7220 */ /* 0x000fe20000410000 */
[----:B------:R-:W-:Y:S01]  /*a6a0*/  LOP3.LUT R48, R71, 0xff0000, R48, 0xf8, !PT ;  /* 0x00ff000047307812 */ /* 0x000fe200078ef830 */
[----:B------:R-:W-:-:S02]  /*a6b0*/  HADD2.F32 R71, -RZ, R70.H0_H0 ;  /* 0x20000046ff477230 */ /* 0x000fc40000004100 */
[----:B------:R-:W-:Y:S01]  /*a6c0*/  FMUL.FTZ R73, R64, R73 ;  /* 0x0000004940497220 */ /* 0x000fe20000410000 */
[----:B------:R-:W-:Y:S01]  /*a6d0*/  LOP3.LUT R77, R77, 0xff00, R54, 0xf8, !PT ;  /* 0x0000ff004d4d7812 */ /* 0x000fe200078ef836 */
[----:B------:R-:W-:Y:S01]  /*a6e0*/  IMAD.U32 R54, R76, 0x10000, RZ ;  /* 0x000100004c367824 */ /* 0x000fe200078e00ff */
[----:B------:R-:W-:Y:S01]  /*a6f0*/  F2FP.F16.E4M3.UNPACK_B R136, R136 ;  /* 0x00000088ff88723e */ /* 0x000fe200020006ff */
[-C--:B------:R-:W-:Y:S01]  /*a700*/  FFMA.FTZ R76, R68, R71.reuse, R73 ;  /* 0x00000047444c7223 */ /* 0x080fe20000010049 */
[----:B------:R-:W-:Y:S01]  /*a710*/  FFMA.FTZ R79, R64, R71, -R79 ;  /* 0x00000047404f7223 */ /* 0x000fe2000001084f */
[----:B------:R-:W-:Y:S01]  /*a720*/  HADD2.F32 R73, -RZ, R72.H1_H1 ;  /* 0x30000048ff497230 */ /* 0x000fe20000004100 */
[----:B------:R-:W-:Y:S01]  /*a730*/  F2FP.F16.E4M3.UNPACK_B R66, R66 ;  /* 0x00000042ff42723e */ /* 0x000fe200020006ff */
[----:B------:R-:W-:Y:S01]  /*a740*/  HADD2.F32 R68, -RZ, R67.H1_H1 ;  /* 0x30000043ff447230 */ /* 0x000fe20000004100 */
[----:B------:R-:W-:Y:S01]  /*a750*/  F2FP.F16.E4M3.UNPACK_B R60, R60 ;  /* 0x0000003cff3c723e */ /* 0x000fe200020006ff */
[----:B------:R-:W-:Y:S01]  /*a760*/  HADD2.F32 R64, -RZ, R62.H1_H1 ;  /* 0x3000003eff407230 */ /* 0x000fe20000004100 */
[----:B------:R-:W-:Y:S01]  /*a770*/  LOP3.LUT R54, R75, 0xff0000, R54, 0xf8, !PT ;  /* 0x00ff00004b367812 */ /* 0x000fe200078ef836 */
[----:B------:R-:W-:Y:S01]  /*a780*/  HADD2.F32 R71, -RZ, R70.H1_H1 ;  /* 0x30000046ff477230 */ /* 0x000fe20000004100 */
[----:B------:R-:W-:Y:S01]  /*a790*/  F2FP.F16.E4M3.UNPACK_B R134, R134 ;  /* 0x00000086ff86723e */ /* 0x000fe200020006ff */
[----:B------:R-:W-:Y:S01]  /*a7a0*/  FMUL.FTZ R75, R68, R73 ;  /* 0x00000049444b7220 */ /* 0x000fe20000410000 */
[----:B------:R-:W-:-:S02]  /*a7b0*/  HADD2.F32 R70, -RZ, R136.H0_H0 ;  /* 0x20000088ff467230 */ /* 0x000fc40000004100 */
        /* <DEDUP_REMOVED lines=11> */
[----:B------:R-:W-:Y:S02]  /*a870*/  IMAD.U32 R50, R74, 0x10000, RZ ;  /* 0x000100004a327824 */ /* 0x000fe400078e00ff */
[----:B------:R-:W-:Y:S01]  /*a880*/  FFMA.FTZ R74, R67, R64, R70 ;  /* 0x00000040434a7223 */ /* 0x000fe20000010046 */
[----:B------:R-:W-:Y:S02]  /*a890*/  HADD2.F32 R60, -RZ, R60.H1_H1 ;  /* 0x3000003cff3c7230 */ /* 0x000fe40000004100 */
[----:B------:R-:W-:Y:S01]  /*a8a0*/  FMUL.FTZ R67, R66, R73 ;  /* 0x0000004942437220 */ /* 0x000fe20000410000 */
[----:B------:R-:W-:Y:S01]  /*a8b0*/  HADD2.F32 R71, -RZ, R134.H1_H1 ;  /* 0x30000086ff477230 */ /* 0x000fe20000004100 */
[----:B------:R-:W-:-:S02]  /*a8c0*/  F2FP.F16.E4M3.UNPACK_B R62, R137.H1 ;  /* 0x00000089ff3e723e */ /* 0x000fc400030006ff */
[----:B------:R-:W-:Y:S01]  /*a8d0*/  F2FP.F16.E4M3.UNPACK_B R64, R69.H1 ;  /* 0x00000045ff40723e */ /* 0x000fe200030006ff */
[C---:B------:R-:W-:Y:S01]  /*a8e0*/  FMUL.FTZ R73, R60.reuse, R73 ;  /* 0x000000493c497220 */ /* 0x040fe20000410000 */
[----:B------:R-:W-:Y:S01]  /*a8f0*/  FFMA.FTZ R75, R60, R71, -R67 ;  /* 0x000000473c4b7223 */ /* 0x000fe20000010843 */
[----:B------:R-:W-:Y:S01]  /*a900*/  F2FP.F16.E4M3.UNPACK_B R68, R135.H1 ;  /* 0x00000087ff44723e */ /* 0x000fe200030006ff */
[----:B------:R-:W-:Y:S01]  /*a910*/  HADD2.F32 R70, -RZ, R62.H0_H0 ;  /* 0x2000003eff467230 */ /* 0x000fe20000004100 */
[----:B------:R-:W-:Y:S01]  /*a920*/  F2FP.F16.E4M3.UNPACK_B R60, R65.H1 ;  /* 0x00000041ff3c723e */ /* 0x000fe200030006ff */
[----:B------:R-:W-:Y:S01]  /*a930*/  HADD2.F32 R67, -RZ, R64.H0_H0 ;  /* 0x20000040ff437230 */ /* 0x000fe20000004100 */
[----:B------:R-:W-:Y:S01]  /*a940*/  LOP3.LUT R50, R77, 0xff0000, R50, 0xf8, !PT ;  /* 0x00ff00004d327812 */ /* 0x000fe200078ef832 */
[----:B------:R-:W-:Y:S01]  /*a950*/  FFMA.FTZ R77, R66, R71, R73 ;  /* 0x00000047424d7223 */ /* 0x000fe20000010049 */
[----:B------:R-:W-:Y:S01]  /*a960*/  HADD2.F32 R73, -RZ, R62.H1_H1 ;  /* 0x3000003eff497230 */ /* 0x000fe20000004100 */
[----:B------:R-:W-:Y:S01]  /*a970*/  F2FP.F16.E4M3.UNPACK_B R137, R137 ;  /* 0x00000089ff89723e */ /* 0x000fe200020006ff */
[----:B------:R-:W-:-:S02]  /*a980*/  HADD2.F32 R62, -RZ, R60.H0_H0 ;  /* 0x2000003cff3e7230 */ /* 0x000fc40000004100 */
[CC--:B------:R-:W-:Y:S01]  /*a990*/  FMUL.FTZ R71, R67.reuse, R70.reuse ;  /* 0x0000004643477220 */ /* 0x0c0fe20000410000 */
[----:B------:R-:W-:Y:S01]  /*a9a0*/  HADD2.F32 R66, -RZ, R68.H0_H0 ;  /* 0x20000044ff427230 */ /* 0x000fe20000004100 */
[----:B------:R-:W-:Y:S01]  /*a9b0*/  F2FP.F16.E4M3.UNPACK_B R69, R69 ;  /* 0x00000045ff45723e */ /* 0x000fe200020006ff */
[----:B------:R-:W-:Y:S02]  /*a9c0*/  HADD2.F32 R64, -RZ, R64.H1_H1 ;  /* 0x30000040ff407230 */ /* 0x000fe40000004100 */
[C---:B------:R-:W-:Y:S01]  /*a9d0*/  FMUL.FTZ R70, R62.reuse, R70 ;  /* 0x000000463e467220 */ /* 0x040fe20000410000 */
[----:B------:R-:W-:Y:S02]  /*a9e0*/  HADD2.F32 R60, -RZ, R60.H1_H1 ;  /* 0x3000003cff3c7230 */ /* 0x000fe40000004100 */
[-C--:B------:R-:W-:Y:S01]  /*a9f0*/  FFMA.FTZ R80, R62, R66.reuse, -R71 ;  /* 0x000000423e507223 */ /* 0x080fe20000010847 */
[----:B------:R-:W-:Y:S02]  /*aa00*/  HADD2.F32 R71, -RZ, R68.H1_H1 ;  /* 0x30000044ff477230 */ /* 0x000fe40000004100 */
[----:B------:R-:W-:Y:S01]  /*aa10*/  FMUL.FTZ R83, R64, R73 ;  /* 0x0000004940537220 */ /* 0x000fe20000410000 */
[----:B------:R-:W-:Y:S01]  /*aa20*/  F2FP.F16.E4M3.UNPACK_B R65, R65 ;  /* 0x00000041ff41723e */ /* 0x000fe200020006ff */
[C---:B------:R-:W-:Y:S01]  /*aa30*/  FMUL.FTZ R73, R60.reuse, R73 ;  /* 0x000000493c497220 */ /* 0x040fe20000410000 */
[----:B------:R-:W-:Y:S01]  /*aa40*/  FFMA.FTZ R82, R67, R66, R70 ;  /* 0x0000004243527223 */ /* 0x000fe20000010046 */
[----:B------:R-:W-:Y:S01]  /*aa50*/  FFMA.FTZ R83, R60, R71, -R83 ;  /* 0x000000473c537223 */ /* 0x000fe20000010853 */
[----:B------:R-:W-:Y:S01]  /*aa60*/  F2FP.F16.E4M3.UNPACK_B R135, R135 ;  /* 0x00000087ff87723e */ /* 0x000fe200020006ff */
[----:B------:R-:W-:Y:S01]  /*aa70*/  FFMA.FTZ R85, R64, R71, R73 ;  /* 0x0000004740557223 */ /* 0x000fe20000010049 */
[----:B------:R-:W-:Y:S01]  /*aa80*/  HADD2.F32 R71, -RZ, R137.H0_H0 ;  /* 0x20000089ff477230 */ /* 0x000fe20000004100 */
[----:B------:R-:W-:Y:S01]  /*aa90*/  F2FP.SATFINITE.E4M3.F32.PACK_AB_MERGE_C R78, R78, R79, RZ ;  /* 0x0000004f4e4e723e */ /* 0x000fe200048070ff */
[----:B------:R-:W-:Y:S01]  /*aaa0*/  HADD2.F32 R62, -RZ, R69.H0_H0 ;  /* 0x20000045ff3e7230 */ /* 0x000fe20000004100 */
[----:B------:R-:W-:Y:S01]  /*aab0*/  F2FP.SATFINITE.E4M3.F32.PACK_AB_MERGE_C R83, R83, R80, RZ ;  /* 0x000000505353723e */ /* 0x000fe200048070ff */
[----:B------:R-:W-:Y:S01]  /*aac0*/  HADD2.F32 R66, -RZ, R137.H1_H1 ;  /* 0x30000089ff427230 */ /* 0x000fe20000004100 */
[----:B------:R-:W-:Y:S01]  /*aad0*/  F2FP.SATFINITE.E4M3.F32.PACK_AB_MERGE_C R85, R85, R82, RZ ;  /* 0x000000525555723e */ /* 0x000fe200048070ff */
[----:B------:R-:W-:-:S02]  /*aae0*/  HADD2.F32 R60, -RZ, R65.H0_H0 ;  /* 0x20000041ff3c7230 */ /* 0x000fc40000004100 */
[-C--:B------:R-:W-:Y:S01]  /*aaf0*/  FMUL.FTZ R73, R62, R71.reuse ;  /* 0x000000473e497220 */ /* 0x080fe20000410000 */
[----:B------:R-:W-:Y:S01]  /*ab00*/  HADD2.F32 R69, -RZ, R69.H1_H1 ;  /* 0x30000045ff457230 */ /* 0x000fe20000004100 */
[----:B------:R-:W-:Y:S01]  /*ab10*/  F2FP.SATFINITE.E4M3.F32.PACK_AB_MERGE_C R80, R75, R72, R78 ;  /* 0x000000484b50723e */ /* 0x000fe2000480704e */
[----:B------:R-:W-:Y:S02]  /*ab20*/  HADD2.F32 R65, -RZ, R65.H1_H1 ;  /* 0x30000041ff417230 */ /* 0x000fe40000004100 */
[----:B------:R-:W-:Y:S01]  /*ab30*/  FMUL.FTZ R71, R60, R71 ;  /* 0x000000473c477220 */ /* 0x000fe20000410000 */
[--C-:B------:R-:W-:Y:S02]  /*ab40*/  HADD2.F32 R67, -RZ, R135.reuse.H0_H0 ;  /* 0x20000087ff437230 */ /* 0x100fe40000004100 */
[-C--:B------:R-:W-:Y:S01]  /*ab50*/  FMUL.FTZ R68, R69, R66.reuse ;  /* 0x0000004245447220 */ /* 0x080fe20000410000 */
[----:B------:R-:W-:Y:S02]  /*ab60*/  HADD2.F32 R64, -RZ, R135.H1_H1 ;  /* 0x30000087ff407230 */ /* 0x000fe40000004100 */
[----:B------:R-:W-:Y:S01]  /*ab70*/  FMUL.FTZ R66, R65, R66 ;  /* 0x0000004241427220 */ /* 0x000fe20000410000 */
[----:B------:R-:W-:Y:S01]  /*ab80*/  F2FP.SATFINITE.E4M3.F32.PACK_AB_MERGE_C R76, R81, R76, RZ ;  /* 0x0000004c514c723e */ /* 0x000fe200048070ff */
[-C--:B------:R-:W-:Y:S01]  /*ab90*/  FFMA.FTZ R71, R62, R67.reuse, R71 ;  /* 0x000000433e477223 */ /* 0x080fe20000010047 */
[----:B------:R-:W-:Y:S01]  /*aba0*/  FFMA.FTZ R73, R60, R67, -R73 ;  /* 0x000000433c497223 */ /* 0x000fe20000010849 */
[-C--:B------:R-:W-:Y:S01]  /*abb0*/  FFMA.FTZ R62, R65, R64.reuse, -R68 ;  /* 0x00000040413e7223 */ /* 0x080fe20000010844 */
[----:B------:R-:W-:Y:S01]  /*abc0*/  FFMA.FTZ R70, R69, R64, R66 ;  /* 0x0000004045467223 */ /* 0x000fe20000010042 */
[----:B------:R-:W-:-:S02]  /*abd0*/  F2FP.F16.E4M3.UNPACK_B R64, R53 ;  /* 0x00000035ff40723e */ /* 0x000fc400020006ff */
[----:B------:R-:W-:Y:S02]  /*abe0*/  F2FP.F16.E4M3.UNPACK_B R68, R54 ;  /* 0x00000036ff44723e */ /* 0x000fe400020006ff */
[----:B------:R-:W-:Y:S01]  /*abf0*/  F2FP.F16.E4M3.UNPACK_B R60, R49 ;  /* 0x00000031ff3c723e */ /* 0x000fe200020006ff */
        /* <DEDUP_REMOVED lines=16> */
[----:B------:R-:W-:Y:S01]  /*ad00*/  F2FP.F16.E4M3.UNPACK_B R49, R49.H1 ;  /* 0x00000031ff31723e */ /* 0x000fe200030006ff */
[C---:B------:R-:W-:Y:S01]  /*ad10*/  FMUL.FTZ R69, R60.reuse, R69 ;  /* 0x000000453c457220 */ /* 0x040fe20000410000 */
[----:B------:R-:W-:Y:S01]  /*ad20*/  F2FP.F16.E4M3.UNPACK_B R62, R53.H1 ;  /* 0x00000035ff3e723e */ /* 0x000fe200030006ff */
[-C--:B------:R-:W-:Y:S01]  /*ad30*/  FFMA.FTZ R72, R60, R65.reuse, -R67 ;  /* 0x000000413c487223 */ /* 0x080fe20000010843 */
[----:B------:R-:W-:Y:S01]  /*ad40*/  F2FP.F16.E4M3.UNPACK_B R60, R54.H1 ;  /* 0x00000036ff3c723e */ /* 0x000fe200030006ff */
[----:B------:R-:W-:Y:S01]  /*ad50*/  FFMA.FTZ R73, R64, R65, R69 ;  /* 0x0000004140497223 */ /* 0x000fe20000010045 */
[----:B------:R-:W-:Y:S01]  /*ad60*/  F2FP.F16.E4M3.UNPACK_B R52, R52.H1 ;  /* 0x00000034ff34723e */ /* 0x000fe200030006ff */
[----:B------:R-:W-:Y:S01]  /*ad70*/  HADD2.F32 R53, -RZ, R49.H0_H0 ;  /* 0x20000031ff357230 */ /* 0x000fe20000004100 */
[----:B------:R-:W-:Y:S01]  /*ad80*/  F2FP.SATFINITE.E4M3.F32.PACK_AB_MERGE_C R82, R77, R74, R76 ;  /* 0x0000004a4d52723e */ /* 0x000fe2000480704c */
[----:B------:R-:W-:-:S02]  /*ad90*/  HADD2.F32 R54, -RZ, R62.H0_H0 ;  /* 0x2000003eff367230 */ /* 0x000fc40000004100 */
[----:B------:R-:W-:Y:S02]  /*ada0*/  HADD2.F32 R64, -RZ, R60.H0_H0 ;  /* 0x2000003cff407230 */ /* 0x000fe40000004100 */
        /* <DEDUP_REMOVED lines=57> */
[----:B------:R-:W-:-:S02]  /*b140*/  F2FP.SATFINITE.E4M3.F32.PACK_AB_MERGE_C R51, R51, R78, RZ ;  /* 0x0000004e3333723e */ /* 0x000fc400048070ff */
[----:B------:R-:W-:Y:S02]  /*b150*/  F2FP.SATFINITE.E4M3.F32.PACK_AB_MERGE_C R60, R60, R81, RZ ;  /* 0x000000513c3c723e */ /* 0x000fe400048070ff */
[----:B------:R-:W-:Y:S01]  /*b160*/  F2FP.SATFINITE.E4M3.F32.PACK_AB_MERGE_C R51, R48, R79, R51 ;  /* 0x0000004f3033723e */ /* 0x000fe20004807033 */
[----:B------:R-:W-:Y:S01]  /*b170*/  IMAD.MOV.U32 R48, RZ, RZ, R80 ;  /* 0x000000ffff307224 */ /* 0x000fe200078e0050 */
[----:B------:R-:W-:Y:S01]  /*b180*/  F2FP.SATFINITE.E4M3.F32.PACK_AB_MERGE_C R55, R50, R69, R60 ;  /* 0x000000453237723e */ /* 0x000fe2000480703c */
[----:B------:R-:W-:Y:S01]  /*b190*/  IMAD.MOV.U32 R50, RZ, RZ, R83 ;  /* 0x000000ffff327224 */ /* 0x000fe200078e0053 */
[----:B------:R-:W-:Y:S02]  /*b1a0*/  F2FP.SATFINITE.E4M3.F32.PACK_AB_MERGE_C R53, R73, R70, R75 ;  /* 0x000000464935723e */ /* 0x000fe4000480704b */
[----:B------:R-:W-:-:S07]  /*b1b0*/  MOV R52, R82 ;  /* 0x0000005200347202 */ /* 0x000fce0000000f00 */
.L_x_2251:
[----:B------:R-:W-:Y:S05]  /*b1c0*/  BSYNC B1 ;  /* 0x0000000000017941 */ /* 0x000fea0003800000 */
.L_x_2250:
        /* <DEDUP_REMOVED lines=10> */
.L_x_2191:
[----:B------:R-:W-:-:S06]  /*b270*/  UISETP.NE.AND UP0, UPT, UR45, 0x3, UPT ;  /* 0x000000032d00788c */ /* 0x000fcc000bf05270 */
[----:B------:R-:W-:-:S13]  /*b280*/  PLOP3.LUT P5, PT, PT, PT, UP0, 0x80, 0x0 ;  /* 0x000000000000781c */ /* 0x000fda0003faf008 */
[----:B------:R-:W-:Y:S05]  /*b290*/  @!P5 BRA `(.L_x_2252) ;  /* 0x000000000004d947 */ /* 0x000fea0003800000 */
[----:B------:R-:W-:Y:S01]  /*b2a0*/  BPT.TRAP 0x1 ;  /* 0x000000040000795c */ /* 0x000fe20000300000 */
.L_x_2252:
[----:B------:R-:W2:Y:S01]  /*b2b0*/  LDL R48, [R1+0x10] ;  /* 0x0000100001307983 */ /* 0x000ea20000100800 */
[----:B------:R-:W-:Y:S01]  /*b2c0*/  IMAD R107, R232, 0x8, R18 ;  /* 0x00000008e86b7824 */ /* 0x000fe200078e0212 */
[----:B------:R-:W-:Y:S01]  /*b2d0*/  BSSY B1, `(.L_x_2253) ;  /* 0x0000008000017945 */ /* 0x000fe20003800000 */
[----:B------:R-:W-:Y:S01]  /*b2e0*/  IMAD R116, R24, -0x80, R2 ;  /* 0xffffff8018747824 */ /* 0x000fe200078e0202 */
[----:B------:R-:W-:-:S04]  /*b2f0*/  SHF.R.S32.HI R49, RZ, 0x1f, R24 ;  /* 0x0000001fff317819 */ /* 0x000fc80000011418 */
[----:B------:R-:W-:Y:S02]  /*b300*/  VIMNMX R116, R116, 0x80, PT ;  /* 0x0000008074747848 */ /* 0x000fe40003fe0100 */
[----:B--2---:R-:W-:Y:S01]  /*b310*/  SHF.L.U32 R128, R48, 0x1f, RZ ;  /* 0x0000001f30807819 */ /* 0x004fe200000006ff */
[----:B------:R-:W-:-:S03]  /*b320*/  IMAD R48, R4, R24, RZ ;  /* 0x0000001804307224 */ /* 0x000fc600078e02ff */
[----:B------:R-:W0:Y:S02]  /*b330*/  SYNCS.PHASECHK.TRANS64.TRYWAIT P2, [R107+URZ+0x38890], R128 ;  /* 0x038890806b0075a7 */ /* 0x000e24000804017f */
[----:B0-----:R-:W-:Y:S05]  /*b340*/  @!P2 BRA `(.L_x_2254) ;  /* 0x000001e40040a947 */ /* 0x001fea0003800000 */
.L_x_2535:
[----:B------:R-:W-:Y:S05]  /*b350*/  BSYNC B1 ;  /* 0x0000000000017941 */ /* 0x000fea0003800000 */
.L_x_2253:
[----:B------:R-:W-:Y:S01]  /*b360*/  ISETP.GE.AND P2, PT, R22, R116, PT ;  /* 0x000000741600720c */ /* 0x000fe20003f46270 */
[----:B------:R-:W-:Y:S01]  /*b370*/  IMAD R49, R49, R132, R48 ;  /* 0x0000008431317224 */ /* 0x000fe200078e0230 */
[----:B------:R-:W-:Y:S01]  /*b380*/  BSSY B1, `(.L_x_2255) ;  /* 0x000000e000017945 */ /* 0x000fe20003800000 */
[----:B------:R-:W-:-:S04]  /*b390*/  IMAD.WIDE.U32 R56, R132, R24, RZ ;  /* 0x0000001884387225 */ /* 0x000fc800078e00ff */
[----:B------:R-:W-:-:S06]  /*b3a0*/  IMAD.IADD R62, R49, 0x1, R57 ;  /* 0x00000001313e7824 */ /* 0x000fcc00078e0239 */
        /* <DEDUP_REMOVED lines=11> */
.L_x_2256:
[----:B------:R-:W-:Y:S05]  /*b460*/  BSYNC B1 ;  /* 0x0000000000017941 */ /* 0x000fea0003800000 */
.L_x_2255:
        /* <DEDUP_REMOVED lines=15> */
.L_x_2258:
[----:B------:R-:W-:Y:S05]  /*b560*/  BSYNC B1 ;  /* 0x0000000000017941 */ /* 0x000fea0003800000 */
.L_x_2257:
        /* <DEDUP_REMOVED lines=15> */
.L_x_2260:
[----:B------:R-:W-:Y:S05]  /*b660*/  BSYNC B1 ;  /* 0x0000000000017941 */ /* 0x000fea0003800000 */
.L_x_2259:
[----:B------:R-:W-:-:S13]  /*b670*/  ISETP.GE.AND P2, PT, R235, R116, PT ;  /* 0x00000074eb00720c */ /* 0x000fda0003f46270 */
[----:B------:R-:W-:Y:S05]  /*b680*/  @P2 BRA `(.L_x_2228) ;  /* 0x00000000003c2947 */ /* 0x000fea0003800000 */
[----:B-123--:R-:W1:Y:S01]  /*b690*/  LDC.64 R48, c[0x0][0x2f0] ;  /* 0x0000bc00ff307b82 */ /* 0x00ee620000000a00 */
[----:B------:R-:W-:Y:S01]  /*b6a0*/  MOV R57, R62 ;  /* 0x0000003e00397202 */ /* 0x000fe20000000f00 */
[----:B------:R-:W-:Y:S06]  /*b6b0*/  @!P1 LDS.128 R52, [R112+0x2f400] ;  /* 0x02f4000070349984 */ /* 0x000fec0000000c00 */
[----:B------:R-:W2:Y:S01]  /*b6c0*/  @!P0 LDC.64 R50, c[0x0][0x2d8] ;  /* 0x0000b600ff328b82 */ /* 0x000ea20000000a00 */
[----:B-1----:R-:W-:-:S04]  /*b6d0*/  IMAD.WIDE.U32 R58, R48, 0x60, R56 ;  /* 0x00000060303a7825 */ /* 0x002fc800078e0038 */
[----:B------:R-:W-:-:S04]  /*b6e0*/  IMAD R49, R49, 0x60, RZ ;  /* 0x0000006031317824 */ /* 0x000fc800078e02ff */
[----:B------:R-:W-:Y:S01]  /*b6f0*/  IMAD.IADD R48, R59, 0x1, R49 ;  /* 0x000000013b307824 */ /* 0x000fe200078e0231 */
[----:B--2---:R-:W-:-:S04]  /*b700*/  @!P0 IADD3 R56, P2, P3, R58, R50, R35 ;  /* 0x000000323a388210 */ /* 0x004fc80007b5e023 */
[----:B------:R-:W-:Y:S02]  /*b710*/  @!P0 IADD3.X R57, R48, R51, R38, P2, P3 ;  /* 0x0000003330398210 */ /* 0x000fe400017e6426 */
[----:B------:R-:W1:Y:S02]  /*b720*/  @!P1 LDC.64 R50, c[0x0][0x2d8] ;  /* 0x0000b600ff329b82 */ /* 0x000e640000000a00 */
[----:B-1----:R-:W-:-:S04]  /*b730*/  @!P1 IADD3 R58, P2, P3, R39, R50, R58 ;  /* 0x00000032273a9210 */ /* 0x002fc80007b5e03a */
[----:B------:R-:W-:Y:S02]  /*b740*/  @!P1 IADD3.X R59, R105, R51, R48, P2, P3 ;  /* 0x00000033693b9210 */ /* 0x000fe400017e6430 */
[----:B------:R-:W1:Y:S04]  /*b750*/  @!P0 LDS.128 R48, [R112+0x2b400] ;  /* 0x02b4000070308984 */ /* 0x000e680000000c00 */
[----:B-1----:R4:W-:Y:S04]  /*b760*/  @!P0 STG.E.128 desc[UR46][R56.64], R48 ;  /* 0x0000003038008986 */ /* 0x0029e8000c101d2e */
[----:B------:R4:W-:Y:S02]  /*b770*/  @!P1 STG.E.128 desc[UR46][R58.64], R52 ;  /* 0x000000343a009986 */ /* 0x0009e4000c101d2e */
.L_x_2228:
[----:B------:R-:W-:Y:S05]  /*b780*/  BSYNC B0 ;  /* 0x0000000000007941 */ /* 0x000fea0003800000 */
.L_x_2190:
        /* <DEDUP_REMOVED lines=17> */
.L_x_2262:
[----:B------:R-:W-:Y:S05]  /*b8a0*/  BSYNC B0 ;  /* 0x0000000000007941 */ /* 0x000fea0003800000 */
.L_x_2261:
[----:B------:R-:W2:Y:S01]  /*b8b0*/  SYNCS.PHASECHK.TRANS64.TRYWAIT P3, [R107+URZ+0x388b0], R128 ;  /* 0x0388b0806b0075a7 */ /* 0x000ea2000806017f */
[----:B------:R-:W-:Y:S01]  /*b8c0*/  ULDC UR41, c[0x0][0x2e4] ;  /* 0x0000b90000297ab9 */ /* 0x000fe20000000800 */
[----:B------:R-:W-:Y:S01]  /*b8d0*/  ULDC.64 UR36, c[0x0][0x318] ;  /* 0x0000c60000247ab9 */ /* 0x000fe20000000a00 */
[----:B------:R-:W-:Y:S01]  /*b8e0*/  ULDC.64 UR38, c[0x0][0x308] ;  /* 0x0000c20000267ab9 */ /* 0x000fe20000000a00 */
[----:B------:R-:W-:Y:S04]  /*b8f0*/  BSSY B0, `(.L_x_2263) ;  /* 0x0000002000007945 */ /* 0x000fe80003800000 */
[----:B--2---:R-:W-:Y:S05]  /*b900*/  @!P3 BRA `(.L_x_2264) ;  /* 0x000001dc00e4b947 */ /* 0x004fea0003800000 */
.L_x_2536:
[----:B------:R-:W-:Y:S05]  /*b910*/  BSYNC B0 ;  /* 0x0000000000007941 */ /* 0x000fea0003800000 */
.L_x_2263:
        /* <DEDUP_REMOVED lines=17> */
.L_x_2266:
[----:B------:R-:W-:Y:S05]  /*ba30*/  BSYNC B0 ;  /* 0x0000000000007941 */ /* 0x000fea0003800000 */
.L_x_2265:
[----:B------:R-:W-:Y:S01]  /*ba40*/  ISETP.GE.AND P3, PT, R234, R116, PT ;  /* 0x00000074ea00720c */ /* 0x000fe20003f66270 */
[----:B------:R-:W-:-:S12]  /*ba50*/  BSSY B0, `(.L_x_2267) ;  /* 0x0000011000007945 */ /* 0x000fd80003800000 */
[----:B------:R-:W-:Y:S05]  /*ba60*/  @P3 BRA `(.L_x_2268) ;  /* 0x00000000003c3947 */ /* 0x000fea0003800000 */
[----:B---3--:R-:W-:Y:S01]  /*ba70*/  IADD3 R51, P3, R52, 0x20, RZ ;  /* 0x0000002034337810 */ /* 0x008fe20007f7e0ff */
[----:B-1----:R-:W-:Y:S02]  /*ba80*/  IMAD.MOV.U32 R48, RZ, RZ, R98 ;  /* 0x000000ffff307224 */ /* 0x002fe400078e0062 */
[----:B------:R-:W-:Y:S02]  /*ba90*/  IMAD.MOV.U32 R49, RZ, RZ, R106 ;  /* 0x000000ffff317224 */ /* 0x000fe400078e006a */
        /* <DEDUP_REMOVED lines=12> */
.L_x_2268:
[----:B------:R-:W-:Y:S05]  /*bb60*/  BSYNC B0 ;  /* 0x0000000000007941 */ /* 0x000fea0003800000 */
.L_x_2267:
[----:B------:R-:W-:Y:S01]  /*bb70*/  ISETP.GE.AND P3, PT, R233, R116, PT ;  /* 0x00000074e900720c */ /* 0x000fe20003f66270 */
[----:B------:R-:W-:-:S12]  /*bb80*/  BSSY B0, `(.L_x_2269) ;  /* 0x0000011000007945 */ /* 0x000fd80003800000 */
[----:B------:R-:W-:Y:S05]  /*bb90*/  @P3 BRA `(.L_x_2270) ;  /* 0x00000000003c3947 */ /* 0x000fea0003800000 */
[----:B---34-:R-:W-:Y:S01]  /*bba0*/  IADD3 R51, P3, R52, 0x40, RZ ;  /* 0x0000004034337810 */ /* 0x018fe20007f7e0ff */
        /* <DEDUP_REMOVED lines=14> */
.L_x_2270:
[----:B------:R-:W-:Y:S05]  /*bc90*/  BSYNC B0 ;  /* 0x0000000000007941 */ /* 0x000fea0003800000 */
.L_x_2269:
[----:B------:R-:W-:Y:S01]  /*bca0*/  ISETP.GE.AND P3, PT, R235, R116, PT ;  /* 0x00000074eb00720c */ /* 0x000fe20003f66270 */
[----:B------:R-:W-:-:S12]  /*bcb0*/  BSSY B0, `(.L_x_2271) ;  /* 0x0000011000007945 */ /* 0x000fd80003800000 */
[----:B------:R-:W-:Y:S05]  /*bcc0*/  @P3 BRA `(.L_x_2272) ;  /* 0x00000000003c3947 */ /* 0x000fea0003800000 */
[----:B-1-34-:R-:W-:Y:S01]  /*bcd0*/  IADD3 R51, P3, R52, 0x60, RZ ;  /* 0x0000006034337810 */ /* 0x01afe20007f7e0ff */
[----:B------:R-:W-:Y:S02]  /*bce0*/  IMAD.MOV.U32 R48, RZ, RZ, R98 ;  /* 0x000000ffff307224 */ /* 0x000fe400078e0062 */
        /* <DEDUP_REMOVED lines=13> */
.L_x_2272:
[----:B------:R-:W-:Y:S05]  /*bdc0*/  BSYNC B0 ;  /* 0x0000000000007941 */ /* 0x000fea0003800000 */
.L_x_2271:
[----:B-1-34-:R-:W3:Y:S01]  /*bdd0*/  LDL.LU R49, [R1+0x10] ;  /* 0x0000100001317983 */ /* 0x01aee20000300800 */
[----:B0-2---:R-:W-:Y:S01]  /*bde0*/  @!P2 VIADD R107, R107, 0x388c0 ;  /* 0x000388c06b6ba836 */ /* 0x005fe20000000000 */
[----:B------:R-:W-:Y:S01]  /*bdf0*/  ISETP.NE.AND P3, PT, R108, RZ, PT ;  /* 0x000000ff6c00720c */ /* 0x000fe20003f65270 */
[----:B------:R-:W-:Y:S01]  /*be00*/  VIADD R232, R232, 0x1 ;  /* 0x00000001e8e87836 */ /* 0x000fe20000000000 */
[----:B------:R-:W-:Y:S01]  /*be10*/  @!PT LDS RZ, [RZ] ;  /* 0x00000000fffff984 */ /* 0x000fe20000000800 */
[----:B------:R-:W-:Y:S01]  /*be20*/  @!PT LDS RZ, [RZ] ;  /* 0x00000000fffff984 */ /* 0x000fe20000000800 */
[----:B------:R-:W-:Y:S01]  /*be30*/  @!PT LDS RZ, [RZ] ;  /* 0x00000000fffff984 */ /* 0x000fe20000000800 */
[----:B------:R-:W-:Y:S01]  /*be40*/  @!PT LDS RZ, [RZ] ;  /* 0x00000000fffff984 */ /* 0x000fe20000000800 */
[----:B------:R0:W-:Y:S06]  /*be50*/  MEMBAR.ALL.CTA ;  /* 0x0000000000007992 */ /* 0x0001ec0000008000 */
[----:B0-----:R-:W0:Y:S01]  /*be60*/  FENCE.VIEW.ASYNC.S ;  /* 0x00000000000073c6 */ /* 0x001e220000000000 */
[----:B------:R-:W-:Y:S01]  /*be70*/  @!P2 PRMT R107, RZ, 0x654, R107 ;  /* 0x00000654ff6ba816 */ /* 0x000fe2000000006b */
[----:B0-----:R0:W-:Y:S06]  /*be80*/  BAR.SYNC.DEFER_BLOCKING R129, 0x80 ;  /* 0x000200810000751d */ /* 0x0011ec0000010000 */
[----:B------:R0:W-:Y:S01]  /*be90*/  @!P2 SYNCS.ARRIVE.TRANS64.RED.A1T0 RZ, [R107+URZ], RZ ;  /* 0x000000ff6bffa9a7 */ /* 0x0001e2000810043f */
[----:B------:R-:W-:-:S04]  /*bea0*/  ISETP.NE.AND P2, PT, R232, 0x2, PT ;  /* 0x00000002e800780c */ /* 0x000fc80003f45270 */
[----:B------:R-:W-:Y:S02]  /*beb0*/  SEL R48, RZ, 0x1, P2 ;  /* 0x00000001ff307807 */ /* 0x000fe40001000000 */
[----:B------:R-:W-:Y:S02]  /*bec0*/  SEL R232, R232, RZ, P2 ;  /* 0x000000ffe8e87207 */ /* 0x000fe40001000000 */
[----:B---3--:R-:W-:-:S05]  /*bed0*/  LOP3.LUT R49, R49, R48, RZ, 0x3c, !PT ;  /* 0x0000003031317212 */ /* 0x008fca00078e3cff */
[----:B------:R0:W-:Y:S01]  /*bee0*/  STL [R1+0x10], R49 ;  /* 0x0000103101007387 */ /* 0x0001e20000100800 */
[----:B------:R-:W-:Y:S05]  /*bef0*/  @P3 BRA `(.L_x_2273) ;  /* 0xffffff6400c83947 */ /* 0x000fea000383ffff */
[----:B0-----:R-:W0:Y:S01]  /*bf00*/  S2R R49, SR_TID.X ;  /* 0x0000000000317919 */ /* 0x001e220000002100 */
[----:B------:R-:W-:Y:S02]  /*bf10*/  PLOP3.LUT P0, PT, PT, PT, PT, 0x8, 0x0 ;  /* 0x000000000000781c */ /* 0x000fe40003f0e170 */
[----:B0-----:R-:W-:-:S04]  /*bf20*/  SHF.R.U32.HI R49, RZ, 0x7, R49 ;  /* 0x00000007ff317819 */ /* 0x001fc80000011631 */
[----:B------:R-:W-:-:S13]  /*bf30*/  ISETP.NE.AND P3, PT, R49, 0x1, PT ;  /* 0x000000013100780c */ /* 0x000fda0003f65270 */
[----:B------:R-:W-:Y:S06]  /*bf40*/  @!P3 BAR.ARV 0x9, 0x100 ;  /* 0x024400000000bb1d */ /* 0x000fec0000002000 */
.L_x_2185:
[----:B------:R-:W2:Y:S01]  /*bf50*/  LDC R0, c[0x0][0x428] ;  /* 0x00010a00ff007b82 */ /* 0x000ea20000000800 */
[----:B------:R-:W-:Y:S05]  /*bf60*/  @P0 BRA `(.L_x_2274) ;  /* 0x00000000000c0947 */ /* 0x000fea0003800000 */
[----:B------:R-:W3:Y:S01]  /*bf70*/  FENCE.VIEW.ASYNC.G ;  /* 0x00000000000073c6 */ /* 0x000ee20000000100 */
[----:B------:R-:W-:Y:S05]  /*bf80*/  WARPSYNC.ALL ;  /* 0x0000000000007948 */ /* 0x000fea0003800000 */
[----:B---3--:R-:W-:Y:S06]  /*bf90*/  BAR.ARV 0xc, 0x180 ;  /* 0x0306000000007b1d */ /* 0x008fec0000002000 */
.L_x_2274:
[----:B------:R-:W3:Y:S01]  /*bfa0*/  LDL R4, [R1+0x44] ;  /* 0x0000440001047983 */ /* 0x000ee20000100800 */
[----:B------:R-:W-:-:S03]  /*bfb0*/  ULDC.64 UR4, c[0x0][0x990] ;  /* 0x0002640000047ab9 */ /* 0x000fc60000000a00 */
[----:B------:R-:W4:Y:S04]  /*bfc0*/  LDL R5, [R1+0x24] ;  /* 0x0000240001057983 */ /* 0x000f280000100800 */
[----:B------:R-:W4:Y:S04]  /*bfd0*/  LDL R27, [R1+0xc] ;  /* 0x00000c00011b7983 */ /* 0x000f280000100800 */
[----:B------:R-:W4:Y:S04]  /*bfe0*/  LDL R26, [R1+0x20] ;  /* 0x00002000011a7983 */ /* 0x000f280000100800 */
[----:B------:R-:W4:Y:S01]  /*bff0*/  LDL R25, [R1+0x4] ;  /* 0x0000040001197983 */ /* 0x000f220000100800 */
[----:B--2---:R-:W-:Y:S01]  /*c000*/  ISETP.NE.AND P2, PT, R0, 0x1, PT ;  /* 0x000000010000780c */ /* 0x004fe20003f45270 */
[----:B------:R-:W-:-:S02]  /*c010*/  ULDC.64 UR6, c[0x0][0x998] ;  /* 0x0002660000067ab9 */ /* 0x000fc40000000a00 */
[----:B------:R-:W2:Y:S01]  /*c020*/  LDL.LU R24, [R1+0x8] ;  /* 0x0000080001187983 */ /* 0x000ea20000300800 */
[----:B------:R-:W-:Y:S02]  /*c030*/  ISETP.NE.U32.AND P0, PT, RZ, UR4, PT ;  /* 0x00000004ff007c0c */ /* 0x000fe4000bf05070 */
[----:B------:R-:W-:Y:S02]  /*c040*/  ISETP.NE.U32.AND P1, PT, RZ, UR6, PT ;  /* 0x00000006ff007c0c */ /* 0x000fe4000bf25070 */
[----:B------:R-:W-:Y:S02]  /*c050*/  ISETP.NE.AND.EX P0, PT, RZ, UR5, PT, P0 ;  /* 0x00000005ff007c0c */ /* 0x000fe4000bf05300 */
[----:B------:R-:W-:-:S03]  /*c060*/  ISETP.NE.AND.EX P1, PT, RZ, UR7, PT, P1 ;  /* 0x00000007ff007c0c */ /* 0x000fc6000bf25310 */
[----:B------:R-:W2:Y:S08]  /*c070*/  @P2 LDC R0, c[0x0][0x42c] ;  /* 0x00010b00ff002b82 */ /* 0x000eb00000000800 */
[----:B0-----:R-:W3:Y:S08]  /*c080*/  @P0 LDC.64 R10, c[0x0][0x9a8] ;  /* 0x00026a00ff0a0b82 */ /* 0x001ef00000000a00 */
[----:B------:R-:W0:Y:S08]  /*c090*/  @P2 LDC R3, c[0x0][0x430] ;  /* 0x00010c00ff032b82 */ /* 0x000e300000000800 */
[----:B-1----:R-:W1:Y:S08]  /*c0a0*/  @P1 LDC.64 R12, c[0x0][0x9b8] ;  /* 0x00026e00ff0c1b82 */ /* 0x002e700000000a00 */
[----:B------:R-:W1:Y:S08]  /*c0b0*/  @P0 LDC.64 R14, c[0x0][0x9b0] ;  /* 0x00026c00ff0e0b82 */ /* 0x000e700000000a00 */
[----:B------:R-:W1:Y:S01]  /*c0c0*/  @P1 LDC.64 R20, c[0x0][0x9c0] ;  /* 0x00027000ff141b82 */ /* 0x000e620000000a00 */
[----:B--2---:R-:W-:Y:S01]  /*c0d0*/  @P2 IMAD.HI.U32 R2, R24, R0, RZ ;  /* 0x0000000018022227 */ /* 0x004fe200078e00ff */
[----:B------:R-:W-:-:S03]  /*c0e0*/  MOV R7, R24 ;  /* 0x0000001800077202 */ /* 0x000fc60000000f00 */
[-C--:B---3--:R-:W-:Y:S01]  /*c0f0*/  @P0 IMAD R0, R4, R10.reuse, RZ ;  /* 0x0000000a04000224 */ /* 0x088fe200078e02ff */
[----:B0-----:R-:W-:Y:S01]  /*c100*/  @P2 SHF.R.U32.HI R7, RZ, R3, R2 ;  /* 0x00000003ff072219 */ /* 0x001fe20000011602 */
[----:B----4-:R-:W-:-:S03]  /*c110*/  @P0 IMAD.WIDE.U32 R2, R5, R10, RZ ;  /* 0x0000000a05020225 */ /* 0x010fc600078e00ff */
[----:B------:R-:W-:Y:S01]  /*c120*/  @P0 SHF.R.S32.HI R9, RZ, 0x1f, R7 ;  /* 0x0000001fff090819 */ /* 0x000fe20000011407 */
[----:B------:R-:W-:Y:S02]  /*c130*/  @P0 IMAD R11, R5, R11, R0 ;  /* 0x0000000b050b0224 */ /* 0x000fe400078e0200 */
[-C--:B-1----:R-:W-:Y:S02]  /*c140*/  @P1 IMAD R4, R4, R12.reuse, RZ ;  /* 0x0000000c04041224 */ /* 0x082fe400078e02ff */
[----:B------:R-:W-:Y:S01]  /*c150*/  @P0 IMAD.IADD R3, R3, 0x1, R11 ;  /* 0x0000000103030824 */ /* 0x000fe200078e020b */
[----:B------:R-:W-:Y:S01]  /*c160*/  @P1 SHF.R.S32.HI R11, RZ, 0x1f, R7 ;  /* 0x0000001fff0b1819 */ /* 0x000fe20000011407 */
[C---:B------:R-:W-:Y:S02]  /*c170*/  @P1 IMAD R13, R5.reuse, R13, R4 ;  /* 0x0000000d050d1224 */ /* 0x040fe400078e0204 */
[----:B------:R-:W-:-:S04]  /*c180*/  @P1 IMAD.WIDE.U32 R4, R5, R12, RZ ;  /* 0x0000000c05041225 */ /* 0x000fc800078e00ff */
[----:B------:R-:W-:Y:S02]  /*c190*/  @P0 IMAD R0, R9, R14, RZ ;  /* 0x0000000e09000224 */ /* 0x000fe400078e02ff */
        /* <DEDUP_REMOVED lines=14> */
[----:B------:R-:W-:Y:S01]  /*c280*/  @P1 LEA.HI.X R9, R6, UR7, R3, 0x2, P4 ;  /* 0x0000000706091c11 */ /* 0x000fe2000a0f1403 */
[----:B------:R-:W-:-:S04]  /*c290*/  IMAD.MOV.U32 R3, RZ, RZ, 0x3f800000 ;  /* 0x3f800000ff037424 */ /* 0x000fc800078e00ff */
[----:B------:R-:W2:Y:S01]  /*c2a0*/  @P1 LDG.E R0, desc[UR46][R8.64] ;  /* 0x0000002e08001981 */ /* 0x000ea2000c1e1900 */
[----:B------:R-:W-:Y:S01]  /*c2b0*/  IADD3 R2, R26, 0xff, -R27 ;  /* 0x000000ff1a027810 */ /* 0x000fe20007ffe81b */
[----:B------:R-:W1:Y:S02]  /*c2c0*/  @P2 LDC R6, c[0x0][0x42c] ;  /* 0x00010b00ff062b82 */ /* 0x000e640000000800 */
[----:B------:R3:W2:Y:S02]  /*c2d0*/  @P0 LDG.E R3, desc[UR46][R4.64] ;  /* 0x0000002e04030981 */ /* 0x0006a4000c1e1900 */
[----:B------:R-:W-:-:S05]  /*c2e0*/  IMAD R2, R25, 0x80, R2 ;  /* 0x0000008019027824 */ /* 0x000fca00078e0202 */
[----:B------:R-:W-:-:S04]  /*c2f0*/  SHF.R.S32.HI R7, RZ, 0x1f, R2 ;  /* 0x0000001fff077819 */ /* 0x000fc80000011402 */
[----:B------:R-:W-:-:S04]  /*c300*/  LEA.HI R7, R7, R2, RZ, 0x7 ;  /* 0x0000000207077211 */ /* 0x000fc800078f38ff */
[----:B------:R-:W-:-:S04]  /*c310*/  SHF.R.S32.HI R2, RZ, 0x7, R7 ;  /* 0x00000007ff027819 */ /* 0x000fc80000011407 */
[----:B------:R-:W-:-:S04]  /*c320*/  VIMNMX R133, R133, R2, PT ;  /* 0x0000000285857248 */ /* 0x000fc80003fe0100 */
[----:B------:R-:W-:Y:S01]  /*c330*/  ISETP.GE.AND P1, PT, R133, 0x1, PT ;  /* 0x000000018500780c */ /* 0x000fe20003f26270 */
[----:B-1----:R-:W-:Y:S01]  /*c340*/  @P2 IMAD.HI.U32 R6, R24, R6, RZ ;  /* 0x0000000618062227 */ /* 0x002fe200078e00ff */
[----:B---3--:R-:W-:-:S04]  /*c350*/  MOV R4, R24 ;  /* 0x0000001800047202 */ /* 0x008fc80000000f00 */
[----:B0-----:R-:W-:Y:S01]  /*c360*/  @P2 SHF.R.U32.HI R4, RZ, R11, R6 ;  /* 0x0000000bff042219 */ /* 0x001fe20000011606 */
[----:B------:R-:W-:Y:S01]  /*c370*/  IMAD.MOV.U32 R154, RZ, RZ, RZ ;  /* 0x000000ffff9a7224 */ /* 0x000fe200078e00ff */
[----:B------:R-:W-:Y:S01]  /*c380*/  PLOP3.LUT P0, PT, PT, PT, PT, 0x80, 0x0 ;  /* 0x000000000000781c */ /* 0x000fe20003f0f070 */
[----:B------:R-:W-:Y:S01]  /*c390*/  IMAD.MOV.U32 R153, RZ, RZ, RZ ;  /* 0x000000ffff997224 */ /* 0x000fe200078e00ff */
[----:B------:R-:W-:Y:S01]  /*c3a0*/  CS2R R134, SRZ ;  /* 0x0000000000867805 */ /* 0x000fe2000001ff00 */
[----:B------:R0:W-:Y:S01]  /*c3b0*/  STL [R1+0x8], R4 ;  /* 0x0000080401007387 */ /* 0x0001e20000100800 */
[----:B------:R-:W-:Y:S01]  /*c3c0*/  IMAD.MOV.U32 R151, RZ, RZ, RZ ;  /* 0x000000ffff977224 */ /* 0x000fe200078e00ff */
        /* <DEDUP_REMOVED lines=19> */
[----:B------:R-:W-:Y:S01]  /*c500*/  CS2R R102, SRZ ;  /* 0x0000000000667805 */ /* 0x000fe2000001ff00 */
[----:B------:R-:W-:Y:S01]  /*c510*/  IMAD.MOV.U32 R110, RZ, RZ, RZ ;  /* 0x000000ffff6e7224 */ /* 0x000fe200078e00ff */
        /* <DEDUP_REMOVED lines=44> */
[----:B0-----:R-:W-:Y:S01]  /*c7e0*/  CS2R R4, SRZ ;  /* 0x0000000000047805 */ /* 0x001fe2000001ff00 */
[----:B--2---:R-:W-:Y:S01]  /*c7f0*/  FMUL.FTZ R2, R3, R0 ;  /* 0x0000000003027220 */ /* 0x004fe20000410000 */
[----:B------:R-:W-:-:S03]  /*c800*/  IMAD.MOV.U32 R3, RZ, RZ, RZ ;  /* 0x000000ffff037224 */ /* 0x000fc600078e00ff */
[----:B------:R-:W-:Y:S01]  /*c810*/  FMUL.FTZ R2, R2, UR4 ;  /* 0x0000000402027c20 */ /* 0x000fe20008410000 */
[----:B------:R-:W-:Y:S01]  /*c820*/  IMAD.MOV.U32 R0, RZ, RZ, RZ ;  /* 0x000000ffff007224 */ /* 0x000fe200078e00ff */
        /* <DEDUP_REMOVED lines=9> */
[----:B0-----:R1:W-:Y:S02]  /*c8c0*/  STL [R1], R0 ;  /* 0x0000000001007387 */ /* 0x0013e40000100800 */
.L_x_2539:
[----:B------:R-:W1:Y:S02]  /*c8d0*/  LDL R3, [R1] ;  /* 0x0000000001037983 */ /* 0x000e640000100800 */
[----:B-1----:R-:W-:-:S04]  /*c8e0*/  LEA.HI R0, R3, R3, RZ, 0x1 ;  /* 0x0000000303007211 */ /* 0x002fc800078f08ff */
[----:B------:R-:W-:-:S04]  /*c8f0*/  LOP3.LUT R0, R0, 0x1e, RZ, 0xc0, !PT ;  /* 0x0000001e00007812 */ /* 0x000fc800078ec0ff */
[----:B------:R-:W-:Y:S01]  /*c900*/  IADD3 R0, R3, -R0, RZ ;  /* 0x8000000003007210 */ /* 0x000fe20007ffe0ff */
        /* <DEDUP_REMOVED lines=10> */
[----:B------:R-:W-:Y:S01]  /*c9b0*/  IMAD.U32 R4, RZ, RZ, UR4 ;  /* 0x00000004ff047e24 */ /* 0x000fe2000f8e00ff */
[----:B0-----:R0:W1:Y:S01]  /*c9c0*/  LDC.64 R14, c[0x4][R0] ;  /* 0x01000000000e7b82 */ /* 0x0010620000000a00 */
[----:B------:R-:W-:Y:S01]  /*c9d0*/  IMAD.U32 R5, RZ, RZ, UR5 ;  /* 0x00000005ff057e24 */ /* 0x000fe2000f8e00ff */
[----:B------:R-:W-:Y:S01]  /*c9e0*/  ULDC.64 UR4, c[0x4][0x28] ;  /* 0x01000a0000047ab9 */ /* 0x000fe20000000a00 */
[----:B------:R-:W-:Y:S01]  /*c9f0*/  IMAD.U32 R6, RZ, RZ, UR6 ;  /* 0x00000006ff067e24 */ /* 0x000fe2000f8e00ff */
[----:B------:R-:W-:Y:S01]  /*ca00*/  MOV R8, 0x70 ;  /* 0x0000007000087802 */ /* 0x000fe20000000f00 */
[----:B------:R-:W-:Y:S02]  /*ca10*/  IMAD.U32 R7, RZ, RZ, UR7 ;  /* 0x00000007ff077e24 */ /* 0x000fe4000f8e00ff */
[----:B------:R-:W-:-:S02]  /*ca20*/  IMAD.U32 R10, RZ, RZ, UR4 ;  /* 0x00000004ff0a7e24 */ /* 0x000fc4000f8e00ff */
[----:B------:R-:W-:Y:S02]  /*ca30*/  IMAD.U32 R11, RZ, RZ, UR5 ;  /* 0x00000005ff0b7e24 */ /* 0x000fe4000f8e00ff */
[----:B------:R-:W-:Y:S02]  /*ca40*/  IMAD.MOV.U32 R12, RZ, RZ, 0x1 ;  /* 0x00000001ff0c7424 */ /* 0x000fe400078e00ff */
[----:B0-----:R-:W-:-:S07]  /*ca50*/  IMAD.MOV.U32 R13, RZ, RZ, RZ ;  /* 0x000000ffff0d7224 */ /* 0x001fce00078e00ff */
[----:B------:R-:W-:-:S07]  /*ca60*/  LEPC R20, `(.L_x_2277) ;  /* 0x000000001014794e */ /* 0x000fce0000000000 */
[----:B-1---5:R-:W-:Y:S05]  /*ca70*/  CALL.ABS.NOINC R14 ;  /* 0x000000000e007343 */ /* 0x022fea0003c00000 */
.L_x_2277:
        /* <DEDUP_REMOVED lines=13> */
.L_x_2281:
[----:B--2---:R2:W3:Y:S02]  /*cb50*/  SYNCS.PHASECHK.TRANS64.TRYWAIT P0, [R18+URZ+0x38800], R3 ;  /* 0x03880003120075a7 */ /* 0x0044e4000800017f */
[----:B---3--:R-:W-:Y:S05]  /*cb60*/  @!P0 NANOSLEEP.SYNCS 0x989680 ;  /* 0x009896800000895d */ /* 0x008fea0003900000 */
[----:B------:R-:W3:Y:S02]  /*cb70*/  @!P0 SYNCS.PHASECHK.TRANS64 P0, [R18+URZ+0x38800], R3 ;  /* 0x03880003120085a7 */ /* 0x000ee4000800007f */
[----:B---3--:R-:W-:Y:S05]  /*cb80*/  @!P0 BRA `(.L_x_2281) ;  /* 0xfffffffc00f08947 */ /* 0x008fea000383ffff */
.L_x_2280:
[----:B------:R-:W-:Y:S05]  /*cb90*/  BSYNC B0 ;  /* 0x0000000000007941 */ /* 0x000fea0003800000 */
.L_x_2279:
[----:B------:R-:W-:Y:S05]  /*cba0*/  BRA `(.L_x_2282) ;  /* 0x0000009800187947 */ /* 0x000fea0003800000 */
.L_x_2278:
[----:B------:R-:W1:Y:S01]  /*cbb0*/  LDC.64 R12, c[0x0][0x3d8] ;  /* 0x0000f600ff0c7b82 */ /* 0x000e620000000a00 */
[----:B-----5:R-:W-:Y:S01]  /*cbc0*/  SHF.R.S32.HI R3, RZ, 0x1f, R123 ;  /* 0x0000001fff037819 */ /* 0x020fe2000001147b */
[--C-:B------:R-:W-:Y:S01]  /*cbd0*/  IMAD.MOV.U32 R4, RZ, RZ, R19.reuse ;  /* 0x000000ffff047224 */ /* 0x100fe200078e0013 */
[----:B------:R-:W-:Y:S01]  /*cbe0*/  ISETP.NE.AND P4, PT, R24, RZ, PT ;  /* 0x000000ff1800720c */ /* 0x000fe20003f85270 */
[--C-:B------:R-:W-:Y:S01]  /*cbf0*/  IMAD.MOV.U32 R8, RZ, RZ, R16.reuse ;  /* 0x000000ffff087224 */ /* 0x100fe200078e0010 */
[----:B------:R-:W-:Y:S02]  /*cc00*/  SHF.R.S32.HI R5, RZ, 0x1f, R19 ;  /* 0x0000001fff057819 */ /* 0x000fe40000011413 */
[----:B------:R-:W-:Y:S01]  /*cc10*/  SHF.R.S32.HI R9, RZ, 0x1f, R16 ;  /* 0x0000001fff097819 */ /* 0x000fe20000011410 */
[----:B0-----:R-:W0:Y:S01]  /*cc20*/  LDC.64 R14, c[0x0][0x3e8] ;  /* 0x0000fa00ff0e7b82 */ /* 0x001e220000000a00 */
[-C--:B-1----:R-:W-:Y:S01]  /*cc30*/  IMAD R7, R23, R12.reuse, RZ ;  /* 0x0000000c17077224 */ /* 0x082fe200078e02ff */
[C---:B------:R-:W-:Y:S01]  /*cc40*/  SHF.L.U64.HI R27, R12.reuse, 0x5, R13 ;  /* 0x000000050c1b7819 */ /* 0x040fe2000001020d */
[----:B------:R-:W-:Y:S01]  /*cc50*/  IMAD R0, R3, R12, RZ ;  /* 0x0000000c03007224 */ /* 0x000fe200078e02ff */
[----:B------:R-:W-:Y:S01]  /*cc60*/  SHF.L.U32 R28, R12, 0x5, RZ ;  /* 0x000000050c1c7819 */ /* 0x000fe200000006ff */
[----:B------:R-:W-:-:S02]  /*cc70*/  IMAD R24, R22, R13, R7 ;  /* 0x0000000d16187224 */ /* 0x000fc400078e0207 */
[----:B------:R-:W-:Y:S01]  /*cc80*/  IMAD.WIDE.U32 R60, R123, R12, RZ ;  /* 0x0000000c7b3c7225 */ /* 0x000fe200078e00ff */
[----:B0-----:R-:W-:-:S03]  /*cc90*/  SHF.L.U64.HI R29, R14, 0x5, R15 ;  /* 0x000000050e1d7819 */ /* 0x001fc6000001020f */
[----:B------:R-:W-:Y:S02]  /*cca0*/  IMAD R6, R3, R14, RZ ;  /* 0x0000000e03067224 */ /* 0x000fe400078e02ff */
[C---:B------:R-:W-:Y:S02]  /*ccb0*/  IMAD R63, R123.reuse, R13, R0 ;  /* 0x0000000d7b3f7224 */ /* 0x040fe400078e0200 */
[----:B------:R-:W-:Y:S02]  /*ccc0*/  IMAD R57, R123, R15, R6 ;  /* 0x0000000f7b397224 */ /* 0x000fe400078e0206 */
[----:B------:R-:W-:-:S04]  /*ccd0*/  IMAD.WIDE.U32 R6, R22, R12, R4 ;  /* 0x0000000c16067225 */ /* 0x000fc800078e0004 */
[----:B------:R-:W-:Y:S01]  /*cce0*/  IMAD.WIDE.U32 R10, R22, R12, R8 ;  /* 0x0000000c160a7225 */ /* 0x000fe200078e0008 */
[----:B------:R-:W-:-:S03]  /*ccf0*/  IADD3 R65, P0, R6, R60, RZ ;  /* 0x0000003c06417210 */ /* 0x000fc60007f1e0ff */
[----:B------:R-:W-:Y:S01]  /*cd00*/  IMAD R3, R23, R14, RZ ;  /* 0x0000000e17037224 */ /* 0x000fe200078e02ff */
[----:B------:R-:W-:Y:S01]  /*cd10*/  IADD3 R25, P2, R10, R60, RZ ;  /* 0x0000003c0a197210 */ /* 0x000fe20007f5e0ff */
[----:B------:R-:W-:-:S04]  /*cd20*/  IMAD.WIDE.U32 R58, R123, R14, RZ ;  /* 0x0000000e7b3a7225 */ /* 0x000fc800078e00ff */
[----:B------:R-:W-:-:S04]  /*cd30*/  IMAD.WIDE.U32 R4, R22, R14, R4 ;  /* 0x0000000e16047225 */ /* 0x000fc800078e0004 */
[----:B------:R-:W-:Y:S01]  /*cd40*/  IMAD.WIDE.U32 R8, R22, R14, R8 ;  /* 0x0000000e16087225 */ /* 0x000fe200078e0008 */
[----:B------:R-:W-:-:S03]  /*cd50*/  IADD3 R67, P1, R4, R58, RZ ;  /* 0x0000003a04437210 */ /* 0x000fc60007f3e0ff */
[----:B------:R-:W-:Y:S01]  /*cd60*/  IMAD.IADD R63, R63, 0x1, R61 ;  /* 0x000000013f3f7824 */ /* 0x000fe200078e023d */
[----:B------:R-:W-:Y:S01]  /*cd70*/  IADD3 R71, P3, R8, R58, RZ ;  /* 0x0000003a08477210 */ /* 0x000fe20007f7e0ff */
[----:B------:R-:W-:Y:S02]  /*cd80*/  IMAD R3, R22, R15, R3 ;  /* 0x0000000f16037224 */ /* 0x000fe400078e0203 */
[----:B------:R-:W-:Y:S01]  /*cd90*/  IMAD.IADD R57, R57, 0x1, R59 ;  /* 0x0000000139397824 */ /* 0x000fe200078e023b */
[C---:B------:R-:W-:Y:S01]  /*cda0*/  IADD3.X R54, R63.reuse, R7, R24, P0, !PT ;  /* 0x000000073f367210 */ /* 0x040fe200007fe418 */
[----:B------:R-:W-:Y:S01]  /*cdb0*/  IMAD.SHL.U32 R30, R14, 0x20, RZ ;  /* 0x000000200e1e7824 */ /* 0x000fe200078e00ff */
[----:B------:R-:W-:Y:S02]  /*cdc0*/  IADD3.X R24, R63, R24, R11, P2, !PT ;  /* 0x000000183f187210 */ /* 0x000fe400017fe40b */
[C---:B------:R-:W-:Y:S02]  /*cdd0*/  IADD3.X R69, R57.reuse, R5, R3, P1, !PT ;  /* 0x0000000539457210 */ /* 0x040fe40000ffe403 */
[----:B------:R-:W-:Y:S01]  /*cde0*/  IADD3.X R26, R57, R3, R9, P3, !PT ;  /* 0x00000003391a7210 */ /* 0x000fe20001ffe409 */
[----:B------:R-:W-:Y:S06]  /*cdf0*/  @!P4 BRA `(.L_x_2283) ;  /* 0x000000000040c947 */ /* 0x000fec0003800000 */
        /* <DEDUP_REMOVED lines=15> */
[----:B-1----:R-:W-:Y:S05]  /*cef0*/  CALL.ABS.NOINC R14 ;  /* 0x000000000e007343 */ /* 0x002fea0003c00000 */
.L_x_2283:
[----:B------:R-:W2:Y:S01]  /*cf00*/  LDL R21, [R1+0x4] ;  /* 0x0000040001157983 */ /* 0x000ea20000100800 */
[----:B------:R-:W0:Y:S01]  /*cf10*/  LDC.64 R6, c[0x0][0x3d8] ;  /* 0x0000f600ff067b82 */ /* 0x000e220000000a00 */
[----:B------:R-:W-:Y:S02]  /*cf20*/  ULDC.U8 UR4, c[0x0][0x3f0] ;  /* 0x0000fc0000047ab9 */ /* 0x000fe40000000000 */
[----:B------:R-:W3:Y:S05]  /*cf30*/  LDL R33, [R1+0xc] ;  /* 0x00000c0001217983 */ /* 0x000eea0000100800 */
[----:B------:R-:W1:Y:S01]  /*cf40*/  LDC.64 R4, c[0x0][0x3e8] ;  /* 0x0000fa00ff047b82 */ /* 0x000e620000000a00 */
[----:B------:R-:W-:-:S02]  /*cf50*/  ISETP.NE.AND P0, PT, RZ, UR4, PT ;  /* 0x00000004ff007c0c */ /* 0x000fc4000bf05270 */
[----:B------:R-:W-:Y:S01]  /*cf60*/  LEA.HI R32, R32, R31, RZ, 0x3 ;  /* 0x0000001f20207211 */ /* 0x000fe200078f18ff */
[----:B------:R-:W-:Y:S03]  /*cf70*/  BSSY B0, `(.L_x_2284) ;  /* 0x0000941000007945 */ /* 0x000fe60003800000 */
[----:B------:R-:W-:-:S05]  /*cf80*/  LOP3.LUT R20, R32, 0xfffffff8, RZ, 0xc0, !PT ;  /* 0xfffffff820147812 */ /* 0x000fca00078ec0ff */
[----:B------:R-:W-:Y:S01]  /*cf90*/  IMAD.IADD R20, R31, 0x1, -R20 ;  /* 0x000000011f147824 */ /* 0x000fe200078e0a14 */
[----:B--2---:R-:W-:Y:S01]  /*cfa0*/  SHF.R.S32.HI R3, RZ, 0x1f, R21 ;  /* 0x0000001fff037819 */ /* 0x004fe20000011415 */
[----:B0-----:R-:W-:-:S04]  /*cfb0*/  IMAD.WIDE.U32 R8, R21, R6, RZ ;  /* 0x0000000615087225 */ /* 0x001fc800078e00ff */
[C---:B------:R-:W-:Y:S02]  /*cfc0*/  IMAD R0, R3.reuse, R6, RZ ;  /* 0x0000000603007224 */ /* 0x040fe400078e02ff */
[-C--:B-1----:R-:W-:Y:S02]  /*cfd0*/  IMAD R10, R3, R4.reuse, RZ ;  /* 0x00000004030a7224 */ /* 0x082fe400078e02ff */
[C---:B------:R-:W-:Y:S02]  /*cfe0*/  IMAD R3, R21.reuse, R7, R0 ;  /* 0x0000000715037224 */ /* 0x040fe400078e0200 */
[----:B------:R-:W-:-:S04]  /*cff0*/  IMAD.WIDE.U32 R14, R21, R4, RZ ;  /* 0x00000004150e7225 */ /* 0x000fc800078e00ff */
[----:B------:R-:W-:Y:S02]  /*d000*/  IMAD R11, R21, R5, R10 ;  /* 0x00000005150b7224 */ /* 0x000fe400078e020a */
[----:B------:R-:W-:Y:S02]  /*d010*/  IMAD.IADD R9, R9, 0x1, R3 ;  /* 0x0000000109097824 */ /* 0x000fe400078e0203 */
[----:B---3--:R-:W-:Y:S02]  /*d020*/  IMAD R0, R21, -0x80, R33 ;  /* 0xffffff8015007824 */ /* 0x008fe400078e0221 */
[----:B------:R-:W-:Y:S01]  /*d030*/  IMAD.IADD R3, R15, 0x1, R11 ;  /* 0x000000010f037824 */ /* 0x000fe200078e020b */
[C---:B------:R-:W-:Y:S01]  /*d040*/  SHF.L.U64.HI R13, R8.reuse, 0x7, R9 ;  /* 0x00000007080d7819 */ /* 0x040fe20000010209 */
[----:B------:R-:W-:Y:S01]  /*d050*/  IMAD.SHL.U32 R12, R8, 0x80, RZ ;  /* 0x00000080080c7824 */ /* 0x000fe200078e00ff */
[----:B------:R-:W-:Y:S01]  /*d060*/  VIMNMX R72, R0, 0x80, PT ;  /* 0x0000008000487848 */ /* 0x000fe20003fe0100 */
[C---:B------:R-:W-:Y:S01]  /*d070*/  IMAD.SHL.U32 R10, R14.reuse, 0x80, RZ ;  /* 0x000000800e0a7824 */ /* 0x040fe200078e00ff */
[----:B------:R-:W-:Y:S01]  /*d080*/  SHF.L.U64.HI R11, R14, 0x7, R3 ;  /* 0x000000070e0b7819 */ /* 0x000fe20000010203 */
[----:B------:R-:W-:Y:S06]  /*d090*/  @!P0 BRA `(.L_x_2285) ;  /* 0x0000004800748947 */ /* 0x000fec0003800000 */
[----:B------:R-:W0:Y:S01]  /*d0a0*/  LDC R0, c[0x0][0x428] ;  /* 0x00010a00ff007b82 */ /* 0x000e220000000800 */
[----:B------:R-:W-:Y:S01]  /*d0b0*/  ISETP.GE.AND P0, PT, R22, R72, PT ;  /* 0x000000481600720c */ /* 0x000fe20003f06270 */
[----:B------:R-:W-:Y:S01]  /*d0c0*/  BSSY B1, `(.L_x_2286) ;  /* 0x000001c000017945 */ /* 0x000fe20003800000 */
[----:B------:R-:W-:Y:S02]  /*d0d0*/  LEA R3, R21, R22, 0x7 ;  /* 0x0000001615037211 */ /* 0x000fe400078e38ff */
[----:B------:R-:W-:Y:S02]  /*d0e0*/  CS2R R8, SRZ ;  /* 0x0000000000087805 */ /* 0x000fe4000001ff00 */
[----:B------:R-:W-:Y:S02]  /*d0f0*/  CS2R R36, SRZ ;  /* 0x0000000000247805 */ /* 0x000fe4000001ff00 */
[----:B------:R-:W-:Y:S02]  /*d100*/  CS2R R50, SRZ ;  /* 0x0000000000327805 */ /* 0x000fe4000001ff00 */
[----:B------:R-:W-:-:S02]  /*d110*/  CS2R R38, SRZ ;  /* 0x0000000000267805 */ /* 0x000fc4000001ff00 */
[----:B------:R-:W-:Y:S02]  /*d120*/  CS2R R48, SRZ ;  /* 0x0000000000307805 */ /* 0x000fe4000001ff00 */
[----:B0-----:R-:W-:-:S13]  /*d130*/  ISETP.NE.AND P1, PT, R0, 0x1, PT ;  /* 0x000000010000780c */ /* 0x001fda0003f25270 */
[----:B------:R-:W0:Y:S08]  /*d140*/  @P1 LDC R0, c[0x0][0x42c] ;  /* 0x00010b00ff001b82 */ /* 0x000e300000000800 */
[----:B------:R-:W1:Y:S01]  /*d150*/  @P1 LDC R31, c[0x0][0x430] ;  /* 0x00010c00ff1f1b82 */ /* 0x000e620000000800 */
        /* <DEDUP_REMOVED lines=18> */
.L_x_2287:
[----:B------:R-:W-:Y:S05]  /*d280*/  BSYNC B1 ;  /* 0x0000000000017941 */ /* 0x000fea0003800000 */
.L_x_2286:
[----:B------:R-:W-:Y:S01]  /*d290*/  ISETP.GE.AND P2, PT, R234, R72, PT ;  /* 0x00000048ea00720c */ /* 0x000fe20003f46270 */
[----:B------:R-:W-:Y:S01]  /*d2a0*/  IMAD R3, R20, 0x20, R3 ;  /* 0x0000002014037824 */ /* 0x000fe200078e0203 */
[----:B------:R-:W-:Y:S01]  /*d2b0*/  BSSY B1, `(.L_x_2288) ;  /* 0x000001b000017945 */ /* 0x000fe20003800000 */
[----:B------:R-:W-:Y:S02]  /*d2c0*/  CS2R R40, SRZ ;  /* 0x0000000000287805 */ /* 0x000fe4000001ff00 */
[----:B------:R-:W-:Y:S01]  /*d2d0*/  CS2R R20, SRZ ;  /* 0x0000000000147805 */ /* 0x000fe2000001ff00 */
[----:B0-----:R-:W-:Y:S01]  /*d2e0*/  @P1 IMAD.HI.U32 R0, R3, R0, RZ ;  /* 0x0000000003001227 */ /* 0x001fe200078e00ff */
[----:B------:R-:W-:-:S06]  /*d2f0*/  CS2R R42, SRZ ;  /* 0x00000000002a7805 */ /* 0x000fcc000001ff00 */
[----:B------:R-:W-:Y:S05]  /*d300*/  @P2 BRA `(.L_x_2289) ;  /* 0x0000000000542947 */ /* 0x000fea0003800000 */
[----:B--2---:R-:W-:Y:S01]  /*d310*/  IADD3 R14, P3, P4, R65, R28, R12 ;  /* 0x0000001c410e7210 */ /* 0x004fe20007c7e00c */
        /* <DEDUP_REMOVED lines=10> */
[----:B------:R-:W-:Y:S02]  /*d3c0*/  ISETP.GE.AND P5, PT, R19, UR4, PT ;  /* 0x0000000413007c0c */ /* 0x000fe4000bfa6270 */
[----:B------:R-:W-:Y:S02]  /*d3d0*/  ISETP.GE.AND P4, PT, R236, UR4, PT ;  /* 0x00000004ec007c0c */ /* 0x000fe4000bf86270 */
[----:B------:R-:W-:-:S02]  /*d3e0*/  IADD3.X R15, R9, UR7, RZ, P3, !PT ;  /* 0x00000007090f7c10 */ /* 0x000fc40009ffe4ff */
[----:B------:R-:W-:-:S04]  /*d3f0*/  IADD3 R24, P3, R24, UR8, RZ ;  /* 0x0000000818187c10 */ /* 0x000fc8000ff7e0ff */
[----:B------:R-:W-:Y:S02]  /*d400*/  IADD3.X R25, R8, UR9, RZ, P3, !PT ;  /* 0x0000000908197c10 */ /* 0x000fe40009ffe4ff */
[----:B------:R-:W-:Y:S01]  /*d410*/  CS2R R8, SRZ ;  /* 0x0000000000087805 */ /* 0x000fe2000001ff00 */
[----:B------:R0:W5:Y:S05]  /*d420*/  @!P5 LDG.E.64 R40, desc[UR46][R14.64] ;  /* 0x0000002e0e28d981 */ /* 0x00016a000c1e1b00 */
[----:B------:R0:W5:Y:S04]  /*d430*/  @!P4 LDG.E.64 R8, desc[UR46][R14.64+0x40] ;  /* 0x0000402e0e08c981 */ /* 0x000168000c1e1b00 */
[----:B------:R0:W5:Y:S04]  /*d440*/  @!P5 LDG.E.64 R42, desc[UR46][R24.64] ;  /* 0x0000002e182ad981 */ /* 0x000168000c1e1b00 */
[----:B------:R0:W5:Y:S02]  /*d450*/  @!P4 LDG.E.64 R20, desc[UR46][R24.64+0x40] ;  /* 0x0000402e1814c981 */ /* 0x000164000c1e1b00 */
.L_x_2289:
[----:B------:R-:W-:Y:S05]  /*d460*/  BSYNC B1 ;  /* 0x0000000000017941 */ /* 0x000fea0003800000 */
.L_x_2288:
[-C--:B------:R-:W-:Y:S01]  /*d470*/  ISETP.GE.AND P3, PT, R233, R72.reuse, PT ;  /* 0x00000048e900720c */ /* 0x080fe20003f66270 */
[----:B------:R-:W-:Y:S01]  /*d480*/  BSSY B1, `(.L_x_2290) ;  /* 0x0000024000017945 */ /* 0x000fe20003800000 */
[----:B-1----:R-:W-:Y:S01]  /*d490*/  @P1 SHF.R.U32.HI R3, RZ, R31, R0 ;  /* 0x0000001fff031219 */ /* 0x002fe20000011600 */
[----:B------:R-:W-:Y:S01]  /*d4a0*/  IMAD.MOV.U32 R62, RZ, RZ, R60 ;  /* 0x000000ffff3e7224 */ /* 0x000fe200078e003c */
[----:B------:R-:W-:Y:S01]  /*d4b0*/  ISETP.GE.AND P4, PT, R235, R72, PT ;  /* 0x00000048eb00720c */ /* 0x000fe20003f86270 */
[----:B------:R-:W-:Y:S01]  /*d4c0*/  IMAD.MOV.U32 R59, RZ, RZ, R57 ;  /* 0x000000ffff3b7224 */ /* 0x000fe200078e0039 */
[----:B0-2---:R-:W-:Y:S02]  /*d4d0*/  CS2R R24, SRZ ;  /* 0x0000000000187805 */ /* 0x005fe4000001ff00 */
        /* <DEDUP_REMOVED lines=30> */
.L_x_2291:
[----:B------:R-:W-:Y:S05]  /*d6c0*/  BSYNC B1 ;  /* 0x0000000000017941 */ /* 0x000fea0003800000 */
.L_x_2290:
[----:B------:R-:W-:Y:S04]  /*d6d0*/  BSSY B1, `(.L_x_2292) ;  /* 0x0000019000017945 */ /* 0x000fe80003800000 */
[----:B------:R-:W-:Y:S05]  /*d6e0*/  @P4 BRA `(.L_x_2293) ;  /* 0x00000000005c4947 */ /* 0x000fea0003800000 */
[----:B0-----:R-:W-:Y:S01]  /*d6f0*/  IMAD R15, R7, 0x60, RZ ;  /* 0x00000060070f7824 */ /* 0x001fe200078e02ff */
[----:B------:R-:W-:Y:S01]  /*d700*/  ULDC.64 UR4, c[0x0][0x3c8] ;  /* 0x0000f20000047ab9 */ /* 0x000fe20000000a00 */
[----:B------:R-:W-:Y:S01]  /*d710*/  IMAD.WIDE.U32 R12, R6, 0x60, R12 ;  /* 0x00000060060c7825 */ /* 0x000fe200078e000c */
[----:B------:R-:W-:Y:S01]  /*d720*/  ULDC.64 UR6, c[0x0][0x3e0] ;  /* 0x0000f80000067ab9 */ /* 0x000fe20000000a00 */
[----:B------:R-:W-:Y:S02]  /*d730*/  CS2R R32, SRZ ;  /* 0x0000000000207805 */ /* 0x000fe4000001ff00 */
[----:B------:R-:W-:Y:S01]  /*d740*/  CS2R R34, SRZ ;  /* 0x0000000000227805 */ /* 0x000fe2000001ff00 */
[----:B------:R-:W-:Y:S01]  /*d750*/  IMAD.IADD R13, R15, 0x1, R13 ;  /* 0x000000010f0d7824 */ /* 0x000fe200078e020d */
[----:B------:R-:W-:Y:S01]  /*d760*/  IADD3 R12, P1, P5, R65, UR4, R12 ;  /* 0x00000004410c7c10 */ /* 0x000fe2000fd3e00c */
[----:B------:R-:W-:Y:S01]  /*d770*/  IMAD R25, R5, 0x60, RZ ;  /* 0x0000006005197824 */ /* 0x000fe200078e02ff */
[----:B------:R-:W-:Y:S01]  /*d780*/  ULDC UR4, c[0x0][0x3d4] ;  /* 0x0000f50000047ab9 */ /* 0x000fe20000000800 */
[----:B------:R-:W-:Y:S01]  /*d790*/  IMAD.WIDE.U32 R10, R4, 0x60, R10 ;  /* 0x00000060040a7825 */ /* 0x000fe200078e000a */
[----:B------:R-:W-:-:S02]  /*d7a0*/  IADD3.X R13, R54, UR5, R13, P1, P5 ;  /* 0x00000005360d7c10 */ /* 0x000fc40008fea40d */
[----:B------:R-:W-:Y:S01]  /*d7b0*/  CS2R R26, SRZ ;  /* 0x00000000001a7805 */ /* 0x000fe2000001ff00 */
[----:B------:R-:W-:Y:S01]  /*d7c0*/  IMAD.IADD R0, R25, 0x1, R11 ;  /* 0x0000000119007824 */ /* 0x000fe200078e020b */
[----:B------:R-:W-:Y:S02]  /*d7d0*/  IADD3 R10, P1, P5, R67, UR6, R10 ;  /* 0x00000006430a7c10 */ /* 0x000fe4000fd3e00a */
[----:B------:R-:W-:Y:S02]  /*d7e0*/  CS2R R24, SRZ ;  /* 0x0000000000187805 */ /* 0x000fe4000001ff00 */
[----:B------:R-:W-:Y:S02]  /*d7f0*/  IADD3.X R11, R69, UR7, R0, P1, P5 ;  /* 0x00000007450b7c10 */ /* 0x000fe40008fea400 */
[----:B------:R-:W-:Y:S02]  /*d800*/  ISETP.GE.AND P1, PT, R19, UR4, PT ;  /* 0x0000000413007c0c */ /* 0x000fe4000bf26270 */
[----:B------:R-:W-:-:S11]  /*d810*/  ISETP.GE.AND P5, PT, R236, UR4, PT ;  /* 0x00000004ec007c0c */ /* 0x000fd6000bfa6270 */
[----:B------:R1:W5:Y:S04]  /*d820*/  @!P1 LDG.E.64 R32, desc[UR46][R12.64] ;  /* 0x0000002e0c209981 */ /* 0x000368000c1e1b00 */
[----:B------:R1:W5:Y:S04]  /*d830*/  @!P5 LDG.E.64 R24, desc[UR46][R12.64+0x40] ;  /* 0x0000402e0c18d981 */ /* 0x000368000c1e1b00 */
[----:B------:R1:W5:Y:S04]  /*d840*/  @!P1 LDG.E.64 R34, desc[UR46][R10.64] ;  /* 0x0000002e0a229981 */ /* 0x000368000c1e1b00 */
[----:B------:R1:W5:Y:S02]  /*d850*/  @!P5 LDG.E.64 R26, desc[UR46][R10.64+0x40] ;  /* 0x0000402e0a1ad981 */ /* 0x000364000c1e1b00 */
.L_x_2293:
[----:B------:R-:W-:Y:S05]  /*d860*/  BSYNC B1 ;  /* 0x0000000000017941 */ /* 0x000fea0003800000 */
.L_x_2292:
[-C--:B------:R-:W-:Y:S01]  /*d870*/  IMAD R0, R55, R6.reuse, RZ ;  /* 0x0000000637007224 */ /* 0x080fe200078e02ff */
[----:B------:R-:W-:Y:S01]  /*d880*/  ULDC.64 UR4, c[0x0][0x3c8] ;  /* 0x0000f20000047ab9 */ /* 0x000fe20000000a00 */
[----:B-1----:R-:W-:Y:S01]  /*d890*/  IMAD.WIDE.U32 R10, R3, R6, R62 ;  /* 0x00000006030a7225 */ /* 0x002fe200078e003e */
        /* <DEDUP_REMOVED lines=11> */
.L_x_2542:
[----:B------:R-:W-:-:S03]  /*d950*/  UMOV UR4, 0xffffffff ;  /* 0xffffffff00047882 */ /* 0x000fc60000000000 */
[----:B------:R-:W-:Y:S05]  /*d960*/  BRA.DIV UR4, `(.L_x_2295) ;  /* 0x000001c204307947 */ /* 0x000fea000b800000 */
.L_x_2545:
[----:B------:R-:W-:-:S03]  /*d970*/  UMOV UR4, 0xffffffff ;  /* 0xffffffff00047882 */ /* 0x000fc60000000000 */
[----:B------:R-:W-:Y:S05]  /*d980*/  BRA.DIV UR4, `(.L_x_2296) ;  /* 0x000001c204507947 */ /* 0x000fea000b800000 */
.L_x_2548:
[----:B------:R-:W-:-:S03]  /*d990*/  UMOV UR4, 0xffffffff ;  /* 0xffffffff00047882 */ /* 0x000fc60000000000 */
[----:B------:R-:W-:Y:S05]  /*d9a0*/  BRA.DIV UR4, `(.L_x_2297) ;  /* 0x000001c204707947 */ /* 0x000fea000b800000 */
.L_x_2551:
[----:B------:R-:W-:-:S03]  /*d9b0*/  UMOV UR4, 0xffffffff ;  /* 0xffffffff00047882 */ /* 0x000fc60000000000 */
[----:B------:R-:W-:Y:S05]  /*d9c0*/  BRA.DIV UR4, `(.L_x_2298) ;  /* 0x000001c204907947 */ /* 0x000fea000b800000 */
.L_x_2554:
[----:B------:R-:W-:-:S03]  /*d9d0*/  UMOV UR4, 0xffffffff ;  /* 0xffffffff00047882 */ /* 0x000fc60000000000 */
[----:B------:R-:W-:Y:S05]  /*d9e0*/  BRA.DIV UR4, `(.L_x_2299) ;  /* 0x000001c204b07947 */ /* 0x000fea000b800000 */
.L_x_2557:
[----:B------:R-:W-:-:S03]  /*d9f0*/  UMOV UR4, 0xffffffff ;  /* 0xffffffff00047882 */ /* 0x000fc60000000000 */
[----:B------:R-:W-:Y:S05]  /*da00*/  BRA.DIV UR4, `(.L_x_2300) ;  /* 0x000001c204d07947 */ /* 0x000fea000b800000 */
.L_x_2560:
[----:B------:R-:W-:-:S03]  /*da10*/  UMOV UR4, 0xffffffff ;  /* 0xffffffff00047882 */ /* 0x000fc60000000000 */
[----:B------:R-:W-:Y:S05]  /*da20*/  BRA.DIV UR4, `(.L_x_2301) ;  /* 0x000001c204f07947 */ /* 0x000fea000b800000 */
.L_x_2563:
[----:B------:R-:W-:-:S03]  /*da30*/  UMOV UR4, 0xffffffff ;  /* 0xffffffff00047882 */ /* 0x000fc60000000000 */
[----:B------:R-:W-:Y:S05]  /*da40*/  BRA.DIV UR4, `(.L_x_2302) ;  /* 0x000001c604107947 */ /* 0x000fea000b800000 */
.L_x_2566:
[----:B------:R-:W-:-:S03]  /*da50*/  UMOV UR4, 0xffffffff ;  /* 0xffffffff00047882 */ /* 0x000fc60000000000 */
[----:B------:R-:W-:Y:S05]  /*da60*/  BRA.DIV UR4, `(.L_x_2303) ;  /* 0x000001c604307947 */ /* 0x000fea000b800000 */
.L_x_2569:
[----:B------:R-:W-:-:S03]  /*da70*/  UMOV UR4, 0xffffffff ;  /* 0xffffffff00047882 */ /* 0x000fc60000000000 */
[----:B------:R-:W-:Y:S05]  /*da80*/  BRA.DIV UR4, `(.L_x_2304) ;  /* 0x000001c604507947 */ /* 0x000fea000b800000 */
.L_x_2572:
[----:B------:R-:W-:-:S03]  /*da90*/  UMOV UR4, 0xffffffff ;  /* 0xffffffff00047882 */ /* 0x000fc60000000000 */
[----:B------:R-:W-:Y:S05]  /*daa0*/  BRA.DIV UR4, `(.L_x_2305) ;  /* 0x000001c604707947 */ /* 0x000fea000b800000 */
.L_x_2575:
[----:B------:R-:W-:-:S03]  /*dab0*/  UMOV UR4, 0xffffffff ;  /* 0xffffffff00047882 */ /* 0x000fc60000000000 */
[----:B------:R-:W-:Y:S05]  /*dac0*/  BRA.DIV UR4, `(.L_x_2306) ;  /* 0x000001c604907947 */ /* 0x000fea000b800000 */
.L_x_2578:
[----:B------:R-:W-:-:S03]  /*dad0*/  UMOV UR4, 0xffffffff ;  /* 0xffffffff00047882 */ /* 0x000fc60000000000 */
[----:B------:R-:W-:Y:S05]  /*dae0*/  BRA.DIV UR4, `(.L_x_2307) ;  /* 0x000001c604b07947 */ /* 0x000fea000b800000 */
.L_x_2581:
[----:B------:R-:W-:-:S03]  /*daf0*/  UMOV UR4, 0xffffffff ;  /* 0xffffffff00047882 */ /* 0x000fc60000000000 */
[----:B------:R-:W-:Y:S05]  /*db00*/  BRA.DIV UR4, `(.L_x_2308) ;  /* 0x000001c604d07947 */ /* 0x000fea000b800000 */
.L_x_2584:
[----:B------:R-:W-:-:S03]  /*db10*/  UMOV UR4, 0xffffffff ;  /* 0xffffffff00047882 */ /* 0x000fc60000000000 */
[----:B------:R-:W-:Y:S05]  /*db20*/  BRA.DIV UR4, `(.L_x_2309) ;  /* 0x000001c604f07947 */ /* 0x000fea000b800000 */
.L_x_2587:
[----:B------:R-:W-:Y:S01]  /*db30*/  ULEA.HI UR4, UR43, UR43, URZ, 0x1 ;  /* 0x0000002b2b047291 */ /* 0x000fe2000f8f083f */
[----:B------:R-:W-:Y:S03]  /*db40*/  BSSY B1, `(.L_x_2310) ;  /* 0x0000007000017945 */ /* 0x000fe60003800000 */
[----:B------:R-:W-:-:S04]  /*db50*/  ULOP3.LUT UR4, UR4, 0xfffffffe, URZ, 0xc0, !UPT ;  /* 0xfffffffe04047892 */ /* 0x000fc8000f8ec03f */
[----:B------:R-:W-:-:S06]  /*db60*/  UIADD3 UR4, UR43, -UR4, URZ ;  /* 0x800000042b047290 */ /* 0x000fcc000fffe03f */
[----:B------:R-:W-:-:S05]  /*db70*/  IMAD.U32 R3, RZ, RZ, UR4 ;  /* 0x00000004ff037e24 */ /* 0x000fca000f8e00ff */
[----:B------:R-:W-:-:S04]  /*db80*/  SHF.L.U32 R3, R3, 0x1f, RZ ;  /* 0x0000001f03037819 */ /* 0x000fc800000006ff */
[----:B------:R-:W1:Y:S02]  /*db90*/  SYNCS.PHASECHK.TRANS64.TRYWAIT P1, [R18+URZ+0x38800], R3 ;  /* 0x03880003120075a7 */ /* 0x000e64000802017f */
[----:B-1----:R-:W-:Y:S05]  /*dba0*/  @!P1 BRA `(.L_x_2311) ;  /* 0x000001c400f89947 */ /* 0x002fea0003800000 */
.L_x_2588:
[----:B------:R-:W-:Y:S05]  /*dbb0*/  BSYNC B1 ;  /* 0x0000000000017941 */ /* 0x000fea0003800000 */
.L_x_2310:
[----:B------:R-:W-:Y:S04]  /*dbc0*/  BSSY B1, `(.L_x_2312) ;  /* 0x00000fa000017945 */ /* 0x000fe80003800000 */
[----:B------:R-:W-:Y:S05]  /*dbd0*/  @P0 BRA `(.L_x_2313) ;  /* 0x0000000c00e00947 */ /* 0x000fea0003800000 */
[----:B------:R2:W5:Y:S01]  /*dbe0*/  LDL R61, [R1+0x34] ;  /* 0x00003400013d7983 */ /* 0x0005620000100800 */
[----:B------:R-:W3:Y:S01]  /*dbf0*/  LDC R0, c[0x0][0x3d4] ;  /* 0x0000f500ff007b82 */ /* 0x000ee20000000800 */
[----:B------:R-:W-:Y:S01]  /*dc00*/  BSSY B2, `(.L_x_2314) ;  /* 0x000007a000027945 */ /* 0x000fe20003800000 */
[-C--:B---3--:R-:W-:Y:S02]  /*dc10*/  ISETP.GE.AND P0, PT, R19, R0.reuse, PT ;  /* 0x000000001300720c */ /* 0x088fe40003f06270 */
[----:B------:R-:W-:-:S11]  /*dc20*/  ISETP.GE.AND P1, PT, R236, R0, PT ;  /* 0x00000000ec00720c */ /* 0x000fd60003f26270 */
[----:B--2---:R-:W-:Y:S05]  /*dc30*/  @P0 BRA `(.L_x_2315) ;  /* 0x0000000400d80947 */ /* 0x004fea0003800000 */
[----:B-----5:R-:W2:Y:S01]  /*dc40*/  LDS.128 R4, [R61+0x20400] ;  /* 0x020400003d047984 */ /* 0x020ea20000000c00 */
[----:B------:R-:W-:Y:S02]  /*dc50*/  SHF.R.U32.HI R10, RZ, 0x8, R51 ;  /* 0x00000008ff0a7819 */ /* 0x000fe40000011633 */
[----:B------:R-:W-:Y:S02]  /*dc60*/  LOP3.LUT R11, R51, 0xff, RZ, 0xc0, !PT ;  /* 0x000000ff330b7812 */ /* 0x000fe400078ec0ff */
[----:B------:R-:W-:Y:S02]  /*dc70*/  LOP3.LUT R10, R10, 0xff, RZ, 0xc0, !PT ;  /* 0x000000ff0a0a7812 */ /* 0x000fe400078ec0ff */
[----:B------:R-:W-:Y:S02]  /*dc80*/  SHF.R.U32.HI R12, RZ, 0x8, R49 ;  /* 0x00000008ff0c7819 */ /* 0x000fe40000011631 */
[----:B------:R-:W-:Y:S02]  /*dc90*/  SHF.R.U32.HI R0, RZ, 0x8, R50 ;  /* 0x00000008ff007819 */ /* 0x000fe40000011632 */
[----:B------:R-:W-:-:S02]  /*dca0*/  PRMT R10, R10, 0x7604, R11 ;  /* 0x000076040a0a7816 */ /* 0x000fc4000000000b */
[----:B------:R-:W-:Y:S02]  /*dcb0*/  SHF.R.U32.HI R11, RZ, 0x10, R51 ;  /* 0x00000010ff0b7819 */ /* 0x000fe40000011633 */
[----:B0-----:R-:W-:Y:S02]  /*dcc0*/  LOP3.LUT R15, R49, 0xff, RZ, 0xc0, !PT ;  /* 0x000000ff310f7812 */ /* 0x001fe400078ec0ff */
[----:B------:R-:W-:Y:S01]  /*dcd0*/  LOP3.LUT R12, R12, 0xff, RZ, 0xc0, !PT ;  /* 0x000000ff0c0c7812 */ /* 0x000fe200078ec0ff */
[----:B------:R-:W-:Y:S01]  /*dce0*/  IMAD.U32 R11, R11, 0x10000, RZ ;  /* 0x000100000b0b7824 */ /* 0x000fe200078e00ff */
[----:B-1----:R-:W-:Y:S02]  /*dcf0*/  LOP3.LUT R3, R50, 0xff, RZ, 0xc0, !PT ;  /* 0x000000ff32037812 */ /* 0x002fe400078ec0ff */
[----:B------:R-:W-:Y:S02]  /*dd00*/  LOP3.LUT R0, R0, 0xff, RZ, 0xc0, !PT ;  /* 0x000000ff00007812 */ /* 0x000fe400078ec0ff */
[----:B------:R-:W-:-:S02]  /*dd10*/  SHF.R.U32.HI R14, RZ, 0x10, R49 ;  /* 0x00000010ff0e7819 */ /* 0x000fc40000011631 */
[----:B------:R-:W-:Y:S02]  /*dd20*/  PRMT R12, R12, 0x7604, R15 ;  /* 0x000076040c0c7816 */ /* 0x000fe4000000000f */
[----:B------:R-:W-:Y:S02]  /*dd30*/  PRMT R3, R0, 0x7604, R3 ;  /* 0x0000760400037816 */ /* 0x000fe40000000003 */
[----:B------:R-:W-:Y:S02]  /*dd40*/  SHF.L.U32 R15, R14, 0x10, RZ ;  /* 0x000000100e0f7819 */ /* 0x000fe400000006ff */
[----:B------:R-:W-:Y:S02]  /*dd50*/  SHF.R.U32.HI R0, RZ, 0x8, R48 ;  /* 0x00000008ff007819 */ /* 0x000fe40000011630 */
        /* <DEDUP_REMOVED lines=8> */
[----:B------:R-:W-:Y:S02]  /*dde0*/  LOP3.LUT R50, R11, 0xff000000, R51, 0xf8, !PT ;  /* 0xff0000000b327812 */ /* 0x000fe400078ef833 */
[----:B--2---:R-:W-:Y:S02]  /*ddf0*/  F2FP.F16.E4M3.UNPACK_B R0, R6.H1 ;  /* 0x00000006ff00723e */ /* 0x004fe400030006ff */
[----:B------:R-:W-:Y:S02]  /*de00*/  F2FP.F16.E4M3.UNPACK_B R51, R52 ;  /* 0x00000034ff33723e */ /* 0x000fe400020006ff */
[--C-:B------:R-:W-:Y:S01]  /*de10*/  LOP3.LUT R13, R13, 0xff0000, R48.reuse, 0xf8, !PT ;  /* 0x00ff00000d0d7812 */ /* 0x100fe200078ef830 */
        /* <DEDUP_REMOVED lines=88> */
.L_x_2315:
[----:B------:R-:W-:Y:S05]  /*e3a0*/  BSYNC B2 ;  /* 0x0000000000027941 */ /* 0x000fea0003800000 */
.L_x_2314:
[----:B------:R-:W-:Y:S05]  /*e3b0*/  @P1 BRA `(.L_x_2313) ;  /* 0x0000000400e81947 */ /* 0x000fea0003800000 */
[----:B--2--5:R-:W2:Y:S01]  /*e3c0*/  LDS.128 R4, [R61+0x24400] ;  /* 0x024400003d047984 */ /* 0x024ea20000000c00 */
[----:B-1----:R-:W-:Y:S02]  /*e3d0*/  SHF.R.U32.HI R3, RZ, 0x8, R36 ;  /* 0x00000008ff037819 */ /* 0x002fe40000011624 */
[----:B------:R-:W-:Y:S02]  /*e3e0*/  SHF.R.U32.HI R11, RZ, 0x8, R37 ;  /* 0x00000008ff0b7819 */ /* 0x000fe40000011625 */
[----:B0-----:R-:W-:Y:S02]  /*e3f0*/  SHF.R.U32.HI R15, RZ, 0x8, R39 ;  /* 0x00000008ff0f7819 */ /* 0x001fe40000011627 */
        /* <DEDUP_REMOVED lines=26> */
[----:B--2---:R-:W-:-:S02]  /*e5a0*/  F2FP.F16.E4M3.UNPACK_B R0, R6.H1 ;  /* 0x00000006ff00723e */ /* 0x004fc400030006ff */
        /* <DEDUP_REMOVED lines=91> */
.L_x_2313:
[----:B------:R-:W-:Y:S05]  /*eb60*/  BSYNC B1 ;  /* 0x0000000000017941 */ /* 0x000fea0003800000 */
.L_x_2312:
[----:B------:R-:W-:Y:S04]  /*eb70*/  BSSY B1, `(.L_x_2316) ;  /* 0x00000fa000017945 */ /* 0x000fe80003800000 */
[----:B------:R-:W-:Y:S05]  /*eb80*/  @P2 BRA `(.L_x_2317) ;  /* 0x0000000c00e02947 */ /* 0x000fea0003800000 */
[----:B-----5:R4:W5:Y:S01]  /*eb90*/  LDL R51, [R1+0x34] ;  /* 0x0000340001337983 */ /* 0x0209620000100800 */
[----:B------:R-:W0:Y:S01]  /*eba0*/  LDC R0, c[0x0][0x3d4] ;  /* 0x0000f500ff007b82 */ /* 0x000e220000000800 */
[----:B------:R-:W-:Y:S01]  /*ebb0*/  BSSY B2, `(.L_x_2318) ;  /* 0x000007e000027945 */ /* 0x000fe20003800000 */
[-C--:B0-----:R-:W-:Y:S02]  /*ebc0*/  ISETP.GE.AND P0, PT, R19, R0.reuse, PT ;  /* 0x000000001300720c */ /* 0x081fe40003f06270 */
[----:B------:R-:W-:-:S11]  /*ebd0*/  ISETP.GE.AND P1, PT, R236, R0, PT ;  /* 0x00000000ec00720c */ /* 0x000fd60003f26270 */
[----:B----4-:R-:W-:Y:S05]  /*ebe0*/  @P0 BRA `(.L_x_2319) ;  /* 0x0000000400e80947 */ /* 0x010fea0003800000 */
[----:B--23-5:R-:W0:Y:S01]  /*ebf0*/  LDS.128 R4, [R51+0x21400] ;  /* 0x0214000033047984 */ /* 0x02ce220000000c00 */
[----:B-1----:R-:W-:Y:S02]  /*ec00*/  SHF.R.U32.HI R3, RZ, 0x8, R40 ;  /* 0x00000008ff037819 */ /* 0x002fe40000011628 */
        /* <DEDUP_REMOVED lines=120> */
.L_x_2319:
[----:B------:R-:W-:Y:S05]  /*f390*/  BSYNC B2 ;  /* 0x0000000000027941 */ /* 0x000fea0003800000 */
.L_x_2318:
[----:B------:R-:W-:Y:S05]  /*f3a0*/  @P1 BRA `(.L_x_2317) ;  /* 0x0000000400d81947 */ /* 0x000fea0003800000 */
[----:B0-23-5:R-:W0:Y:S01]  /*f3b0*/  LDS.128 R4, [R51+0x25400] ;  /* 0x0254000033047984 */ /* 0x02de220000000c00 */
[----:B------:R-:W-:Y:S02]  /*f3c0*/  SHF.R.U32.HI R10, RZ, 0x8, R9 ;  /* 0x00000008ff0a7819 */ /* 0x000fe40000011609 */
[----:B------:R-:W-:Y:S02]  /*f3d0*/  SHF.R.U32.HI R0, RZ, 0x8, R8 ;  /* 0x00000008ff007819 */ /* 0x000fe40000011608 */
[----:B------:R-:W-:Y:S02]  /*f3e0*/  LOP3.LUT R11, R9, 0xff, RZ, 0xc0, !PT ;  /* 0x000000ff090b7812 */ /* 0x000fe400078ec0ff */
[----:B------:R-:W-:Y:S02]  /*f3f0*/  LOP3.LUT R10, R10, 0xff, RZ, 0xc0, !PT ;  /* 0x000000ff0a0a7812 */ /* 0x000fe400078ec0ff */
[----:B------:R-:W-:Y:S02]  /*f400*/  SHF.R.U32.HI R12, RZ, 0x8, R21 ;  /* 0x00000008ff0c7819 */ /* 0x000fe40000011615 */
[----:B-1----:R-:W-:-:S02]  /*f410*/  LOP3.LUT R3, R8, 0xff, RZ, 0xc0, !PT ;  /* 0x000000ff08037812 */ /* 0x002fc400078ec0ff */
        /* <DEDUP_REMOVED lines=87> */
[--C-:B------:R-:W-:Y:S01]  /*f990*/  HADD2.F32 R3, -RZ, R7.reuse.H1_H1 ;  /* 0x30000007ff037230 */ /* 0x100fe20000004100 */
[----:B------:R-:W-:Y:S01]  /*f9a0*/  F2FP.SATFINITE.E4M3.F32.PACK_AB_MERGE_C R14, R15, R14, RZ ;  /* 0x0000000e0f0e723e */ /* 0x000fe200048070ff */
        /* <DEDUP_REMOVED lines=20> */
[----:B------:R-:W-:-:S05]  /*faf0*/  F2FP.SATFINITE.E4M3.F32.PACK_AB_MERGE_C R5, R0, R3, R5 ;  /* 0x000000030005723e */ /* 0x000fca0004807005 */
[----:B------:R4:W-:Y:S02]  /*fb00*/  STS.128 [R51+0x25400], R4 ;  /* 0x0254000433007388 */ /* 0x0009e40000000c00 */
.L_x_2317:
[----:B------:R-:W-:Y:S05]  /*fb10*/  BSYNC B1 ;  /* 0x0000000000017941 */ /* 0x000fea0003800000 */
.L_x_2316:
[----:B------:R-:W-:Y:S04]  /*fb20*/  BSSY B1, `(.L_x_2320) ;  /* 0x00000fa000017945 */ /* 0x000fe80003800000 */
[----:B------:R-:W-:Y:S05]  /*fb30*/  @P3 BRA `(.L_x_2321) ;  /* 0x0000000c00e03947 */ /* 0x000fea0003800000 */
[----:B-----5:R0:W5:Y:S01]  /*fb40*/  LDL R40, [R1+0x34] ;  /* 0x0000340001287983 */ /* 0x0201620000100800 */
[----:B------:R-:W1:Y:S01]  /*fb50*/  LDC R0, c[0x0][0x3d4] ;  /* 0x0000f500ff007b82 */ /* 0x000e620000000800 */
[----:B------:R-:W-:Y:S01]  /*fb60*/  BSSY B2, `(.L_x_2322) ;  /* 0x000007a000027945 */ /* 0x000fe20003800000 */
[-C--:B-1----:R-:W-:Y:S02]  /*fb70*/  ISETP.GE.AND P0, PT, R19, R0.reuse, PT ;  /* 0x000000001300720c */ /* 0x082fe40003f06270 */
[----:B------:R-:W-:-:S11]  /*fb80*/  ISETP.GE.AND P1, PT, R236, R0, PT ;  /* 0x00000000ec00720c */ /* 0x000fd60003f26270 */
[----:B0-----:R-:W-:Y:S05]  /*fb90*/  @P0 BRA `(.L_x_2323) ;  /* 0x0000000400d80947 */ /* 0x001fea0003800000 */
[----:B--2345:R-:W0:Y:S01]  /*fba0*/  LDS.128 R4, [R40+0x22400] ;  /* 0x0224000028047984 */ /* 0x03ce220000000c00 */
[----:B------:R-:W-:Y:S02]  /*fbb0*/  SHF.R.U32.HI R8, RZ, 0x8, R45 ;  /* 0x00000008ff087819 */ /* 0x000fe4000001162d */
[----:B------:R-:W-:Y:S02]  /*fbc0*/  LOP3.LUT R9, R45, 0xff, RZ, 0xc0, !PT ;  /* 0x000000ff2d097812 */ /* 0x000fe400078ec0ff */
[----:B------:R-:W-:Y:S02]  /*fbd0*/  LOP3.LUT R8, R8, 0xff, RZ, 0xc0, !PT ;  /* 0x000000ff08087812 */ /* 0x000fe400078ec0ff */
[----:B------:R-:W-:Y:S02]  /*fbe0*/  SHF.R.U32.HI R10, RZ, 0x8, R47 ;  /* 0x00000008ff0a7819 */ /* 0x000fe4000001162f */
[----:B------:R-:W-:Y:S02]  /*fbf0*/  SHF.R.U32.HI R0, RZ, 0x8, R44 ;  /* 0x00000008ff007819 */ /* 0x000fe4000001162c */
[----:B------:R-:W-:-:S02]  /*fc00*/  PRMT R8, R8, 0x7604, R9 ;  /* 0x0000760408087816 */ /* 0x000fc40000000009 */
[----:B------:R-:W-:Y:S02]  /*fc10*/  SHF.R.U32.HI R9, RZ, 0x10, R45 ;  /* 0x00000010ff097819 */ /* 0x000fe4000001162d */
[----:B------:R-:W-:Y:S02]  /*fc20*/  LOP3.LUT R13, R47, 0xff, RZ, 0xc0, !PT ;  /* 0x000000ff2f0d7812 */ /* 0x000fe400078ec0ff */
[----:B------:R-:W-:Y:S01]  /*fc30*/  LOP3.LUT R10, R10, 0xff, RZ, 0xc0, !PT ;  /* 0x000000ff0a0a7812 */ /* 0x000fe200078ec0ff */
[----:B------:R-:W-:Y:S01]  /*fc40*/  IMAD.U32 R9, R9, 0x10000, RZ ;  /* 0x0001000009097824 */ /* 0x000fe200078e00ff */
[----:B------:R-:W-:Y:S02]  /*fc50*/  SHF.R.U32.HI R12, RZ, 0x10, R47 ;  /* 0x00000010ff0c7819 */ /* 0x000fe4000001162f */
[----:B------:R-:W-:Y:S02]  /*fc60*/  LOP3.LUT R3, R44, 0xff, RZ, 0xc0, !PT ;  /* 0x000000ff2c037812 */ /* 0x000fe400078ec0ff */
        /* <DEDUP_REMOVED lines=81> */
[----:B------:R-:W-:Y:S01]  /*10180*/  HADD2.F32 R3, -RZ, R7.H1_H1 ;  /* 0x30000007ff037230 */ /* 0x000fe20000004100 */
[----:B------:R-:W-:Y:S01]  /*10190*/  F2FP.SATFINITE.E4M3.F32.PACK_AB_MERGE_C R14, R15, R14, RZ ;  /* 0x0000000e0f0e723e */ /* 0x000fe200048070ff */
        /* <DEDUP_REMOVED lines=17> */
[----:B------:R-:W-:Y:S02]  /*102b0*/  F2FP.SATFINITE.E4M3.F32.PACK_AB_MERGE_C R6, R20, R21, R6 ;  /* 0x000000151406723e */ /* 0x000fe40004807006 */
[----:B------:R-:W-:Y:S02]  /*102c0*/  F2FP.SATFINITE.E4M3.F32.PACK_AB_MERGE_C R7, R39, R38, R7 ;  /* 0x000000262707723e */ /* 0x000fe40004807007 */
[----:B------:R-:W-:Y:S02]  /*102d0*/  F2FP.SATFINITE.E4M3.F32.PACK_AB_MERGE_C R4, R10, R11, R14 ;  /* 0x0000000b0a04723e */ /* 0x000fe4000480700e */
[----:B------:R-:W-:-:S05]  /*102e0*/  F2FP.SATFINITE.E4M3.F32.PACK_AB_MERGE_C R5, R0, R3, R5 ;  /* 0x000000030005723e */ /* 0x000fca0004807005 */
[----:B------:R0:W-:Y:S02]  /*102f0*/  STS.128 [R40+0x22400], R4 ;  /* 0x0224000428007388 */ /* 0x0001e40000000c00 */
.L_x_2323:
[----:B------:R-:W-:Y:S05]  /*10300*/  BSYNC B2 ;  /* 0x0000000000027941 */ /* 0x000fea0003800000 */
.L_x_2322:
[----:B------:R-:W-:Y:S05]  /*10310*/  @P1 BRA `(.L_x_2321) ;  /* 0x0000000400e81947 */ /* 0x000fea0003800000 */
[----:B0-2345:R-:W0:Y:S01]  /*10320*/  LDS.128 R4, [R40+0x26400] ;  /* 0x0264000028047984 */ /* 0x03de220000000c00 */
[----:B------:R-:W-:Y:S02]  /*10330*/  SHF.R.U32.HI R3, RZ, 0x8, R28 ;  /* 0x00000008ff037819 */ /* 0x000fe4000001161c */
        /* <DEDUP_REMOVED lines=81> */
[----:B------:R-:W-:Y:S01]  /*10850*/  HADD2.F32 R5, -RZ, R4.H1_H1 ;  /* 0x30000004ff057230 */ /* 0x000fe20000004100 */
[----:B------:R-:W-:Y:S01]  /*10860*/  F2FP.SATFINITE.E4M3.F32.PACK_AB_MERGE_C R29, R36, R29, RZ ;  /* 0x0000001d241d723e */ /* 0x000fe200048070ff */
[----:B------:R-:W-:Y:S01]  /*10870*/  HADD2.F32 R9, -RZ, R8.H1_H1 ;  /* 0x30000008ff097230 */ /* 0x000fe20000004100 */
[----:B------:R-:W-:Y:S01]  /*10880*/  F2FP.SATFINITE.E4M3.F32.PACK_AB_MERGE_C R28, R37, R28, RZ ;  /* 0x0000001c251c723e */ /* 0x000fe200048070ff */
[----:B------:R-:W-:-:S02]  /*10890*/  HADD2.F32 R3, -RZ, R0.H1_H1 ;  /* 0x30000000ff037230 */ /* 0x000fc40000004100 */
[C---:B------:R-:W-:Y:S01]  /*108a0*/  FMUL.FTZ R11, R5.reuse, R13 ;  /* 0x0000000d050b7220 */ /* 0x040fe20000410000 */
[----:B------:R-:W-:Y:S02]  /*108b0*/  HADD2.F32 R8, -RZ, R8.H0_H0 ;  /* 0x20000008ff087230 */ /* 0x000fe40000004100 */
[----:B------:R-:W-:Y:S01]  /*108c0*/  FMUL.FTZ R15, R5, R9 ;  /* 0x00000009050f7220 */ /* 0x000fe20000410000 */
[----:B------:R-:W-:Y:S02]  /*108d0*/  HADD2.F32 R4, -RZ, R4.H0_H0 ;  /* 0x20000004ff047230 */ /* 0x000fe40000004100 */
[C---:B------:R-:W-:Y:S01]  /*108e0*/  FMUL.FTZ R5, R3.reuse, R10 ;  /* 0x0000000a03057220 */ /* 0x040fe20000410000 */
[----:B------:R-:W-:Y:S02]  /*108f0*/  HADD2.F32 R0, -RZ, R0.H0_H0 ;  /* 0x20000000ff007230 */ /* 0x000fe40000004100 */
[-C--:B------:R-:W-:Y:S01]  /*10900*/  FMUL.FTZ R3, R3, R8.reuse ;  /* 0x0000000803037220 */ /* 0x080fe20000410000 */
[----:B------:R-:W-:Y:S01]  /*10910*/  F2FP.SATFINITE.E4M3.F32.PACK_AB_MERGE_C R31, R38, R31, R28 ;  /* 0x0000001f261f723e */ /* 0x000fe2000480701c */
        /* <DEDUP_REMOVED lines=10> */
[----:B------:R-:W-:Y:S01]  /*109c0*/  HADD2.F32 R0, -RZ, R6.H1_H1 ;  /* 0x30000006ff007230 */ /* 0x000fe20000004100 */
[----:B------:R-:W-:Y:S01]  /*109d0*/  F2FP.SATFINITE.E4M3.F32.PACK_AB_MERGE_C R30, R20, R21, R29 ;  /* 0x00000015141e723e */ /* 0x000fe2000480701d */
[----:B------:R-:W-:Y:S02]  /*109e0*/  HADD2.F32 R5, -RZ, R12.H0_H0 ;  /* 0x2000000cff057230 */ /* 0x000fe40000004100 */
[----:B------:R-:W-:Y:S01]  /*109f0*/  FMUL.FTZ R12, R3, R8 ;  /* 0x00000008030c7220 */ /* 0x000fe20000410000 */
[----:B------:R-:W-:-:S02]  /*10a00*/  HADD2.F32 R7, -RZ, R7.H0_H0 ;  /* 0x20000007ff077230 */ /* 0x000fc40000004100 */
[C---:B------:R-:W-:Y:S01]  /*10a10*/  FMUL.FTZ R3, R0.reuse, R9 ;  /* 0x0000000900037220 */ /* 0x040fe20000410000 */
[----:B------:R-:W-:Y:S02]  /*10a20*/  HADD2.F32 R6, -RZ, R6.H0_H0 ;  /* 0x20000006ff067230 */ /* 0x000fe40000004100 */
[----:B------:R-:W-:Y:S01]  /*10a30*/  FMUL.FTZ R0, R0, R5 ;  /* 0x0000000500007220 */ /* 0x000fe20000410000 */
[----:B------:R-:W-:Y:S01]  /*10a40*/  F2FP.SATFINITE.E4M3.F32.PACK_AB_MERGE_C R28, R10, R11, R14 ;  /* 0x0000000b0a1c723e */ /* 0x000fe2000480700e */
[C---:B------:R-:W-:Y:S01]  /*10a50*/  FFMA.FTZ R12, R7.reuse, R4, -R12 ;  /* 0x00000004070c7223 */ /* 0x040fe2000001080c */
[----:B------:R-:W-:Y:S01]  /*10a60*/  FFMA.FTZ R13, R7, R8, R13 ;  /* 0x00000008070d7223 */ /* 0x000fe2000001000d */
[C---:B------:R-:W-:Y:S01]  /*10a70*/  FFMA.FTZ R3, R6.reuse, R5, -R3 ;  /* 0x0000000506037223 */ /* 0x040fe20000010803 */
[----:B------:R-:W-:-:S03]  /*10a80*/  FFMA.FTZ R0, R6, R9, R0 ;  /* 0x0000000906007223 */ /* 0x000fc60000010000 */
[----:B------:R-:W-:-:S04]  /*10a90*/  F2FP.SATFINITE.E4M3.F32.PACK_AB_MERGE_C R12, R13, R12, RZ ;  /* 0x0000000c0d0c723e */ /* 0x000fc800048070ff */
[----:B------:R-:W-:-:S05]  /*10aa0*/  F2FP.SATFINITE.E4M3.F32.PACK_AB_MERGE_C R29, R0, R3, R12 ;  /* 0x00000003001d723e */ /* 0x000fca000480700c */
[----:B------:R0:W-:Y:S02]  /*10ab0*/  STS.128 [R40+0x26400], R28 ;  /* 0x0264001c28007388 */ /* 0x0001e40000000c00 */
.L_x_2321:
[----:B------:R-:W-:Y:S05]  /*10ac0*/  BSYNC B1 ;  /* 0x0000000000017941 */ /* 0x000fea0003800000 */
.L_x_2320:
        /* <DEDUP_REMOVED lines=129> */
.L_x_2326:
[----:B------:R-:W-:Y:S05]  /*112e0*/  BSYNC B1 ;  /* 0x0000000000017941 */ /* 0x000fea0003800000 */
.L_x_2325:
[----:B------:R-:W-:Y:S05]  /*112f0*/  @P1 BRA `(.L_x_2324) ;  /* 0x0000005000201947 */ /* 0x000fea0003800000 */
[----:B0-2345:R-:W0:Y:S01]  /*11300*/  LDS.128 R4, [R36+0x27400] ;  /* 0x0274000024047984 */ /* 0x03de220000000c00 */
        /* <DEDUP_REMOVED lines=116> */
[----:B------:R0:W-:Y:S01]  /*11a50*/  STS.128 [R36+0x27400], R24 ;  /* 0x0274001824007388 */ /* 0x0001e20000000c00 */
[----:B------:R-:W-:Y:S05]  /*11a60*/  BRA `(.L_x_2324) ;  /* 0x0000004800447947 */ /* 0x000fea0003800000 */
.L_x_2285:
[----:B------:R-:W0:Y:S01]  /*11a70*/  LDC R21, c[0x0][0x3d4] ;  /* 0x0000f500ff157b82 */ /* 0x000e220000000800 */
[-C--:B------:R-:W-:Y:S01]  /*11a80*/  ISETP.GE.AND P0, PT, R233, R72.reuse, PT ;  /* 0x00000048e900720c */ /* 0x080fe20003f06270 */
[----:B------:R-:W-:Y:S01]  /*11a90*/  ULDC.64 UR4, c[0x0][0x3c8] ;  /* 0x0000f20000047ab9 */ /* 0x000fe20000000a00 */
[-C--:B------:R-:W-:Y:S01]  /*11aa0*/  ISETP.GE.AND P1, PT, R235, R72.reuse, PT ;  /* 0x00000048eb00720c */ /* 0x080fe20003f26270 */
[----:B------:R-:W2:Y:S01]  /*11ab0*/  LDL R62, [R1+0x4] ;  /* 0x00000400013e7983 */ /* 0x000ea20000100800 */
[-C--:B------:R-:W-:Y:S01]  /*11ac0*/  ISETP.GE.AND P2, PT, R234, R72.reuse, PT ;  /* 0x00000048ea00720c */ /* 0x080fe20003f46270 */
[----:B------:R-:W-:Y:S01]  /*11ad0*/  ULDC.64 UR6, c[0x0][0x3e0] ;  /* 0x0000f80000067ab9 */ /* 0x000fe20000000a00 */
[----:B------:R-:W-:Y:S02]  /*11ae0*/  ISETP.GE.AND P3, PT, R22, R72, PT ;  /* 0x000000481600720c */ /* 0x000fe40003f66270 */
[CC--:B0-----:R-:W-:Y:S02]  /*11af0*/  ISETP.GE.OR P0, PT, R16.reuse, R21.reuse, P0 ;  /* 0x000000151000720c */ /* 0x0c1fe40000706670 */
[----:B------:R-:W-:-:S02]  /*11b00*/  ISETP.GE.OR P1, PT, R16, R21, P1 ;  /* 0x000000151000720c */ /* 0x000fc40000f26670 */
[CC--:B------:R-:W-:Y:S02]  /*11b10*/  ISETP.GE.OR P2, PT, R16.reuse, R21.reuse, P2 ;  /* 0x000000151000720c */ /* 0x0c0fe40001746670 */
[----:B------:R-:W-:-:S07]  /*11b20*/  ISETP.GE.OR P3, PT, R16, R21, P3 ;  /* 0x000000151000720c */ /* 0x000fce0001f66670 */
[----:B------:R-:W0:Y:S01]  /*11b30*/  @!P0 LDC.64 R8, c[0x0][0x3c8] ;  /* 0x0000f200ff088b82 */ /* 0x000e220000000a00 */
[C---:B------:R-:W-:Y:S01]  /*11b40*/  @!P0 LEA R64, P4, R6.reuse, R12, 0x6 ;  /* 0x0000000c06408211 */ /* 0x040fe200078830ff */
[----:B------:R-:W-:Y:S02]  /*11b50*/  @!P1 IMAD R15, R7, 0x60, RZ ;  /* 0x00000060070f9824 */ /* 0x000fe400078e02ff */
[C---:B------:R-:W-:Y:S01]  /*11b60*/  @!P1 IMAD.WIDE.U32 R68, R6.reuse, 0x60, R12 ;  /* 0x0000006006449825 */ /* 0x040fe200078e000c */
[----:B------:R-:W-:-:S03]  /*11b70*/  @!P0 LEA.HI.X R0, R6, R13, R7, 0x6, P4 ;  /* 0x0000000d06008211 */ /* 0x000fc600020f3407 */
[----:B------:R-:W1:Y:S01]  /*11b80*/  @!P1 LDC.64 R32, c[0x0][0x3c8] ;  /* 0x0000f200ff209b82 */ /* 0x000e620000000a00 */
[----:B------:R-:W-:-:S07]  /*11b90*/  @!P1 IMAD.IADD R15, R15, 0x1, R69 ;  /* 0x000000010f0f9824 */ /* 0x000fce00078e0245 */
[----:B------:R-:W3:Y:S01]  /*11ba0*/  @!P0 LDC.64 R34, c[0x0][0x3e0] ;  /* 0x0000f800ff228b82 */ /* 0x000ee20000000a00 */
[----:B0-----:R-:W-:-:S04]  /*11bb0*/  @!P0 IADD3 R64, P4, P5, R25, R8, R64 ;  /* 0x0000000819408210 */ /* 0x001fc80007d9e040 */
[----:B------:R-:W-:Y:S02]  /*11bc0*/  @!P0 IADD3.X R65, R24, R9, R0, P4, P5 ;  /* 0x0000000918418210 */ /* 0x000fe400027ea400 */
[----:B------:R-:W-:-:S04]  /*11bd0*/  @!P2 IADD3 R3, P4, P5, R25, R28, R12 ;  /* 0x0000001c1903a210 */ /* 0x000fc80007d9e00c */
[----:B------:R-:W-:Y:S02]  /*11be0*/  @!P2 IADD3.X R14, R24, R27, R13, P4, P5 ;  /* 0x0000001b180ea210 */ /* 0x000fe400027ea40d */
[----:B------:R-:W-:-:S04]  /*11bf0*/  @!P3 IADD3 R8, P4, P5, R25, UR4, R12 ;  /* 0x000000041908bc10 */ /* 0x000fc8000fd9e00c */
[----:B------:R-:W-:Y:S02]  /*11c00*/  @!P3 IADD3.X R9, R24, UR5, R13, P4, P5 ;  /* 0x000000051809bc10 */ /* 0x000fe4000a7ea40d */
[----:B-1----:R-:W-:-:S04]  /*11c10*/  @!P1 IADD3 R68, P4, P5, R25, R32, R68 ;  /* 0x0000002019449210 */ /* 0x002fc80007d9e044 */
[----:B------:R-:W-:Y:S02]  /*11c20*/  @!P1 IADD3.X R69, R24, R33, R15, P4, P5 ;  /* 0x0000002118459210 */ /* 0x000fe400027ea40f */
[--C-:B------:R-:W-:Y:S01]  /*11c30*/  @!P2 IADD3 R15, P4, P5, R71, R30, R10.reuse ;  /* 0x0000001e470fa210 */ /* 0x100fe20007d9e00a */
[----:B------:R-:W0:Y:S03]  /*11c40*/  @!P2 LDC.64 R24, c[0x0][0x3c8] ;  /* 0x0000f200ff18ab82 */ /* 0x000e260000000a00 */
[----:B------:R-:W-:Y:S01]  /*11c50*/  @!P2 IADD3.X R0, R26, R29, R11, P4, P5 ;  /* 0x0000001d1a00a210 */ /* 0x000fe200027ea40b */
[----:B------:R-:W-:Y:S01]  /*11c60*/  @!P1 IMAD R29, R5, 0x60, RZ ;  /* 0x00000060051d9824 */ /* 0x000fe200078e02ff */
[----:B------:R-:W-:-:S03]  /*11c70*/  @!P3 IADD3 R12, P4, P5, R71, UR6, R10 ;  /* 0x00000006470cbc10 */ /* 0x000fc6000fd9e00a */
[----:B------:R-:W1:Y:S01]  /*11c80*/  @!P1 LDC.64 R30, c[0x0][0x3e0] ;  /* 0x0000f800ff1e9b82 */ /* 0x000e620000000a00 */
[----:B------:R-:W-:Y:S02]  /*11c90*/  @!P3 IADD3.X R13, R26, UR7, R11, P4, P5 ;  /* 0x000000071a0dbc10 */ /* 0x000fe4000a7ea40b */
[----:B------:R-:W-:-:S04]  /*11ca0*/  @!P0 LEA R66, P4, R4, R10, 0x6 ;  /* 0x0000000a04428211 */ /* 0x000fc800078830ff */
[C---:B------:R-:W-:Y:S01]  /*11cb0*/  @!P0 LEA.HI.X R27, R4.reuse, R11, R5, 0x6, P4 ;  /* 0x0000000b041b8211 */ /* 0x040fe200020f3405 */
[----:B------:R-:W4:Y:S01]  /*11cc0*/  @!P2 LDC.64 R32, c[0x0][0x3e0] ;  /* 0x0000f800ff20ab82 */ /* 0x000f220000000a00 */
[----:B---3--:R-:W-:Y:S01]  /*11cd0*/  @!P0 IADD3 R66, P4, P5, R71, R34, R66 ;  /* 0x0000002247428210 */ /* 0x008fe20007d9e042 */
[----:B------:R-:W-:-:S03]  /*11ce0*/  @!P1 IMAD.WIDE.U32 R10, R4, 0x60, R10 ;  /* 0x00000060040a9825 */ /* 0x000fc600078e000a */
[----:B------:R-:W-:Y:S02]  /*11cf0*/  @!P0 IADD3.X R67, R26, R35, R27, P4, P5 ;  /* 0x000000231a438210 */ /* 0x000fe400027ea41b */
[----:B------:R-:W-:Y:S02]  /*11d00*/  @!P1 IADD3 R29, R29, R11, RZ ;  /* 0x0000000b1d1d9210 */ /* 0x000fe40007ffe0ff */
[----:B-1----:R-:W-:-:S04]  /*11d10*/  @!P1 IADD3 R70, P4, P5, R71, R30, R10 ;  /* 0x0000001e47469210 */ /* 0x002fc80007d9e00a */
[----:B------:R-:W-:Y:S02]  /*11d20*/  @!P1 IADD3.X R71, R26, R31, R29, P4, P5 ;  /* 0x0000001f1a479210 */ /* 0x000fe400027ea41d */
[----:B------:R-:W-:Y:S02]  /*11d30*/  CS2R R52, SRZ ;  /* 0x0000000000347805 */ /* 0x000fe4000001ff00 */
[----:B0-----:R-:W-:Y:S02]  /*11d40*/  @!P2 IADD3 R10, P4, R3, R24, RZ ;  /* 0x00000018030aa210 */ /* 0x001fe40007f9e0ff */
[----:B------:R-:W-:Y:S02]  /*11d50*/  CS2R R54, SRZ ;  /* 0x0000000000367805 */ /* 0x000fe4000001ff00 */
[----:B------:R-:W-:Y:S02]  /*11d60*/  CS2R R34, SRZ ;  /* 0x0000000000227805 */ /* 0x000fe4000001ff00 */
[----:B------:R-:W-:-:S02]  /*11d70*/  CS2R R40, SRZ ;  /* 0x0000000000287805 */ /* 0x000fc4000001ff00 */
[----:B------:R-:W-:Y:S01]  /*11d80*/  CS2R R42, SRZ ;  /* 0x00000000002a7805 */ /* 0x000fe2000001ff00 */
[----:B------:R-:W-:Y:S01]  /*11d90*/  @!P2 IMAD.X R11, R14, 0x1, R25, P4 ;  /* 0x000000010e0ba824 */ /* 0x000fe200020e0619 */
[----:B----4-:R-:W-:Y:S02]  /*11da0*/  @!P2 IADD3 R14, P4, R15, R32, RZ ;  /* 0x000000200f0ea210 */ /* 0x010fe40007f9e0ff */
[----:B------:R-:W-:Y:S02]  /*11db0*/  CS2R R24, SRZ ;  /* 0x0000000000187805 */ /* 0x000fe4000001ff00 */
[----:B------:R-:W-:Y:S02]  /*11dc0*/  CS2R R26, SRZ ;  /* 0x00000000001a7805 */ /* 0x000fe4000001ff00 */
[----:B------:R-:W-:Y:S01]  /*11dd0*/  CS2R R28, SRZ ;  /* 0x00000000001c7805 */ /* 0x000fe2000001ff00 */
[----:B------:R-:W5:Y:S01]  /*11de0*/  @!P0 LDG.E.128 R40, desc[UR46][R66.64] ;  /* 0x0000002e42288981 */ /* 0x000f62000c1e1d00 */
[----:B------:R-:W-:Y:S01]  /*11df0*/  @!P2 IMAD.X R15, R0, 0x1, R33, P4 ;  /* 0x00000001000fa824 */ /* 0x000fe200020e0621 */
[----:B------:R-:W-:Y:S01]  /*11e00*/  CS2R R30, SRZ ;  /* 0x00000000001e7805 */ /* 0x000fe2000001ff00 */
[----:B------:R-:W0:Y:S01]  /*11e10*/  LDC R0, c[0x0][0x428] ;  /* 0x00010a00ff007b82 */ /* 0x000e220000000800 */
[----:B------:R1:W5:Y:S04]  /*11e20*/  @!P3 LDG.E.128 R24, desc[UR46][R8.64] ;  /* 0x0000002e0818b981 */ /* 0x000368000c1e1d00 */
[----:B------:R-:W5:Y:S01]  /*11e30*/  @!P2 LDG.E.128 R52, desc[UR46][R14.64] ;  /* 0x0000002e0e34a981 */ /* 0x000f62000c1e1d00 */
[----:B------:R-:W-:-:S02]  /*11e40*/  CS2R R32, SRZ ;  /* 0x0000000000207805 */ /* 0x000fc4000001ff00 */
[----:B------:R-:W-:Y:S02]  /*11e50*/  CS2R R48, SRZ ;  /* 0x0000000000307805 */ /* 0x000fe4000001ff00 */
[----:B------:R-:W-:Y:S01]  /*11e60*/  CS2R R50, SRZ ;  /* 0x0000000000327805 */ /* 0x000fe2000001ff00 */
[----:B------:R-:W5:Y:S01]  /*11e70*/  @!P3 LDG.E.128 R28, desc[UR46][R12.64] ;  /* 0x0000002e0c1cb981 */ /* 0x000f62000c1e1d00 */
[----:B------:R-:W-:Y:S02]  /*11e80*/  CS2R R36, SRZ ;  /* 0x0000000000247805 */ /* 0x000fe4000001ff00 */
[----:B------:R-:W-:Y:S01]  /*11e90*/  CS2R R38, SRZ ;  /* 0x0000000000267805 */ /* 0x000fe2000001ff00 */
[----:B------:R-:W5:Y:S01]  /*11ea0*/  @!P0 LDG.E.128 R32, desc[UR46][R64.64] ;  /* 0x0000002e40208981 */ /* 0x000f62000c1e1d00 */
[----:B------:R-:W-:-:S03]  /*11eb0*/  CS2R R44, SRZ ;  /* 0x00000000002c7805 */ /* 0x000fc6000001ff00 */
[----:B------:R3:W5:Y:S01]  /*11ec0*/  @!P2 LDG.E.128 R48, desc[UR46][R10.64] ;  /* 0x0000002e0a30a981 */ /* 0x000762000c1e1d00 */
[----:B------:R-:W-:-:S03]  /*11ed0*/  CS2R R46, SRZ ;  /* 0x00000000002e7805 */ /* 0x000fc6000001ff00 */
[----:B------:R4:W5:Y:S01]  /*11ee0*/  @!P1 LDG.E.128 R36, desc[UR46][R68.64] ;  /* 0x0000002e44249981 */ /* 0x000962000c1e1d00 */
[----:B0-----:R-:W-:-:S03]  /*11ef0*/  ISETP.NE.AND P0, PT, R0, 0x1, PT ;  /* 0x000000010000780c */ /* 0x001fc60003f05270 */
[----:B------:R4:W5:Y:S10]  /*11f00*/  @!P1 LDG.E.128 R44, desc[UR46][R70.64] ;  /* 0x0000002e462c9981 */ /* 0x000974000c1e1d00 */
[----:B------:R-:W0:Y:S08]  /*11f10*/  @P0 LDC R0, c[0x0][0x42c] ;  /* 0x00010b00ff000b82 */ /* 0x000e300000000800 */
[----:B-1----:R-:W1:Y:S01]  /*11f20*/  @P0 LDC R9, c[0x0][0x430] ;  /* 0x00010c00ff090b82 */ /* 0x002e620000000800 */
[----:B---3--:R-:W-:-:S02]  /*11f30*/  IMAD.MOV.U32 R10, RZ, RZ, R58 ;  /* 0x000000ffff0a7224 */ /* 0x008fc400078e003a */
[----:B------:R-:W-:Y:S02]  /*11f40*/  IMAD.MOV.U32 R11, RZ, RZ, R57 ;  /* 0x000000ffff0b7224 */ /* 0x000fe400078e0039 */
[----:B--2---:R-:W-:-:S04]  /*11f50*/  IMAD R3, R62, 0x80, R22 ;  /* 0x000000803e037824 */ /* 0x004fc800078e0216 */
[----:B------:R-:W-:-:S04]  /*11f60*/  IMAD R3, R20, 0x20, R3 ;  /* 0x0000002014037824 */ /* 0x000fc800078e0203 */
[----:B0-----:R-:W-:-:S05]  /*11f70*/  @P0 IMAD.HI.U32 R0, R3, R0, RZ ;  /* 0x0000000003000227 */ /* 0x001fca00078e00ff */
[----:B-1----:R-:W-:Y:S01]  /*11f80*/  @P0 SHF.R.U32.HI R3, RZ, R9, R0 ;  /* 0x00000009ff030219 */ /* 0x002fe20000011600 */
[----:B------:R-:W-:-:S03]  /*11f90*/  IMAD.MOV.U32 R62, RZ, RZ, R60 ;  /* 0x000000ffff3e7224 */ /* 0x000fc600078e003c */
[----:B------:R-:W-:Y:S01]  /*11fa0*/  SHF.R.S32.HI R13, RZ, 0x1f, R3 ;  /* 0x0000001fff0d7819 */ /* 0x000fe20000011403 */
        /* <DEDUP_REMOVED lines=11> */
[----:B----4-:R-:W-:Y:S08]  /*12060*/  BRA.DIV UR4, `(.L_x_2327) ;  /* 0x0000018204dc7947 */ /* 0x010ff0000b800000 */
.L_x_2591:
[----:B------:R-:W-:-:S03]  /*12070*/  UMOV UR4, 0xffffffff ;  /* 0xffffffff00047882 */ /* 0x000fc60000000000 */
[----:B------:R-:W-:Y:S05]  /*12080*/  BRA.DIV UR4, `(.L_x_2328) ;  /* 0x0000018204fc7947 */ /* 0x000fea000b800000 */
.L_x_2594:
[----:B------:R-:W-:-:S03]  /*12090*/  UMOV UR4, 0xffffffff ;  /* 0xffffffff00047882 */ /* 0x000fc60000000000 */
[----:B------:R-:W-:Y:S05]  /*120a0*/  BRA.DIV UR4, `(.L_x_2329) ;  /* 0x00000186041c7947 */ /* 0x000fea000b800000 */
.L_x_2597:
[----:B------:R-:W-:-:S03]  /*120b0*/  UMOV UR4, 0xffffffff ;  /* 0xffffffff00047882 */ /* 0x000fc60000000000 */
[----:B------:R-:W-:Y:S05]  /*120c0*/  BRA.DIV UR4, `(.L_x_2330) ;  /* 0x00000186043c7947 */ /* 0x000fea000b800000 */
.L_x_2600:
[----:B------:R-:W-:-:S03]  /*120d0*/  UMOV UR4, 0xffffffff ;  /* 0xffffffff00047882 */ /* 0x000fc60000000000 */
[----:B------:R-:W-:Y:S05]  /*120e0*/  BRA.DIV UR4, `(.L_x_2331) ;  /* 0x00000186045c7947 */ /* 0x000fea000b800000 */
.L_x_2603:
[----:B------:R-:W-:-:S03]  /*120f0*/  UMOV UR4, 0xffffffff ;  /* 0xffffffff00047882 */ /* 0x000fc60000000000 */
[----:B------:R-:W-:Y:S05]  /*12100*/  BRA.DIV UR4, `(.L_x_2332) ;  /* 0x00000186047c7947 */ /* 0x000fea000b800000 */
.L_x_2606:
[----:B------:R-:W-:-:S03]  /*12110*/  UMOV UR4, 0xffffffff ;  /* 0xffffffff00047882 */ /* 0x000fc60000000000 */
[----:B------:R-:W-:Y:S05]  /*12120*/  BRA.DIV UR4, `(.L_x_2333) ;  /* 0x00000186049c7947 */ /* 0x000fea000b800000 */
.L_x_2609:
[----:B------:R-:W-:-:S03]  /*12130*/  UMOV UR4, 0xffffffff ;  /* 0xffffffff00047882 */ /* 0x000fc60000000000 */
[----:B------:R-:W-:Y:S05]  /*12140*/  BRA.DIV UR4, `(.L_x_2334) ;  /* 0x0000018604bc7947 */ /* 0x000fea000b800000 */
.L_x_2612:
[----:B------:R-:W-:-:S03]  /*12150*/  UMOV UR4, 0xffffffff ;  /* 0xffffffff00047882 */ /* 0x000fc60000000000 */
[----:B------:R-:W-:Y:S05]  /*12160*/  BRA.DIV UR4, `(.L_x_2335) ;  /* 0x0000018604dc7947 */ /* 0x000fea000b800000 */
.L_x_2615:
[----:B------:R-:W-:-:S03]  /*12170*/  UMOV UR4, 0xffffffff ;  /* 0xffffffff00047882 */ /* 0x000fc60000000000 */
[----:B------:R-:W-:Y:S05]  /*12180*/  BRA.DIV UR4, `(.L_x_2336) ;  /* 0x0000018604fc7947 */ /* 0x000fea000b800000 */
.L_x_2618:
[----:B------:R-:W-:-:S03]  /*12190*/  UMOV UR4, 0xffffffff ;  /* 0xffffffff00047882 */ /* 0x000fc60000000000 */
[----:B------:R-:W-:Y:S05]  /*121a0*/  BRA.DIV UR4, `(.L_x_2337) ;  /* 0x0000018a041c7947 */ /* 0x000fea000b800000 */
.L_x_2621:
[----:B------:R-:W-:-:S03]  /*121b0*/  UMOV UR4, 0xffffffff ;  /* 0xffffffff00047882 */ /* 0x000fc60000000000 */
[----:B------:R-:W-:Y:S05]  /*121c0*/  BRA.DIV UR4, `(.L_x_2338) ;  /* 0x0000018a043c7947 */ /* 0x000fea000b800000 */
.L_x_2624:
[----:B------:R-:W-:-:S03]  /*121d0*/  UMOV UR4, 0xffffffff ;  /* 0xffffffff00047882 */ /* 0x000fc60000000000 */
[----:B------:R-:W-:Y:S05]  /*121e0*/  BRA.DIV UR4, `(.L_x_2339) ;  /* 0x0000018a045c7947 */ /* 0x000fea000b800000 */
.L_x_2627:
[----:B------:R-:W-:-:S03]  /*121f0*/  UMOV UR4, 0xffffffff ;  /* 0xffffffff00047882 */ /* 0x000fc60000000000 */
[----:B------:R-:W-:Y:S05]  /*12200*/  BRA.DIV UR4, `(.L_x_2340) ;  /* 0x0000018a047c7947 */ /* 0x000fea000b800000 */
.L_x_2630:
[----:B------:R-:W-:-:S03]  /*12210*/  UMOV UR4, 0xffffffff ;  /* 0xffffffff00047882 */ /* 0x000fc60000000000 */
[----:B------:R-:W-:Y:S05]  /*12220*/  BRA.DIV UR4, `(.L_x_2341) ;  /* 0x0000018a049c7947 */ /* 0x000fea000b800000 */
.L_x_2633:
[----:B------:R-:W-:-:S03]  /*12230*/  UMOV UR4, 0xffffffff ;  /* 0xffffffff00047882 */ /* 0x000fc60000000000 */
[----:B------:R-:W-:Y:S05]  /*12240*/  BRA.DIV UR4, `(.L_x_2342) ;  /* 0x0000018a04bc7947 */ /* 0x000fea000b800000 */
.L_x_2636:
        /* <DEDUP_REMOVED lines=9> */
[----:B------:R-:W-:-:S04]  /*122e0*/  MOV R3, UR4 ;  /* 0x0000000400037c02 */ /* 0x000fc80008000f00 */
[----:B------:R-:W-:-:S04]  /*122f0*/  SHF.L.U32 R3, R3, 0x1f, RZ ;  /* 0x0000001f03037819 */ /* 0x000fc800000006ff */
[----:B------:R-:W0:Y:S02]  /*12300*/  SYNCS.PHASECHK.TRANS64.TRYWAIT P4, [R18+URZ+0x38800], R3 ;  /* 0x03880003120075a7 */ /* 0x000e24000808017f */
[----:B0-----:R-:W-:Y:S05]  /*12310*/  @!P4 BRA `(.L_x_2344) ;  /* 0x0000018800b0c947 */ /* 0x001fea0003800000 */
.L_x_2637:
[----:B------:R-:W-:Y:S05]  /*12320*/  BSYNC B1 ;  /* 0x0000000000017941 */ /* 0x000fea0003800000 */
.L_x_2343:
[----:B------:R-:W-:Y:S04]  /*12330*/  BSSY B1, `(.L_x_2345) ;  /* 0x0000104000017945 */ /* 0x000fe80003800000 */
[----:B------:R-:W-:Y:S05]  /*12340*/  @P3 BRA `(.L_x_2346) ;  /* 0x0000001000083947 */ /* 0x000fea0003800000 */
[----:B------:R-:W2:Y:S04]  /*12350*/  LDL R13, [R1+0x14] ;  /* 0x00001400010d7983 */ /* 0x000ea80000100800 */
[----:B------:R-:W3:Y:S04]  /*12360*/  LDL R11, [R1+0x18] ;  /* 0x00001800010b7983 */ /* 0x000ee80000100800 */
[----:B------:R-:W4:Y:S04]  /*12370*/  LDL R10, [R1+0x1c] ;  /* 0x00001c00010a7983 */ /* 0x000f280000100800 */
[----:B------:R-:W4:Y:S01]  /*12380*/  LDL R77, [R1+0x34] ;  /* 0x00003400014d7983 */ /* 0x000f220000100800 */
[----:B-----5:R-:W-:-:S02]  /*12390*/  SHF.R.U32.HI R0, RZ, 0x8, R24 ;  /* 0x00000008ff007819 */ /* 0x020fc40000011618 */
[----:B0-----:R-:W-:Y:S02]  /*123a0*/  LOP3.LUT R3, R24, 0xff, RZ, 0xc0, !PT ;  /* 0x000000ff18037812 */ /* 0x001fe400078ec0ff */
[----:B------:R-:W-:Y:S02]  /*123b0*/  LOP3.LUT R4, R0, 0xff, RZ, 0xc0, !PT ;  /* 0x000000ff00047812 */ /* 0x000fe400078ec0ff */
[----:B------:R-:W-:Y:S02]  /*123c0*/  LEA.HI R0, R21, R20, RZ, 0x1c ;  /* 0x0000001415007211 */ /* 0x000fe400078fe0ff */
[----:B------:R-:W-:Y:S02]  /*123d0*/  PRMT R12, R4, 0x7604, R3 ;  /* 0x00007604040c7816 */ /* 0x000fe40000000003 */
[----:B------:R-:W-:Y:S02]  /*123e0*/  SHF.R.S32.HI R3, RZ, 0x1f, R0 ;  /* 0x0000001fff037819 */ /* 0x000fe40000011400 */
[----:B------:R-:W-:-:S02]  /*123f0*/  SHF.R.U32.HI R9, RZ, 0x8, R28 ;  /* 0x00000008ff097819 */ /* 0x000fc4000001161c */
[----:B------:R-:W-:Y:S01]  /*12400*/  LEA.HI R3, R3, R0, RZ, 0x3 ;  /* 0x0000000003037211 */ /* 0x000fe200078f18ff */
[----:B------:R-:W-:Y:S01]  /*12410*/  IMAD.SHL.U32 R0, R0, 0x10, RZ ;  /* 0x0000001000007824 */ /* 0x000fe200078e00ff */
[----:B------:R-:W-:Y:S02]  /*12420*/  LOP3.LUT R8, R28, 0xff, RZ, 0xc0, !PT ;  /* 0x000000ff1c087812 */ /* 0x000fe400078ec0ff */
[----:B------:R-:W-:Y:S01]  /*12430*/  LOP3.LUT R9, R9, 0xff, RZ, 0xc0, !PT ;  /* 0x000000ff09097812 */ /* 0x000fe200078ec0ff */
[----:B------:R-:W-:Y:S01]  /*12440*/  IMAD.SHL.U32 R3, R3, 0x800, RZ ;  /* 0x0000080003037824 */ /* 0x000fe200078e00ff */
[----:B------:R-:W-:Y:S02]  /*12450*/  SHF.R.U32.HI R6, RZ, 0x8, R25 ;  /* 0x00000008ff067819 */ /* 0x000fe40000011619 */
[----:B------:R-:W-:Y:S02]  /*12460*/  PRMT R61, R9, 0x7604, R8 ;  /* 0x00007604093d7816 */ /* 0x000fe40000000008 */
[----:B------:R-:W-:-:S02]  /*12470*/  LOP3.LUT R3, R3, 0xffffc000, RZ, 0xc0, !PT ;  /* 0xffffc00003037812 */ /* 0x000fc400078ec0ff */
[----:B------:R-:W-:Y:S02]  /*12480*/  SHF.R.U32.HI R9, RZ, 0x8, R29 ;  /* 0x00000008ff097819 */ /* 0x000fe4000001161d */
[----:B------:R-:W-:Y:S02]  /*12490*/  LOP3.LUT R5, R25, 0xff, RZ, 0xc0, !PT ;  /* 0x000000ff19057812 */ /* 0x000fe400078ec0ff */
[----:B------:R-:W-:Y:S02]  /*124a0*/  LOP3.LUT R6, R6, 0xff, RZ, 0xc0, !PT ;  /* 0x000000ff06067812 */ /* 0x000fe400078ec0ff */
[----:B------:R-:W-:Y:S02]  /*124b0*/  LOP3.LUT R9, R9, 0xff, RZ, 0xc0, !PT ;  /* 0x000000ff09097812 */ /* 0x000fe400078ec0ff */
[----:B------:R-:W-:Y:S02]  /*124c0*/  PRMT R14, R6, 0x7604, R5 ;  /* 0x00007604060e7816 */ /* 0x000fe40000000005 */
        /* <DEDUP_REMOVED lines=11> */
[----:B------:R-:W-:Y:S02]  /*12580*/  LOP3.LUT R15, R15, 0xff, RZ, 0xc0, !PT ;  /* 0x000000ff0f0f7812 */ /* 0x000fe400078ec0ff */
[----:B------:R-:W-:-:S02]  /*12590*/  LOP3.LUT R57, R57, 0xff, RZ, 0xc0, !PT ;  /* 0x000000ff39397812 */ /* 0x000fc400078ec0ff */
[----:B------:R-:W-:Y:S02]  /*125a0*/  PRMT R15, R15, 0x7054, R58 ;  /* 0x000070540f0f7816 */ /* 0x000fe4000000003a */
[----:B------:R-:W-:Y:S02]  /*125b0*/  SHF.R.U32.HI R58, RZ, 0x10, R31 ;  /* 0x00000010ff3a7819 */ /* 0x000fe4000001161f */
[----:B------:R-:W-:Y:S02]  /*125c0*/  PRMT R59, R57, 0x7054, R60 ;  /* 0x00007054393b7816 */ /* 0x000fe4000000003c */
[----:B------:R-:W-:Y:S02]  /*125d0*/  SHF.R.U32.HI R57, RZ, 0x10, R30 ;  /* 0x00000010ff397819 */ /* 0x000fe4000001161e */
[----:B------:R-:W-:Y:S02]  /*125e0*/  LOP3.LUT R58, R58, 0xff, RZ, 0xc0, !PT ;  /* 0x000000ff3a3a7812 */ /* 0x000fe400078ec0ff */
[----:B------:R-:W-:-:S02]  /*125f0*/  LOP3.LUT R57, R57, 0xff, RZ, 0xc0, !PT ;  /* 0x000000ff39397812 */ /* 0x000fc400078ec0ff */
[----:B------:R-:W-:Y:S02]  /*12600*/  LOP3.LUT R60, R15, 0xff000000, R26, 0xf8, !PT ;  /* 0xff0000000f3c7812 */ /* 0x000fe400078ef81a */
[----:B--2---:R-:W-:Y:S02]  /*12610*/  LOP3.LUT R0, R13, 0x70, R0, 0xf8, !PT ;  /* 0x000000700d007812 */ /* 0x004fe400078ef800 */
[----:B------:R-:W-:Y:S02]  /*12620*/  SHF.R.U32.HI R13, RZ, 0x8, R31 ;  /* 0x00000008ff0d7819 */ /* 0x000fe4000001161f */
[----:B---3--:R-:W-:Y:S02]  /*12630*/  LOP3.LUT R0, R0, R11, RZ, 0x3c, !PT ;  /* 0x0000000b00007212 */ /* 0x008fe400078e3cff */
[----:B------:R-:W-:Y:S02]  /*12640*/  LOP3.LUT R13, R13, 0xff, RZ, 0xc0, !PT ;  /* 0x000000ff0d0d7812 */ /* 0x000fe400078ec0ff */
[----:B----4-:R-:W-:-:S02]  /*12650*/  IADD3 R3, R0, R3, R10 ;  /* 0x0000000300037210 */ /* 0x010fc40007ffe00a */
[----:B------:R-:W-:Y:S02]  /*12660*/  SHF.R.U32.HI R10, RZ, 0x8, R30 ;  /* 0x00000008ff0a7819 */ /* 0x000fe4000001161e */
[----:B------:R-:W-:Y:S01]  /*12670*/  LOP3.LUT R0, R29, 0xff, RZ, 0xc0, !PT ;  /* 0x000000ff1d007812 */ /* 0x000fe200078ec0ff */
[----:B------:R-:W0:Y:S01]  /*12680*/  LDS.128 R4, [R77+0x20400] ;  /* 0x020400004d047984 */ /* 0x000e220000000c00 */
[----:B------:R-:W-:Y:S02]  /*12690*/  LOP3.LUT R11, R10, 0xff, RZ, 0xc0, !PT ;  /* 0x000000ff0a0b7812 */ /* 0x000fe400078ec0ff */
[----:B------:R-:W-:Y:S02]  /*126a0*/  LOP3.LUT R10, R31, 0xff, RZ, 0xc0, !PT ;  /* 0x000000ff1f0a7812 */ /* 0x000fe400078ec0ff */
[----:B------:R-:W-:Y:S01]  /*126b0*/  PRMT R65, R9, 0x7604, R0 ;  /* 0x0000760409417816 */ /* 0x000fe20000000000 */
[----:B------:R-:W-:Y:S01]  /*126c0*/  IMAD.IADD R0, R18, 0x1, R3 ;  /* 0x0000000112007824 */ /* 0x000fe200078e0203 */
[----:B------:R-:W-:-:S02]  /*126d0*/  PRMT R62, R11, 0x7604, R8 ;  /* 0x000076040b3e7816 */ /* 0x000fc40000000008 */
[----:B------:R-:W-:Y:S02]  /*126e0*/  PRMT R69, R13, 0x7604, R10 ;  /* 0x000076040d457816 */ /* 0x000fe4000000000a */
[----:B------:R-:W1:Y:S01]  /*126f0*/  LDS.128 R8, [R0+0x20400] ;  /* 0x0204000000087984 */ /* 0x000e620000000c00 */
[----:B------:R-:W-:Y:S02]  /*12700*/  SHF.R.U32.HI R13, RZ, 0x10, R25 ;  /* 0x00000010ff0d7819 */ /* 0x000fe40000011619 */
[----:B------:R-:W-:Y:S02]  /*12710*/  SHF.R.U32.HI R3, RZ, 0x10, R24 ;  /* 0x00000010ff037819 */ /* 0x000fe40000011618 */
[----:B------:R-:W-:Y:S02]  /*12720*/  LOP3.LUT R13, R13, 0xff, RZ, 0xc0, !PT ;  /* 0x000000ff0d0d7812 */ /* 0x000fe400078ec0ff */
[----:B------:R-:W-:Y:S02]  /*12730*/  LOP3.LUT R3, R3, 0xff, RZ, 0xc0, !PT ;  /* 0x000000ff03037812 */ /* 0x000fe400078ec0ff */
[----:B------:R-:W-:-:S02]  /*12740*/  PRMT R13, R13, 0x7054, R14 ;  /* 0x000070540d0d7816 */ /* 0x000fc4000000000e */
[----:B------:R-:W-:Y:S02]  /*12750*/  SHF.R.U32.HI R14, RZ, 0x10, R29 ;  /* 0x00000010ff0e7819 */ /* 0x000fe4000001161d */
[----:B------:R-:W-:Y:S02]  /*12760*/  PRMT R3, R3, 0x7054, R12 ;  /* 0x0000705403037816 */ /* 0x000fe4000000000c */
[----:B------:R-:W-:Y:S02]  /*12770*/  LOP3.LUT R14, R14, 0xff, RZ, 0xc0, !PT ;  /* 0x000000ff0e0e7812 */ /* 0x000fe400078ec0ff */
[----:B------:R-:W-:Y:S02]  /*12780*/  SHF.R.U32.HI R12, RZ, 0x10, R28 ;  /* 0x00000010ff0c7819 */ /* 0x000fe4000001161c */
[----:B------:R-:W-:Y:S02]  /*12790*/  PRMT R65, R14, 0x7054, R65 ;  /* 0x000070540e417816 */ /* 0x000fe40000000041 */
[----:B------:R-:W-:-:S02]  /*127a0*/  PRMT R69, R58, 0x7054, R69 ;  /* 0x000070543a457816 */ /* 0x000fc40000000045 */
[----:B------:R-:W-:Y:S02]  /*127b0*/  LOP3.LUT R65, R65, 0xff000000, R29, 0xf8, !PT ;  /* 0xff00000041417812 */ /* 0x000fe400078ef81d */
[----:B------:R-:W-:Y:S02]  /*127c0*/  LOP3.LUT R58, R13, 0xff000000, R25, 0xf8, !PT ;  /* 0xff0000000d3a7812 */ /* 0x000fe400078ef819 */
[----:B------:R-:W-:Y:S02]  /*127d0*/  LOP3.LUT R12, R12, 0xff, RZ, 0xc0, !PT ;  /* 0x000000ff0c0c7812 */ /* 0x000fe400078ec0ff */
[----:B------:R-:W-:Y:S02]  /*127e0*/  PRMT R67, R57, 0x7054, R62 ;  /* 0x0000705439437816 */ /* 0x000fe4000000003e */
[----:B------:R-:W-:Y:S02]  /*127f0*/  LOP3.LUT R69, R69, 0xff000000, R31, 0xf8, !PT ;  /* 0xff00000045457812 */ /* 0x000fe400078ef81f */
[----:B------:R-:W-:-:S02]  /*12800*/  F2FP.F16.E4M3.UNPACK_B R62, R65 ;  /* 0x00000041ff3e723e */ /* 0x000fc400020006ff */
[----:B------:R-:W-:Y:S02]  /*12810*/  F2FP.F16.E4M3.UNPACK_B R31, R58 ;  /* 0x0000003aff1f723e */ /* 0x000fe400020006ff */
[----:B------:R-:W-:Y:S01]  /*12820*/  PRMT R63, R12, 0x7054, R61 ;  /* 0x000070540c3f7816 */ /* 0x000fe2000000003d */
[--C-:B------:R-:W-:Y:S01]  /*12830*/  HADD2.F32 R64, -RZ, R62.reuse.H0_H0 ;  /* 0x2000003eff407230 */ /* 0x100fe20000004100 */
[----:B0-----:R-:W-:Y:S01]  /*12840*/  F2FP.F16.E4M3.UNPACK_B R12, R5 ;  /* 0x00000005ff0c723e */ /* 0x001fe200020006ff */
[----:B------:R-:W-:Y:S01]  /*12850*/  HADD2.F32 R62, -RZ, R62.H1_H1 ;  /* 0x3000003eff3e7230 */ /* 0x000fe20000004100 */
[----:B-1----:R-:W-:Y:S02]  /*12860*/  F2FP.F16.E4M3.UNPACK_B R25, R9 ;  /* 0x00000009ff19723e */ /* 0x002fe400020006ff */
[----:B------:R-:W-:Y:S02]  /*12870*/  F2FP.F16.E4M3.UNPACK_B R13, R5.H1 ;  /* 0x00000005ff0d723e */ /* 0x000fe400030006ff */
[----:B------:R-:W-:Y:S01]  /*12880*/  LOP3.LUT R61, R59, 0xff000000, R27, 0xf8, !PT ;  /* 0xff0000003b3d7812 */ /* 0x000fe200078ef81b */
[----:B------:R-:W-:Y:S01]  /*12890*/  HADD2.F32 R5, -RZ, R25.H0_H0 ;  /* 0x20000019ff057230 */ /* 0x000fe20000004100 */
[----:B------:R-:W-:Y:S01]  /*128a0*/  LOP3.LUT R57, R3, 0xff000000, R24, 0xf8, !PT ;  /* 0xff00000003397812 */ /* 0x000fe200078ef818 */
[----:B------:R-:W-:Y:S01]  /*128b0*/  HADD2.F32 R59, -RZ, R31.H0_H0 ;  /* 0x2000001fff3b7230 */ /* 0x000fe20000004100 */
[-C--:B------:R-:W-:Y:S01]  /*128c0*/  F2FP.F16.E4M3.UNPACK_B R15, R7.reuse ;  /* 0x00000007ff0f723e */ /* 0x080fe200020006ff */
[----:B------:R-:W-:Y:S01]  /*128d0*/  HADD2.F32 R25, -RZ, R25.H1_H1 ;  /* 0x30000019ff197230 */ /* 0x000fe20000004100 */
[----:B------:R-:W-:Y:S01]  /*128e0*/  F2FP.F16.E4M3.UNPACK_B R24, R7.H1 ;  /* 0x00000007ff18723e */ /* 0x000fe200030006ff */
[----:B------:R-:W-:Y:S01]  /*128f0*/  HADD2.F32 R31, -RZ, R31.H1_H1 ;  /* 0x3000001fff1f7230 */ /* 0x000fe20000004100 */
[----:B------:R-:W-:-:S02]  /*12900*/  F2FP.F16.E4M3.UNPACK_B R7, R6 ;  /* 0x00000006ff07723e */ /* 0x000fc400020006ff */
[----:B------:R-:W-:Y:S01]  /*12910*/  F2FP.F16.E4M3.UNPACK_B R14, R6.H1 ;  /* 0x00000006ff0e723e */ /* 0x000fe200030006ff */
[--C-:B------:R-:W-:Y:S01]  /*12920*/  HADD2.F32 R6, -RZ, R12.reuse.H0_H0 ;  /* 0x2000000cff067230 */ /* 0x100fe20000004100 */
[----:B------:R-:W-:Y:S01]  /*12930*/  F2FP.F16.E4M3.UNPACK_B R26, R9.H1 ;  /* 0x00000009ff1a723e */ /* 0x000fe200030006ff */
[----:B------:R-:W-:Y:S01]  /*12940*/  FMUL.FTZ R9, R5, R64 ;  /* 0x0000004005097220 */ /* 0x000fe20000410000 */
[----:B------:R-:W-:Y:S01]  /*12950*/  LOP3.LUT R66, R67, 0xff000000, R30, 0xf8, !PT ;  /* 0xff00000043427812 */ /* 0x000fe200078ef81e */
[----:B------:R-:W-:Y:S01]  /*12960*/  FMUL.FTZ R67, R5, R59 ;  /* 0x0000003b05437220 */ /* 0x000fe20000410000 */
[----:B------:R-:W-:Y:S01]  /*12970*/  F2FP.F16.E4M3.UNPACK_B R65, R65.H1 ;  /* 0x00000041ff41723e */ /* 0x000fe200030006ff */
[C---:B------:R-:W-:Y:S01]  /*12980*/  FFMA.FTZ R5, R6.reuse, R59, -R9 ;  /* 0x0000003b06057223 */ /* 0x040fe20000010809 */
[----:B------:R-:W-:Y:S01]  /*12990*/  F2FP.F16.E4M3.UNPACK_B R58, R58.H1 ;  /* 0x0000003aff3a723e */ /* 0x000fe200030006ff */
[----:B------:R-:W-:Y:S01]  /*129a0*/  FFMA.FTZ R9, R6, R64, R67 ;  /* 0x0000004006097223 */ /* 0x000fe20000010043 */
[----:B------:R-:W-:Y:S01]  /*129b0*/  LOP3.LUT R63, R63, 0xff000000, R28, 0xf8, !PT ;  /* 0xff0000003f3f7812 */ /* 0x000fe200078ef81c */
[----:B------:R-:W-:Y:S01]  /*129c0*/  HADD2.F32 R12, -RZ, R12.H1_H1 ;  /* 0x3000000cff0c7230 */ /* 0x000fe20000004100 */
[-C--:B------:R-:W-:Y:S01]  /*129d0*/  F2FP.F16.E4M3.UNPACK_B R27, R10.reuse ;  /* 0x0000000aff1b723e */ /* 0x080fe200020006ff */
[----:B------:R-:W-:Y:S01]  /*129e0*/  HADD2.F32 R67, -RZ, R65.H0_H0 ;  /* 0x20000041ff437230 */ /* 0x000fe20000004100 */
[----:B------:R-:W-:Y:S01]  /*129f0*/  F2FP.F16.E4M3.UNPACK_B R28, R10.H1 ;  /* 0x0000000aff1c723e */ /* 0x000fe200030006ff */
[----:B------:R-:W-:-:S02]  /*12a00*/  HADD2.F32 R10, -RZ, R26.H0_H0 ;  /* 0x2000001aff0a7230 */ /* 0x000fc40000004100 */
[CC--:B------:R-:W-:Y:S01]  /*12a10*/  FMUL.FTZ R71, R25.reuse, R62.reuse ;  /* 0x0000003e19477220 */ /* 0x0c0fe20000410000 */
[----:B------:R-:W-:Y:S02]  /*12a20*/  HADD2.F32 R59, -RZ, R58.H0_H0 ;  /* 0x2000003aff3b7230 */ /* 0x000fe40000004100 */
[----:B------:R-:W-:Y:S01]  /*12a30*/  FMUL.FTZ R25, R25, R31 ;  /* 0x0000001f19197220 */ /* 0x000fe20000410000 */
[----:B------:R-:W-:Y:S02]  /*12a40*/  HADD2.F32 R6, -RZ, R13.H0_H0 ;  /* 0x2000000dff067230 */ /* 0x000fe40000004100 */
[----:B------:R-:W-:Y:S01]  /*12a50*/  FMUL.FTZ R73, R10, R67 ;  /* 0x000000430a497220 */ /* 0x000fe20000410000 */
[----:B------:R-:W-:Y:S01]  /*12a60*/  FFMA.FTZ R64, R12, R31, -R71 ;  /* 0x0000001f0c407223 */ /* 0x000fe20000010847 */
[----:B------:R-:W-:Y:S01]  /*12a70*/  F2FP.F16.E4M3.UNPACK_B R29, R11 ;  /* 0x0000000bff1d723e */ /* 0x000fe200020006ff */
[----:B------:R-:W-:Y:S01]  /*12a80*/  FMUL.FTZ R10, R10, R59 ;  /* 0x0000003b0a0a7220 */ /* 0x000fe20000410000 */
[----:B------:R-:W-:Y:S01]  /*12a90*/  FFMA.FTZ R62, R12, R62, R25 ;  /* 0x0000003e0c3e7223 */ /* 0x000fe20000010019 */
[----:B------:R-:W-:Y:S01]  /*12aa0*/  F2FP.F16.E4M3.UNPACK_B R31, R69 ;  /* 0x00000045ff1f723e */ /* 0x000fe200020006ff */
[----:B------:R-:W-:Y:S01]  /*12ab0*/  HADD2.F32 R65, -RZ, R65.H1_H1 ;  /* 0x30000041ff417230 */ /* 0x000fe20000004100 */
[----:B------:R-:W-:Y:S01]  /*12ac0*/  F2FP.F16.E4M3.UNPACK_B R12, R61 ;  /* 0x0000003dff0c723e */ /* 0x000fe200020006ff */
[----:B------:R-:W-:-:S02]  /*12ad0*/  HADD2.F32 R26, -RZ, R26.H1_H1 ;  /* 0x3000001aff1a7230 */ /* 0x000fc40000004100 */
[C---:B------:R-:W-:Y:S01]  /*12ae0*/  FFMA.FTZ R73, R6.reuse, R59, -R73 ;  /* 0x0000003b06497223 */ /* 0x040fe20000010849 */
[----:B------:R-:W-:Y:S02]  /*12af0*/  HADD2.F32 R58, -RZ, R58.H1_H1 ;  /* 0x3000003aff3a7230 */ /* 0x000fe40000004100 */
[----:B------:R-:W-:Y:S01]  /*12b00*/  FFMA.FTZ R67, R6, R67, R10 ;  /* 0x0000004306437223 */ /* 0x000fe2000001000a */
[----:B------:R-:W-:Y:S02]  /*12b10*/  HADD2.F32 R13, -RZ, R13.H1_H1 ;  /* 0x3000000dff0d7230 */ /* 0x000fe40000004100 */
[C---:B------:R-:W-:Y:S01]  /*12b20*/  FMUL.FTZ R68, R26.reuse, R65 ;  /* 0x000000411a447220 */ /* 0x040fe20000410000 */
        /* <DEDUP_REMOVED lines=8> */
[----:B------:R-:W-:Y:S01]  /*12bb0*/  F2FP.F16.E4M3.UNPACK_B R30, R11.H1 ;  /* 0x0000000bff1e723e */ /* 0x000fe200030006ff */
[----:B------:R-:W-:Y:S01]  /*12bc0*/  FMUL.FTZ R10, R10, R25 ;  /* 0x000000190a0a7220 */ /* 0x000fe20000410000 */
[----:B------:R-:W-:Y:S01]  /*12bd0*/  F2FP.F16.E4M3.UNPACK_B R69, R69.H1 ;  /* 0x00000045ff45723e */ /* 0x000fe200030006ff */
[----:B------:R-:W-:Y:S01]  /*12be0*/  HADD2.F32 R26, -RZ, R31.H1_H1 ;  /* 0x3000001fff1a7230 */ /* 0x000fe20000004100 */
[----:B------:R-:W-:Y:S01]  /*12bf0*/  F2FP.F16.E4M3.UNPACK_B R61, R61.H1 ;  /* 0x0000003dff3d723e */ /* 0x000fe200030006ff */
        /* <DEDUP_REMOVED lines=8> */
[----:B------:R-:W-:Y:S01]  /*12c80*/  HADD2.F32 R10, -RZ, R30.H0_H0 ;  /* 0x2000001eff0a7230 */ /* 0x000fe20000004100 */
[----:B------:R-:W-:Y:S01]  /*12c90*/  F2FP.F16.E4M3.UNPACK_B R11, R8 ;  /* 0x00000008ff0b723e */ /* 0x000fe200020006ff */
[----:B------:R-:W-:-:S02]  /*12ca0*/  HADD2.F32 R13, -RZ, R61.H0_H0 ;  /* 0x2000003dff0d7230 */ /* 0x000fc40000004100 */
        /* <DEDUP_REMOVED lines=9> */
[C---:B------:R-:W-:Y:S01]  /*12d40*/  FFMA.FTZ R76, R6.reuse, R25, R10 ;  /* 0x00000019064c7223 */ /* 0x040fe2000001000a */
[-C--:B------:R-:W-:Y:S01]  /*12d50*/  F2FP.F16.E4M3.UNPACK_B R3, R4.reuse ;  /* 0x00000004ff03723e */ /* 0x080fe200020006ff */
[----:B------:R-:W-:Y:S01]  /*12d60*/  HADD2.F32 R30, -RZ, R30.H1_H1 ;  /* 0x3000001eff1e7230 */ /* 0x000fe20000004100 */
[----:B------:R-:W-:Y:S01]  /*12d70*/  F2FP.F16.E4M3.UNPACK_B R4, R4.H1 ;  /* 0x00000004ff04723e */ /* 0x000fe200030006ff */
[----:B------:R-:W-:Y:S01]  /*12d80*/  FFMA.FTZ R75, R6, R13, -R31 ;  /* 0x0000000d064b7223 */ /* 0x000fe2000001081f */
[----:B------:R-:W-:Y:S01]  /*12d90*/  HADD2.F32 R61, -RZ, R61.H1_H1 ;  /* 0x3000003dff3d7230 */ /* 0x000fe20000004100 */
[----:B------:R-:W-:Y:S01]  /*12da0*/  F2FP.F16.E4M3.UNPACK_B R63, R63 ;  /* 0x0000003fff3f723e */ /* 0x000fe200020006ff */
[----:B------:R-:W-:-:S02]  /*12db0*/  HADD2.F32 R25, -RZ, R15.H0_H0 ;  /* 0x2000000fff197230 */ /* 0x000fc40000004100 */
[C---:B------:R-:W-:Y:S01]  /*12dc0*/  FMUL.FTZ R31, R30.reuse, R69 ;  /* 0x000000451e1f7220 */ /* 0x040fe20000410000 */
[----:B------:R-:W-:Y:S02]  /*12dd0*/  HADD2.F32 R10, -RZ, R8.H0_H0 ;  /* 0x20000008ff0a7230 */ /* 0x000fe40000004100 */
[----:B------:R-:W-:Y:S01]  /*12de0*/  FMUL.FTZ R30, R30, R61 ;  /* 0x0000003d1e1e7220 */ /* 0x000fe20000410000 */
[----:B------:R-:W-:Y:S01]  /*12df0*/  HADD2.F32 R13, -RZ, R12.H0_H0 ;  /* 0x2000000cff0d7230 */ /* 0x000fe20000004100 */
[----:B------:R-:W-:Y:S01]  /*12e00*/  F2FP.F16.E4M3.UNPACK_B R57, R57 ;  /* 0x00000039ff39723e */ /* 0x000fe200020006ff */
[----:B------:R-:W-:Y:S02]  /*12e10*/  HADD2.F32 R24, -RZ, R24.H1_H1 ;  /* 0x30000018ff187230 */ /* 0x000fe40000004100 */
[C---:B------:R-:W-:Y:S01]  /*12e20*/  FMUL.FTZ R29, R10.reuse, R25 ;  /* 0x000000190a1d7220 */ /* 0x040fe20000410000 */
[----:B------:R-:W-:Y:S02]  /*12e30*/  HADD2.F32 R6, -RZ, R4.H0_H0 ;  /* 0x20000004ff067230 */ /* 0x000fe40000004100 */
[----:B------:R-:W-:Y:S01]  /*12e40*/  FMUL.FTZ R10, R10, R13 ;  /* 0x0000000d0a0a7220 */ /* 0x000fe20000410000 */
[----:B------:R-:W-:-:S02]  /*12e50*/  HADD2.F32 R8, -RZ, R8.H1_H1 ;  /* 0x30000008ff087230 */ /* 0x000fc40000004100 */
[----:B------:R-:W-:Y:S01]  /*12e60*/  FFMA.FTZ R69, R24, R69, R30 ;  /* 0x0000004518457223 */ /* 0x000fe2000001001e */
        /* <DEDUP_REMOVED lines=14> */
[C---:B------:R-:W-:Y:S01]  /*12f50*/  FMUL.FTZ R25, R6.reuse, R15 ;  /* 0x0000000f06197220 */ /* 0x040fe20000410000 */
[----:B------:R-:W-:Y:S01]  /*12f60*/  HADD2.F32 R11, -RZ, R11.H1_H1 ;  /* 0x3000000bff0b7230 */ /* 0x000fe20000004100 */
[----:B------:R-:W-:Y:S01]  /*12f70*/  F2FP.F16.E4M3.UNPACK_B R12, R66.H1 ;  /* 0x00000042ff0c723e */ /* 0x000fe200030006ff */
[----:B------:R-:W-:Y:S01]  /*12f80*/  FMUL.FTZ R29, R6, R13 ;  /* 0x0000000d061d7220 */ /* 0x000fe20000410000 */
[----:B------:R-:W-:Y:S01]  /*12f90*/  HADD2.F32 R4, -RZ, R3.H0_H0 ;  /* 0x20000003ff047230 */ /* 0x000fe20000004100 */
[----:B------:R-:W-:Y:S01]  /*12fa0*/  F2FP.F16.E4M3.UNPACK_B R8, R60.H1 ;  /* 0x0000003cff08723e */ /* 0x000fe200030006ff */
[----:B------:R-:W-:-:S02]  /*12fb0*/  HADD2.F32 R6, -RZ, R57.H1_H1 ;  /* 0x30000039ff067230 */ /* 0x000fc40000004100 */
[C---:B------:R-:W-:Y:S01]  /*12fc0*/  FMUL.FTZ R24, R11.reuse, R10 ;  /* 0x0000000a0b187220 */ /* 0x040fe20000410000 */
[----:B------:R-:W-:Y:S02]  /*12fd0*/  HADD2.F32 R3, -RZ, R3.H1_H1 ;  /* 0x30000003ff037230 */ /* 0x000fe40000004100 */
[C---:B------:R-:W-:Y:S01]  /*12fe0*/  FFMA.FTZ R25, R4.reuse, R13, -R25 ;  /* 0x0000000d04197223 */ /* 0x040fe20000010819 */
[----:B------:R-:W-:Y:S01]  /*12ff0*/  FFMA.FTZ R29, R4, R15, R29 ;  /* 0x0000000f041d7223 */ /* 0x000fe2000001001d */
[-C--:B------:R-:W-:Y:S01]  /*13000*/  FMUL.FTZ R11, R11, R6.reuse ;  /* 0x000000060b0b7220 */ /* 0x080fe20000410000 */
[----:B------:R-:W-:Y:S02]  /*13010*/  HADD2.F32 R13, -RZ, R12.H0_H0 ;  /* 0x2000000cff0d7230 */ /* 0x000fe40000004100 */
[C---:B------:R-:W-:Y:S01]  /*13020*/  FFMA.FTZ R24, R3.reuse, R6, -R24 ;  /* 0x0000000603187223 */ /* 0x040fe20000010818 */
[----:B------:R-:W-:Y:S02]  /*13030*/  HADD2.F32 R4, -RZ, R28.H0_H0 ;  /* 0x2000001cff047230 */ /* 0x000fe40000004100 */
[----:B------:R-:W-:Y:S01]  /*13040*/  FFMA.FTZ R10, R3, R10, R11 ;  /* 0x0000000a030a7223 */ /* 0x000fe2000001000b */
[--C-:B------:R-:W-:Y:S01]  /*13050*/  HADD2.F32 R6, -RZ, R8.reuse.H0_H0 ;  /* 0x20000008ff067230 */ /* 0x100fe20000004100 */
[----:B------:R-:W-:Y:S01]  /*13060*/  F2FP.F16.E4M3.UNPACK_B R60, R60 ;  /* 0x0000003cff3c723e */ /* 0x000fe200020006ff */
[----:B------:R-:W-:-:S02]  /*13070*/  HADD2.F32 R11, -RZ, R8.H1_H1 ;  /* 0x30000008ff0b7230 */ /* 0x000fc40000004100 */
[C---:B------:R-:W-:Y:S01]  /*13080*/  FMUL.FTZ R8, R4.reuse, R13 ;  /* 0x0000000d04087220 */ /* 0x040fe20000410000 */
[----:B------:R-:W-:Y:S02]  /*13090*/  HADD2.F32 R3, -RZ, R14.H0_H0 ;  /* 0x2000000eff037230 */ /* 0x000fe40000004100 */
[----:B------:R-:W-:Y:S01]  /*130a0*/  FMUL.FTZ R4, R4, R6 ;  /* 0x0000000604047220 */ /* 0x000fe20000410000 */
[----:B------:R-:W-:Y:S01]  /*130b0*/  HADD2.F32 R28, -RZ, R28.H1_H1 ;  /* 0x3000001cff1c7230 */ /* 0x000fe20000004100 */
[----:B------:R-:W-:Y:S01]  /*130c0*/  F2FP.F16.E4M3.UNPACK_B R66, R66 ;  /* 0x00000042ff42723e */ /* 0x000fe200020006ff */
[----:B------:R-:W-:Y:S02]  /*130d0*/  HADD2.F32 R15, -RZ, R12.H1_H1 ;  /* 0x3000000cff0f7230 */ /* 0x000fe40000004100 */
[----:B------:R-:W-:Y:S01]  /*130e0*/  FFMA.FTZ R57, R3, R6, -R8 ;  /* 0x0000000603397223 */ /* 0x000fe20000010808 */
[----:B------:R-:W-:Y:S02]  /*130f0*/  HADD2.F32 R14, -RZ, R14.H1_H1 ;  /* 0x3000000eff0e7230 */ /* 0x000fe40000004100 */
[----:B------:R-:W-:Y:S01]  /*13100*/  FMUL.FTZ R6, R28, R11 ;  /* 0x0000000b1c067220 */ /* 0x000fe20000410000 */
[----:B------:R-:W-:-:S02]  /*13110*/  HADD2.F32 R8, -RZ, R66.H0_H0 ;  /* 0x20000042ff087230 */ /* 0x000fc40000004100 */
[----:B------:R-:W-:Y:S01]  /*13120*/  FMUL.FTZ R61, R28, R15 ;  /* 0x0000000f1c3d7220 */ /* 0x000fe20000410000 */
[----:B------:R-:W-:Y:S01]  /*13130*/  FFMA.FTZ R28, R3, R13, R4 ;  /* 0x0000000d031c7223 */ /* 0x000fe20000010004 */
[C---:B------:R-:W-:Y:S01]  /*13140*/  FFMA.FTZ R15, R14.reuse, R15, R6 ;  /* 0x0000000f0e0f7223 */ /* 0x040fe20000010006 */
[----:B------:R-:W-:Y:S02]  /*13150*/  HADD2.F32 R6, -RZ, R60.H0_H0 ;  /* 0x2000003cff067230 */ /* 0x000fe40000004100 */
[----:B------:R-:W-:Y:S01]  /*13160*/  FFMA.FTZ R70, R14, R11, -R61 ;  /* 0x0000000b0e467223 */ /* 0x000fe2000001083d */
[--C-:B------:R-:W-:Y:S01]  /*13170*/  HADD2.F32 R4, -RZ, R27.reuse.H0_H0 ;  /* 0x2000001bff047230 */ /* 0x100fe20000004100 */
[----:B------:R-:W-:Y:S01]  /*13180*/  F2FP.SATFINITE.E4M3.F32.PACK_AB_MERGE_C R68, R68, R73, RZ ;  /* 0x000000494444723e */ /* 0x000fe200048070ff */
[----:B------:R-:W-:Y:S01]  /*13190*/  HADD2.F32 R66, -RZ, R66.H1_H1 ;  /* 0x30000042ff427230 */ /* 0x000fe20000004100 */
        /* <DEDUP_REMOVED lines=8> */
[----:B------:R-:W-:Y:S01]  /*13220*/  FMUL.FTZ R27, R27, R60 ;  /* 0x0000003c1b1b7220 */ /* 0x000fe20000410000 */
        /* <DEDUP_REMOVED lines=10> */
[----:B------:R-:W-:Y:S02]  /*132d0*/  F2FP.SATFINITE.E4M3.F32.PACK_AB_MERGE_C R5, R64, R5, R68 ;  /* 0x000000054005723e */ /* 0x000fe40004807044 */
[----:B------:R-:W-:-:S02]  /*132e0*/  F2FP.SATFINITE.E4M3.F32.PACK_AB_MERGE_C R7, R72, R71, R7 ;  /* 0x000000474807723e */ /* 0x000fc40004807007 */
[----:B------:R-:W-:Y:S02]  /*132f0*/  F2FP.SATFINITE.E4M3.F32.PACK_AB_MERGE_C R4, R24, R25, R4 ;  /* 0x000000191804723e */ /* 0x000fe40004807004 */
[----:B------:R-:W-:Y:S02]  /*13300*/  F2FP.SATFINITE.E4M3.F32.PACK_AB_MERGE_C R8, R10, R29, R8 ;  /* 0x0000001d0a08723e */ /* 0x000fe40004807008 */
[----:B------:R-:W-:Y:S02]  /*13310*/  F2FP.SATFINITE.E4M3.F32.PACK_AB_MERGE_C R6, R13, R6, R57 ;  /* 0x000000060d06723e */ /* 0x000fe40004807039 */
[----:B------:R-:W-:Y:S02]  /*13320*/  F2FP.SATFINITE.E4M3.F32.PACK_AB_MERGE_C R9, R62, R9, R58 ;  /* 0x000000093e09723e */ /* 0x000fe4000480703a */
[----:B------:R-:W-:Y:S01]  /*13330*/  F2FP.SATFINITE.E4M3.F32.PACK_AB_MERGE_C R11, R74, R65, R11 ;  /* 0x000000414a0b723e */ /* 0x000fe2000480700b */
[----:B------:R1:W-:Y:S01]  /*13340*/  STS.128 [R77+0x20400], R4 ;  /* 0x020400044d007388 */ /* 0x0003e20000000c00 */
[----:B------:R-:W-:-:S05]  /*13350*/  F2FP.SATFINITE.E4M3.F32.PACK_AB_MERGE_C R10, R66, R3, R15 ;  /* 0x00000003420a723e */ /* 0x000fca000480700f */
[----:B------:R1:W-:Y:S02]  /*13360*/  STS.128 [R0+0x20400], R8 ;  /* 0x0204000800007388 */ /* 0x0003e40000000c00 */
.L_x_2346:
[----:B------:R-:W-:Y:S05]  /*13370*/  BSYNC B1 ;  /* 0x0000000000017941 */ /* 0x000fea0003800000 */
.L_x_2345:
[----:B------:R-:W-:Y:S04]  /*13380*/  BSSY B1, `(.L_x_2347) ;  /* 0x00000fd000017945 */ /* 0x000fe80003800000 */
[----:B------:R-:W-:Y:S05]  /*13390*/  @P2 BRA `(.L_x_2348) ;  /* 0x0000000c00ec2947 */ /* 0x000fea0003800000 */
[----:B-1----:R-:W2:Y:S04]  /*133a0*/  LDL R8, [R1+0x30] ;  /* 0x0000300001087983 */ /* 0x002ea80000100800 */
[----:B------:R-:W3:Y:S01]  /*133b0*/  LDL R69, [R1+0x58] ;  /* 0x0000580001457983 */ /* 0x000ee20000100800 */
[----:B-----5:R-:W-:Y:S02]  /*133c0*/  SHF.R.U32.HI R0, RZ, 0x8, R48 ;  /* 0x00000008ff007819 */ /* 0x020fe40000011630 */
[----:B0-----:R-:W-:Y:S02]  /*133d0*/  LOP3.LUT R3, R48, 0xff, RZ, 0xc0, !PT ;  /* 0x000000ff30037812 */ /* 0x001fe400078ec0ff */
[----:B------:R-:W-:Y:S02]  /*133e0*/  LOP3.LUT R0, R0, 0xff, RZ, 0xc0, !PT ;  /* 0x000000ff00007812 */ /* 0x000fe400078ec0ff */
[----:B------:R-:W-:-:S02]  /*133f0*/  SHF.R.U32.HI R4, RZ, 0x8, R49 ;  /* 0x00000008ff047819 */ /* 0x000fc40000011631 */
[----:B------:R-:W-:Y:S02]  /*13400*/  PRMT R13, R0, 0x7604, R3 ;  /* 0x00007604000d7816 */ /* 0x000fe40000000003 */
[----:B------:R-:W-:Y:S02]  /*13410*/  LOP3.LUT R5, R49, 0xff, RZ, 0xc0, !PT ;  /* 0x000000ff31057812 */ /* 0x000fe400078ec0ff */
[----:B------:R-:W-:Y:S02]  /*13420*/  LOP3.LUT R0, R4, 0xff, RZ, 0xc0, !PT ;  /* 0x000000ff04007812 */ /* 0x000fe400078ec0ff */
[----:B------:R-:W-:Y:S02]  /*13430*/  LEA.HI R6, R21, R20, RZ, 0x1c ;  /* 0x0000001415067211 */ /* 0x000fe400078fe0ff */
[----:B------:R-:W-:Y:S01]  /*13440*/  PRMT R12, R0, 0x7604, R5 ;  /* 0x00007604000c7816 */ /* 0x000fe20000000005 */
[----:B------:R-:W-:Y:S01]  /*13450*/  IMAD.SHL.U32 R0, R234, 0x80, RZ ;  /* 0x00000080ea007824 */ /* 0x000fe200078e00ff */
[----:B------:R-:W-:-:S02]  /*13460*/  SHF.R.U32.HI R3, RZ, 0x8, R50 ;  /* 0x00000008ff037819 */ /* 0x000fc40000011632 */
[----:B------:R-:W-:Y:S02]  /*13470*/  SHF.R.S32.HI R5, RZ, 0x1f, R6 ;  /* 0x0000001fff057819 */ /* 0x000fe40000011406 */
[----:B------:R-:W-:Y:S01]  /*13480*/  LOP3.LUT R9, R0, 0x380, RZ, 0xc0, !PT ;  /* 0x0000038000097812 */ /* 0x000fe200078ec0ff */
[----:B------:R-:W-:Y:S01]  /*13490*/  IMAD.SHL.U32 R0, R6, 0x10, RZ ;  /* 0x0000001006007824 */ /* 0x000fe200078e00ff */
[----:B------:R-:W-:Y:S02]  /*134a0*/  LOP3.LUT R4, R50, 0xff, RZ, 0xc0, !PT ;  /* 0x000000ff32047812 */ /* 0x000fe400078ec0ff */
[----:B------:R-:W-:Y:S02]  /*134b0*/  LOP3.LUT R3, R3, 0xff, RZ, 0xc0, !PT ;  /* 0x000000ff03037812 */ /* 0x000fe400078ec0ff */
[----:B------:R-:W-:Y:S02]  /*134c0*/  LEA.HI R7, R5, R6, RZ, 0x3 ;  /* 0x0000000605077211 */ /* 0x000fe400078f18ff */
[----:B------:R-:W-:-:S02]  /*134d0*/  PRMT R15, R3, 0x7604, R4 ;  /* 0x00007604030f7816 */ /* 0x000fc40000000004 */
[----:B------:R-:W-:Y:S01]  /*134e0*/  LOP3.LUT R0, R9, 0x70, R0, 0xf8, !PT ;  /* 0x0000007009007812 */ /* 0x000fe200078ef800 */
[----:B------:R-:W-:Y:S01]  /*134f0*/  IMAD.SHL.U32 R7, R7, 0x800, RZ ;  /* 0x0000080007077824 */ /* 0x000fe200078e00ff */
[----:B------:R-:W-:Y:S02]  /*13500*/  SHF.R.U32.HI R3, RZ, 0x8, R51 ;  /* 0x00000008ff037819 */ /* 0x000fe40000011633 */
[----:B------:R-:W-:Y:S02]  /*13510*/  SHF.R.U32.HI R9, RZ, 0x3, R9 ;  /* 0x00000003ff097819 */ /* 0x000fe40000011609 */
[----:B------:R-:W-:Y:S02]  /*13520*/  LOP3.LUT R4, R51, 0xff, RZ, 0xc0, !PT ;  /* 0x000000ff33047812 */ /* 0x000fe400078ec0ff */
[----:B------:R-:W-:Y:S02]  /*13530*/  LOP3.LUT R3, R3, 0xff, RZ, 0xc0, !PT ;  /* 0x000000ff03037812 */ /* 0x000fe400078ec0ff */
[----:B------:R-:W-:-:S02]  /*13540*/  LOP3.LUT R0, R0, R9, RZ, 0x3c, !PT ;  /* 0x0000000900007212 */ /* 0x000fc400078e3cff */
[----:B------:R-:W-:Y:S02]  /*13550*/  LOP3.LUT R9, R7, 0xffffc000, RZ, 0xc0, !PT ;  /* 0xffffc00007097812 */ /* 0x000fe400078ec0ff */
[----:B------:R-:W-:Y:S02]  /*13560*/  PRMT R14, R3, 0x7604, R4 ;  /* 0x00007604030e7816 */ /* 0x000fe40000000004 */
[----:B------:R-:W-:Y:S02]  /*13570*/  SHF.R.U32.HI R5, RZ, 0x8, R52 ;  /* 0x00000008ff057819 */ /* 0x000fe40000011634 */
[----:B------:R-:W-:Y:S02]  /*13580*/  LOP3.LUT R6, R52, 0xff, RZ, 0xc0, !PT ;  /* 0x000000ff34067812 */ /* 0x000fe400078ec0ff */
[----:B------:R-:W-:Y:S02]  /*13590*/  LOP3.LUT R5, R5, 0xff, RZ, 0xc0, !PT ;  /* 0x000000ff05057812 */ /* 0x000fe400078ec0ff */
[----:B------:R-:W-:-:S02]  /*135a0*/  SHF.R.U32.HI R28, RZ, 0x8, R55 ;  /* 0x00000008ff1c7819 */ /* 0x000fc40000011637 */
[----:B------:R-:W-:Y:S02]  /*135b0*/  PRMT R27, R5, 0x7604, R6 ;  /* 0x00007604051b7816 */ /* 0x000fe40000000006 */
[----:B------:R-:W-:Y:S02]  /*135c0*/  LOP3.LUT R29, R55, 0xff, RZ, 0xc0, !PT ;  /* 0x000000ff371d7812 */ /* 0x000fe400078ec0ff */
[----:B------:R-:W-:Y:S02]  /*135d0*/  LOP3.LUT R28, R28, 0xff, RZ, 0xc0, !PT ;  /* 0x000000ff1c1c7812 */ /* 0x000fe400078ec0ff */
[----:B------:R-:W-:Y:S02]  /*135e0*/  LOP3.LUT R24, R53, 0xff, RZ, 0xc0, !PT ;  /* 0x000000ff35187812 */ /* 0x000fe400078ec0ff */
[----:B------:R-:W-:Y:S02]  /*135f0*/  PRMT R28, R28, 0x7604, R29 ;  /* 0x000076041c1c7816 */ /* 0x000fe4000000001d */
[----:B------:R-:W-:-:S02]  /*13600*/  SHF.R.U32.HI R29, RZ, 0x10, R53 ;  /* 0x00000010ff1d7819 */ /* 0x000fc40000011635 */
[----:B------:R-:W-:Y:S02]  /*13610*/  SHF.R.U32.HI R25, RZ, 0x8, R54 ;  /* 0x00000008ff197819 */ /* 0x000fe40000011636 */
[----:B------:R-:W-:Y:S01]  /*13620*/  LOP3.LUT R26, R54, 0xff, RZ, 0xc0, !PT ;  /* 0x000000ff361a7812 */ /* 0x000fe200078ec0ff */
[----:B------:R-:W-:Y:S01]  /*13630*/  IMAD.U32 R29, R29, 0x10000, RZ ;  /* 0x000100001d1d7824 */ /* 0x000fe200078e00ff */
[----:B------:R-:W-:Y:S02]  /*13640*/  LOP3.LUT R25, R25, 0xff, RZ, 0xc0, !PT ;  /* 0x000000ff19197812 */ /* 0x000fe400078ec0ff */
[----:B------:R-:W-:Y:S02]  /*13650*/  SHF.R.U32.HI R59, RZ, 0x10, R55 ;  /* 0x00000010ff3b7819 */ /* 0x000fe40000011637 */
[----:B------:R-:W-:Y:S02]  /*13660*/  LOP3.LUT R13, R13, 0xff0000, R48, 0xf8, !PT ;  /* 0x00ff00000d0d7812 */ /* 0x000fe400078ef830 */
[----:B------:R-:W-:Y:S01]  /*13670*/  PRMT R57, R25, 0x7604, R26 ;  /* 0x0000760419397816 */ /* 0x000fe2000000001a */
[----:B------:R-:W-:Y:S01]  /*13680*/  IMAD.U32 R59, R59, 0x10000, RZ ;  /* 0x000100003b3b7824 */ /* 0x000fe200078e00ff */
[----:B------:R-:W-:-:S02]  /*13690*/  SHF.R.U32.HI R25, RZ, 0x10, R51 ;  /* 0x00000010ff197819 */ /* 0x000fc40000011633 */
[----:B------:R-:W-:Y:S02]  /*136a0*/  LOP3.LUT R15, R15, 0xff0000, R50, 0xf8, !PT ;  /* 0x00ff00000f0f7812 */ /* 0x000fe400078ef832 */
[----:B------:R-:W-:Y:S01]  /*136b0*/  LOP3.LUT R59, R28, 0xff0000, R59, 0xf8, !PT ;  /* 0x00ff00001c3b7812 */ /* 0x000fe200078ef83b */
[----:B------:R-:W-:Y:S01]  /*136c0*/  IMAD.U32 R25, R25, 0x10000, RZ ;  /* 0x0001000019197824 */ /* 0x000fe200078e00ff */
[----:B------:R-:W-:Y:S02]  /*136d0*/  LOP3.LUT R57, R57, 0xff0000, R54, 0xf8, !PT ;  /* 0x00ff000039397812 */ /* 0x000fe400078ef836 */
[----:B------:R-:W-:Y:S02]  /*136e0*/  LOP3.LUT R59, R59, 0xff000000, R55, 0xf8, !PT ;  /* 0xff0000003b3b7812 */ /* 0x000fe400078ef837 */
[----:B------:R-:W-:Y:S02]  /*136f0*/  LOP3.LUT R25, R14, 0xff0000, R25, 0xf8, !PT ;  /* 0x00ff00000e197812 */ /* 0x000fe400078ef819 */
[----:B------:R-:W-:-:S02]  /*13700*/  LOP3.LUT R50, R15, 0xff000000, R50, 0xf8, !PT ;  /* 0xff0000000f327812 */ /* 0x000fc400078ef832 */
[----:B------:R-:W-:Y:S02]  /*13710*/  LOP3.LUT R54, R57, 0xff000000, R54, 0xf8, !PT ;  /* 0xff00000039367812 */ /* 0x000fe400078ef836 */
[--C-:B------:R-:W-:Y:S02]  /*13720*/  LOP3.LUT R27, R27, 0xff0000, R52.reuse, 0xf8, !PT ;  /* 0x00ff00001b1b7812 */ /* 0x100fe400078ef834 */
[----:B------:R-:W-:Y:S02]  /*13730*/  LOP3.LUT R51, R25, 0xff000000, R51, 0xf8, !PT ;  /* 0xff00000019337812 */ /* 0x000fe400078ef833 */
[----:B------:R-:W-:Y:S02]  /*13740*/  LOP3.LUT R52, R27, 0xff000000, R52, 0xf8, !PT ;  /* 0xff0000001b347812 */ /* 0x000fe400078ef834 */
[----:B--2---:R-:W-:Y:S02]  /*13750*/  IADD3 R3, R0, R9, R8 ;  /* 0x0000000900037210 */ /* 0x004fe40007ffe008 */
[----:B------:R-:W-:Y:S01]  /*13760*/  SHF.R.U32.HI R8, RZ, 0x8, R53 ;  /* 0x00000008ff087819 */ /* 0x000fe20000011635 */
[----:B---3--:R-:W0:Y:S02]  /*13770*/  LDS.128 R4, [R69+0x20400] ;  /* 0x0204000045047984 */ /* 0x008e240000000c00 */
[----:B------:R-:W-:Y:S01]  /*13780*/  IMAD.IADD R0, R18, 0x1, R3 ;  /* 0x0000000112007824 */ /* 0x000fe200078e0203 */
[----:B------:R-:W-:-:S04]  /*13790*/  LOP3.LUT R3, R8, 0xff, RZ, 0xc0, !PT ;  /* 0x000000ff08037812 */ /* 0x000fc800078ec0ff */
[----:B------:R-:W1:Y:S01]  /*137a0*/  LDS.128 R8, [R0+0x20400] ;  /* 0x0204000000087984 */ /* 0x000e620000000c00 */
[----:B------:R-:W-:Y:S02]  /*137b0*/  PRMT R24, R3, 0x7604, R24 ;  /* 0x0000760403187816 */ /* 0x000fe40000000018 */
[----:B------:R-:W-:Y:S02]  /*137c0*/  SHF.R.U32.HI R3, RZ, 0x10, R49 ;  /* 0x00000010ff037819 */ /* 0x000fe40000011631 */
[----:B------:R-:W-:Y:S02]  /*137d0*/  LOP3.LUT R31, R24, 0xff0000, R29, 0xf8, !PT ;  /* 0x00ff0000181f7812 */ /* 0x000fe400078ef81d */
[----:B------:R-:W-:Y:S02]  /*137e0*/  SHF.L.U32 R3, R3, 0x10, RZ ;  /* 0x0000001003037819 */ /* 0x000fe400000006ff */
[----:B------:R-:W-:Y:S02]  /*137f0*/  LOP3.LUT R29, R13, 0xff000000, R48, 0xf8, !PT ;  /* 0xff0000000d1d7812 */ /* 0x000fe400078ef830 */
[----:B------:R-:W-:-:S02]  /*13800*/  LOP3.LUT R3, R12, 0xff0000, R3, 0xf8, !PT ;  /* 0x00ff00000c037812 */ /* 0x000fc400078ef803 */
[----:B------:R-:W-:Y:S02]  /*13810*/  LOP3.LUT R53, R31, 0xff000000, R53, 0xf8, !PT ;  /* 0xff0000001f357812 */ /* 0x000fe400078ef835 */
[----:B------:R-:W-:Y:S02]  /*13820*/  LOP3.LUT R48, R3, 0xff000000, R49, 0xf8, !PT ;  /* 0xff00000003307812 */ /* 0x000fe400078ef831 */
[-C--:B------:R-:W-:Y:S02]  /*13830*/  F2FP.F16.E4M3.UNPACK_B R49, R53.reuse ;  /* 0x00000035ff31723e */ /* 0x080fe400020006ff */
[-C--:B------:R-:W-:Y:S02]  /*13840*/  F2FP.F16.E4M3.UNPACK_B R30, R48.reuse ;  /* 0x00000030ff1e723e */ /* 0x080fe400020006ff */
[----:B------:R-:W-:Y:S01]  /*13850*/  F2FP.F16.E4M3.UNPACK_B R53, R53.H1 ;  /* 0x00000035ff35723e */ /* 0x000fe200030006ff */
[----:B------:R-:W-:Y:S01]  /*13860*/  HADD2.F32 R55, -RZ, R49.H0_H0 ;  /* 0x20000031ff377230 */ /* 0x000fe20000004100 */
[----:B------:R-:W-:Y:S01]  /*13870*/  F2FP.F16.E4M3.UNPACK_B R48, R48.H1 ;  /* 0x00000030ff30723e */ /* 0x000fe200030006ff */
[----:B------:R-:W-:Y:S01]  /*13880*/  HADD2.F32 R31, -RZ, R30.H0_H0 ;  /* 0x2000001eff1f7230 */ /* 0x000fe20000004100 */
[----:B0-----:R-:W-:-:S02]  /*13890*/  F2FP.F16.E4M3.UNPACK_B R12, R5 ;  /* 0x00000005ff0c723e */ /* 0x001fc400020006ff */
[-C--:B------:R-:W-:Y:S02]  /*138a0*/  F2FP.F16.E4M3.UNPACK_B R14, R7.reuse ;  /* 0x00000007ff0e723e */ /* 0x080fe400020006ff */
[----:B------:R-:W-:Y:S02]  /*138b0*/  F2FP.F16.E4M3.UNPACK_B R15, R7.H1 ;  /* 0x00000007ff0f723e */ /* 0x000fe400030006ff */
[-C--:B-1----:R-:W-:Y:S02]  /*138c0*/  F2FP.F16.E4M3.UNPACK_B R24, R9.reuse ;  /* 0x00000009ff18723e */ /* 0x082fe400020006ff */
[-C--:B------:R-:W-:Y:S02]  /*138d0*/  F2FP.F16.E4M3.UNPACK_B R7, R6.reuse ;  /* 0x00000006ff07723e */ /* 0x080fe400020006ff */
[----:B------:R-:W-:Y:S01]  /*138e0*/  F2FP.F16.E4M3.UNPACK_B R13, R6.H1 ;  /* 0x00000006ff0d723e */ /* 0x000fe200030006ff */
[----:B------:R-:W-:Y:S01]  /*138f0*/  HADD2.F32 R26, -RZ, R24.H0_H0 ;  /* 0x20000018ff1a7230 */ /* 0x000fe20000004100 */
[----:B------:R-:W-:Y:S01]  /*13900*/  F2FP.F16.E4M3.UNPACK_B R25, R9.H1 ;  /* 0x00000009ff19723e */ /* 0x000fe200030006ff */
[----:B------:R-:W-:Y:S01]  /*13910*/  HADD2.F32 R6, -RZ, R12.H0_H0 ;  /* 0x2000000cff067230 */ /* 0x000fe20000004100 */
[----:B------:R-:W-:Y:S01]  /*13920*/  F2FP.F16.E4M3.UNPACK_B R27, R11 ;  /* 0x0000000bff1b723e */ /* 0x000fe200020006ff */
[----:B------:R-:W-:-:S02]  /*13930*/  HADD2.F32 R24, -RZ, R24.H1_H1 ;  /* 0x30000018ff187230 */ /* 0x000fc40000004100 */
[C---:B------:R-:W-:Y:S01]  /*13940*/  FMUL.FTZ R60, R26.reuse, R31 ;  /* 0x0000001f1a3c7220 */ /* 0x040fe20000410000 */
[----:B------:R-:W-:Y:S01]  /*13950*/  FMUL.FTZ R57, R26, R55 ;  /* 0x000000371a397220 */ /* 0x000fe20000410000 */
[----:B------:R-:W-:Y:S01]  /*13960*/  F2FP.F16.E4M3.UNPACK_B R28, R11.H1 ;  /* 0x0000000bff1c723e */ /* 0x000fe200030006ff */
[----:B------:R-:W-:Y:S02]  /*13970*/  HADD2.F32 R12, -RZ, R12.H1_H1 ;  /* 0x3000000cff0c7230 */ /* 0x000fe40000004100 */
[C---:B------:R-:W-:Y:S01]  /*13980*/  FFMA.FTZ R60, R6.reuse, R55, R60 ;  /* 0x00000037063c7223 */ /* 0x040fe2000001003c */
[----:B------:R-:W-:Y:S01]  /*13990*/  FFMA.FTZ R58, R6, R31, -R57 ;  /* 0x0000001f063a7223 */ /* 0x000fe20000010839 */
[----:B------:R-:W-:Y:S01]  /*139a0*/  HADD2.F32 R55, -RZ, R49.H1_H1 ;  /* 0x30000031ff377230 */ /* 0x000fe20000004100 */
[-C--:B------:R-:W-:Y:S01]  /*139b0*/  F2FP.F16.E4M3.UNPACK_B R11, R10.reuse ;  /* 0x0000000aff0b723e */ /* 0x080fe200020006ff */
[----:B------:R-:W-:Y:S01]  /*139c0*/  HADD2.F32 R31, -RZ, R30.H1_H1 ;  /* 0x3000001eff1f7230 */ /* 0x000fe20000004100 */
[----:B------:R-:W-:Y:S01]  /*139d0*/  F2FP.F16.E4M3.UNPACK_B R26, R10.H1 ;  /* 0x0000000aff1a723e */ /* 0x000fe200030006ff */
[----:B------:R-:W-:Y:S01]  /*139e0*/  HADD2.F32 R57, -RZ, R53.H0_H0 ;  /* 0x20000035ff397230 */ /* 0x000fe20000004100 */
[----:B------:R-:W-:Y:S01]  /*139f0*/  F2FP.F16.E4M3.UNPACK_B R5, R5.H1 ;  /* 0x00000005ff05723e */ /* 0x000fe200030006ff */
[----:B------:R-:W-:-:S02]  /*13a00*/  HADD2.F32 R10, -RZ, R25.H0_H0 ;  /* 0x20000019ff0a7230 */ /* 0x000fc40000004100 */
[C---:B------:R-:W-:Y:S01]  /*13a10*/  FMUL.FTZ R61, R24.reuse, R55 ;  /* 0x00000037183d7220 */ /* 0x040fe20000410000 */
[----:B------:R-:W-:Y:S02]  /*13a20*/  HADD2.F32 R49, -RZ, R48.H0_H0 ;  /* 0x20000030ff317230 */ /* 0x000fe40000004100 */
[----:B------:R-:W-:Y:S01]  /*13a30*/  FMUL.FTZ R24, R24, R31 ;  /* 0x0000001f18187220 */ /* 0x000fe20000410000 */
[----:B------:R-:W-:Y:S02]  /*13a40*/  HADD2.F32 R6, -RZ, R5.H0_H0 ;  /* 0x20000005ff067230 */ /* 0x000fe40000004100 */
[----:B------:R-:W-:Y:S01]  /*13a50*/  FMUL.FTZ R63, R10, R57 ;  /* 0x000000390a3f7220 */ /* 0x000fe20000410000 */
[----:B------:R-:W-:Y:S01]  /*13a60*/  FFMA.FTZ R61, R12, R31, -R61 ;  /* 0x0000001f0c3d7223 */ /* 0x000fe2000001083d */
[----:B------:R-:W-:Y:S01]  /*13a70*/  FMUL.FTZ R10, R10, R49 ;  /* 0x000000310a0a7220 */ /* 0x000fe20000410000 */
[----:B------:R-:W-:Y:S01]  /*13a80*/  FFMA.FTZ R55, R12, R55, R24 ;  /* 0x000000370c377223 */ /* 0x000fe20000010018 */
[----:B------:R-:W-:Y:S01]  /*13a90*/  F2FP.F16.E4M3.UNPACK_B R30, R59 ;  /* 0x0000003bff1e723e */ /* 0x000fe200020006ff */
[C---:B------:R-:W-:Y:S01]  /*13aa0*/  FFMA.FTZ R63, R6.reuse, R49, -R63 ;  /* 0x00000031063f7223 */ /* 0x040fe2000001083f */
[----:B------:R-:W-:Y:S01]  /*13ab0*/  F2FP.F16.E4M3.UNPACK_B R12, R51 ;  /* 0x00000033ff0c723e */ /* 0x000fe200020006ff */
[----:B------:R-:W-:Y:S01]  /*13ac0*/  FFMA.FTZ R57, R6, R57, R10 ;  /* 0x0000003906397223 */ /* 0x000fe2000001000a */
[----:B------:R-:W-:Y:S01]  /*13ad0*/  HADD2.F32 R24, -RZ, R53.H1_H1 ;  /* 0x30000035ff187230 */ /* 0x000fe20000004100 */
[----:B------:R-:W-:Y:S01]  /*13ae0*/  F2FP.F16.E4M3.UNPACK_B R59, R59.H1 ;  /* 0x0000003bff3b723e */ /* 0x000fe200030006ff */
[----:B------:R-:W-:Y:S01]  /*13af0*/  HADD2.F32 R25, -RZ, R25.H1_H1 ;  /* 0x30000019ff197230 */ /* 0x000fe20000004100 */
[----:B------:R-:W-:Y:S01]  /*13b00*/  F2FP.F16.E4M3.UNPACK_B R51, R51.H1 ;  /* 0x00000033ff33723e */ /* 0x000fe200030006ff */
[----:B------:R-:W-:Y:S01]  /*13b10*/  HADD2.F32 R49, -RZ, R30.H0_H0 ;  /* 0x2000001eff317230 */ /* 0x000fe20000004100 */
[----:B------:R-:W-:Y:S01]  /*13b20*/  F2FP.F16.E4M3.UNPACK_B R9, R8 ;  /* 0x00000008ff09723e */ /* 0x000fe200020006ff */
[----:B------:R-:W-:-:S02]  /*13b30*/  HADD2.F32 R10, -RZ, R27.H0_H0 ;  /* 0x2000001bff0a7230 */ /* 0x000fc40000004100 */
[C---:B------:R-:W-:Y:S01]  /*13b40*/  FMUL.FTZ R62, R25.reuse, R24 ;  /* 0x00000018193e7220 */ /* 0x040fe20000410000 */
[----:B------:R-:W-:Y:S01]  /*13b50*/  HADD2.F32 R48, -RZ, R48.H1_H1 ;  /* 0x30000030ff307230 */ /* 0x000fe20000004100 */
[----:B------:R-:W-:Y:S01]  /*13b60*/  F2FP.F16.E4M3.UNPACK_B R8, R8.H1 ;  /* 0x00000008ff08723e */ /* 0x000fe200030006ff */
[----:B------:R-:W-:Y:S02]  /*13b70*/  HADD2.F32 R31, -RZ, R12.H0_H0 ;  /* 0x2000000cff1f7230 */ /* 0x000fe40000004100 */
[C---:B------:R-:W-:Y:S01]  /*13b80*/  FMUL.FTZ R53, R10.reuse, R49 ;  /* 0x000000310a357220 */ /* 0x040fe20000410000 */
[----:B------:R-:W-:Y:S02]  /*13b90*/  HADD2.F32 R5, -RZ, R5.H1_H1 ;  /* 0x30000005ff057230 */ /* 0x000fe40000004100 */
[----:B------:R-:W-:Y:S01]  /*13ba0*/  FMUL.FTZ R25, R25, R48 ;  /* 0x0000003019197220 */ /* 0x000fe20000410000 */
[----:B------:R-:W-:Y:S02]  /*13bb0*/  HADD2.F32 R6, -RZ, R14.H0_H0 ;  /* 0x2000000eff067230 */ /* 0x000fe40000004100 */
[----:B------:R-:W-:Y:S01]  /*13bc0*/  FMUL.FTZ R10, R10, R31 ;  /* 0x0000001f0a0a7220 */ /* 0x000fe20000410000 */
[----:B------:R-:W-:-:S02]  /*13bd0*/  HADD2.F32 R30, -RZ, R30.H1_H1 ;  /* 0x3000001eff1e7230 */ /* 0x000fc40000004100 */
[C---:B------:R-:W-:Y:S01]  /*13be0*/  FFMA.FTZ R62, R5.reuse, R48, -R62 ;  /* 0x00000030053e7223 */ /* 0x040fe2000001083e */
[----:B------:R-:W-:Y:S01]  /*13bf0*/  FFMA.FTZ R48, R5, R24, R25 ;  /* 0x0000001805307223 */ /* 0x000fe20000010019 */
[C---:B------:R-:W-:Y:S01]  /*13c00*/  FFMA.FTZ R53, R6.reuse, R31, -R53 ;  /* 0x0000001f06357223 */ /* 0x040fe20000010835 */
[----:B------:R-:W-:Y:S01]  /*13c10*/  FFMA.FTZ R64, R6, R49, R10 ;  /* 0x0000003106407223 */ /* 0x000fe2000001000a */
[----:B------:R-:W-:Y:S01]  /*13c20*/  HADD2.F32 R24, -RZ, R59.H0_H0 ;  /* 0x2000003bff187230 */ /* 0x000fe20000004100 */
[-C--:B------:R-:W-:Y:S01]  /*13c30*/  F2FP.F16.E4M3.UNPACK_B R3, R4.reuse ;  /* 0x00000004ff03723e */ /* 0x080fe200020006ff */
[----:B------:R-:W-:Y:S01]  /*13c40*/  HADD2.F32 R6, -RZ, R28.H0_H0 ;  /* 0x2000001cff067230 */ /* 0x000fe20000004100 */
[----:B------:R-:W-:Y:S01]  /*13c50*/  F2FP.F16.E4M3.UNPACK_B R4, R4.H1 ;  /* 0x00000004ff04723e */ /* 0x000fe200030006ff */
[----:B------:R-:W-:Y:S02]  /*13c60*/  HADD2.F32 R27, -RZ, R27.H1_H1 ;  /* 0x3000001bff1b7230 */ /* 0x000fe40000004100 */
        /* <DEDUP_REMOVED lines=8> */
[----:B------:R-:W-:-:S02]  /*13cf0*/  HADD2.F32 R51, -RZ, R51.H1_H1 ;  /* 0x30000033ff337230 */ /* 0x000fc40000004100 */
[C---:B------:R-:W-:Y:S01]  /*13d00*/  FFMA.FTZ R68, R5.reuse, R10, -R68 ;  /* 0x0000000a05447223 */ /* 0x040fe20000010844 */
[-C--:B------:R-:W-:Y:S01]  /*13d10*/  F2FP.F16.E4M3.UNPACK_B R10, R29.reuse.H1 ;  /* 0x0000001dff0a723e */ /* 0x080fe200030006ff */
[C---:B------:R-:W-:Y:S01]  /*13d20*/  FFMA.FTZ R66, R14.reuse, R12, -R25 ;  /* 0x0000000c0e427223 */ /* 0x040fe20000010819 */
[----:B------:R-:W-:Y:S01]  /*13d30*/  FFMA.FTZ R65, R14, R30, R27 ;  /* 0x0000001e0e417223 */ /* 0x000fe2000001001b */
[----:B------:R-:W-:Y:S01]  /*13d40*/  F2FP.F16.E4M3.UNPACK_B R14, R52.H1 ;  /* 0x00000034ff0e723e */ /* 0x000fe200030006ff */
[----:B------:R-:W-:Y:S02]  /*13d50*/  HADD2.F32 R59, -RZ, R59.H1_H1 ;  /* 0x3000003bff3b7230 */ /* 0x000fe40000004100 */
[----:B------:R-:W-:Y:S01]  /*13d60*/  FFMA.FTZ R67, R5, R24, R31 ;  /* 0x0000001805437223 */ /* 0x000fe2000001001f */
        /* <DEDUP_REMOVED lines=8> */
[----:B------:R-:W-:Y:S02]  /*13df0*/  HADD2.F32 R15, -RZ, R15.H1_H1 ;  /* 0x3000000fff0f7230 */ /* 0x000fe40000004100 */
[C---:B------:R-:W-:Y:S01]  /*13e00*/  FMUL.FTZ R25, R6.reuse, R12 ;  /* 0x0000000c06197220 */ /* 0x040fe20000410000 */
[----:B------:R-:W-:Y:S02]  /*13e10*/  HADD2.F32 R5, -RZ, R4.H0_H0 ;  /* 0x20000004ff057230 */ /* 0x000fe40000004100 */
[----:B------:R-:W-:Y:S01]  /*13e20*/  FMUL.FTZ R28, R6, R24 ;  /* 0x00000018061c7220 */ /* 0x000fe20000410000 */
[----:B------:R-:W-:-:S02]  /*13e30*/  HADD2.F32 R8, -RZ, R8.H1_H1 ;  /* 0x30000008ff087230 */ /* 0x000fc40000004100 */
[C---:B------:R-:W-:Y:S01]  /*13e40*/  FFMA.FTZ R51, R15.reuse, R51, -R30 ;  /* 0x000000330f337223 */ /* 0x040fe2000001081e */
[----:B------:R-:W-:Y:S01]  /*13e50*/  FFMA.FTZ R70, R15, R59, R70 ;  /* 0x0000003b0f467223 */ /* 0x000fe20000010046 */
[C---:B------:R-:W-:Y:S01]  /*13e60*/  FFMA.FTZ R24, R5.reuse, R24, R25 ;  /* 0x0000001805187223 */ /* 0x040fe20000010019 */
[----:B------:R-:W-:Y:S02]  /*13e70*/  HADD2.F32 R25, -RZ, R14.H1_H1 ;  /* 0x3000000eff197230 */ /* 0x000fe40000004100 */
[----:B------:R-:W-:Y:S01]  /*13e80*/  FFMA.FTZ R28, R5, R12, -R28 ;  /* 0x0000000c051c7223 */ /* 0x000fe2000001081c */
[----:B------:R-:W-:Y:S01]  /*13e90*/  HADD2.F32 R15, -RZ, R10.H1_H1 ;  /* 0x3000000aff0f7230 */ /* 0x000fe20000004100 */
[----:B------:R-:W-:Y:S01]  /*13ea0*/  F2FP.F16.E4M3.UNPACK_B R10, R54.H1 ;  /* 0x00000036ff0a723e */ /* 0x000fe200030006ff */
        /* <DEDUP_REMOVED lines=11> */
[----:B------:R-:W-:Y:S01]  /*13f60*/  F2FP.F16.E4M3.UNPACK_B R54, R54 ;  /* 0x00000036ff36723e */ /* 0x000fe200020006ff */
        /* <DEDUP_REMOVED lines=24> */
[-C--:B------:R-:W-:Y:S01]  /*140f0*/  FMUL.FTZ R9, R26, R5.reuse ;  /* 0x000000051a097220 */ /* 0x080fe20000410000 */
[----:B------:R-:W-:Y:S02]  /*14100*/  FFMA.FTZ R26, R3, R8, R4 ;  /* 0x00000008031a7223 */ /* 0x000fe40000010004 */
        /* <DEDUP_REMOVED lines=36> */
.L_x_2348:
[----:B------:R-:W-:Y:S05]  /*14350*/  BSYNC B1 ;  /* 0x0000000000017941 */ /* 0x000fea0003800000 */
.L_x_2347:
[----:B------:R-:W-:Y:S04]  /*14360*/  BSSY B1, `(.L_x_2349) ;  /* 0x0000105000017945 */ /* 0x000fe80003800000 */
[----:B------:R-:W-:Y:S05]  /*14370*/  @P1 BRA `(.L_x_2350) ;  /* 0x00000010000c1947 */ /* 0x000fea0003800000 */
[----:B-12---:R-:W2:Y:S04]  /*14380*/  LDL R11, [R1+0x2c] ;  /* 0x00002c00010b7983 */ /* 0x006ea80000100800 */
[----:B------:R-:W3:Y:S01]  /*14390*/  LDL R61, [R1+0x54] ;  /* 0x00005400013d7983 */ /* 0x000ee20000100800 */
[----:B------:R-:W-:Y:S01]  /*143a0*/  LEA.HI R7, R21, R20, RZ, 0x1c ;  /* 0x0000001415077211 */ /* 0x000fe200078fe0ff */
[----:B------:R-:W-:Y:S01]  /*143b0*/  IMAD.SHL.U32 R4, R233, 0x80, RZ ;  /* 0x00000080e9047824 */ /* 0x000fe200078e00ff */
[----:B-----5:R-:W-:Y:S02]  /*143c0*/  SHF.R.U32.HI R6, RZ, 0x8, R33 ;  /* 0x00000008ff067819 */ /* 0x020fe40000011621 */
[----:B------:R-:W-:Y:S01]  /*143d0*/  SHF.R.U32.HI R0, RZ, 0x8, R32 ;  /* 0x00000008ff007819 */ /* 0x000fe20000011620 */
[----:B------:R-:W-:Y:S01]  /*143e0*/  IMAD.SHL.U32 R8, R7, 0x10, RZ ;  /* 0x0000001007087824 */ /* 0x000fe200078e00ff */
[----:B------:R-:W-:-:S02]  /*143f0*/  SHF.R.S32.HI R10, RZ, 0x1f, R7 ;  /* 0x0000001fff0a7819 */ /* 0x000fc40000011407 */
[----:B------:R-:W-:Y:S02]  /*14400*/  LOP3.LUT R5, R33, 0xff, RZ, 0xc0, !PT ;  /* 0x000000ff21057812 */ /* 0x000fe400078ec0ff */
[----:B------:R-:W-:Y:S02]  /*14410*/  LOP3.LUT R6, R6, 0xff, RZ, 0xc0, !PT ;  /* 0x000000ff06067812 */ /* 0x000fe400078ec0ff */
[----:B------:R-:W-:Y:S02]  /*14420*/  LOP3.LUT R9, R4, 0x380, RZ, 0xc0, !PT ;  /* 0x0000038004097812 */ /* 0x000fe400078ec0ff */
[----:B0-----:R-:W-:Y:S02]  /*14430*/  LOP3.LUT R3, R32, 0xff, RZ, 0xc0, !PT ;  /* 0x000000ff20037812 */ /* 0x001fe400078ec0ff */
[----:B------:R-:W-:Y:S02]  /*14440*/  LOP3.LUT R4, R0, 0xff, RZ, 0xc0, !PT ;  /* 0x000000ff00047812 */ /* 0x000fe400078ec0ff */
[----:B------:R-:W-:-:S02]  /*14450*/  LEA.HI R10, R10, R7, RZ, 0x3 ;  /* 0x000000070a0a7211 */ /* 0x000fc400078f18ff */
[----:B------:R-:W-:Y:S02]  /*14460*/  PRMT R14, R6, 0x7604, R5 ;  /* 0x00007604060e7816 */ /* 0x000fe40000000005 */
[----:B------:R-:W-:Y:S01]  /*14470*/  SHF.R.U32.HI R6, RZ, 0x8, R35 ;  /* 0x00000008ff067819 */ /* 0x000fe20000011623 */
[----:B------:R-:W-:Y:S01]  /*14480*/  IMAD.SHL.U32 R10, R10, 0x800, RZ ;  /* 0x000008000a0a7824 */ /* 0x000fe200078e00ff */
[----:B------:R-:W-:Y:S02]  /*14490*/  LOP3.LUT R0, R9, 0x70, R8, 0xf8, !PT ;  /* 0x0000007009007812 */ /* 0x000fe400078ef808 */
[----:B------:R-:W-:Y:S02]  /*144a0*/  PRMT R12, R4, 0x7604, R3 ;  /* 0x00007604040c7816 */ /* 0x000fe40000000003 */
[----:B------:R-:W-:Y:S02]  /*144b0*/  SHF.R.U32.HI R9, RZ, 0x3, R9 ;  /* 0x00000003ff097819 */ /* 0x000fe40000011609 */
[----:B------:R-:W-:-:S02]  /*144c0*/  SHF.R.U32.HI R4, RZ, 0x8, R34 ;  /* 0x00000008ff047819 */ /* 0x000fc40000011622 */
[----:B------:R-:W-:Y:S02]  /*144d0*/  LOP3.LUT R5, R35, 0xff, RZ, 0xc0, !PT ;  /* 0x000000ff23057812 */ /* 0x000fe400078ec0ff */
[----:B------:R-:W-:Y:S02]  /*144e0*/  LOP3.LUT R6, R6, 0xff, RZ, 0xc0, !PT ;  /* 0x000000ff06067812 */ /* 0x000fe400078ec0ff */
[----:B------:R-:W-:Y:S02]  /*144f0*/  LOP3.LUT R0, R0, R9, RZ, 0x3c, !PT ;  /* 0x0000000900007212 */ /* 0x000fe400078e3cff */
[----:B------:R-:W-:Y:S02]  /*14500*/  LOP3.LUT R3, R34, 0xff, RZ, 0xc0, !PT ;  /* 0x000000ff22037812 */ /* 0x000fe400078ec0ff */
[----:B------:R-:W-:Y:S02]  /*14510*/  SHF.R.U32.HI R8, RZ, 0x8, R40 ;  /* 0x00000008ff087819 */ /* 0x000fe40000011628 */
[----:B------:R-:W-:-:S02]  /*14520*/  LOP3.LUT R4, R4, 0xff, RZ, 0xc0, !PT ;  /* 0x000000ff04047812 */ /* 0x000fc400078ec0ff */
[----:B------:R-:W-:Y:S02]  /*14530*/  LOP3.LUT R9, R10, 0xffffc000, RZ, 0xc0, !PT ;  /* 0xffffc0000a097812 */ /* 0x000fe400078ec0ff */
[----:B------:R-:W-:Y:S02]  /*14540*/  PRMT R26, R6, 0x7604, R5 ;  /* 0x00007604061a7816 */ /* 0x000fe40000000005 */
[----:B------:R-:W-:Y:S02]  /*14550*/  SHF.R.U32.HI R5, RZ, 0x8, R41 ;  /* 0x00000008ff057819 */ /* 0x000fe40000011629 */
[----:B------:R-:W-:Y:S02]  /*14560*/  LOP3.LUT R7, R40, 0xff, RZ, 0xc0, !PT ;  /* 0x000000ff28077812 */ /* 0x000fe400078ec0ff */
[----:B------:R-:W-:Y:S02]  /*14570*/  LOP3.LUT R8, R8, 0xff, RZ, 0xc0, !PT ;  /* 0x000000ff08087812 */ /* 0x000fe400078ec0ff */
[----:B------:R-:W-:-:S02]  /*14580*/  PRMT R24, R4, 0x7604, R3 ;  /* 0x0000760404187816 */ /* 0x000fc40000000003 */
[----:B------:R-:W-:Y:S02]  /*14590*/  SHF.R.U32.HI R6, RZ, 0x8, R42 ;  /* 0x00000008ff067819 */ /* 0x000fe4000001162a */
[----:B------:R-:W-:Y:S02]  /*145a0*/  LOP3.LUT R5, R5, 0xff, RZ, 0xc0, !PT ;  /* 0x000000ff05057812 */ /* 0x000fe400078ec0ff */
[----:B------:R-:W-:Y:S02]  /*145b0*/  SHF.R.U32.HI R13, RZ, 0x8, R43 ;  /* 0x00000008ff0d7819 */ /* 0x000fe4000001162b */
[----:B------:R-:W-:Y:S02]  /*145c0*/  PRMT R27, R8, 0x7604, R7 ;  /* 0x00007604081b7816 */ /* 0x000fe40000000007 */
[----:B------:R-:W-:Y:S02]  /*145d0*/  LOP3.LUT R7, R6, 0xff, RZ, 0xc0, !PT ;  /* 0x000000ff06077812 */ /* 0x000fe400078ec0ff */
[----:B------:R-:W-:-:S02]  /*145e0*/  LOP3.LUT R4, R42, 0xff, RZ, 0xc0, !PT ;  /* 0x000000ff2a047812 */ /* 0x000fc400078ec0ff */
[----:B------:R-:W-:Y:S02]  /*145f0*/  LOP3.LUT R6, R43, 0xff, RZ, 0xc0, !PT ;  /* 0x000000ff2b067812 */ /* 0x000fe400078ec0ff */
[----:B------:R-:W-:Y:S02]  /*14600*/  LOP3.LUT R13, R13, 0xff, RZ, 0xc0, !PT ;  /* 0x000000ff0d0d7812 */ /* 0x000fe400078ec0ff */
[----:B------:R-:W-:Y:S02]  /*14610*/  PRMT R31, R7, 0x7604, R4 ;  /* 0x00007604071f7816 */ /* 0x000fe40000000004 */
[----:B------:R-:W-:Y:S02]  /*14620*/  PRMT R49, R13, 0x7604, R6 ;  /* 0x000076040d317816 */ /* 0x000fe40000000006 */
[----:B------:R-:W-:Y:S02]  /*14630*/  SHF.R.U32.HI R15, RZ, 0x10, R34 ;  /* 0x00000010ff0f7819 */ /* 0x000fe40000011622 */
[----:B------:R-:W-:-:S02]  /*14640*/  SHF.R.U32.HI R13, RZ, 0x10, R33 ;  /* 0x00000010ff0d7819 */ /* 0x000fc40000011621 */
[----:B------:R-:W-:Y:S02]  /*14650*/  LOP3.LUT R15, R15, 0xff, RZ, 0xc0, !PT ;  /* 0x000000ff0f0f7812 */ /* 0x000fe400078ec0ff */
[----:B------:R-:W-:Y:S02]  /*14660*/  LOP3.LUT R13, R13, 0xff, RZ, 0xc0, !PT ;  /* 0x000000ff0d0d7812 */ /* 0x000fe400078ec0ff */
[----:B------:R-:W-:Y:S02]  /*14670*/  PRMT R15, R15, 0x7054, R24 ;  /* 0x000070540f0f7816 */ /* 0x000fe40000000018 */
[----:B------:R-:W-:Y:S02]  /*14680*/  SHF.R.U32.HI R25, RZ, 0x10, R35 ;  /* 0x00000010ff197819 */ /* 0x000fe40000011623 */
[----:B------:R-:W-:Y:S02]  /*14690*/  PRMT R13, R13, 0x7054, R14 ;  /* 0x000070540d0d7816 */ /* 0x000fe4000000000e */
[----:B------:R-:W-:-:S02]  /*146a0*/  SHF.R.U32.HI R24, RZ, 0x10, R42 ;  /* 0x00000010ff187819 */ /* 0x000fc4000001162a */
[----:B------:R-:W-:Y:S02]  /*146b0*/  SHF.R.U32.HI R14, RZ, 0x10, R41 ;  /* 0x00000010ff0e7819 */ /* 0x000fe40000011629 */
[----:B------:R-:W-:Y:S02]  /*146c0*/  LOP3.LUT R25, R25, 0xff, RZ, 0xc0, !PT ;  /* 0x000000ff19197812 */ /* 0x000fe400078ec0ff */
[----:B------:R-:W-:Y:S02]  /*146d0*/  LOP3.LUT R24, R24, 0xff, RZ, 0xc0, !PT ;  /* 0x000000ff18187812 */ /* 0x000fe400078ec0ff */
[----:B------:R-:W-:Y:S02]  /*146e0*/  LOP3.LUT R14, R14, 0xff, RZ, 0xc0, !PT ;  /* 0x000000ff0e0e7812 */ /* 0x000fe400078ec0ff */
[----:B------:R-:W-:Y:S02]  /*146f0*/  PRMT R25, R25, 0x7054, R26 ;  /* 0x0000705419197816 */ /* 0x000fe4000000001a */
[----:B------:R-:W-:-:S02]  /*14700*/  PRMT R31, R24, 0x7054, R31 ;  /* 0x00007054181f7816 */ /* 0x000fc4000000001f */
[----:B------:R-:W-:Y:S02]  /*14710*/  SHF.R.U32.HI R26, RZ, 0x10, R43 ;  /* 0x00000010ff1a7819 */ /* 0x000fe4000001162b */
[----:B------:R-:W-:Y:S02]  /*14720*/  LOP3.LUT R48, R31, 0xff000000, R42, 0xf8, !PT ;  /* 0xff0000001f307812 */ /* 0x000fe400078ef82a */
[----:B------:R-:W-:Y:S02]  /*14730*/  LOP3.LUT R26, R26, 0xff, RZ, 0xc0, !PT ;  /* 0x000000ff1a1a7812 */ /* 0x000fe400078ec0ff */
[----:B------:R-:W-:Y:S02]  /*14740*/  LOP3.LUT R34, R15, 0xff000000, R34, 0xf8, !PT ;  /* 0xff0000000f227812 */ /* 0x000fe400078ef822 */
[----:B------:R-:W-:Y:S02]  /*14750*/  PRMT R49, R26, 0x7054, R49 ;  /* 0x000070541a317816 */ /* 0x000fe40000000031 */
[----:B------:R-:W-:-:S02]  /*14760*/  LOP3.LUT R35, R25, 0xff000000, R35, 0xf8, !PT ;  /* 0xff00000019237812 */ /* 0x000fc400078ef823 */
[----:B------:R-:W-:Y:S02]  /*14770*/  LOP3.LUT R50, R49, 0xff000000, R43, 0xf8, !PT ;  /* 0xff00000031327812 */ /* 0x000fe400078ef82b */
[----:B--2---:R-:W-:Y:S02]  /*14780*/  IADD3 R3, R0, R9, R11 ;  /* 0x0000000900037210 */ /* 0x004fe40007ffe00b */
[----:B------:R-:W-:Y:S01]  /*14790*/  LOP3.LUT R0, R41, 0xff, RZ, 0xc0, !PT ;  /* 0x000000ff29007812 */ /* 0x000fe200078ec0ff */
[----:B---3--:R-:W0:Y:S03]  /*147a0*/  LDS.128 R8, [R61+0x20400] ;  /* 0x020400003d087984 */ /* 0x008e260000000c00 */
[----:B------:R-:W-:Y:S01]  /*147b0*/  PRMT R29, R5, 0x7604, R0 ;  /* 0x00007604051d7816 */ /* 0x000fe20000000000 */
[----:B------:R-:W-:Y:S01]  /*147c0*/  IMAD.IADD R0, R18, 0x1, R3 ;  /* 0x0000000112007824 */ /* 0x000fe200078e0203 */
[----:B------:R-:W-:-:S02]  /*147d0*/  SHF.R.U32.HI R3, RZ, 0x10, R32 ;  /* 0x00000010ff037819 */ /* 0x000fc40000011620 */
[----:B------:R-:W-:Y:S02]  /*147e0*/  PRMT R29, R14, 0x7054, R29 ;  /* 0x000070540e1d7816 */ /* 0x000fe4000000001d */
[----:B------:R-:W1:Y:S01]  /*147f0*/  LDS.128 R4, [R0+0x20400] ;  /* 0x0204000000047984 */ /* 0x000e620000000c00 */
[----:B------:R-:W-:Y:S02]  /*14800*/  LOP3.LUT R3, R3, 0xff, RZ, 0xc0, !PT ;  /* 0x000000ff03037812 */ /* 0x000fe400078ec0ff */
[----:B------:R-:W-:Y:S02]  /*14810*/  LOP3.LUT R41, R29, 0xff000000, R41, 0xf8, !PT ;  /* 0xff0000001d297812 */ /* 0x000fe400078ef829 */
[----:B------:R-:W-:Y:S02]  /*14820*/  PRMT R3, R3, 0x7054, R12 ;  /* 0x0000705403037816 */ /* 0x000fe4000000000c */
[----:B------:R-:W-:Y:S02]  /*14830*/  SHF.R.U32.HI R12, RZ, 0x10, R40 ;  /* 0x00000010ff0c7819 */ /* 0x000fe40000011628 */
[----:B------:R-:W-:-:S02]  /*14840*/  LOP3.LUT R30, R3, 0xff000000, R32, 0xf8, !PT ;  /* 0xff000000031e7812 */ /* 0x000fc400078ef820 */
[----:B------:R-:W-:Y:S02]  /*14850*/  LOP3.LUT R32, R13, 0xff000000, R33, 0xf8, !PT ;  /* 0xff0000000d207812 */ /* 0x000fe400078ef821 */
[----:B------:R-:W-:Y:S02]  /*14860*/  LOP3.LUT R12, R12, 0xff, RZ, 0xc0, !PT ;  /* 0x000000ff0c0c7812 */ /* 0x000fe400078ec0ff */
[-C--:B------:R-:W-:Y:S02]  /*14870*/  F2FP.F16.E4M3.UNPACK_B R31, R32.reuse ;  /* 0x00000020ff1f723e */ /* 0x080fe400020006ff */
[----:B------:R-:W-:Y:S02]  /*14880*/  PRMT R27, R12, 0x7054, R27 ;  /* 0x000070540c1b7816 */ /* 0x000fe4000000001b */
[-C--:B------:R-:W-:Y:S01]  /*14890*/  F2FP.F16.E4M3.UNPACK_B R42, R41.reuse ;  /* 0x00000029ff2a723e */ /* 0x080fe200020006ff */
[--C-:B------:R-:W-:Y:S01]  /*148a0*/  HADD2.F32 R33, -RZ, R31.reuse.H0_H0 ;  /* 0x2000001fff217230 */ /* 0x100fe20000004100 */
[----:B------:R-:W-:Y:S01]  /*148b0*/  F2FP.F16.E4M3.UNPACK_B R41, R41.H1 ;  /* 0x00000029ff29723e */ /* 0x000fe200030006ff */
[----:B------:R-:W-:Y:S01]  /*148c0*/  HADD2.F32 R31, -RZ, R31.H1_H1 ;  /* 0x3000001fff1f7230 */ /* 0x000fe20000004100 */
[----:B------:R-:W-:Y:S01]  /*148d0*/  F2FP.F16.E4M3.UNPACK_B R32, R32.H1 ;  /* 0x00000020ff20723e */ /* 0x000fe200030006ff */
[----:B------:R-:W-:Y:S01]  /*148e0*/  HADD2.F32 R43, -RZ, R42.H0_H0 ;  /* 0x2000002aff2b7230 */ /* 0x000fe20000004100 */
[----:B------:R-:W-:-:S02]  /*148f0*/  LOP3.LUT R40, R27, 0xff000000, R40, 0xf8, !PT ;  /* 0xff0000001b287812 */ /* 0x000fc400078ef828 */
[----:B0-----:R-:W-:Y:S02]  /*14900*/  F2FP.F16.E4M3.UNPACK_B R12, R9 ;  /* 0x00000009ff0c723e */ /* 0x001fe400020006ff */
[-C--:B------:R-:W-:Y:S02]  /*14910*/  F2FP.F16.E4M3.UNPACK_B R14, R11.reuse ;  /* 0x0000000bff0e723e */ /* 0x080fe400020006ff */
[----:B------:R-:W-:Y:S02]  /*14920*/  F2FP.F16.E4M3.UNPACK_B R15, R11.H1 ;  /* 0x0000000bff0f723e */ /* 0x000fe400030006ff */
[-C--:B------:R-:W-:Y:S02]  /*14930*/  F2FP.F16.E4M3.UNPACK_B R11, R10.reuse ;  /* 0x0000000aff0b723e */ /* 0x080fe400020006ff */
[-C--:B-1----:R-:W-:Y:S02]  /*14940*/  F2FP.F16.E4M3.UNPACK_B R24, R5.reuse ;  /* 0x00000005ff18723e */ /* 0x082fe400020006ff */
[----:B------:R-:W-:Y:S01]  /*14950*/  F2FP.F16.E4M3.UNPACK_B R13, R10.H1 ;  /* 0x0000000aff0d723e */ /* 0x000fe200030006ff */
[----:B------:R-:W-:Y:S01]  /*14960*/  HADD2.F32 R10, -RZ, R12.H0_H0 ;  /* 0x2000000cff0a7230 */ /* 0x000fe20000004100 */
[----:B------:R-:W-:Y:S01]  /*14970*/  F2FP.F16.E4M3.UNPACK_B R25, R5.H1 ;  /* 0x00000005ff19723e */ /* 0x000fe200030006ff */
[--C-:B------:R-:W-:Y:S01]  /*14980*/  HADD2.F32 R26, -RZ, R24.reuse.H0_H0 ;  /* 0x20000018ff1a7230 */ /* 0x100fe20000004100 */
[-C--:B------:R-:W-:Y:S01]  /*14990*/  F2FP.F16.E4M3.UNPACK_B R28, R7.reuse ;  /* 0x00000007ff1c723e */ /* 0x080fe200020006ff */
[----:B------:R-:W-:Y:S01]  /*149a0*/  HADD2.F32 R24, -RZ, R24.H1_H1 ;  /* 0x30000018ff187230 */ /* 0x000fe20000004100 */
[----:B------:R-:W-:Y:S01]  /*149b0*/  F2FP.F16.E4M3.UNPACK_B R29, R7.H1 ;  /* 0x00000007ff1d723e */ /* 0x000fe200030006ff */
[----:B------:R-:W-:Y:S01]  /*149c0*/  HADD2.F32 R12, -RZ, R12.H1_H1 ;  /* 0x3000000cff0c7230 */ /* 0x000fe20000004100 */
[-C--:B------:R-:W-:Y:S01]  /*149d0*/  F2FP.F16.E4M3.UNPACK_B R5, R4.reuse ;  /* 0x00000004ff05723e */ /* 0x080fe200020006ff */
[C---:B------:R-:W-:Y:S01]  /*149e0*/  FMUL.FTZ R49, R26.reuse, R43 ;  /* 0x0000002b1a317220 */ /* 0x040fe20000410000 */
[----:B------:R-:W-:Y:S01]  /*149f0*/  F2FP.F16.E4M3.UNPACK_B R7, R4.H1 ;  /* 0x00000004ff07723e */ /* 0x000fe200030006ff */
[-C--:B------:R-:W-:Y:S01]  /*14a00*/  FMUL.FTZ R4, R26, R33.reuse ;  /* 0x000000211a047220 */ /* 0x080fe20000410000 */
[-C--:B------:R-:W-:Y:S01]  /*14a10*/  F2FP.F16.E4M3.UNPACK_B R26, R6.reuse ;  /* 0x00000006ff1a723e */ /* 0x080fe200020006ff */
[C---:B------:R-:W-:Y:S01]  /*14a20*/  FFMA.FTZ R51, R10.reuse, R33, -R49 ;  /* 0x000000210a337223 */ /* 0x040fe20000010831 */
[----:B------:R-:W-:Y:S01]  /*14a30*/  F2FP.F16.E4M3.UNPACK_B R27, R6.H1 ;  /* 0x00000006ff1b723e */ /* 0x000fe200030006ff */
[----:B------:R-:W-:Y:S01]  /*14a40*/  FFMA.FTZ R52, R10, R43, R4 ;  /* 0x0000002b0a347223 */ /* 0x000fe20000010004 */
[----:B------:R-:W-:Y:S01]  /*14a50*/  HADD2.F32 R43, -RZ, R42.H1_H1 ;  /* 0x3000002aff2b7230 */ /* 0x000fe20000004100 */
[----:B------:R-:W-:Y:S01]  /*14a60*/  F2FP.F16.E4M3.UNPACK_B R9, R9.H1 ;  /* 0x00000009ff09723e */ /* 0x000fe200030006ff */
[----:B------:R-:W-:Y:S01]  /*14a70*/  HADD2.F32 R49, -RZ, R41.H0_H0 ;  /* 0x20000029ff317230 */ /* 0x000fe20000004100 */
[----:B------:R-:W-:Y:S01]  /*14a80*/  F2FP.F16.E4M3.UNPACK_B R10, R35 ;  /* 0x00000023ff0a723e */ /* 0x000fe200020006ff */
[----:B------:R-:W-:-:S02]  /*14a90*/  HADD2.F32 R6, -RZ, R25.H0_H0 ;  /* 0x20000019ff067230 */ /* 0x000fc40000004100 */
[C---:B------:R-:W-:Y:S01]  /*14aa0*/  FMUL.FTZ R53, R24.reuse, R43 ;  /* 0x0000002b18357220 */ /* 0x040fe20000410000 */
[----:B------:R-:W-:Y:S02]  /*14ab0*/  HADD2.F32 R33, -RZ, R32.H0_H0 ;  /* 0x20000020ff217230 */ /* 0x000fe40000004100 */
[----:B------:R-:W-:Y:S01]  /*14ac0*/  FMUL.FTZ R24, R24, R31 ;  /* 0x0000001f18187220 */ /* 0x000fe20000410000 */
[----:B------:R-:W-:Y:S02]  /*14ad0*/  HADD2.F32 R4, -RZ, R9.H0_H0 ;  /* 0x20000009ff047230 */ /* 0x000fe40000004100 */
[----:B------:R-:W-:Y:S01]  /*14ae0*/  FMUL.FTZ R55, R6, R49 ;  /* 0x0000003106377220 */ /* 0x000fe20000410000 */
[C---:B------:R-:W-:Y:S01]  /*14af0*/  FFMA.FTZ R42, R12.reuse, R31, -R53 ;  /* 0x0000001f0c2a7223 */ /* 0x040fe20000010835 */
[----:B------:R-:W-:Y:S01]  /*14b00*/  FFMA.FTZ R43, R12, R43, R24 ;  /* 0x0000002b0c2b7223 */ /* 0x000fe20000010018 */
[-C--:B------:R-:W-:Y:S01]  /*14b10*/  FMUL.FTZ R6, R6, R33.reuse ;  /* 0x0000002106067220 */ /* 0x080fe20000410000 */
[----:B------:R-:W-:Y:S01]  /*14b20*/  F2FP.F16.E4M3.UNPACK_B R24, R50 ;  /* 0x00000032ff18723e */ /* 0x000fe200020006ff */
[----:B------:R-:W-:Y:S01]  /*14b30*/  FFMA.FTZ R55, R4, R33, -R55 ;  /* 0x0000002104377223 */ /* 0x000fe20000010837 */
[----:B------:R-:W-:-:S02]  /*14b40*/  HADD2.F32 R12, -RZ, R41.H1_H1 ;  /* 0x30000029ff0c7230 */ /* 0x000fc40000004100 */
[----:B------:R-:W-:Y:S01]  /*14b50*/  FFMA.FTZ R49, R4, R49, R6 ;  /* 0x0000003104317223 */ /* 0x000fe20000010006 */
[----:B------:R-:W-:Y:S01]  /*14b60*/  HADD2.F32 R6, -RZ, R28.H0_H0 ;  /* 0x2000001cff067230 */ /* 0x000fe20000004100 */
[----:B------:R-:W-:Y:S01]  /*14b70*/  F2FP.F16.E4M3.UNPACK_B R50, R50.H1 ;  /* 0x00000032ff32723e */ /* 0x000fe200030006ff */
[----:B------:R-:W-:Y:S01]  /*14b80*/  HADD2.F32 R33, -RZ, R24.H0_H0 ;  /* 0x20000018ff217230 */ /* 0x000fe20000004100 */
[----:B------:R-:W-:Y:S01]  /*14b90*/  F2FP.F16.E4M3.UNPACK_B R35, R35.H1 ;  /* 0x00000023ff23723e */ /* 0x000fe200030006ff */
[----:B------:R-:W-:Y:S01]  /*14ba0*/  HADD2.F32 R25, -RZ, R25.H1_H1 ;  /* 0x30000019ff197230 */ /* 0x000fe20000004100 */
[----:B------:R-:W-:Y:S01]  /*14bb0*/  F2FP.F16.E4M3.UNPACK_B R3, R8 ;  /* 0x00000008ff03723e */ /* 0x000fe200020006ff */
[----:B------:R-:W-:Y:S02]  /*14bc0*/  HADD2.F32 R31, -RZ, R10.H0_H0 ;  /* 0x2000000aff1f7230 */ /* 0x000fe40000004100 */
[----:B------:R-:W-:Y:S01]  /*14bd0*/  FMUL.FTZ R41, R6, R33 ;  /* 0x0000002106297220 */ /* 0x000fe20000410000 */
[----:B------:R-:W-:-:S02]  /*14be0*/  HADD2.F32 R32, -RZ, R32.H1_H1 ;  /* 0x30000020ff207230 */ /* 0x000fc40000004100 */
[C---:B------:R-:W-:Y:S01]  /*14bf0*/  FMUL.FTZ R54, R25.reuse, R12 ;  /* 0x0000000c19367220 */ /* 0x040fe20000410000 */
[----:B------:R-:W-:Y:S02]  /*14c00*/  HADD2.F32 R4, -RZ, R14.H0_H0 ;  /* 0x2000000eff047230 */ /* 0x000fe40000004100 */
[-C--:B------:R-:W-:Y:S01]  /*14c10*/  FMUL.FTZ R6, R6, R31.reuse ;  /* 0x0000001f06067220 */ /* 0x080fe20000410000 */
[----:B------:R-:W-:Y:S02]  /*14c20*/  HADD2.F32 R9, -RZ, R9.H1_H1 ;  /* 0x30000009ff097230 */ /* 0x000fe40000004100 */
[----:B------:R-:W-:Y:S01]  /*14c30*/  FMUL.FTZ R25, R25, R32 ;  /* 0x0000002019197220 */ /* 0x000fe20000410000 */
[----:B------:R-:W-:Y:S02]  /*14c40*/  HADD2.F32 R28, -RZ, R28.H1_H1 ;  /* 0x3000001cff1c7230 */ /* 0x000fe40000004100 */
[----:B------:R-:W-:Y:S01]  /*14c50*/  FFMA.FTZ R41, R4, R31, -R41 ;  /* 0x0000001f04297223 */ /* 0x000fe20000010829 */
[----:B------:R-:W-:-:S02]  /*14c60*/  HADD2.F32 R31, -RZ, R24.H1_H1 ;  /* 0x30000018ff1f7230 */ /* 0x000fc40000004100 */
[C---:B------:R-:W-:Y:S01]  /*14c70*/  FFMA.FTZ R54, R9.reuse, R32, -R54 ;  /* 0x0000002009367223 */ /* 0x040fe20000010836 */
[----:B------:R-:W-:Y:S01]  /*14c80*/  FFMA.FTZ R53, R4, R33, R6 ;  /* 0x0000002104357223 */ /* 0x000fe20000010006 */
[----:B------:R-:W-:Y:S01]  /*14c90*/  FFMA.FTZ R32, R9, R12, R25 ;  /* 0x0000000c09207223 */ /* 0x000fe20000010019 */
[----:B------:R-:W-:Y:S02]  /*14ca0*/  HADD2.F32 R33, -RZ, R50.H0_H0 ;  /* 0x20000032ff217230 */ /* 0x000fe40000004100 */
[----:B------:R-:W-:Y:S01]  /*14cb0*/  FMUL.FTZ R57, R28, R31 ;  /* 0x0000001f1c397220 */ /* 0x000fe20000410000 */
[----:B------:R-:W-:Y:S01]  /*14cc0*/  HADD2.F32 R6, -RZ, R29.H0_H0 ;  /* 0x2000001dff067230 */ /* 0x000fe20000004100 */
[----:B------:R-:W-:Y:S01]  /*14cd0*/  F2FP.F16.E4M3.UNPACK_B R12, R40.H1 ;  /* 0x00000028ff0c723e */ /* 0x000fe200030006ff */
[----:B------:R-:W-:Y:S01]  /*14ce0*/  HADD2.F32 R9, -RZ, R10.H1_H1 ;  /* 0x3000000aff097230 */ /* 0x000fe20000004100 */
[----:B------:R-:W-:Y:S01]  /*14cf0*/  F2FP.F16.E4M3.UNPACK_B R8, R8.H1 ;  /* 0x00000008ff08723e */ /* 0x000fe200030006ff */
[----:B------:R-:W-:-:S02]  /*14d00*/  HADD2.F32 R25, -RZ, R35.H0_H0 ;  /* 0x20000023ff197230 */ /* 0x000fc40000004100 */
[----:B------:R-:W-:Y:S01]  /*14d10*/  FMUL.FTZ R59, R6, R33 ;  /* 0x00000021063b7220 */ /* 0x000fe20000410000 */
[----:B------:R-:W-:Y:S02]  /*14d20*/  HADD2.F32 R14, -RZ, R14.H1_H1 ;  /* 0x3000000eff0e7230 */ /* 0x000fe40000004100 */
[----:B------:R-:W-:Y:S01]  /*14d30*/  FMUL.FTZ R28, R28, R9 ;  /* 0x000000091c1c7220 */ /* 0x000fe20000410000 */
[----:B------:R-:W-:Y:S02]  /*14d40*/  HADD2.F32 R4, -RZ, R15.H0_H0 ;  /* 0x2000000fff047230 */ /* 0x000fe40000004100 */
[----:B------:R-:W-:Y:S01]  /*14d50*/  FMUL.FTZ R6, R6, R25 ;  /* 0x0000001906067220 */ /* 0x000fe20000410000 */
[----:B------:R-:W-:Y:S02]  /*14d60*/  HADD2.F32 R10, -RZ, R35.H1_H1 ;  /* 0x30000023ff0a7230 */ /* 0x000fe40000004100 */
[C---:B------:R-:W-:Y:S01]  /*14d70*/  FFMA.FTZ R58, R14.reuse, R9, -R57 ;  /* 0x000000090e3a7223 */ /* 0x040fe20000010839 */
[----:B------:R-:W-:Y:S01]  /*14d80*/  F2FP.F16.E4M3.UNPACK_B R9, R30.H1 ;  /* 0x0000001eff09723e */ /* 0x000fe200030006ff */
[----:B------:R-:W-:Y:S01]  /*14d90*/  FFMA.FTZ R60, R14, R31, R28 ;  /* 0x0000001f0e3c7223 */ /* 0x000fe2000001001c */
[----:B------:R-:W-:Y:S01]  /*14da0*/  FFMA.FTZ R57, R4, R33, R6 ;  /* 0x0000002104397223 */ /* 0x000fe20000010006 */
[----:B------:R-:W-:-:S02]  /*14db0*/  HADD2.F32 R50, -RZ, R50.H1_H1 ;  /* 0x30000032ff327230 */ /* 0x000fc40000004100 */
[----:B------:R-:W-:Y:S01]  /*14dc0*/  FFMA.FTZ R59, R4, R25, -R59 ;  /* 0x00000019043b7223 */ /* 0x000fe2000001083b */
[----:B------:R-:W-:Y:S01]  /*14dd0*/  HADD2.F32 R29, -RZ, R29.H1_H1 ;  /* 0x3000001dff1d7230 */ /* 0x000fe20000004100 */
[----:B------:R-:W-:Y:S01]  /*14de0*/  F2FP.F16.E4M3.UNPACK_B R40, R40 ;  /* 0x00000028ff28723e */ /* 0x000fe200020006ff */
[----:B------:R-:W-:Y:S01]  /*14df0*/  HADD2.F32 R31, -RZ, R12.H0_H0 ;  /* 0x2000000cff1f7230 */ /* 0x000fe20000004100 */
[----:B------:R-:W-:Y:S01]  /*14e00*/  F2FP.F16.E4M3.UNPACK_B R30, R30 ;  /* 0x0000001eff1e723e */ /* 0x000fe200020006ff */
[----:B------:R-:W-:Y:S02]  /*14e10*/  HADD2.F32 R6, -RZ, R7.H0_H0 ;  /* 0x20000007ff067230 */ /* 0x000fe40000004100 */
[C---:B------:R-:W-:Y:S01]  /*14e20*/  FMUL.FTZ R14, R29.reuse, R50 ;  /* 0x000000321d0e7220 */ /* 0x040fe20000410000 */
[----:B------:R-:W-:Y:S02]  /*14e30*/  HADD2.F32 R25, -RZ, R9.H0_H0 ;  /* 0x20000009ff197230 */ /* 0x000fe40000004100 */
[----:B------:R-:W-:Y:S01]  /*14e40*/  FMUL.FTZ R33, R29, R10 ;  /* 0x0000000a1d217220 */ /* 0x000fe20000410000 */
[----:B------:R-:W-:-:S02]  /*14e50*/  HADD2.F32 R4, -RZ, R8.H0_H0 ;  /* 0x20000008ff047230 */ /* 0x000fc40000004100 */
[C---:B------:R-:W-:Y:S01]  /*14e60*/  FMUL.FTZ R29, R6.reuse, R31 ;  /* 0x0000001f061d7220 */ /* 0x040fe20000410000 */
[----:B------:R-:W-:Y:S02]  /*14e70*/  HADD2.F32 R12, -RZ, R12.H1_H1 ;  /* 0x3000000cff0c7230 */ /* 0x000fe40000004100 */
[-C--:B------:R-:W-:Y:S01]  /*14e80*/  FMUL.FTZ R6, R6, R25.reuse ;  /* 0x0000001906067220 */ /* 0x080fe20000410000 */
[----:B------:R-:W-:Y:S02]  /*14e90*/  HADD2.F32 R7, -RZ, R7.H1_H1 ;  /* 0x30000007ff077230 */ /* 0x000fe40000004100 */
[C---:B------:R-:W-:Y:S01]  /*14ea0*/  FFMA.FTZ R29, R4.reuse, R25, -R29 ;  /* 0x00000019041d7223 */ /* 0x040fe2000001081d */
[----:B------:R-:W-:Y:S02]  /*14eb0*/  HADD2.F32 R15, -RZ, R15.H1_H1 ;  /* 0x3000000fff0f7230 */ /* 0x000fe40000004100 */
[----:B------:R-:W-:Y:S01]  /*14ec0*/  FFMA.FTZ R31, R4, R31, R6 ;  /* 0x0000001f041f7223 */ /* 0x000fe20000010006 */
[----:B------:R-:W-:-:S02]  /*14ed0*/  HADD2.F32 R9, -RZ, R9.H1_H1 ;  /* 0x30000009ff097230 */ /* 0x000fc40000004100 */
[----:B------:R-:W-:Y:S01]  /*14ee0*/  FMUL.FTZ R25, R7, R12 ;  /* 0x0000000c07197220 */ /* 0x000fe20000410000 */
        /* <DEDUP_REMOVED lines=8> */
[----:B------:R-:W-:-:S02]  /*14f70*/  HADD2.F32 R7, -RZ, R30.H0_H0 ;  /* 0x2000001eff077230 */ /* 0x000fc40000004100 */
[----:B------:R-:W-:Y:S02]  /*14f80*/  HADD2.F32 R4, -RZ, R3.H0_H0 ;  /* 0x20000003ff047230 */ /* 0x000fe40000004100 */
[C---:B------:R-:W-:Y:S01]  /*14f90*/  FMUL.FTZ R9, R6.reuse, R15 ;  /* 0x0000000f06097220 */ /* 0x040fe20000410000 */
[----:B------:R-:W-:Y:S02]  /*14fa0*/  HADD2.F32 R40, -RZ, R40.H1_H1 ;  /* 0x30000028ff287230 */ /* 0x000fe40000004100 */
[-C--:B------:R-:W-:Y:S01]  /*14fb0*/  FMUL.FTZ R25, R6, R7.reuse ;  /* 0x0000000706197220 */ /* 0x080fe20000410000 */
[----:B------:R-:W-:Y:S02]  /*14fc0*/  HADD2.F32 R5, -RZ, R5.H1_H1 ;  /* 0x30000005ff057230 */ /* 0x000fe40000004100 */
[----:B------:R-:W-:Y:S01]  /*14fd0*/  FFMA.FTZ R12, R4, R7, -R9 ;  /* 0x00000007040c7223 */ /* 0x000fe20000010809 */
[----:B------:R-:W-:Y:S01]  /*14fe0*/  HADD2.F32 R30, -RZ, R30.H1_H1 ;  /* 0x3000001eff1e7230 */ /* 0x000fe20000004100 */
[----:B------:R-:W-:Y:S01]  /*14ff0*/  F2FP.F16.E4M3.UNPACK_B R7, R48.H1 ;  /* 0x00000030ff07723e */ /* 0x000fe200030006ff */
[----:B------:R-:W-:-:S02]  /*15000*/  HADD2.F32 R3, -RZ, R3.H1_H1 ;  /* 0x30000003ff037230 */ /* 0x000fc40000004100 */
[C---:B------:R-:W-:Y:S01]  /*15010*/  FMUL.FTZ R8, R5.reuse, R40 ;  /* 0x0000002805087220 */ /* 0x040fe20000410000 */
[----:B------:R-:W-:Y:S01]  /*15020*/  FFMA.FTZ R25, R4, R15, R25 ;  /* 0x0000000f04197223 */ /* 0x000fe20000010019 */
[----:B------:R-:W-:Y:S01]  /*15030*/  F2FP.F16.E4M3.UNPACK_B R6, R34.H1 ;  /* 0x00000022ff06723e */ /* 0x000fe200030006ff */
[-C--:B------:R-:W-:Y:S01]  /*15040*/  FMUL.FTZ R5, R5, R30.reuse ;  /* 0x0000001e05057220 */ /* 0x080fe20000410000 */
[C---:B------:R-:W-:Y:S01]  /*15050*/  FFMA.FTZ R15, R3.reuse, R30, -R8 ;  /* 0x0000001e030f7223 */ /* 0x040fe20000010808 */
[----:B------:R-:W-:Y:S01]  /*15060*/  HADD2.F32 R8, -RZ, R7.H0_H0 ;  /* 0x20000007ff087230 */ /* 0x000fe20000004100 */
[----:B------:R-:W-:Y:S01]  /*15070*/  F2FP.F16.E4M3.UNPACK_B R34, R34 ;  /* 0x00000022ff22723e */ /* 0x000fe200020006ff */
[----:B------:R-:W-:Y:S02]  /*15080*/  HADD2.F32 R4, -RZ, R27.H0_H0 ;  /* 0x2000001bff047230 */ /* 0x000fe40000004100 */
[----:B------:R-:W-:Y:S01]  /*15090*/  FFMA.FTZ R40, R3, R40, R5 ;  /* 0x0000002803287223 */ /* 0x000fe20000010005 */
[----:B------:R-:W-:Y:S01]  /*150a0*/  HADD2.F32 R5, -RZ, R6.H0_H0 ;  /* 0x20000006ff057230 */ /* 0x000fe20000004100 */
[----:B------:R-:W-:Y:S01]  /*150b0*/  F2FP.F16.E4M3.UNPACK_B R48, R48 ;  /* 0x00000030ff30723e */ /* 0x000fe200020006ff */
[----:B------:R-:W-:-:S02]  /*150c0*/  HADD2.F32 R3, -RZ, R13.H0_H0 ;  /* 0x2000000dff037230 */ /* 0x000fc40000004100 */
[C---:B------:R-:W-:Y:S01]  /*150d0*/  FMUL.FTZ R28, R4.reuse, R8 ;  /* 0x00000008041c7220 */ /* 0x040fe20000410000 */
[----:B------:R-:W-:Y:S02]  /*150e0*/  HADD2.F32 R10, -RZ, R7.H1_H1 ;  /* 0x30000007ff0a7230 */ /* 0x000fe40000004100 */
[-C--:B------:R-:W-:Y:S01]  /*150f0*/  FMUL.FTZ R4, R4, R5.reuse ;  /* 0x0000000504047220 */ /* 0x080fe20000410000 */
[----:B------:R-:W-:Y:S02]  /*15100*/  HADD2.F32 R27, -RZ, R27.H1_H1 ;  /* 0x3000001bff1b7230 */ /* 0x000fe40000004100 */
[----:B------:R-:W-:Y:S01]  /*15110*/  FFMA.FTZ R28, R3, R5, -R28 ;  /* 0x00000005031c7223 */ /* 0x000fe2000001081c */
[----:B------:R-:W-:Y:S02]  /*15120*/  HADD2.F32 R6, -RZ, R6.H1_H1 ;  /* 0x30000006ff067230 */ /* 0x000fe40000004100 */
[----:B------:R-:W-:Y:S02]  /*15130*/  HADD2.F32 R13, -RZ, R13.H1_H1 ;  /* 0x3000000dff0d7230 */ /* 0x000fe40000004100 */
[C---:B------:R-:W-:Y:S01]  /*15140*/  FMUL.FTZ R30, R27.reuse, R10 ;  /* 0x0000000a1b1e7220 */ /* 0x040fe20000410000 */
[----:B------:R-:W-:Y:S01]  /*15150*/  FMUL.FTZ R5, R27, R6 ;  /* 0x000000061b057220 */ /* 0x000fe20000410000 */
[----:B------:R-:W-:-:S02]  /*15160*/  FFMA.FTZ R27, R3, R8, R4 ;  /* 0x00000008031b7223 */ /* 0x000fc40000010004 */
[C---:B------:R-:W-:Y:S01]  /*15170*/  FFMA.FTZ R33, R13.reuse, R6, -R30 ;  /* 0x000000060d217223 */ /* 0x040fe2000001081e */
[----:B------:R-:W-:Y:S02]  /*15180*/  HADD2.F32 R6, -RZ, R48.H0_H0 ;  /* 0x20000030ff067230 */ /* 0x000fe40000004100 */
[----:B------:R-:W-:Y:S01]  /*15190*/  FFMA.FTZ R30, R13, R10, R5 ;  /* 0x0000000a0d1e7223 */ /* 0x000fe20000010005 */
[----:B------:R-:W-:Y:S02]  /*151a0*/  HADD2.F32 R5, -RZ, R34.H0_H0 ;  /* 0x20000022ff057230 */ /* 0x000fe40000004100 */
[----:B------:R-:W-:Y:S02]  /*151b0*/  HADD2.F32 R4, -RZ, R26.H0_H0 ;  /* 0x2000001aff047230 */ /* 0x000fe40000004100 */
[----:B------:R-:W-:Y:S01]  /*151c0*/  HADD2.F32 R48, -RZ, R48.H1_H1 ;  /* 0x30000030ff307230 */ /* 0x000fe20000004100 */
[----:B------:R-:W-:Y:S01]  /*151d0*/  F2FP.SATFINITE.E4M3.F32.PACK_AB_MERGE_C R27, R30, R27, RZ ;  /* 0x0000001b1e1b723e */ /* 0x000fe200048070ff */
[----:B------:R-:W-:-:S02]  /*151e0*/  HADD2.F32 R26, -RZ, R26.H1_H1 ;  /* 0x3000001aff1a7230 */ /* 0x000fc40000004100 */
[C---:B------:R-:W-:Y:S01]  /*151f0*/  FMUL.FTZ R8, R4.reuse, R6 ;  /* 0x0000000604087220 */ /* 0x040fe20000410000 */
[----:B------:R-:W-:Y:S02]  /*15200*/  HADD2.F32 R34, -RZ, R34.H1_H1 ;  /* 0x30000022ff227230 */ /* 0x000fe40000004100 */
        /* <DEDUP_REMOVED lines=26> */
.L_x_2350:
[----:B------:R-:W-:Y:S05]  /*153b0*/  BSYNC B1 ;  /* 0x0000000000017941 */ /* 0x000fea0003800000 */
.L_x_2349:
[----:B------:R-:W-:Y:S05]  /*153c0*/  @P0 BRA `(.L_x_2324) ;  /* 0x0000000c00ec0947 */ /* 0x000fea0003800000 */
[----:B-----5:R-:W4:Y:S04]  /*153d0*/  LDL R24, [R1+0x28] ;  /* 0x0000280001187983 */ /* 0x020f280000100800 */
[----:B------:R-:W4:Y:S01]  /*153e0*/  LDL R49, [R1+0x50] ;  /* 0x0000500001317983 */ /* 0x000f220000100800 */
[----:B-123--:R-:W-:Y:S02]  /*153f0*/  SHF.R.U32.HI R0, RZ, 0x8, R36 ;  /* 0x00000008ff007819 */ /* 0x00efe40000011624 */
[----:B------:R-:W-:Y:S02]  /*15400*/  SHF.R.U32.HI R4, RZ, 0x8, R37 ;  /* 0x00000008ff047819 */ /* 0x000fe40000011625 */
[----:B0-----:R-:W-:Y:S02]  /*15410*/  LOP3.LUT R3, R36, 0xff, RZ, 0xc0, !PT ;  /* 0x000000ff24037812 */ /* 0x001fe400078ec0ff */
[----:B------:R-:W-:-:S02]  /*15420*/  LOP3.LUT R0, R0, 0xff, RZ, 0xc0, !PT ;  /* 0x000000ff00007812 */ /* 0x000fc400078ec0ff */
[----:B------:R-:W-:Y:S02]  /*15430*/  LOP3.LUT R5, R37, 0xff, RZ, 0xc0, !PT ;  /* 0x000000ff25057812 */ /* 0x000fe400078ec0ff */
[----:B------:R-:W-:Y:S02]  /*15440*/  LOP3.LUT R4, R4, 0xff, RZ, 0xc0, !PT ;  /* 0x000000ff04047812 */ /* 0x000fe400078ec0ff */
[----:B------:R-:W-:Y:S02]  /*15450*/  LEA.HI R20, R21, R20, RZ, 0x1c ;  /* 0x0000001415147211 */ /* 0x000fe400078fe0ff */
[----:B------:R-:W-:Y:S02]  /*15460*/  PRMT R13, R0, 0x7604, R3 ;  /* 0x00007604000d7816 */ /* 0x000fe40000000003 */
[----:B------:R-:W-:Y:S02]  /*15470*/  PRMT R12, R4, 0x7604, R5 ;  /* 0x00007604040c7816 */ /* 0x000fe40000000005 */
[----:B------:R-:W-:-:S02]  /*15480*/  SHF.L.U32 R0, R235, 0x7, RZ ;  /* 0x00000007eb007819 */ /* 0x000fc400000006ff */
[----:B------:R-:W-:Y:S02]  /*15490*/  SHF.R.U32.HI R6, RZ, 0x8, R38 ;  /* 0x00000008ff067819 */ /* 0x000fe40000011626 */
[----:B------:R-:W-:Y:S02]  /*154a0*/  SHF.R.S32.HI R5, RZ, 0x1f, R20 ;  /* 0x0000001fff057819 */ /* 0x000fe40000011414 */
[----:B------:R-:W-:Y:S01]  /*154b0*/  LOP3.LUT R9, R0, 0x380, RZ, 0xc0, !PT ;  /* 0x0000038000097812 */ /* 0x000fe200078ec0ff */
[----:B------:R-:W-:Y:S01]  /*154c0*/  IMAD.SHL.U32 R0, R20, 0x10, RZ ;  /* 0x0000001014007824 */ /* 0x000fe200078e00ff */
[----:B------:R-:W-:Y:S02]  /*154d0*/  LOP3.LUT R3, R38, 0xff, RZ, 0xc0, !PT ;  /* 0x000000ff26037812 */ /* 0x000fe400078ec0ff */
[----:B------:R-:W-:Y:S02]  /*154e0*/  LOP3.LUT R6, R6, 0xff, RZ, 0xc0, !PT ;  /* 0x000000ff06067812 */ /* 0x000fe400078ec0ff */
[----:B------:R-:W-:-:S02]  /*154f0*/  LEA.HI R7, R5, R20, RZ, 0x3 ;  /* 0x0000001405077211 */ /* 0x000fc400078f18ff */
[----:B------:R-:W-:Y:S02]  /*15500*/  PRMT R15, R6, 0x7604, R3 ;  /* 0x00007604060f7816 */ /* 0x000fe40000000003 */
[----:B------:R-:W-:Y:S01]  /*15510*/  SHF.R.U32.HI R3, RZ, 0x8, R39 ;  /* 0x00000008ff037819 */ /* 0x000fe20000011627 */
[----:B------:R-:W-:Y:S01]  /*15520*/  IMAD.SHL.U32 R7, R7, 0x800, RZ ;  /* 0x0000080007077824 */ /* 0x000fe200078e00ff */
[----:B------:R-:W-:Y:S02]  /*15530*/  LOP3.LUT R0, R9, 0x70, R0, 0xf8, !PT ;  /* 0x0000007009007812 */ /* 0x000fe400078ef800 */
[----:B------:R-:W-:Y:S02]  /*15540*/  SHF.R.U32.HI R9, RZ, 0x3, R9 ;  /* 0x00000003ff097819 */ /* 0x000fe40000011609 */
[----:B------:R-:W-:Y:S02]  /*15550*/  LOP3.LUT R4, R39, 0xff, RZ, 0xc0, !PT ;  /* 0x000000ff27047812 */ /* 0x000fe400078ec0ff */
[----:B------:R-:W-:-:S02]  /*15560*/  LOP3.LUT R3, R3, 0xff, RZ, 0xc0, !PT ;  /* 0x000000ff03037812 */ /* 0x000fc400078ec0ff */
[----:B------:R-:W-:Y:S02]  /*15570*/  LOP3.LUT R0, R0, R9, RZ, 0x3c, !PT ;  /* 0x0000000900007212 */ /* 0x000fe400078e3cff */
[----:B------:R-:W-:Y:S02]  /*15580*/  LOP3.LUT R7, R7, 0xffffc000, RZ, 0xc0, !PT ;  /* 0xffffc00007077812 */ /* 0x000fe400078ec0ff */
[----:B------:R-:W-:Y:S02]  /*15590*/  PRMT R14, R3, 0x7604, R4 ;  /* 0x00007604030e7816 */ /* 0x000fe40000000004 */
[----:B------:R-:W-:Y:S02]  /*155a0*/  SHF.R.U32.HI R5, RZ, 0x8, R44 ;  /* 0x00000008ff057819 */ /* 0x000fe4000001162c */
[----:B------:R-:W-:Y:S02]  /*155b0*/  LOP3.LUT R6, R44, 0xff, RZ, 0xc0, !PT ;  /* 0x000000ff2c067812 */ /* 0x000fe400078ec0ff */
[----:B------:R-:W-:-:S02]  /*155c0*/  LOP3.LUT R5, R5, 0xff, RZ, 0xc0, !PT ;  /* 0x000000ff05057812 */ /* 0x000fc400078ec0ff */
[----:B------:R-:W-:Y:S02]  /*155d0*/  SHF.R.U32.HI R4, RZ, 0x8, R45 ;  /* 0x00000008ff047819 */ /* 0x000fe4000001162d */
[----:B------:R-:W-:Y:S02]  /*155e0*/  PRMT R25, R5, 0x7604, R6 ;  /* 0x0000760405197816 */ /* 0x000fe40000000006 */
[----:B------:R-:W-:Y:S02]  /*155f0*/  SHF.R.U32.HI R26, RZ, 0x8, R47 ;  /* 0x00000008ff1a7819 */ /* 0x000fe4000001162f */
[----:B------:R-:W-:Y:S02]  /*15600*/  LOP3.LUT R20, R45, 0xff, RZ, 0xc0, !PT ;  /* 0x000000ff2d147812 */ /* 0x000fe400078ec0ff */
[----:B------:R-:W-:Y:S02]  /*15610*/  LOP3.LUT R27, R47, 0xff, RZ, 0xc0, !PT ;  /* 0x000000ff2f1b7812 */ /* 0x000fe400078ec0ff */
[----:B------:R-:W-:-:S02]  /*15620*/  LOP3.LUT R26, R26, 0xff, RZ, 0xc0, !PT ;  /* 0x000000ff1a1a7812 */ /* 0x000fc400078ec0ff */
[----:B------:R-:W-:Y:S02]  /*15630*/  SHF.R.U32.HI R21, RZ, 0x8, R46 ;  /* 0x00000008ff157819 */ /* 0x000fe4000001162e */
[----:B------:R-:W-:Y:S02]  /*15640*/  PRMT R26, R26, 0x7604, R27 ;  /* 0x000076041a1a7816 */ /* 0x000fe4000000001b */
[----:B------:R-:W-:Y:S02]  /*15650*/  SHF.R.U32.HI R27, RZ, 0x10, R45 ;  /* 0x00000010ff1b7819 */ /* 0x000fe4000001162d */
[----:B------:R-:W-:Y:S02]  /*15660*/  LOP3.LUT R21, R21, 0xff, RZ, 0xc0, !PT ;  /* 0x000000ff15157812 */ /* 0x000fe400078ec0ff */
        /* <DEDUP_REMOVED lines=8> */
[----:B------:R-:W-:-:S04]  /*156f0*/  LOP3.LUT R15, R15, 0xff0000, R38, 0xf8, !PT ;  /* 0x00ff00000f0f7812 */ /* 0x000fc800078ef826 */
[----:B------:R-:W-:Y:S02]  /*15700*/  LOP3.LUT R30, R15, 0xff000000, R38, 0xf8, !PT ;  /* 0xff0000000f1e7812 */ /* 0x000fe400078ef826 */
[----:B----4-:R-:W-:Y:S02]  /*15710*/  IADD3 R3, R0, R7, R24 ;  /* 0x0000000700037210 */ /* 0x010fe40007ffe018 */
[----:B------:R-:W-:Y:S01]  /*15720*/  LOP3.LUT R24, R46, 0xff, RZ, 0xc0, !PT ;  /* 0x000000ff2e187812 */ /* 0x000fe200078ec0ff */
[----:B------:R-:W0:Y:S02]  /*15730*/  LDS.128 R8, [R49+0x20400] ;  /* 0x0204000031087984 */ /* 0x000e240000000c00 */
[----:B------:R-:W-:Y:S01]  /*15740*/  IMAD.IADD R0, R18, 0x1, R3 ;  /* 0x0000000112007824 */ /* 0x000fe200078e0203 */
[----:B------:R-:W-:Y:S02]  /*15750*/  LOP3.LUT R3, R4, 0xff, RZ, 0xc0, !PT ;  /* 0x000000ff04037812 */ /* 0x000fe400078ec0ff */
[----:B------:R-:W-:-:S02]  /*15760*/  PRMT R29, R21, 0x7604, R24 ;  /* 0x00007604151d7816 */ /* 0x000fc40000000018 */
[----:B------:R-:W1:Y:S01]  /*15770*/  LDS.128 R4, [R0+0x20400] ;  /* 0x0204000000047984 */ /* 0x000e620000000c00 */
[----:B------:R-:W-:Y:S02]  /*15780*/  PRMT R20, R3, 0x7604, R20 ;  /* 0x0000760403147816 */ /* 0x000fe40000000014 */
[----:B------:R-:W-:Y:S02]  /*15790*/  SHF.R.U32.HI R3, RZ, 0x10, R37 ;  /* 0x00000010ff037819 */ /* 0x000fe40000011625 */
[----:B------:R-:W-:Y:S02]  /*157a0*/  SHF.R.U32.HI R21, RZ, 0x10, R39 ;  /* 0x00000010ff157819 */ /* 0x000fe40000011627 */
[----:B------:R-:W-:Y:S01]  /*157b0*/  LOP3.LUT R27, R20, 0xff0000, R27, 0xf8, !PT ;  /* 0x00ff0000141b7812 */ /* 0x000fe200078ef81b */
[----:B------:R-:W-:Y:S01]  /*157c0*/  IMAD.U32 R3, R3, 0x10000, RZ ;  /* 0x0001000003037824 */ /* 0x000fe200078e00ff */
[----:B------:R-:W-:Y:S01]  /*157d0*/  LOP3.LUT R29, R29, 0xff0000, R46, 0xf8, !PT ;  /* 0x00ff00001d1d7812 */ /* 0x000fe200078ef82e */
[----:B------:R-:W-:Y:S01]  /*157e0*/  IMAD.U32 R21, R21, 0x10000, RZ ;  /* 0x0001000015157824 */ /* 0x000fe200078e00ff */
[----:B------:R-:W-:-:S02]  /*157f0*/  LOP3.LUT R44, R27, 0xff000000, R45, 0xf8, !PT ;  /* 0xff0000001b2c7812 */ /* 0x000fc400078ef82d */
[----:B------:R-:W-:Y:S02]  /*15800*/  LOP3.LUT R3, R12, 0xff0000, R3, 0xf8, !PT ;  /* 0x00ff00000c037812 */ /* 0x000fe400078ef803 */
[----:B------:R-:W-:Y:S02]  /*15810*/  LOP3.LUT R34, R29, 0xff000000, R46, 0xf8, !PT ;  /* 0xff0000001d227812 */ /* 0x000fe400078ef82e */
[----:B------:R-:W-:Y:S02]  /*15820*/  LOP3.LUT R36, R3, 0xff000000, R37, 0xf8, !PT ;  /* 0xff00000003247812 */ /* 0x000fe400078ef825 */
[----:B------:R-:W-:Y:S02]  /*15830*/  F2FP.F16.E4M3.UNPACK_B R33, R44 ;  /* 0x0000002cff21723e */ /* 0x000fe400020006ff */
[----:B------:R-:W-:Y:S02]  /*15840*/  F2FP.F16.E4M3.UNPACK_B R29, R36 ;  /* 0x00000024ff1d723e */ /* 0x000fe400020006ff */
[----:B------:R-:W-:Y:S01]  /*15850*/  LOP3.LUT R21, R14, 0xff0000, R21, 0xf8, !PT ;  /* 0x00ff00000e157812 */ /* 0x000fe200078ef815 */
[----:B------:R-:W-:Y:S01]  /*15860*/  HADD2.F32 R35, -RZ, R33.H0_H0 ;  /* 0x20000021ff237230 */ /* 0x000fe20000004100 */
[----:B------:R-:W-:Y:S01]  /*15870*/  LOP3.LUT R46, R31, 0xff000000, R47, 0xf8, !PT ;  /* 0xff0000001f2e7812 */ /* 0x000fe200078ef82f */
[--C-:B------:R-:W-:Y:S01]  /*15880*/  HADD2.F32 R31, -RZ, R29.reuse.H0_H0 ;  /* 0x2000001dff1f7230 */ /* 0x100fe20000004100 */
[----:B------:R-:W-:Y:S01]  /*15890*/  LOP3.LUT R38, R21, 0xff000000, R39, 0xf8, !PT ;  /* 0xff00000015267812 */ /* 0x000fe200078ef827 */
[----:B------:R-:W-:Y:S01]  /*158a0*/  HADD2.F32 R29, -RZ, R29.H1_H1 ;  /* 0x3000001dff1d7230 */ /* 0x000fe20000004100 */
[----:B------:R-:W-:Y:S01]  /*158b0*/  F2FP.F16.E4M3.UNPACK_B R44, R44.H1 ;  /* 0x0000002cff2c723e */ /* 0x000fe200030006ff */
[----:B------:R-:W-:Y:S01]  /*158c0*/  HADD2.F32 R33, -RZ, R33.H1_H1 ;  /* 0x30000021ff217230 */ /* 0x000fe20000004100 */
[----:B------:R-:W-:-:S02]  /*158d0*/  F2FP.F16.E4M3.UNPACK_B R36, R36.H1 ;  /* 0x00000024ff24723e */ /* 0x000fc400030006ff */
[----:B0-----:R-:W-:Y:S02]  /*158e0*/  F2FP.F16.E4M3.UNPACK_B R12, R9 ;  /* 0x00000009ff0c723e */ /* 0x001fe400020006ff */
        /* <DEDUP_REMOVED lines=8> */
[-C--:B------:R-:W-:Y:S01]  /*15970*/  F2FP.F16.E4M3.UNPACK_B R26, R7.reuse ;  /* 0x00000007ff1a723e */ /* 0x080fe200020006ff */
[----:B------:R-:W-:Y:S01]  /*15980*/  HADD2.F32 R20, -RZ, R20.H1_H1 ;  /* 0x30000014ff147230 */ /* 0x000fe20000004100 */
[----:B------:R-:W-:Y:S01]  /*15990*/  F2FP.F16.E4M3.UNPACK_B R27, R7.H1 ;  /* 0x00000007ff1b723e */ /* 0x000fe200030006ff */
[C---:B------:R-:W-:Y:S01]  /*159a0*/  FMUL.FTZ R37, R24.reuse, R35 ;  /* 0x0000002318257220 */ /* 0x040fe20000410000 */
[-C--:B------:R-:W-:Y:S01]  /*159b0*/  F2FP.F16.E4M3.UNPACK_B R5, R4.reuse ;  /* 0x00000004ff05723e */ /* 0x080fe200020006ff */
[----:B------:R-:W-:Y:S01]  /*159c0*/  HADD2.F32 R12, -RZ, R12.H1_H1 ;  /* 0x3000000cff0c7230 */ /* 0x000fe20000004100 */
[----:B------:R-:W-:Y:S01]  /*159d0*/  F2FP.F16.E4M3.UNPACK_B R7, R4.H1 ;  /* 0x00000004ff07723e */ /* 0x000fe200030006ff */
[-C--:B------:R-:W-:Y:S01]  /*159e0*/  FMUL.FTZ R4, R24, R31.reuse ;  /* 0x0000001f18047220 */ /* 0x080fe20000410000 */
[-C--:B------:R-:W-:Y:S01]  /*159f0*/  F2FP.F16.E4M3.UNPACK_B R24, R6.reuse ;  /* 0x00000006ff18723e */ /* 0x080fe200020006ff */
[C---:B------:R-:W-:Y:S01]  /*15a00*/  FFMA.FTZ R37, R10.reuse, R31, -R37 ;  /* 0x0000001f0a257223 */ /* 0x040fe20000010825 */
[----:B------:R-:W-:Y:S01]  /*15a10*/  F2FP.F16.E4M3.UNPACK_B R25, R6.H1 ;  /* 0x00000006ff19723e */ /* 0x000fe200030006ff */
[----:B------:R-:W-:Y:S01]  /*15a20*/  FFMA.FTZ R39, R10, R35, R4 ;  /* 0x000000230a277223 */ /* 0x000fe20000010004 */
[----:B------:R-:W-:Y:S01]  /*15a30*/  F2FP.F16.E4M3.UNPACK_B R9, R9.H1 ;  /* 0x00000009ff09723e */ /* 0x000fe200030006ff */
[----:B------:R-:W-:-:S02]  /*15a40*/  HADD2.F32 R35, -RZ, R44.H0_H0 ;  /* 0x2000002cff237230 */ /* 0x000fc40000004100 */
[C---:B------:R-:W-:Y:S01]  /*15a50*/  FMUL.FTZ R41, R20.reuse, R33 ;  /* 0x0000002114297220 */ /* 0x040fe20000410000 */
[----:B------:R-:W-:Y:S02]  /*15a60*/  HADD2.F32 R6, -RZ, R21.H0_H0 ;  /* 0x20000015ff067230 */ /* 0x000fe40000004100 */
[-C--:B------:R-:W-:Y:S01]  /*15a70*/  FMUL.FTZ R10, R20, R29.reuse ;  /* 0x0000001d140a7220 */ /* 0x080fe20000410000 */
[----:B------:R-:W-:Y:S02]  /*15a80*/  HADD2.F32 R31, -RZ, R36.H0_H0 ;  /* 0x20000024ff1f7230 */ /* 0x000fe40000004100 */
[----:B------:R-:W-:Y:S01]  /*15a90*/  FFMA.FTZ R20, R12, R29, -R41 ;  /* 0x0000001d0c147223 */ /* 0x000fe20000010829 */
[----:B------:R-:W-:Y:S02]  /*15aa0*/  HADD2.F32 R4, -RZ, R9.H0_H0 ;  /* 0x20000009ff047230 */ /* 0x000fe40000004100 */
[----:B------:R-:W-:Y:S01]  /*15ab0*/  FMUL.FTZ R43, R6, R35 ;  /* 0x00000023062b7220 */ /* 0x000fe20000410000 */
[----:B------:R-:W-:Y:S01]  /*15ac0*/  FFMA.FTZ R40, R12, R33, R10 ;  /* 0x000000210c287223 */ /* 0x000fe2000001000a */
[-C--:B------:R-:W-:Y:S01]  /*15ad0*/  FMUL.FTZ R6, R6, R31.reuse ;  /* 0x0000001f06067220 */ /* 0x080fe20000410000 */
[----:B------:R-:W-:Y:S01]  /*15ae0*/  F2FP.F16.E4M3.UNPACK_B R12, R46 ;  /* 0x0000002eff0c723e */ /* 0x000fe200020006ff */
[C---:B------:R-:W-:Y:S01]  /*15af0*/  FFMA.FTZ R43, R4.reuse, R31, -R43 ;  /* 0x0000001f042b7223 */ /* 0x040fe2000001082b */
[----:B------:R-:W-:Y:S01]  /*15b00*/  F2FP.F16.E4M3.UNPACK_B R10, R38 ;  /* 0x00000026ff0a723e */ /* 0x000fe200020006ff */
[----:B------:R-:W-:Y:S01]  /*15b10*/  FFMA.FTZ R35, R4, R35, R6 ;  /* 0x0000002304237223 */ /* 0x000fe20000010006 */
[----:B------:R-:W-:Y:S01]  /*15b20*/  HADD2.F32 R6, -RZ, R26.H0_H0 ;  /* 0x2000001aff067230 */ /* 0x000fe20000004100 */
[----:B------:R-:W-:Y:S01]  /*15b30*/  F2FP.F16.E4M3.UNPACK_B R46, R46.H1 ;  /* 0x0000002eff2e723e */ /* 0x000fe200030006ff */
[----:B------:R-:W-:Y:S01]  /*15b40*/  HADD2.F32 R31, -RZ, R12.H0_H0 ;  /* 0x2000000cff1f7230 */ /* 0x000fe20000004100 */
[----:B------:R-:W-:Y:S01]  /*15b50*/  F2FP.F16.E4M3.UNPACK_B R38, R38.H1 ;  /* 0x00000026ff26723e */ /* 0x000fe200030006ff */
[----:B------:R-:W-:Y:S01]  /*15b60*/  HADD2.F32 R44, -RZ, R44.H1_H1 ;  /* 0x3000002cff2c7230 */ /* 0x000fe20000004100 */
[----:B------:R-:W-:Y:S01]  /*15b70*/  F2FP.F16.E4M3.UNPACK_B R3, R8 ;  /* 0x00000008ff03723e */ /* 0x000fe200020006ff */
[----:B------:R-:W-:-:S02]  /*15b80*/  HADD2.F32 R21, -RZ, R21.H1_H1 ;  /* 0x30000015ff157230 */ /* 0x000fc40000004100 */
[C---:B------:R-:W-:Y:S01]  /*15b90*/  FMUL.FTZ R33, R6.reuse, R31 ;  /* 0x0000001f06217220 */ /* 0x040fe20000410000 */
[----:B------:R-:W-:Y:S01]  /*15ba0*/  HADD2.F32 R29, -RZ, R10.H0_H0 ;  /* 0x2000000aff1d7230 */ /* 0x000fe20000004100 */
[----:B------:R-:W-:Y:S01]  /*15bb0*/  F2FP.F16.E4M3.UNPACK_B R8, R8.H1 ;  /* 0x00000008ff08723e */ /* 0x000fe200030006ff */
[----:B------:R-:W-:Y:S02]  /*15bc0*/  HADD2.F32 R36, -RZ, R36.H1_H1 ;  /* 0x30000024ff247230 */ /* 0x000fe40000004100 */
[C---:B------:R-:W-:Y:S01]  /*15bd0*/  FMUL.FTZ R42, R21.reuse, R44 ;  /* 0x0000002c152a7220 */ /* 0x040fe20000410000 */
[----:B------:R-:W-:Y:S02]  /*15be0*/  HADD2.F32 R4, -RZ, R14.H0_H0 ;  /* 0x2000000eff047230 */ /* 0x000fe40000004100 */
[----:B------:R-:W-:Y:S01]  /*15bf0*/  FMUL.FTZ R6, R6, R29 ;  /* 0x0000001d06067220 */ /* 0x000fe20000410000 */
[----:B------:R-:W-:Y:S02]  /*15c00*/  HADD2.F32 R9, -RZ, R9.H1_H1 ;  /* 0x30000009ff097230 */ /* 0x000fe40000004100 */
[----:B------:R-:W-:Y:S01]  /*15c10*/  FMUL.FTZ R21, R21, R36 ;  /* 0x0000002415157220 */ /* 0x000fe20000410000 */
[----:B------:R-:W-:-:S02]  /*15c20*/  HADD2.F32 R26, -RZ, R26.H1_H1 ;  /* 0x3000001aff1a7230 */ /* 0x000fc40000004100 */
[C---:B------:R-:W-:Y:S01]  /*15c30*/  FFMA.FTZ R33, R4.reuse, R29, -R33 ;  /* 0x0000001d04217223 */ /* 0x040fe20000010821 */
[----:B------:R-:W-:Y:S02]  /*15c40*/  HADD2.F32 R29, -RZ, R12.H1_H1 ;  /* 0x3000000cff1d7230 */ /* 0x000fe40000004100 */
[----:B------:R-:W-:Y:S01]  /*15c50*/  FFMA.FTZ R41, R4, R31, R6 ;  /* 0x0000001f04297223 */ /* 0x000fe20000010006 */
[C---:B------:R-:W-:Y:S01]  /*15c60*/  FFMA.FTZ R42, R9.reuse, R36, -R42 ;  /* 0x00000024092a7223 */ /* 0x040fe2000001082a */
[----:B------:R-:W-:Y:S01]  /*15c70*/  FFMA.FTZ R44, R9, R44, R21 ;  /* 0x0000002c092c7223 */ /* 0x000fe20000010015 */
[----:B------:R-:W-:Y:S02]  /*15c80*/  HADD2.F32 R31, -RZ, R46.H0_H0 ;  /* 0x2000002eff1f7230 */ /* 0x000fe40000004100 */
[----:B------:R-:W-:Y:S01]  /*15c90*/  FMUL.FTZ R45, R26, R29 ;  /* 0x0000001d1a2d7220 */ /* 0x000fe20000410000 */
[----:B------:R-:W-:Y:S02]  /*15ca0*/  HADD2.F32 R6, -RZ, R27.H0_H0 ;  /* 0x2000001bff067230 */ /* 0x000fe40000004100 */
        /* <DEDUP_REMOVED lines=41> */
[----:B------:R-:W-:Y:S01]  /*15f40*/  HADD2.F32 R7, -RZ, R28.H0_H0 ;  /* 0x2000001cff077230 */ /* 0x000fe20000004100 */
[----:B------:R-:W-:Y:S01]  /*15f50*/  F2FP.SATFINITE.E4M3.F32.PACK_AB_MERGE_C R35, R44, R35, RZ ;  /* 0x000000232c23723e */ /* 0x000fe200048070ff */
[----:B------:R-:W-:-:S02]  /*15f60*/  HADD2.F32 R4, -RZ, R3.H0_H0 ;  /* 0x20000003ff047230 */ /* 0x000fc40000004100 */
[C---:B------:R-:W-:Y:S01]  /*15f70*/  FMUL.FTZ R9, R6.reuse, R15 ;  /* 0x0000000f06097220 */ /* 0x040fe20000410000 */
[----:B------:R-:W-:Y:S02]  /*15f80*/  HADD2.F32 R32, -RZ, R32.H1_H1 ;  /* 0x30000020ff207230 */ /* 0x000fe40000004100 */
        /* <DEDUP_REMOVED lines=8> */
[----:B------:R-:W-:Y:S01]  /*16010*/  FMUL.FTZ R5, R5, R28 ;  /* 0x0000001c05057220 */ /* 0x000fe20000410000 */
[----:B------:R-:W-:Y:S01]  /*16020*/  F2FP.F16.E4M3.UNPACK_B R6, R30.H1 ;  /* 0x0000001eff06723e */ /* 0x000fe200030006ff */
[----:B------:R-:W-:Y:S01]  /*16030*/  FFMA.FTZ R28, R3, R28, -R8 ;  /* 0x0000001c031c7223 */ /* 0x000fe20000010808 */
[----:B------:R-:W-:-:S02]  /*16040*/  HADD2.F32 R8, -RZ, R7.H0_H0 ;  /* 0x20000007ff087230 */ /* 0x000fc40000004100 */
[----:B------:R-:W-:Y:S01]  /*16050*/  FFMA.FTZ R32, R3, R32, R5 ;  /* 0x0000002003207223 */ /* 0x000fe20000010005 */
[----:B------:R-:W-:Y:S01]  /*16060*/  HADD2.F32 R4, -RZ, R25.H0_H0 ;  /* 0x20000019ff047230 */ /* 0x000fe20000004100 */
[----:B------:R-:W-:Y:S01]  /*16070*/  F2FP.F16.E4M3.UNPACK_B R34, R34 ;  /* 0x00000022ff22723e */ /* 0x000fe200020006ff */
[----:B------:R-:W-:Y:S01]  /*16080*/  HADD2.F32 R5, -RZ, R6.H0_H0 ;  /* 0x20000006ff057230 */ /* 0x000fe20000004100 */
[----:B------:R-:W-:Y:S01]  /*16090*/  F2FP.F16.E4M3.UNPACK_B R30, R30 ;  /* 0x0000001eff1e723e */ /* 0x000fe200020006ff */
[----:B------:R-:W-:Y:S02]  /*160a0*/  HADD2.F32 R3, -RZ, R13.H0_H0 ;  /* 0x2000000dff037230 */ /* 0x000fe40000004100 */
[C---:B------:R-:W-:Y:S01]  /*160b0*/  FMUL.FTZ R26, R4.reuse, R8 ;  /* 0x00000008041a7220 */ /* 0x040fe20000410000 */
[----:B------:R-:W-:Y:S02]  /*160c0*/  HADD2.F32 R10, -RZ, R7.H1_H1 ;  /* 0x30000007ff0a7230 */ /* 0x000fe40000004100 */
[----:B------:R-:W-:Y:S01]  /*160d0*/  FMUL.FTZ R4, R4, R5 ;  /* 0x0000000504047220 */ /* 0x000fe20000410000 */
[----:B------:R-:W-:-:S02]  /*160e0*/  HADD2.F32 R25, -RZ, R25.H1_H1 ;  /* 0x30000019ff197230 */ /* 0x000fc40000004100 */
[----:B------:R-:W-:Y:S01]  /*160f0*/  FFMA.FTZ R26, R3, R5, -R26 ;  /* 0x00000005031a7223 */ /* 0x000fe2000001081a */
[----:B------:R-:W-:Y:S01]  /*16100*/  HADD2.F32 R6, -RZ, R6.H1_H1 ;  /* 0x30000006ff067230 */ /* 0x000fe20000004100 */
[----:B------:R-:W-:Y:S01]  /*16110*/  F2FP.SATFINITE.E4M3.F32.PACK_AB_MERGE_C R45, R46, R45, RZ ;  /* 0x0000002d2e2d723e */ /* 0x000fe200048070ff */
[----:B------:R-:W-:Y:S02]  /*16120*/  HADD2.F32 R13, -RZ, R13.H1_H1 ;  /* 0x3000000dff0d7230 */ /* 0x000fe40000004100 */
[C---:B------:R-:W-:Y:S01]  /*16130*/  FMUL.FTZ R36, R25.reuse, R10 ;  /* 0x0000000a19247220 */ /* 0x040fe20000410000 */
[----:B------:R-:W-:Y:S01]  /*16140*/  F2FP.SATFINITE.E4M3.F32.PACK_AB_MERGE_C R14, R14, R29, RZ ;  /* 0x0000001d0e0e723e */ /* 0x000fe200048070ff */
[----:B------:R-:W-:Y:S01]  /*16150*/  FMUL.FTZ R5, R25, R6 ;  /* 0x0000000619057220 */ /* 0x000fe20000410000 */
[----:B------:R-:W-:Y:S01]  /*16160*/  FFMA.FTZ R25, R3, R8, R4 ;  /* 0x0000000803197223 */ /* 0x000fe20000010004 */
[----:B------:R-:W-:Y:S01]  /*16170*/  FFMA.FTZ R31, R13, R6, -R36 ;  /* 0x000000060d1f7223 */ /* 0x000fe20000010824 */
[----:B------:R-:W-:-:S02]  /*16180*/  HADD2.F32 R6, -RZ, R34.H0_H0 ;  /* 0x20000022ff067230 */ /* 0x000fc40000004100 */
[----:B------:R-:W-:Y:S01]  /*16190*/  FFMA.FTZ R10, R13, R10, R5 ;  /* 0x0000000a0d0a7223 */ /* 0x000fe20000010005 */
[----:B------:R-:W-:Y:S01]  /*161a0*/  HADD2.F32 R4, -RZ, R24.H0_H0 ;  /* 0x20000018ff047230 */ /* 0x000fe20000004100 */
[----:B------:R-:W-:Y:S01]  /*161b0*/  F2FP.SATFINITE.E4M3.F32.PACK_AB_MERGE_C R32, R32, R21, R14 ;  /* 0x000000152020723e */ /* 0x000fe2000480700e */
[----:B------:R-:W-:Y:S02]  /*161c0*/  HADD2.F32 R5, -RZ, R30.H0_H0 ;  /* 0x2000001eff057230 */ /* 0x000fe40000004100 */
        /* <DEDUP_REMOVED lines=10> */
[C---:B------:R-:W-:Y:S01]  /*16270*/  FFMA.FTZ R8, R3.reuse, R5, -R8 ;  /* 0x0000000503087223 */ /* 0x040fe20000010808 */
[----:B------:R-:W-:Y:S01]  /*16280*/  FFMA.FTZ R3, R3, R6, R7 ;  /* 0x0000000603037223 */ /* 0x000fe20000010007 */
[C---:B------:R-:W-:Y:S01]  /*16290*/  FFMA.FTZ R13, R11.reuse, R30, -R4 ;  /* 0x0000001e0b0d7223 */ /* 0x040fe20000010804 */
[----:B------:R-:W-:Y:S01]  /*162a0*/  F2FP.SATFINITE.E4M3.F32.PACK_AB_MERGE_C R7, R38, R47, RZ ;  /* 0x0000002f2607723e */ /* 0x000fe200048070ff */
        /* <DEDUP_REMOVED lines=11> */
[----:B------:R4:W-:Y:S04]  /*16360*/  STS.128 [R49+0x20400], R4 ;  /* 0x0204000431007388 */ /* 0x0009e80000000c00 */
[----:B------:R4:W-:Y:S02]  /*16370*/  STS.128 [R0+0x20400], R32 ;  /* 0x0204002000007388 */ /* 0x0009e40000000c00 */
.L_x_2324:
[----:B------:R-:W-:Y:S05]  /*16380*/  BSYNC B0 ;  /* 0x0000000000007941 */ /* 0x000fea0003800000 */
.L_x_2284:
        /* <DEDUP_REMOVED lines=8> */
.L_x_2282:
[----:B--234-:R-:W-:-:S04]  /*16410*/  MOV R0, UR45 ;  /* 0x0000002d00007c02 */ /* 0x01cfc80008000f00 */
[----:B------:R-:W-:-:S13]  /*16420*/  ISETP.NE.AND P1, PT, R0, 0x3, PT ;  /* 0x000000030000780c */ /* 0x000fda0003f25270 */
[----:B------:R-:W-:Y:S05]  /*16430*/  @!P1 BRA `(.L_x_2351) ;  /* 0x0000000000049947 */ /* 0x000fea0003800000 */
[----:B------:R-:W-:Y:S01]  /*16440*/  BPT.TRAP 0x1 ;  /* 0x000000040000795c */ /* 0x000fe20000300000 */
.L_x_2351:
[----:B0-----:R-:W-:Y:S01]  /*16450*/  IMAD R4, R152, 0x8, R18 ;  /* 0x0000000898047824 */ /* 0x001fe200078e0212 */
[----:B-1----:R-:W-:-:S04]  /*16460*/  SHF.L.U32 R3, R237, 0x1f, RZ ;  /* 0x0000001fed037819 */ /* 0x002fc800000006ff */
[----:B------:R0:W1:Y:S01]  /*16470*/  SYNCS.PHASECHK.TRANS64.TRYWAIT P2, [R4+URZ+0x38830], R3 ;  /* 0x03883003040075a7 */ /* 0x000062000804017f */
[----:B------:R-:W-:Y:S05]  /*16480*/  @!P1 BRA `(.L_x_2352) ;  /* 0x0000000000049947 */ /* 0x000fea0003800000 */
[----:B------:R-:W-:Y:S01]  /*16490*/  BPT.TRAP 0x1 ;  /* 0x000000040000795c */ /* 0x000fe20000300000 */
.L_x_2352:
[----:B------:R-:W2:Y:S01]  /*164a0*/  S2R R0, SR_TID.X ;  /* 0x0000000000007919 */ /* 0x000ea20000002100 */
[----:B------:R-:W-:Y:S01]  /*164b0*/  IMAD.MOV.U32 R151, RZ, RZ, RZ ;  /* 0x000000ffff977224 */ /* 0x000fe200078e00ff */
[----:B--2---:R-:W-:-:S04]  /*164c0*/  LOP3.LUT R0, R0, 0x7f, RZ, 0xc0, !PT ;  /* 0x0000007f00007812 */ /* 0x004fc800078ec0ff */
[----:B------:R-:W-:Y:S01]  /*164d0*/  ISETP.NE.AND P0, PT, R0, RZ, PT ;  /* 0x000000ff0000720c */ /* 0x000fe20003f05270 */
[----:B-1----:R-:W-:-:S12]  /*164e0*/  @P2 BRA `(.L_x_2353) ;  /* 0x0000000000082947 */ /* 0x002fd80003800000 */
[----:B------:R-:W1:Y:S02]  /*164f0*/  SYNCS.PHASECHK.TRANS64.TRYWAIT P2, [R4+URZ+0x38830], R3 ;  /* 0x03883003040075a7 */ /* 0x000e64000804017f */
[----:B-1----:R-:W-:Y:S05]  /*16500*/  @!P2 BRA `(.L_x_2354) ;  /* 0x000001480048a947 */ /* 0x002fea0003800000 */
.L_x_2353:
[----:B------:R-:W-:Y:S05]  /*16510*/  WARPSYNC.ALL ;  /* 0x0000000000007948 */ /* 0x000fea0003800000 */
[----:B------:R-:W-:Y:S01]  /*16520*/  VIADD R0, R18, 0x28400 ;  /* 0x0002840012007836 */ /* 0x000fe20000000000 */
[----:B------:R-:W2:Y:S04]  /*16530*/  LDL R96, [R1+0x20] ;  /* 0x0000200001607983 */ /* 0x000ea80000100800 */
[----:B------:R-:W-:Y:S01]  /*16540*/  SHF.R.U32.HI R0, RZ, 0x4, R0 ;  /* 0x00000004ff007819 */ /* 0x000fe20000011600 */
[----:B------:R-:W0:Y:S03]  /*16550*/  LDL R98, [R1+0xc] ;  /* 0x00000c0001627983 */ /* 0x000e260000100800 */
[----:B------:R-:W-:Y:S01]  /*16560*/  LOP3.LUT R0, R0, 0x3fff, RZ, 0xc0, !PT ;  /* 0x00003fff00007812 */ /* 0x000fe200078ec0ff */
[----:B------:R-:W3:Y:S01]  /*16570*/  LDL R5, [R1+0x38] ;  /* 0x0000380001057983 */ /* 0x000ee20000100800 */
[----:B------:R-:W-:-:S02]  /*16580*/  R2UR UR12, R56 ;  /* 0x00000000380c72ca */ /* 0x000fc400000e0000 */
[----:B------:R-:W-:Y:S01]  /*16590*/  LOP3.LUT R15, R0, 0x10000, RZ, 0xfc, !PT ;  /* 0x00010000000f7812 */ /* 0x000fe200078efcff */
[----:B------:R-:W-:Y:S01]  /*165a0*/  IMAD.MOV.U32 R7, RZ, RZ, 0x40000040 ;  /* 0x40000040ff077424 */ /* 0x000fe200078e00ff */
[----:B------:R-:W4:Y:S03]  /*165b0*/  LDL R10, [R1+0x3c] ;  /* 0x00003c00010a7983 */ /* 0x000f260000100800 */
[----:B------:R-:W-:Y:S01]  /*165c0*/  IMAD R6, R152, 0x800, R15 ;  /* 0x0000080098067824 */ /* 0x000fe200078e020f */
[----:B------:R-:W-:Y:S01]  /*165d0*/  R2UR UR15, R7 ;  /* 0x00000000070f72ca */ /* 0x000fe200000e0000 */
[----:B------:R-:W4:Y:S03]  /*165e0*/  LDL R94, [R1+0x4] ;  /* 0x00000400015e7983 */ /* 0x000f260000100800 */
[----:B------:R-:W-:Y:S01]  /*165f0*/  R2UR UR14, R6 ;  /* 0x00000000060e72ca */ /* 0x000fe200000e0000 */
[----:B------:R-:W-:Y:S01]  /*16600*/  ULOP3.LUT UR12, UR12, 0x10000, URZ, 0xfc, !UPT ;  /* 0x000100000c0c7892 */ /* 0x000fe2000f8efc3f */
[----:B-----5:R-:W-:Y:S01]  /*16610*/  WARPGROUP.ARRIVE ;  /* 0x00000000000079c5 */ /* 0x020fe20000000000 */
[----:B------:R-:W-:-:S10]  /*16620*/  UMOV UR13, 0x40000040 ;  /* 0x40000040000d7882 */ /* 0x000fd40000000000 */
[----:B------:R-:W-:Y:S01]  /*16630*/  QGMMA.64x128x32.F32.E4M3.E4M3 R24, gdesc[UR12], RZ, !UPT, gsb0 ;  /* 0x01e000000c1879f3 */ /* 0x000fe2000c0008ff */
[----:B------:R-:W-:Y:S02]  /*16640*/  VIADD R8, R6, 0x2 ;  /* 0x0000000206087836 */ /* 0x000fe40000000000 */
[----:B------:R-:W-:-:S03]  /*16650*/  IMAD.MOV.U32 R9, RZ, RZ, 0x40000040 ;  /* 0x40000040ff097424 */ /* 0x000fc600078e00ff */
[----:B------:R-:W-:Y:S02]  /*16660*/  R2UR UR10, R8 ;  /* 0x00000000080a72ca */ /* 0x000fe400000e0000 */
[----:B------:R-:W-:Y:S01]  /*16670*/  R2UR UR11, R9 ;  /* 0x00000000090b72ca */ /* 0x000fe200000e0000 */
[----:B------:R-:W-:Y:S01]  /*16680*/  UIADD3 UR8, UR12, 0x2, URZ ;  /* 0x000000020c087890 */ /* 0x000fe2000fffe03f */
[----:B------:R-:W-:Y:S01]  /*16690*/  UMOV UR9, 0x40000040 ;  /* 0x4000004000097882 */ /* 0x000fe20000000000 */
[----:B------:R-:W-:Y:S01]  /*166a0*/  IMAD.MOV.U32 R9, RZ, RZ, 0x40000040 ;  /* 0x40000040ff097424 */ /* 0x000fe200078e00ff */
[----:B------:R-:W-:-:S04]  /*166b0*/  IADD3 R8, R6, 0x4, RZ ;  /* 0x0000000406087810 */ /* 0x000fc80007ffe0ff */
[----:B------:R-:W-:Y:S02]  /*166c0*/  R2UR UR6, R8 ;  /* 0x00000000080672ca */ /* 0x000fe400000e0000 */
[----:B------:R-:W-:Y:S01]  /*166d0*/  R2UR UR7, R9 ;  /* 0x00000000090772ca */ /* 0x000fe200000e0000 */
[----:B------:R-:W-:Y:S01]  /*166e0*/  UIADD3 UR4, UR12, 0x4, URZ ;  /* 0x000000040c047890 */ /* 0x000fe2000fffe03f */
[----:B------:R-:W-:Y:S02]  /*166f0*/  WARPGROUP.DEPBAR.LE gsb0, 0x0 ;  /* 0x00008000000079c5 */ /* 0x000fe40000010000 */
[----:B------:R-:W-:-:S06]  /*16700*/  WARPGROUP.ARRIVE ;  /* 0x00000000000079c5 */ /* 0x000fcc0000000000 */
[----:B------:R-:W-:Y:S01]  /*16710*/  QGMMA.64x128x32.F32.E4M3.E4M3 R24, gdesc[UR8], R24, gsb0 ;  /* 0x01e00000081879f3 */ /* 0x000fe20008000818 */
[----:B------:R-:W-:Y:S01]  /*16720*/  UMOV UR5, 0x40000040 ;  /* 0x4000004000057882 */ /* 0x000fe20000000000 */
[----:B------:R-:W-:Y:S02]  /*16730*/  VIADD R8, R6, 0x6 ;  /* 0x0000000606087836 */ /* 0x000fe40000000000 */
[----:B------:R-:W-:-:S03]  /*16740*/  IMAD.MOV.U32 R9, RZ, RZ, 0x40000040 ;  /* 0x40000040ff097424 */ /* 0x000fc600078e00ff */
[----:B------:R-:W-:Y:S02]  /*16750*/  R2UR UR18, R8 ;  /* 0x00000000081272ca */ /* 0x000fe400000e0000 */
[----:B------:R-:W-:Y:S01]  /*16760*/  R2UR UR19, R9 ;  /* 0x00000000091372ca */ /* 0x000fe200000e0000 */
[----:B------:R-:W-:Y:S01]  /*16770*/  UIADD3 UR16, UR12, 0x6, URZ ;  /* 0x000000060c107890 */ /* 0x000fe2000fffe03f */
[----:B------:R-:W-:Y:S01]  /*16780*/  UMOV UR17, 0x40000040 ;  /* 0x4000004000117882 */ /* 0x000fe20000000000 */
[----:B------:R-:W-:Y:S02]  /*16790*/  WARPGROUP.DEPBAR.LE gsb0, 0x0 ;  /* 0x00008000000079c5 */ /* 0x000fe40000010000 */
[----:B------:R-:W-:-:S06]  /*167a0*/  WARPGROUP.ARRIVE ;  /* 0x00000000000079c5 */ /* 0x000fcc0000000000 */
[----:B------:R-:W-:Y:S01]  /*167b0*/  QGMMA.64x128x32.F32.E4M3.E4M3 R24, gdesc[UR4], R24, gsb0 ;  /* 0x01e00000041879f3 */ /* 0x000fe20008000818 */
        /* <DEDUP_REMOVED lines=9> */
[----:B------:R-:W-:Y:S01]  /*16850*/  VIADD R8, R6, 0x402 ;  /* 0x0000040206087836 */ /* 0x000fe20000000000 */
[----:B------:R-:W-:-:S04]  /*16860*/  MOV R9, 0x40000040 ;  /* 0x4000004000097802 */ /* 0x000fc80000000f00 */
        /* <DEDUP_REMOVED lines=25> */
[----:B------:R-:W-:-:S04]  /*16a00*/  IMAD.MOV.U32 R0, RZ, RZ, -0x80 ;  /* 0xffffff80ff007424 */ /* 0x000fc800078e00ff */
[----:B------:R-:W-:-:S04]  /*16a10*/  IMAD R0, R133, R0, 0x80 ;  /* 0x0000008085007424 */ /* 0x000fc800078e0200 */
[----:B--2---:R-:W-:-:S05]  /*16a20*/  IMAD.IADD R0, R96, 0x1, R0 ;  /* 0x0000000160007824 */ /* 0x004fca00078e0200 */
[----:B01----:R-:W-:Y:S02]  /*16a30*/  IADD3 R3, -R98, 0x1, R0 ;  /* 0x0000000162037810 */ /* 0x003fe40007ffe100 */
[----:B----4-:R-:W-:-:S03]  /*16a40*/  LEA R8, R94, R10, 0x7 ;  /* 0x0000000a5e087211 */ /* 0x010fc600078e38ff */
[C---:B---3--:R-:W-:Y:S02]  /*16a50*/  IMAD R7, R5.reuse, -0x2, R3 ;  /* 0xfffffffe05077824 */ /* 0x048fe400078e0203 */
[----:B------:R-:W-:-:S03]  /*16a60*/  IMAD R6, R5, -0x2, R0 ;  /* 0xfffffffe05067824 */ /* 0x000fc600078e0200 */
[----:B------:R-:W-:Y:S01]  /*16a70*/  IADD3 R3, R7, 0x8, R8 ;  /* 0x0000000807037810 */ /* 0x000fe20007ffe008 */
[----:B------:R-:W-:Y:S02]  /*16a80*/  WARPGROUP.DEPBAR.LE gsb0, 0x0 ;  /* 0x00008000000079c5 */ /* 0x000fe40000010000 */
[----:B------:R-:W-:-:S06]  /*16a90*/  WARPGROUP.ARRIVE ;  /* 0x00000000000079c5 */ /* 0x000fcc0000000000 */
[----:B------:R-:W-:Y:S01]  /*16aa0*/  QGMMA.64x128x32.F32.E4M3.E4M3 R24, gdesc[UR32], R24, gsb0 ;  /* 0x01e00000201879f3 */ /* 0x000fe20008000818 */
[----:B------:R-:W-:-:S04]  /*16ab0*/  VIMNMX R0, R6, R3, PT ;  /* 0x0000000306007248 */ /* 0x000fc80003fe0100 */
[C---:B------:R-:W-:Y:S02]  /*16ac0*/  ISETP.GT.AND P2, PT, R0.reuse, RZ, PT ;  /* 0x000000ff0000720c */ /* 0x040fe40003f44270 */
[C---:B------:R-:W-:Y:S02]  /*16ad0*/  ISETP.GT.AND P3, PT, R0.reuse, 0x1, PT ;  /* 0x000000010000780c */ /* 0x040fe40003f64270 */
[----:B------:R-:W-:Y:S01]  /*16ae0*/  ISETP.GT.AND P4, PT, R0, 0x8, PT ;  /* 0x000000080000780c */ /* 0x000fe20003f84270 */
[----:B------:R-:W-:Y:S02]  /*16af0*/  WARPGROUP.DEPBAR.LE gsb0, 0x0 ;  /* 0x00008000000079c5 */ /* 0x000fe40000010000 */
[----:B------:R-:W-:Y:S02]  /*16b00*/  FSEL R26, R26, -INF , P2 ;  /* 0xff8000001a1a7808 */ /* 0x000fe40001000000 */
[----:B------:R-:W-:Y:S02]  /*16b10*/  FSEL R10, R27, -INF , P3 ;  /* 0xff8000001b0a7808 */ /* 0x000fe40001800000 */
        /* <DEDUP_REMOVED lines=87> */
[----:B------:R-:W-:Y:S02]  /*17090*/  FSEL R87, R87, -INF , P2 ;  /* 0xff80000057577808 */ /* 0x000fe40001000000 */
[----:B------:R-:W-:-:S04]  /*170a0*/  FMNMX.FTZ R14, R47, R14, !PT ;  /* 0x0000000e2f0e7209 */ /* 0x000fc80007810000 */
[----:B------:R-:W-:-:S05]  /*170b0*/  FMNMX.FTZ R14, R87, R14, !PT ;  /* 0x0000000e570e7209 */ /* 0x000fca0007810000 */
[----:B------:R-:W0:Y:S02]  /*170c0*/  SHFL.BFLY PT, R5, R14, 0x2, 0x1f ;  /* 0x0c401f000e057f89 */ /* 0x000e2400000e0000 */
[----:B0-----:R-:W-:-:S05]  /*170d0*/  FMNMX.FTZ R55, R14, R5, !PT ;  /* 0x000000050e377209 */ /* 0x001fca0007810000 */
[----:B------:R-:W0:Y:S01]  /*170e0*/  SHFL.BFLY PT, R0, R55, 0x1, 0x1f ;  /* 0x0c201f0037007f89 */ /* 0x000e2200000e0000 */
[----:B------:R-:W-:-:S04]  /*170f0*/  VIADDMNMX R34, R8, R7, R6, PT ;  /* 0x0000000708227246 */ /* 0x000fc80003800106 */
[C---:B------:R-:W-:Y:S02]  /*17100*/  ISETP.GT.AND P3, PT, R34.reuse, 0x1, PT ;  /* 0x000000012200780c */ /* 0x040fe40003f64270 */
[----:B------:R-:W-:Y:S02]  /*17110*/  ISETP.GT.AND P4, PT, R34, 0x8, PT ;  /* 0x000000082200780c */ /* 0x000fe40003f84270 */
[----:B------:R-:W-:Y:S02]  /*17120*/  FSEL R6, R25, -INF , P3 ;  /* 0xff80000019067808 */ /* 0x000fe40001800000 */
[----:B0-----:R-:W-:-:S04]  /*17130*/  FMNMX.FTZ R0, R55, R0, !PT ;  /* 0x0000000037007209 */ /* 0x001fc80007810000 */
[----:B------:R-:W-:Y:S01]  /*17140*/  FSETP.NEU.FTZ.AND P2, PT, R0, -INF , PT ;  /* 0xff8000000000780b */ /* 0x000fe20003f5d000 */
[----:B------:R-:W-:-:S05]  /*17150*/  FFMA.FTZ R51, R2, R0, -8 ;  /* 0xc100000002337423 */ /* 0x000fca0000010000 */
[----:B------:R-:W-:Y:S02]  /*17160*/  FSEL R51, R51, RZ, P2 ;  /* 0x000000ff33337208 */ /* 0x000fe40001000000 */
[----:B------:R-:W-:-:S04]  /*17170*/  ISETP.GT.AND P2, PT, R34, RZ, PT ;  /* 0x000000ff2200720c */ /* 0x000fc80003f44270 */
[----:B------:R-:W-:Y:S02]  /*17180*/  FSEL R91, R24, -INF , P2 ;  /* 0xff800000185b7808 */ /* 0x000fe40001000000 */
        /* <DEDUP_REMOVED lines=17> */
[----:B------:R-:W-:Y:S01]  /*172a0*/  FMNMX.FTZ R14, R97, R14, !PT ;  /* 0x0000000e610e7209 */ /* 0x000fe20007810000 */
[----:B------:R-:W-:-:S01]  /*172b0*/  FFMA.FTZ R10, R2, R10, -R51 ;  /* 0x0000000a020a7223 */ /* 0x000fc20000010833 */
[----:B------:R-:W-:Y:S02]  /*172c0*/  ISETP.GT.AND P2, PT, R34, 0x21, PT ;  /* 0x000000212200780c */ /* 0x000fe40003f44270 */
[----:B------:R-:W-:Y:S02]  /*172d0*/  FSEL R101, R40, -INF , P3 ;  /* 0xff80000028657808 */ /* 0x000fe40001800000 */
[----:B------:R-:W-:Y:S01]  /*172e0*/  FMNMX.FTZ R14, R99, R14, !PT ;  /* 0x0000000e630e7209 */ /* 0x000fe20007810000 */
[----:B------:R-:W-:-:S01]  /*172f0*/  FFMA.FTZ R24, R2, R9, -R51 ;  /* 0x0000000902187223 */ /* 0x000fc20000010833 */
[----:B------:R-:W-:Y:S02]  /*17300*/  ISETP.GT.AND P3, PT, R34, 0x28, PT ;  /* 0x000000282200780c */ /* 0x000fe40003f64270 */
[----:B------:R-:W-:-:S02]  /*17310*/  FSEL R103, R41, -INF , P2 ;  /* 0xff80000029677808 */ /* 0x000fc40001000000 */
[----:B------:R-:W-:Y:S01]  /*17320*/  FMNMX.FTZ R14, R101, R14, !PT ;  /* 0x0000000e650e7209 */ /* 0x000fe20007810000 */
[----:B------:R-:W-:Y:S01]  /*17330*/  MUFU.EX2 R8, R10 ;  /* 0x0000000a00087308 */ /* 0x000fe20000000800 */
[----:B------:R-:W-:Y:S02]  /*17340*/  ISETP.GT.AND P2, PT, R34, 0x29, PT ;  /* 0x000000292200780c */ /* 0x000fe40003f44270 */
[----:B------:R-:W-:-:S05]  /*17350*/  FSEL R105, R44, -INF , P3 ;  /* 0xff8000002c697808 */ /* 0x000fca0001800000 */
[----:B------:R0:W-:Y:S01]  /*17360*/  MUFU.EX2 R10, R24 ;  /* 0x00000018000a7308 */ /* 0x0001e20000000800 */
[----:B------:R-:W-:Y:S02]  /*17370*/  ISETP.GT.AND P3, PT, R34, 0x30, PT ;  /* 0x000000302200780c */ /* 0x000fe40003f64270 */
[----:B------:R-:W-:Y:S02]  /*17380*/  FSEL R107, R45, -INF , P2 ;  /* 0xff8000002d6b7808 */ /* 0x000fe40001000000 */
[----:B0-----:R-:W-:-:S04]  /*17390*/  FMNMX.FTZ R24, R103, R14, !PT ;  /* 0x0000000e67187209 */ /* 0x001fc80007810000 */
        /* <DEDUP_REMOVED lines=38> */
[----:B------:R-:W-:Y:S01]  /*17600*/  FFMA.FTZ R7, R2, R30, -R51 ;  /* 0x0000001e02077223 */ /* 0x000fe20000010833 */
        /* <DEDUP_REMOVED lines=21> */
[----:B------:R-:W-:Y:S02]  /*17760*/  FSEL R85, R85, -INF , P2 ;  /* 0xff80000055557808 */ /* 0x000fe40001000000 */
[----:B------:R-:W-:Y:S01]  /*17770*/  FMNMX.FTZ R32, R127, R32, !PT ;  /* 0x000000207f207209 */ /* 0x000fe20007810000 */
[----:B------:R-:W-:-:S03]  /*17780*/  FFMA.FTZ R34, R2, R3, -R51 ;  /* 0x0000000302227223 */ /* 0x000fc60000010833 */
[----:B------:R-:W-:Y:S01]  /*17790*/  FMNMX.FTZ R3, R85, R32, !PT ;  /* 0x0000002055037209 */ /* 0x000fe20007810000 */
[----:B------:R-:W-:-:S01]  /*177a0*/  FFMA.FTZ R9, R2, R11, -R51 ;  /* 0x0000000b02097223 */ /* 0x000fc20000010833 */
[----:B------:R-:W-:-:S03]  /*177b0*/  FFMA.FTZ R11, R2, R38, -R51 ;  /* 0x00000026020b7223 */ /* 0x000fc60000010833 */
[----:B------:R-:W0:Y:S01]  /*177c0*/  SHFL.BFLY PT, R38, R3, 0x2, 0x1f ;  /* 0x0c401f0003267f89 */ /* 0x000e2200000e0000 */
[----:B------:R-:W-:-:S01]  /*177d0*/  FFMA.FTZ R25, R2, R13, -R51 ;  /* 0x0000000d02197223 */ /* 0x000fc20000010833 */
[----:B------:R-:W-:Y:S01]  /*177e0*/  FFMA.FTZ R13, R2, R42, -R51 ;  /* 0x0000002a020d7223 */ /* 0x000fe20000010833 */
[----:B0-----:R-:W-:-:S05]  /*177f0*/  FMNMX.FTZ R42, R3, R38, !PT ;  /* 0x00000026032a7209 */ /* 0x001fca0007810000 */
[----:B------:R-:W0:Y:S01]  /*17800*/  SHFL.BFLY PT, R3, R42, 0x1, 0x1f ;  /* 0x0c201f002a037f89 */ /* 0x000e2200000e0000 */
[----:B------:R1:W-:Y:S01]  /*17810*/  MUFU.EX2 R14, R25 ;  /* 0x00000019000e7308 */ /* 0x0003e20000000800 */
[----:B------:R-:W-:-:S01]  /*17820*/  FFMA.FTZ R46, R2, R46, -R51 ;  /* 0x0000002e022e7223 */ /* 0x000fc20000010833 */
[----:B-1----:R-:W-:Y:S01]  /*17830*/  FFMA.FTZ R25, R2, R50, -R51 ;  /* 0x0000003202197223 */ /* 0x002fe20000010833 */
[----:B0-----:R-:W-:-:S04]  /*17840*/  FMNMX.FTZ R3, R42, R3, !PT ;  /* 0x000000032a037209 */ /* 0x001fc80007810000 */
[----:B------:R-:W-:Y:S01]  /*17850*/  FSETP.NEU.FTZ.AND P2, PT, R3, -INF , PT ;  /* 0xff8000000300780b */ /* 0x000fe20003f5d000 */
[----:B------:R-:W-:-:S01]  /*17860*/  FFMA.FTZ R44, R2, R3, -8 ;  /* 0xc1000000022c7423 */ /* 0x000fc20000010003 */
[----:B------:R0:W-:Y:S04]  /*17870*/  MUFU.EX2 R24, R46 ;  /* 0x0000002e00187308 */ /* 0x0001e80000000800 */
[----:B------:R-:W-:-:S05]  /*17880*/  FSEL R50, R44, RZ, P2 ;  /* 0x000000ff2c327208 */ /* 0x000fca0001000000 */
[C-C-:B------:R-:W-:Y:S01]  /*17890*/  FFMA.FTZ R45, R2.reuse, R91, -R50.reuse ;  /* 0x0000005b022d7223 */ /* 0x140fe20000010832 */
[----:B0-----:R-:W-:-:S01]  /*178a0*/  FFMA.FTZ R46, R2, R6, -R50 ;  /* 0x00000006022e7223 */ /* 0x001fc20000010832 */
[----:B------:R-:W0:Y:S01]  /*178b0*/  MUFU.EX2 R5, R5 ;  /* 0x0000000500057308 */ /* 0x000e220000000800 */
[----:B------:R-:W-:-:S01]  /*178c0*/  FFMA.FTZ R89, R2, R89, -R50 ;  /* 0x0000005902597223 */ /* 0x000fc20000010832 */
[C---:B------:R-:W-:Y:S01]  /*178d0*/  FFMA.FTZ R41, R2.reuse, R43, -R51 ;  /* 0x0000002b02297223 */ /* 0x040fe20000010833 */
[----:B------:R-:W-:-:S05]  /*178e0*/  FFMA.FTZ R55, R2, R55, -R50 ;  /* 0x0000003702377223 */ /* 0x000fca0000010832 */
[----:B------:R-:W-:Y:S01]  /*178f0*/  MUFU.EX2 R45, R45 ;  /* 0x0000002d002d7308 */ /* 0x000fe20000000800 */
[----:B------:R-:W-:-:S01]  /*17900*/  FFMA.FTZ R43, R2, R47, -R51 ;  /* 0x0000002f022b7223 */ /* 0x000fc20000010833 */
[----:B------:R-:W-:-:S06]  /*17910*/  FFMA.FTZ R47, R2, R93, -R50 ;  /* 0x0000005d022f7223 */ /* 0x000fcc0000010832 */
[----:B------:R-:W1:Y:S01]  /*17920*/  MUFU.EX2 R46, R46 ;  /* 0x0000002e002e7308 */ /* 0x000e620000000800 */
[----:B------:R-:W-:-:S01]  /*17930*/  FFMA.FTZ R49, R2, R49, -R50 ;  /* 0x0000003102317223 */ /* 0x000fc20000010832 */
[----:B------:R-:W-:-:S06]  /*17940*/  IMAD.IADD R6, R96, 0x1, -R98 ;  /* 0x0000000160067824 */ /* 0x000fcc00078e0a62 */
[----:B------:R-:W2:Y:S01]  /*17950*/  MUFU.EX2 R7, R7 ;  /* 0x0000000700077308 */ /* 0x000ea20000000800 */
[----:B------:R-:W-:-:S01]  /*17960*/  FFMA.FTZ R39, R2, R39, -R51 ;  /* 0x0000002702277223 */ /* 0x000fc20000010833 */
[----:B------:R-:W-:-:S06]  /*17970*/  FFMA.FTZ R12, R2, R12, -R51 ;  /* 0x0000000c020c7223 */ /* 0x000fcc0000010833 */
[----:B------:R-:W3:Y:S01]  /*17980*/  MUFU.EX2 R89, R89 ;  /* 0x0000005900597308 */ /* 0x000ee20000000800 */
[----:B------:R-:W-:-:S01]  /*17990*/  FFMA.FTZ R48, R2, R95, -R50 ;  /* 0x0000005f02307223 */ /* 0x000fc20000010832 */
[C-C-:B------:R-:W-:Y:S01]  /*179a0*/  FFMA.FTZ R38, R2.reuse, R35, -R51.reuse ;  /* 0x0000002302267223 */ /* 0x140fe20000010833 */
[----:B------:R-:W-:-:S05]  /*179b0*/  FFMA.FTZ R20, R2, R20, -R51 ;  /* 0x0000001402147223 */ /* 0x000fca0000010833 */
[----:B------:R-:W4:Y:S01]  /*179c0*/  MUFU.EX2 R52, R55 ;  /* 0x0000003700347308 */ /* 0x000f220000000800 */
[----:B------:R-:W-:-:S01]  /*179d0*/  FFMA.FTZ R29, R2, R88, -R51 ;  /* 0x00000058021d7223 */ /* 0x000fc20000010833 */
[C-C-:B------:R-:W-:Y:S01]  /*179e0*/  FFMA.FTZ R90, R2.reuse, R90, -R51.reuse ;  /* 0x0000005a025a7223 */ /* 0x140fe20000010833 */
[----:B------:R-:W-:-:S01]  /*179f0*/  FFMA.FTZ R54, R2, R54, -R51 ;  /* 0x0000003602367223 */ /* 0x000fc20000010833 */
[C-C-:B------:R-:W-:Y:S01]  /*17a00*/  FFMA.FTZ R33, R2.reuse, R92, -R51.reuse ;  /* 0x0000005c02217223 */ /* 0x140fe20000010833 */
[----:B------:R-:W-:-:S03]  /*17a10*/  FFMA.FTZ R37, R2, R59, -R51 ;  /* 0x0000003b02257223 */ /* 0x000fc60000010833 */
[----:B------:R0:W-:Y:S01]  /*17a20*/  MUFU.EX2 R58, R49 ;  /* 0x00000031003a7308 */ /* 0x0001e20000000800 */
[----:B------:R-:W-:-:S01]  /*17a30*/  FFMA.FTZ R21, R2, R21, -R51 ;  /* 0x0000001502157223 */ /* 0x000fc20000010833 */
[C-C-:B------:R-:W-:Y:S01]  /*17a40*/  FFMA.FTZ R32, R2.reuse, R67, -R51.reuse ;  /* 0x0000004302207223 */ /* 0x140fe20000010833 */
[----:B------:R-:W-:-:S01]  /*17a50*/  FFMA.FTZ R27, R2, R27, -R51 ;  /* 0x0000001b021b7223 */ /* 0x000fc20000010833 */
[C-C-:B------:R-:W-:Y:S01]  /*17a60*/  FFMA.FTZ R36, R2.reuse, R71, -R51.reuse ;  /* 0x0000004702247223 */ /* 0x140fe20000010833 */
[----:B------:R-:W-:-:S01]  /*17a70*/  FFMA.FTZ R31, R2, R31, -R51 ;  /* 0x0000001f021f7223 */ /* 0x000fc20000010833 */
[--C-:B------:R-:W-:Y:S02]  /*17a80*/  FFMA.FTZ R40, R2, R75, -R51.reuse ;  /* 0x0000004b02287223 */ /* 0x100fe40000010833 */
[----:B------:R-:W4:Y:S01]  /*17a90*/  MUFU.EX2 R9, R9 ;  /* 0x0000000900097308 */ /* 0x000f220000000800 */
[----:B0-----:R-:W-:Y:S02]  /*17aa0*/  IMAD R49, R94, 0x80, R6 ;  /* 0x000000805e317824 */ /* 0x001fe400078e0206 */
[C-C-:B------:R-:W-:Y:S01]  /*17ab0*/  FFMA.FTZ R35, R2.reuse, R79, -R51.reuse ;  /* 0x0000004f02237223 */ /* 0x140fe20000010833 */
[----:B------:R-:W-:-:S01]  /*17ac0*/  FFMA.FTZ R83, R2, R83, -R51 ;  /* 0x0000005302537223 */ /* 0x000fc20000010833 */
[----:B------:R-:W-:Y:S01]  /*17ad0*/  FFMA.FTZ R97, R2, R97, -R50 ;  /* 0x0000006102617223 */ /* 0x000fe20000010832 */
[----:B------:R-:W-:-:S02]  /*17ae0*/  FADD.FTZ R6, R5, R8 ;  /* 0x0000000805067221 */ /* 0x000fc40000010000 */
[----:B------:R0:W-:Y:S01]  /*17af0*/  MUFU.EX2 R30, R39 ;  /* 0x00000027001e7308 */ /* 0x0001e20000000800 */
[----:B------:R-:W-:Y:S01]  /*17b00*/  SHF.R.S32.HI R68, RZ, 0x1f, R49 ;  /* 0x0000001fff447819 */ /* 0x000fe20000011431 */
[----:B-1----:R-:W-:-:S06]  /*17b10*/  FADD.FTZ R66, R45, R46 ;  /* 0x0000002e2d427221 */ /* 0x002fcc0000010000 */
[----:B------:R-:W1:Y:S01]  /*17b20*/  MUFU.EX2 R47, R47 ;  /* 0x0000002f002f7308 */ /* 0x000e620000000800 */
[----:B0-----:R-:W-:-:S01]  /*17b30*/  FFMA.FTZ R39, R2, R63, -R51 ;  /* 0x0000003f02277223 */ /* 0x001fc20000010833 */
[C---:B------:R-:W-:Y:S01]  /*17b40*/  FFMA.FTZ R51, R2.reuse, R87, -R51 ;  /* 0x0000005702337223 */ /* 0x040fe20000010833 */
[----:B------:R-:W-:-:S05]  /*17b50*/  FFMA.FTZ R99, R2, R99, -R50 ;  /* 0x0000006302637223 */ /* 0x000fca0000010832 */
[----:B------:R-:W0:Y:S01]  /*17b60*/  MUFU.EX2 R12, R12 ;  /* 0x0000000c000c7308 */ /* 0x000e220000000800 */
[----:B------:R-:W-:-:S07]  /*17b70*/  FFMA.FTZ R101, R2, R101, -R50 ;  /* 0x0000006502657223 */ /* 0x000fce0000010832 */
[----:B------:R-:W0:Y:S08]  /*17b80*/  MUFU.EX2 R48, R48 ;  /* 0x0000003000307308 */ /* 0x000e300000000800 */
[----:B------:R2:W-:Y:S08]  /*17b90*/  MUFU.EX2 R44, R51 ;  /* 0x00000033002c7308 */ /* 0x0005f00000000800 */
[----:B------:R-:W0:Y:S01]  /*17ba0*/  MUFU.EX2 R11, R11 ;  /* 0x0000000b000b7308 */ /* 0x000e220000000800 */
[----:B--2---:R-:W-:-:S01]  /*17bb0*/  FADD.FTZ R51, R7, R6 ;  /* 0x0000000607337221 */ /* 0x004fc20000010000 */
[----:B------:R-:W-:Y:S01]  /*17bc0*/  LEA.HI R6, R68, R49, RZ, 0x7 ;  /* 0x0000003144067211 */ /* 0x000fe200078f38ff */
[----:B---3--:R-:W-:-:S05]  /*17bd0*/  FADD.FTZ R49, R89, R66 ;  /* 0x0000004259317221 */ /* 0x008fca0000010000 */
[----:B------:R-:W2:Y:S01]  /*17be0*/  MUFU.EX2 R97, R97 ;  /* 0x0000006100617308 */ /* 0x000ea20000000800 */
[----:B------:R-:W-:-:S01]  /*17bf0*/  FADD.FTZ R68, R10, R51 ;  /* 0x000000330a447221 */ /* 0x000fc20000010000 */
[----:B----4-:R-:W-:Y:S01]  /*17c00*/  FADD.FTZ R66, R52, R49 ;  /* 0x0000003134427221 */ /* 0x010fe20000010000 */
[----:B------:R-:W-:-:S05]  /*17c10*/  FFMA.FTZ R103, R2, R103, -R50 ;  /* 0x0000006702677223 */ /* 0x000fca0000010832 */
[----:B------:R-:W-:Y:S01]  /*17c20*/  MUFU.EX2 R28, R54 ;  /* 0x00000036001c7308 */ /* 0x000fe20000000800 */
[----:B------:R-:W-:-:S01]  /*17c30*/  FADD.FTZ R51, R9, R68 ;  /* 0x0000004409337221 */ /* 0x000fc20000010000 */
[----:B-1----:R-:W-:-:S06]  /*17c40*/  FADD.FTZ R49, R47, R66 ;  /* 0x000000422f317221 */ /* 0x002fcc0000010000 */
[----:B------:R-:W1:Y:S01]  /*17c50*/  MUFU.EX2 R54, R99 ;  /* 0x0000006300367308 */ /* 0x000e620000000800 */
[----:B------:R-:W-:-:S01]  /*17c60*/  FFMA.FTZ R105, R2, R105, -R50 ;  /* 0x0000006902697223 */ /* 0x000fc20000010832 */
[----:B0-----:R-:W-:-:S06]  /*17c70*/  FADD.FTZ R68, R12, R51 ;  /* 0x000000330c447221 */ /* 0x001fcc0000010000 */
[----:B------:R-:W0:Y:S01]  /*17c80*/  MUFU.EX2 R13, R13 ;  /* 0x0000000d000d7308 */ /* 0x000e220000000800 */
[----:B------:R-:W-:-:S07]  /*17c90*/  FADD.FTZ R66, R48, R49 ;  /* 0x0000003130427221 */ /* 0x000fce0000010000 */
[----:B------:R-:W3:Y:S01]  /*17ca0*/  MUFU.EX2 R101, R101 ;  /* 0x0000006500657308 */ /* 0x000ee20000000800 */
[----:B------:R-:W-:-:S01]  /*17cb0*/  FFMA.FTZ R107, R2, R107, -R50 ;  /* 0x0000006b026b7223 */ /* 0x000fc20000010832 */
[----:B------:R-:W-:-:S06]  /*17cc0*/  FADD.FTZ R51, R11, R68 ;  /* 0x000000440b337221 */ /* 0x000fcc0000010000 */
[----:B------:R-:W4:Y:S01]  /*17cd0*/  MUFU.EX2 R20, R20 ;  /* 0x0000001400147308 */ /* 0x000f220000000800 */
[----:B--2---:R-:W-:-:S01]  /*17ce0*/  FADD.FTZ R49, R97, R66 ;  /* 0x0000004261317221 */ /* 0x004fc20000010000 */
[----:B------:R-:W-:-:S06]  /*17cf0*/  FFMA.FTZ R109, R2, R109, -R50 ;  /* 0x0000006d026d7223 */ /* 0x000fcc0000010832 */
[----:B------:R-:W2:Y:S01]  /*17d00*/  MUFU.EX2 R224, R103 ;  /* 0x0000006700e07308 */ /* 0x000ea20000000800 */
[----:B------:R-:W-:-:S01]  /*17d10*/  FADD.FTZ R68, R14, R51 ;  /* 0x000000330e447221 */ /* 0x000fc20000010000 */
[----:B-1----:R-:W-:-:S06]  /*17d20*/  FADD.FTZ R66, R54, R49 ;  /* 0x0000003136427221 */ /* 0x002fcc0000010000 */
[----:B------:R-:W1:Y:S01]  /*17d30*/  MUFU.EX2 R105, R105 ;  /* 0x0000006900697308 */ /* 0x000e620000000800 */
[----:B0-----:R-:W-:-:S01]  /*17d40*/  FADD.FTZ R51, R13, R68 ;  /* 0x000000440d337221 */ /* 0x001fc20000010000 */
[----:B---3--:R-:W-:-:S06]  /*17d50*/  FADD.FTZ R49, R101, R66 ;  /* 0x0000004265317221 */ /* 0x008fcc0000010000 */
[----:B------:R-:W0:Y:S01]  /*17d60*/  MUFU.EX2 R29, R29 ;  /* 0x0000001d001d7308 */ /* 0x000e220000000800 */
[----:B------:R-:W-:-:S07]  /*17d70*/  FFMA.FTZ R111, R2, R111, -R50 ;  /* 0x0000006f026f7223 */ /* 0x000fce0000010832 */
[----:B------:R-:W3:Y:S01]  /*17d80*/  MUFU.EX2 R56, R107 ;  /* 0x0000006b00387308 */ /* 0x000ee20000000800 */
[----:B----4-:R-:W-:-:S01]  /*17d90*/  FADD.FTZ R51, R20, R51 ;  /* 0x0000003314337221 */ /* 0x010fc20000010000 */
[----:B--2---:R-:W-:-:S06]  /*17da0*/  FADD.FTZ R68, R224, R49 ;  /* 0x00000031e0447221 */ /* 0x004fcc0000010000 */
[----:B------:R-:W2:Y:S08]  /*17db0*/  MUFU.EX2 R25, R25 ;  /* 0x0000001900197308 */ /* 0x000eb00000000800 */
[----:B------:R-:W4:Y:S01]  /*17dc0*/  MUFU.EX2 R109, R109 ;  /* 0x0000006d006d7308 */ /* 0x000f220000000800 */
[----:B------:R-:W-:-:S01]  /*17dd0*/  FFMA.FTZ R53, R2, R53, -R50 ;  /* 0x0000003502357223 */ /* 0x000fc20000010832 */
[----:B------:R-:W-:-:S06]  /*17de0*/  FADD.FTZ R70, R24, R51 ;  /* 0x0000003318467221 */ /* 0x000fcc0000010000 */
[----:B------:R-:W4:Y:S01]  /*17df0*/  MUFU.EX2 R26, R90 ;  /* 0x0000005a001a7308 */ /* 0x000f220000000800 */
[----:B-1----:R-:W-:-:S01]  /*17e00*/  FADD.FTZ R49, R105, R68 ;  /* 0x0000004469317221 */ /* 0x002fc20000010000 */
[----:B------:R-:W-:Y:S01]  /*17e10*/  FFMA.FTZ R113, R2, R113, -R50 ;  /* 0x0000007102717223 */ /* 0x000fe20000010832 */
[----:B0-----:R-:W-:-:S05]  /*17e20*/  FADD.FTZ R70, R29, R70 ;  /* 0x000000461d467221 */ /* 0x001fca0000010000 */
[----:B------:R-:W0:Y:S01]  /*17e30*/  MUFU.EX2 R111, R111 ;  /* 0x0000006f006f7308 */ /* 0x000e220000000800 */
[----:B---3--:R-:W-:-:S01]  /*17e40*/  FADD.FTZ R68, R56, R49 ;  /* 0x0000003138447221 */ /* 0x008fc20000010000 */
[----:B------:R-:W-:-:S06]  /*17e50*/  FFMA.FTZ R57, R2, R57, -R50 ;  /* 0x0000003902397223 */ /* 0x000fcc0000010832 */
[----:B------:R-:W1:Y:S01]  /*17e60*/  MUFU.EX2 R33, R33 ;  /* 0x0000002100217308 */ /* 0x000e620000000800 */
[----:B--2---:R-:W-:-:S01]  /*17e70*/  FADD.FTZ R51, R25, R70 ;  /* 0x0000004619337221 */ /* 0x004fc20000010000 */
[----:B----4-:R-:W-:-:S06]  /*17e80*/  FADD.FTZ R49, R109, R68 ;  /* 0x000000446d317221 */ /* 0x010fcc0000010000 */
[----:B------:R-:W2:Y:S01]  /*17e90*/  MUFU.EX2 R60, R53 ;  /* 0x00000035003c7308 */ /* 0x000ea20000000800 */
[----:B------:R-:W-:-:S01]  /*17ea0*/  FFMA.FTZ R115, R2, R115, -R50 ;  /* 0x0000007302737223 */ /* 0x000fc20000010832 */
[----:B------:R-:W-:Y:S01]  /*17eb0*/  FADD.FTZ R51, R26, R51 ;  /* 0x000000331a337221 */ /* 0x000fe20000010000 */
[----:B------:R-:W-:-:S05]  /*17ec0*/  F2FP.SATFINITE.E4M3.F32.PACK_AB_MERGE_C R231, R14, R11, RZ ;  /* 0x0000000b0ee7723e */ /* 0x000fca00048070ff */
[----:B------:R-:W3:Y:S01]  /*17ed0*/  MUFU.EX2 R113, R113 ;  /* 0x0000007100717308 */ /* 0x000ee20000000800 */
[----:B------:R-:W-:-:S01]  /*17ee0*/  FADD.FTZ R14, R58, R49 ;  /* 0x000000313a0e7221 */ /* 0x000fc20000010000 */
[----:B------:R-:W-:Y:S01]  /*17ef0*/  FFMA.FTZ R61, R2, R61, -R50 ;  /* 0x0000003d023d7223 */ /* 0x000fe20000010832 */
[----:B------:R-:W-:-:S05]  /*17f00*/  F2FP.SATFINITE.E4M3.F32.PACK_AB_MERGE_C R229, R10, R7, RZ ;  /* 0x000000070ae5723e */ /* 0x000fca00048070ff */
[----:B------:R-:W4:Y:S01]  /*17f10*/  MUFU.EX2 R37, R37 ;  /* 0x0000002500257308 */ /* 0x000f220000000800 */
[----:B------:R-:W-:-:S01]  /*17f20*/  FADD.FTZ R68, R28, R51 ;  /* 0x000000331c447221 */ /* 0x000fc20000010000 */
[----:B------:R-:W-:Y:S02]  /*17f30*/  @!P0 VIADD R4, R4, 0x38840 ;  /* 0x0003884004048836 */ /* 0x000fe40000000000 */
[----:B0-----:R-:W-:-:S04]  /*17f40*/  FADD.FTZ R7, R111, R14 ;  /* 0x0000000e6f077221 */ /* 0x001fc80000010000 */
[----:B------:R-:W0:Y:S01]  /*17f50*/  MUFU.EX2 R62, R57 ;  /* 0x00000039003e7308 */ /* 0x000e220000000800 */
[----:B------:R-:W-:-:S01]  /*17f60*/  FFMA.FTZ R117, R2, R117, -R50 ;  /* 0x0000007502757223 */ /* 0x000fc20000010832 */
[C---:B-1----:R-:W-:Y:S01]  /*17f70*/  F2FP.SATFINITE.E4M3.F32.PACK_AB_MERGE_C R227, R33.reuse, R28, RZ ;  /* 0x0000001c21e3723e */ /* 0x042fe200048070ff */
[----:B------:R-:W-:-:S05]  /*17f80*/  FADD.FTZ R33, R33, R68 ;  /* 0x0000004421217221 */ /* 0x000fca0000010000 */
[----:B------:R-:W1:Y:S01]  /*17f90*/  MUFU.EX2 R115, R115 ;  /* 0x0000007300737308 */ /* 0x000e620000000800 */
[----:B--2---:R-:W-:-:S01]  /*17fa0*/  FADD.FTZ R14, R60, R7 ;  /* 0x000000073c0e7221 */ /* 0x004fc20000010000 */
[----:B------:R-:W-:Y:S01]  /*17fb0*/  @!P0 PRMT R4, RZ, 0x654, R4 ;  /* 0x00000654ff048816 */ /* 0x000fe20000000004 */
[----:B------:R-:W-:-:S01]  /*17fc0*/  FFMA.FTZ R65, R2, R65, -R50 ;  /* 0x0000004102417223 */ /* 0x000fc20000010832 */
[----:B------:R-:W-:-:S04]  /*17fd0*/  F2FP.SATFINITE.E4M3.F32.PACK_AB_MERGE_C R225, R29, R24, RZ ;  /* 0x000000181de1723e */ /* 0x000fc800048070ff */
[----:B------:R-:W2:Y:S01]  /*17fe0*/  MUFU.EX2 R64, R61 ;  /* 0x0000003d00407308 */ /* 0x000ea20000000800 */
[----:B------:R-:W-:-:S01]  /*17ff0*/  FADD.FTZ R24, R30, R33 ;  /* 0x000000211e187221 */ /* 0x000fc20000010000 */
[----:B---3--:R-:W-:Y:S01]  /*18000*/  FADD.FTZ R7, R113, R14 ;  /* 0x0000000e71077221 */ /* 0x008fe20000010000 */
[----:B------:R-:W-:-:S01]  /*18010*/  FFMA.FTZ R119, R2, R119, -R50 ;  /* 0x0000007702777223 */ /* 0x000fc20000010832 */
[----:B------:R3:W-:Y:S04]  /*18020*/  @!P0 SYNCS.ARRIVE.TRANS64.RED.A1T0 RZ, [R4+URZ], RZ ;  /* 0x000000ff04ff89a7 */ /* 0x0007e8000810043f */
[----:B------:R-:W2:Y:S01]  /*18030*/  MUFU.EX2 R117, R117 ;  /* 0x0000007500757308 */ /* 0x000ea20000000800 */
[----:B----4-:R-:W-:-:S01]  /*18040*/  FADD.FTZ R11, R37, R24 ;  /* 0x00000018250b7221 */ /* 0x010fc20000010000 */
[----:B0-----:R-:W-:Y:S01]  /*18050*/  FADD.FTZ R24, R62, R7 ;  /* 0x000000073e187221 */ /* 0x001fe20000010000 */
[----:B------:R-:W-:-:S01]  /*18060*/  FFMA.FTZ R69, R2, R69, -R50 ;  /* 0x0000004502457223 */ /* 0x000fc20000010832 */
[----:B------:R-:W-:-:S04]  /*18070*/  F2FP.SATFINITE.E4M3.F32.PACK_AB_MERGE_C R229, R8, R5, R229 ;  /* 0x0000000508e5723e */ /* 0x000fc800048070e5 */
[----:B---3--:R-:W0:Y:S01]  /*18080*/  MUFU.EX2 R4, R65 ;  /* 0x0000004100047308 */ /* 0x008e220000000800 */
[----:B-1----:R-:W-:-:S01]  /*18090*/  FADD.FTZ R5, R115, R24 ;  /* 0x0000001873057221 */ /* 0x002fc20000010000 */
[----:B------:R-:W-:Y:S01]  /*180a0*/  FFMA.FTZ R121, R2, R121, -R50 ;  /* 0x0000007902797223 */ /* 0x000fe20000010832 */
[----:B--2---:R-:W-:-:S05]  /*180b0*/  F2FP.SATFINITE.E4M3.F32.PACK_AB_MERGE_C R115, R64, R115, RZ ;  /* 0x000000734073723e */ /* 0x004fca00048070ff */
[----:B------:R-:W1:Y:S01]  /*180c0*/  MUFU.EX2 R34, R34 ;  /* 0x0000002200227308 */ /* 0x000e620000000800 */
[----:B------:R-:W-:-:S07]  /*180d0*/  FADD.FTZ R64, R64, R5 ;  /* 0x0000000540407221 */ /* 0x000fce0000010000 */
[----:B------:R-:W2:Y:S01]  /*180e0*/  MUFU.EX2 R119, R119 ;  /* 0x0000007700777308 */ /* 0x000ea20000000800 */
[----:B------:R-:W-:-:S01]  /*180f0*/  FFMA.FTZ R73, R2, R73, -R50 ;  /* 0x0000004902497223 */ /* 0x000fc20000010832 */
[----:B------:R-:W-:-:S06]  /*18100*/  FADD.FTZ R5, R117, R64 ;  /* 0x0000004075057221 */ /* 0x000fcc0000010000 */
[----:B------:R-:W3:Y:S01]  /*18110*/  MUFU.EX2 R66, R69 ;  /* 0x0000004500427308 */ /* 0x000ee20000000800 */
[----:B------:R-:W-:-:S07]  /*18120*/  FFMA.FTZ R123, R2, R123, -R50 ;  /* 0x0000007b027b7223 */ /* 0x000fce0000010832 */
[----:B------:R-:W4:Y:S01]  /*18130*/  MUFU.EX2 R39, R39 ;  /* 0x0000002700277308 */ /* 0x000f220000000800 */
[----:B------:R-:W-:Y:S01]  /*18140*/  F2FP.SATFINITE.E4M3.F32.PACK_AB_MERGE_C R231, R12, R9, R231 ;  /* 0x000000090ce7723e */ /* 0x000fe200048070e7 */
[----:B0-----:R-:W-:-:S06]  /*18150*/  FADD.FTZ R12, R4, R5 ;  /* 0x00000005040c7221 */ /* 0x001fcc0000010000 */
[----:B------:R-:W0:Y:S01]  /*18160*/  MUFU.EX2 R21, R21 ;  /* 0x0000001500157308 */ /* 0x000e220000000800 */
[----:B------:R-:W-:-:S07]  /*18170*/  FFMA.FTZ R77, R2, R77, -R50 ;  /* 0x0000004d024d7223 */ /* 0x000fce0000010832 */
[----:B------:R-:W0:Y:S01]  /*18180*/  MUFU.EX2 R121, R121 ;  /* 0x0000007900797308 */ /* 0x000e220000000800 */
[----:B-1----:R-:W-:-:S01]  /*18190*/  FADD.FTZ R28, R34, R11 ;  /* 0x0000000b221c7221 */ /* 0x002fc20000010000 */
[----:B--2---:R-:W-:-:S06]  /*181a0*/  FADD.FTZ R5, R119, R12 ;  /* 0x0000000c77057221 */ /* 0x004fcc0000010000 */
[----:B------:R-:W1:Y:S01]  /*181b0*/  MUFU.EX2 R32, R32 ;  /* 0x0000002000207308 */ /* 0x000e620000000800 */
[----:B------:R-:W-:-:S07]  /*181c0*/  FFMA.FTZ R125, R2, R125, -R50 ;  /* 0x0000007d027d7223 */ /* 0x000fce0000010832 */
[----:B------:R-:W2:Y:S01]  /*181d0*/  MUFU.EX2 R10, R73 ;  /* 0x00000049000a7308 */ /* 0x000ea20000000800 */
[C---:B---3--:R-:W-:Y:S01]  /*181e0*/  F2FP.SATFINITE.E4M3.F32.PACK_AB_MERGE_C R119, R66.reuse, R119, RZ ;  /* 0x000000774277723e */ /* 0x048fe200048070ff */
[----:B----4-:R-:W-:Y:S01]  /*181f0*/  FADD.FTZ R28, R39, R28 ;  /* 0x0000001c271c7221 */ /* 0x010fe20000010000 */
[----:B------:R-:W-:-:S05]  /*18200*/  FADD.FTZ R66, R66, R5 ;  /* 0x0000000542427221 */ /* 0x000fca0000010000 */
[----:B------:R-:W3:Y:S08]  /*18210*/  MUFU.EX2 R27, R27 ;  /* 0x0000001b001b7308 */ /* 0x000ef00000000800 */
[----:B------:R-:W4:Y:S01]  /*18220*/  MUFU.EX2 R123, R123 ;  /* 0x0000007b007b7308 */ /* 0x000f220000000800 */
[----:B------:R-:W-:-:S01]  /*18230*/  FFMA.FTZ R81, R2, R81, -R50 ;  /* 0x0000005102517223 */ /* 0x000fc20000010832 */
[----:B0-----:R-:W-:-:S06]  /*18240*/  FADD.FTZ R7, R21, R28 ;  /* 0x0000001c15077221 */ /* 0x001fcc0000010000 */
[----:B------:R-:W0:Y:S01]  /*18250*/  MUFU.EX2 R36, R36 ;  /* 0x0000002400247308 */ /* 0x000e220000000800 */
[----:B------:R-:W-:-:S07]  /*18260*/  FADD.FTZ R5, R121, R66 ;  /* 0x0000004279057221 */ /* 0x000fce0000010000 */
[----:B------:R-:W0:Y:S01]  /*18270*/  MUFU.EX2 R14, R77 ;  /* 0x0000004d000e7308 */ /* 0x000e220000000800 */
[----:B------:R-:W-:-:S01]  /*18280*/  FFMA.FTZ R127, R2, R127, -R50 ;  /* 0x0000007f027f7223 */ /* 0x000fc20000010832 */
[----:B------:R-:W-:Y:S01]  /*18290*/  F2FP.SATFINITE.E4M3.F32.PACK_AB_MERGE_C R225, R20, R13, R225 ;  /* 0x0000000d14e1723e */ /* 0x000fe200048070e1 */
[----:B-1----:R-:W-:-:S05]  /*182a0*/  FADD.FTZ R20, R32, R7 ;  /* 0x0000000720147221 */ /* 0x002fca0000010000 */
[----:B------:R-:W1:Y:S01]  /*182b0*/  MUFU.EX2 R31, R31 ;  /* 0x0000001f001f7308 */ /* 0x000e620000000800 */
[----:B--2---:R-:W-:-:S07]  /*182c0*/  FADD.FTZ R12, R10, R5 ;  /* 0x000000050a0c7221 */ /* 0x004fce0000010000 */
[----:B------:R-:W2:Y:S01]  /*182d0*/  MUFU.EX2 R125, R125 ;  /* 0x0000007d007d7308 */ /* 0x000ea20000000800 */
[----:B---3--:R-:W-:-:S01]  /*182e0*/  FADD.FTZ R7, R27, R20 ;  /* 0x000000141b077221 */ /* 0x008fc20000010000 */
[----:B----4-:R-:W-:-:S06]  /*182f0*/  FADD.FTZ R5, R123, R12 ;  /* 0x0000000c7b057221 */ /* 0x010fcc0000010000 */
[----:B------:R-:W3:Y:S08]  /*18300*/  MUFU.EX2 R40, R40 ;  /* 0x0000002800287308 */ /* 0x000ef00000000800 */
[----:B------:R-:W4:Y:S01]  /*18310*/  MUFU.EX2 R8, R81 ;  /* 0x0000005100087308 */ /* 0x000f220000000800 */
[C---:B0-----:R-:W-:Y:S01]  /*18320*/  F2FP.SATFINITE.E4M3.F32.PACK_AB_MERGE_C R223, R36.reuse, R27, RZ ;  /* 0x0000001b24df723e */ /* 0x041fe200048070ff */
[----:B------:R-:W-:Y:S01]  /*18330*/  FADD.FTZ R36, R36, R7 ;  /* 0x0000000724247221 */ /* 0x000fe20000010000 */
[----:B------:R-:W-:-:S05]  /*18340*/  F2FP.SATFINITE.E4M3.F32.PACK_AB_MERGE_C R123, R14, R123, RZ ;  /* 0x0000007b0e7b723e */ /* 0x000fca00048070ff */
[----:B------:R-:W-:Y:S01]  /*18350*/  MUFU.EX2 R38, R38 ;  /* 0x0000002600267308 */ /* 0x000fe20000000800 */
[----:B------:R-:W-:-:S07]  /*18360*/  FADD.FTZ R14, R14, R5 ;  /* 0x000000050e0e7221 */ /* 0x000fce0000010000 */
[----:B------:R-:W-:Y:S08]  /*18370*/  MUFU.EX2 R35, R35 ;  /* 0x0000002300237308 */ /* 0x000ff00000000800 */
[----:B------:R-:W0:Y:S01]  /*18380*/  MUFU.EX2 R127, R127 ;  /* 0x0000007f007f7308 */ /* 0x000e220000000800 */
[----:B------:R-:W-:-:S01]  /*18390*/  FFMA.FTZ R50, R2, R85, -R50 ;  /* 0x0000005502327223 */ /* 0x000fc20000010832 */
[----:B-1----:R-:W-:Y:S01]  /*183a0*/  FADD.FTZ R7, R31, R36 ;  /* 0x000000241f077221 */ /* 0x002fe20000010000 */
[----:B--2---:R-:W-:-:S05]  /*183b0*/  FADD.FTZ R5, R125, R14 ;  /* 0x0000000e7d057221 */ /* 0x004fca0000010000 */
[----:B------:R-:W1:Y:S01]  /*183c0*/  MUFU.EX2 R43, R43 ;  /* 0x0000002b002b7308 */ /* 0x000e620000000800 */
[----:B---3--:R-:W-:-:S01]  /*183d0*/  FADD.FTZ R7, R40, R7 ;  /* 0x0000000728077221 */ /* 0x008fc20000010000 */
[----:B----4-:R-:W-:-:S06]  /*183e0*/  FADD.FTZ R12, R8, R5 ;  /* 0x00000005080c7221 */ /* 0x010fcc0000010000 */
[----:B------:R-:W2:Y:S01]  /*183f0*/  MUFU.EX2 R41, R41 ;  /* 0x0000002900297308 */ /* 0x000ea20000000800 */
[----:B------:R-:W-:Y:S01]  /*18400*/  SHF.R.S32.HI R6, RZ, 0x7, R6 ;  /* 0x00000007ff067819 */ /* 0x000fe20000011406 */
[----:B0-----:R-:W-:Y:S01]  /*18410*/  FADD.FTZ R5, R127, R12 ;  /* 0x0000000c7f057221 */ /* 0x001fe20000010000 */
[----:B------:R-:W-:-:S05]  /*18420*/  F2FP.SATFINITE.E4M3.F32.PACK_AB_MERGE_C R217, R35, R38, RZ ;  /* 0x0000002623d9723e */ /* 0x000fca00048070ff */
[----:B------:R-:W0:Y:S01]  /*18430*/  MUFU.EX2 R42, R83 ;  /* 0x00000053002a7308 */ /* 0x000e220000000800 */
[----:B------:R-:W-:-:S01]  /*18440*/  FADD.FTZ R38, R38, R7 ;  /* 0x0000000726267221 */ /* 0x000fc20000010000 */
[----:B------:R-:W-:Y:S01]  /*18450*/  VIADD R12, R133, 0xfffffffe ;  /* 0xfffffffe850c7836 */ /* 0x000fe20000000000 */
[----:B------:R-:W-:-:S05]  /*18460*/  VIMNMX R20, RZ, R6, !PT ;  /* 0x00000006ff147248 */ /* 0x000fca0007fe0100 */
[----:B------:R-:W3:Y:S01]  /*18470*/  MUFU.EX2 R50, R50 ;  /* 0x0000003200327308 */ /* 0x000ee20000000800 */
[----:B------:R-:W-:-:S01]  /*18480*/  FADD.FTZ R38, R35, R38 ;  /* 0x0000002623267221 */ /* 0x000fc20000010000 */
[----:B------:R-:W-:Y:S02]  /*18490*/  ISETP.GE.AND P0, PT, R12, R20, PT ;  /* 0x000000140c00720c */ /* 0x000fe40003f06270 */
[----:B-1----:R-:W-:Y:S01]  /*184a0*/  F2FP.SATFINITE.E4M3.F32.PACK_AB_MERGE_C R9, R44, R43, RZ ;  /* 0x0000002b2c09723e */ /* 0x002fe200048070ff */
[----:B--2---:R-:W-:Y:S01]  /*184b0*/  FADD.FTZ R7, R41, R38 ;  /* 0x0000002629077221 */ /* 0x004fe20000010000 */
[----:B------:R-:W-:Y:S02]  /*184c0*/  F2FP.SATFINITE.E4M3.F32.PACK_AB_MERGE_C R222, R4, R117, R119 ;  /* 0x0000007504de723e */ /* 0x000fe40004807077 */
[C---:B0-----:R-:W-:Y:S01]  /*184d0*/  F2FP.SATFINITE.E4M3.F32.PACK_AB_MERGE_C R219, R42.reuse, R41, R9 ;  /* 0x000000292adb723e */ /* 0x041fe20004807009 */
[----:B------:R-:W-:-:S01]  /*184e0*/  FADD.FTZ R42, R42, R7 ;  /* 0x000000072a2a7221 */ /* 0x000fc20000010000 */
[----:B------:R-:W-:-:S02]  /*184f0*/  F2FP.SATFINITE.E4M3.F32.PACK_AB_MERGE_C R228, R52, R89, RZ ;  /* 0x0000005934e4723e */ /* 0x000fc400048070ff */
[----:B------:R-:W-:Y:S01]  /*18500*/  F2FP.SATFINITE.E4M3.F32.PACK_AB_MERGE_C R230, R54, R97, RZ ;  /* 0x0000006136e6723e */ /* 0x000fe200048070ff */
[----:B------:R-:W-:Y:S01]  /*18510*/  FADD.FTZ R43, R43, R42 ;  /* 0x0000002a2b2b7221 */ /* 0x000fe20000010000 */
[----:B------:R-:W-:Y:S02]  /*18520*/  F2FP.SATFINITE.E4M3.F32.PACK_AB_MERGE_C R56, R56, R105, RZ ;  /* 0x000000693838723e */ /* 0x000fe400048070ff */
[----:B---3--:R-:W-:Y:S02]  /*18530*/  F2FP.SATFINITE.E4M3.F32.PACK_AB_MERGE_C R4, R50, R127, RZ ;  /* 0x0000007f3204723e */ /* 0x008fe400048070ff */
[----:B------:R-:W-:Y:S02]  /*18540*/  F2FP.SATFINITE.E4M3.F32.PACK_AB_MERGE_C R60, R60, R111, RZ ;  /* 0x0000006f3c3c723e */ /* 0x000fe400048070ff */
[----:B------:R-:W-:Y:S01]  /*18550*/  F2FP.SATFINITE.E4M3.F32.PACK_AB_MERGE_C R221, R39, R34, RZ ;  /* 0x0000002227dd723e */ /* 0x000fe200048070ff */
[----:B------:R-:W-:-:S01]  /*18560*/  FADD.FTZ R5, R50, R5 ;  /* 0x0000000532057221 */ /* 0x000fc20000010000 */
[----:B------:R-:W-:Y:S01]  /*18570*/  F2FP.SATFINITE.E4M3.F32.PACK_AB_MERGE_C R218, R8, R125, R4 ;  /* 0x0000007d08da723e */ /* 0x000fe20004807004 */
[----:B------:R-:W-:-:S01]  /*18580*/  FADD.FTZ R4, R44, R43 ;  /* 0x0000002b2c047221 */ /* 0x000fc20000010000 */
[----:B------:R-:W-:Y:S01]  /*18590*/  F2FP.SATFINITE.E4M3.F32.PACK_AB_MERGE_C R227, R26, R25, R227 ;  /* 0x000000191ae3723e */ /* 0x000fe200048070e3 */
[----:B------:R-:W-:Y:S01]  /*185a0*/  IMAD.MOV.U32 R150, RZ, RZ, R151 ;  /* 0x000000ffff967224 */ /* 0x000fe200078e0097 */
[----:B------:R-:W-:Y:S01]  /*185b0*/  F2FP.SATFINITE.E4M3.F32.PACK_AB_MERGE_C R221, R37, R30, R221 ;  /* 0x0000001e25dd723e */ /* 0x000fe200048070dd */
[----:B------:R-:W-:Y:S01]  /*185c0*/  IMAD.MOV.U32 R149, RZ, RZ, R151 ;  /* 0x000000ffff957224 */ /* 0x000fe200078e0097 */
[----:B------:R-:W-:Y:S01]  /*185d0*/  F2FP.SATFINITE.E4M3.F32.PACK_AB_MERGE_C R223, R32, R21, R223 ;  /* 0x0000001520df723e */ /* 0x000fe200048070df */
[----:B------:R-:W-:Y:S01]  /*185e0*/  IMAD.MOV.U32 R147, RZ, RZ, R151 ;  /* 0x000000ffff937224 */ /* 0x000fe200078e0097 */
[----:B------:R-:W-:Y:S01]  /*185f0*/  F2FP.SATFINITE.E4M3.F32.PACK_AB_MERGE_C R217, R40, R31, R217 ;  /* 0x0000001f28d9723e */ /* 0x000fe200048070d9 */
[--C-:B------:R-:W-:Y:S01]  /*18600*/  IMAD.MOV.U32 R146, RZ, RZ, R151.reuse ;  /* 0x000000ffff927224 */ /* 0x100fe200078e0097 */
[----:B------:R-:W-:Y:S01]  /*18610*/  F2FP.SATFINITE.E4M3.F32.PACK_AB_MERGE_C R228, R46, R45, R228 ;  /* 0x0000002d2ee4723e */ /* 0x000fe200048070e4 */
[--C-:B------:R-:W-:Y:S01]  /*18620*/  IMAD.MOV.U32 R145, RZ, RZ, R151.reuse ;  /* 0x000000ffff917224 */ /* 0x100fe200078e0097 */
[----:B------:R-:W-:Y:S01]  /*18630*/  F2FP.SATFINITE.E4M3.F32.PACK_AB_MERGE_C R230, R48, R47, R230 ;  /* 0x0000002f30e6723e */ /* 0x000fe200048070e6 */
[--C-:B------:R-:W-:Y:S01]  /*18640*/  IMAD.MOV.U32 R144, RZ, RZ, R151.reuse ;  /* 0x000000ffff907224 */ /* 0x100fe200078e0097 */
[----:B------:R-:W-:Y:S01]  /*18650*/  F2FP.SATFINITE.E4M3.F32.PACK_AB_MERGE_C R224, R224, R101, R56 ;  /* 0x00000065e0e0723e */ /* 0x000fe20004807038 */
[--C-:B------:R-:W-:Y:S01]  /*18660*/  IMAD.MOV.U32 R143, RZ, RZ, R151.reuse ;  /* 0x000000ffff8f7224 */ /* 0x100fe200078e0097 */
[----:B------:R-:W-:Y:S01]  /*18670*/  F2FP.SATFINITE.E4M3.F32.PACK_AB_MERGE_C R226, R58, R109, R60 ;  /* 0x0000006d3ae2723e */ /* 0x000fe2000480703c */
[----:B------:R-:W-:Y:S01]  /*18680*/  IMAD.MOV.U32 R142, RZ, RZ, R151 ;  /* 0x000000ffff8e7224 */ /* 0x000fe200078e0097 */
[----:B------:R-:W-:Y:S01]  /*18690*/  F2FP.SATFINITE.E4M3.F32.PACK_AB_MERGE_C R220, R62, R113, R115 ;  /* 0x000000713edc723e */ /* 0x000fe20004807073 */
[----:B------:R-:W-:Y:S01]  /*186a0*/  IMAD.MOV.U32 R140, RZ, RZ, R151 ;  /* 0x000000ffff8c7224 */ /* 0x000fe200078e0097 */
[----:B------:R-:W-:Y:S01]  /*186b0*/  F2FP.SATFINITE.E4M3.F32.PACK_AB_MERGE_C R216, R10, R121, R123 ;  /* 0x000000790ad8723e */ /* 0x000fe2000480707b */
[--C-:B------:R-:W-:Y:S01]  /*186c0*/  IMAD.MOV.U32 R139, RZ, RZ, R151.reuse ;  /* 0x000000ffff8b7224 */ /* 0x100fe200078e0097 */
[-C--:B------:R-:W-:Y:S01]  /*186d0*/  MOV R148, R151.reuse ;  /* 0x0000009700947202 */ /* 0x080fe20000000f00 */
        /* <DEDUP_REMOVED lines=33> */
[----:B------:R-:W-:Y:S01]  /*188f0*/  MOV R29, R151 ;  /* 0x00000097001d7202 */ /* 0x000fe20000000f00 */
        /* <DEDUP_REMOVED lines=81> */
[----:B------:R-:W-:Y:S01]  /*18e10*/  IMAD.MOV.U32 R24, RZ, RZ, R151 ;  /* 0x000000ffff187224 */ /* 0x000fe200078e0097 */
[----:B------:R-:W-:Y:S06]  /*18e20*/  @!P0 BRA `(.L_x_2355) ;  /* 0x0000003000808947 */ /* 0x000fec0003800000 */
[----:B------:R-:W-:Y:S01]  /*18e30*/  IMAD.MOV.U32 R10, RZ, RZ, R0 ;  /* 0x000000ffff0a7224 */ /* 0x000fe200078e0000 */
[----:B------:R-:W-:Y:S01]  /*18e40*/  MOV R11, R3 ;  /* 0x00000003000b7202 */ /* 0x000fe20000000f00 */
[----:B------:R-:W-:Y:S01]  /*18e50*/  IMAD.MOV.U32 R6, RZ, RZ, R237 ;  /* 0x000000ffff067224 */ /* 0x000fe200078e00ed */
[----:B------:R-:W-:Y:S01]  /*18e60*/  CS2R R150, SRZ ;  /* 0x0000000000967805 */ /* 0x000fe2000001ff00 */
[----:B------:R-:W-:Y:S01]  /*18e70*/  IMAD.MOV.U32 R13, RZ, RZ, R152 ;  /* 0x000000ffff0d7224 */ /* 0x000fe200078e0098 */
        /* <DEDUP_REMOVED lines=62> */
[----:B------:R-:W-:-:S07]  /*19260*/  CS2R R24, SRZ ;  /* 0x0000000000187805 */ /* 0x000fce000001ff00 */
.L_x_2366:
[----:B------:R-:W2:Y:S01]  /*19270*/  LDL R0, [R1] ;  /* 0x0000000001007983 */ /* 0x000ea20000100800 */
[----:B------:R-:W-:Y:S01]  /*19280*/  ISETP.NE.AND P0, PT, R13, 0x1, PT ;  /* 0x000000010d00780c */ /* 0x000fe20003f05270 */
[----:B------:R-:W-:Y:S05]  /*19290*/  YIELD ;  /* 0x0000000000007946 */ /* 0x000fea0003800000 */
[----:B------:R-:W-:-:S04]  /*192a0*/  SEL R237, RZ, 0x1, P0 ;  /* 0x00000001ffed7807 */ /* 0x000fc80000000000 */
[----:B------:R-:W-:Y:S02]  /*192b0*/  LOP3.LUT R237, R6, R237, RZ, 0x3c, !PT ;  /* 0x000000ed06ed7212 */ /* 0x000fe400078e3cff */
[----:B--2---:R-:W-:-:S13]  /*192c0*/  ISETP.NE.AND P0, PT, R0, RZ, PT ;  /* 0x000000ff0000720c */ /* 0x004fda0003f05270 */
[----:B------:R-:W-:Y:S05]  /*192d0*/  @P0 BRA `(.L_x_2356) ;  /* 0x00000000003c0947 */ /* 0x000fea0003800000 */
[----:B------:R-:W-:Y:S05]  /*192e0*/  @!P1 BRA `(.L_x_2357) ;  /* 0x0000000000049947 */ /* 0x000fea0003800000 */
[----:B------:R-:W-:Y:S01]  /*192f0*/  BPT.TRAP 0x1 ;  /* 0x000000040000795c */ /* 0x000fe20000300000 */
.L_x_2357:
        /* <DEDUP_REMOVED lines=8> */
.L_x_2358:
[----:B------:R-:W-:Y:S04]  /*19380*/  BSSY B0, `(.L_x_2356) ;  /* 0x0000004000007945 */ /* 0x000fe80003800000 */
[----:B-1----:R-:W-:Y:S05]  /*19390*/  @P2 BRA `(.L_x_2359) ;  /* 0x0000000000082947 */ /* 0x002fea0003800000 */
[----:B------:R-:W1:Y:S02]  /*193a0*/  SYNCS.PHASECHK.TRANS64.TRYWAIT P2, [R3+URZ+0x38830], R0 ;  /* 0x03883000030075a7 */ /* 0x000e64000804017f */
[----:B-1----:R-:W-:Y:S05]  /*193b0*/  @!P2 BRA `(.L_x_2360) ;  /* 0x0000011800b0a947 */ /* 0x002fea0003800000 */
.L_x_2359:
[----:B------:R-:W-:Y:S05]  /*193c0*/  BSYNC B0 ;  /* 0x0000000000007941 */ /* 0x000fea0003800000 */
.L_x_2356:
[----:B01----:R-:W0:Y:S01]  /*193d0*/  S2R R0, SR_TID.X ;  /* 0x0000000000007919 */ /* 0x003e220000002100 */
[----:B------:R-:W-:Y:S01]  /*193e0*/  VIADD R14, R13, 0x1 ;  /* 0x000000010d0e7836 */ /* 0x000fe20000000000 */
[----:B------:R-:W-:Y:S05]  /*193f0*/  WARPSYNC.ALL ;  /* 0x0000000000007948 */ /* 0x000fea0003800000 */
[C---:B------:R-:W-:Y:S01]  /*19400*/  ISETP.NE.AND P2, PT, R14.reuse, 0x2, PT ;  /* 0x000000020e00780c */ /* 0x040fe20003f45270 */
[----:B------:R-:W-:Y:S02]  /*19410*/  IMAD.MOV.U32 R9, RZ, RZ, 0x40000040 ;  /* 0x40000040ff097424 */ /* 0x000fe400078e00ff */
[----:B------:R-:W-:Y:S01]  /*19420*/  IMAD.MOV.U32 R155, RZ, RZ, 0x40000040 ;  /* 0x40000040ff9b7424 */ /* 0x000fe200078e00ff */
[----:B------:R-:W-:Y:S01]  /*19430*/  SEL R14, R14, RZ, P2 ;  /* 0x000000ff0e0e7207 */ /* 0x000fe20001000000 */
[----:B------:R-:W-:Y:S01]  /*19440*/  IMAD.MOV.U32 R157, RZ, RZ, 0x40000040 ;  /* 0x40000040ff9d7424 */ /* 0x000fe200078e00ff */
[----:B------:R-:W-:Y:S01]  /*19450*/  R2UR UR15, R9 ;  /* 0x00000000090f72ca */ /* 0x000fe200000e0000 */
[----:B------:R-:W-:Y:S01]  /*19460*/  IMAD.MOV.U32 R153, RZ, RZ, 0x40000040 ;  /* 0x40000040ff997424 */ /* 0x000fe200078e00ff */
[----:B------:R-:W-:-:S02]  /*19470*/  LEA R8, R14, R15, 0xb ;  /* 0x0000000f0e087211 */ /* 0x000fc400078e58ff */
[----:B------:R-:W-:Y:S02]  /*19480*/  R2UR UR11, R155 ;  /* 0x000000009b0b72ca */ /* 0x000fe400000e0000 */
[C---:B------:R-:W-:Y:S01]  /*19490*/  R2UR UR14, R8.reuse ;  /* 0x00000000080e72ca */ /* 0x040fe200000e0000 */
[C---:B------:R-:W-:Y:S01]  /*194a0*/  VIADD R154, R8.reuse, 0x2 ;  /* 0x00000002089a7836 */ /* 0x040fe20000000000 */
[----:B------:R-:W-:Y:S01]  /*194b0*/  R2UR UR7, R157 ;  /* 0x000000009d0772ca */ /* 0x000fe200000e0000 */
[C---:B------:R-:W-:Y:S01]  /*194c0*/  VIADD R156, R8.reuse, 0x4 ;  /* 0x00000004089c7836 */ /* 0x040fe20000000000 */
[----:B------:R-:W-:Y:S01]  /*194d0*/  R2UR UR19, R153 ;  /* 0x00000000991372ca */ /* 0x000fe200000e0000 */
[----:B------:R-:W-:Y:S01]  /*194e0*/  VIADD R152, R8, 0x6 ;  /* 0x0000000608987836 */ /* 0x000fe20000000000 */
[----:B------:R-:W-:Y:S02]  /*194f0*/  R2UR UR10, R154 ;  /* 0x000000009a0a72ca */ /* 0x000fe400000e0000 */
[----:B------:R-:W-:Y:S01]  /*19500*/  R2UR UR6, R156 ;  /* 0x000000009c0672ca */ /* 0x000fe200000e0000 */
[----:B------:R-:W-:Y:S01]  /*19510*/  VIADD R156, R8, 0x404 ;  /* 0x00000404089c7836 */ /* 0x000fe20000000000 */
[----:B------:R-:W-:Y:S01]  /*19520*/  R2UR UR18, R152 ;  /* 0x00000000981272ca */ /* 0x000fe200000e0000 */
[C---:B------:R-:W-:Y:S01]  /*19530*/  VIADD R152, R8.reuse, 0x402 ;  /* 0x0000040208987836 */ /* 0x040fe20000000000 */
[C---:B------:R-:W-:Y:S01]  /*19540*/  IADD3 R154, R8.reuse, 0x400, RZ ;  /* 0x00000400089a7810 */ /* 0x040fe20007ffe0ff */
[----:B------:R-:W-:Y:S01]  /*19550*/  VIADD R8, R8, 0x406 ;  /* 0x0000040608087836 */ /* 0x000fe20000000000 */
[----:B0-----:R-:W-:-:S02]  /*19560*/  SHF.R.U32.HI R0, RZ, 0x7, R0 ;  /* 0x00000007ff007819 */ /* 0x001fc40000011600 */
[----:B------:R-:W-:Y:S02]  /*19570*/  R2UR UR22, R154 ;  /* 0x000000009a1672ca */ /* 0x000fe400000e0000 */
[----:B------:R-:W-:Y:S01]  /*19580*/  R2UR UR23, R155 ;  /* 0x000000009b1772ca */ /* 0x000fe200000e0000 */
[----:B------:R-:W-:Y:S01]  /*19590*/  VIADD R0, R0, 0x8 ;  /* 0x0000000800007836 */ /* 0x000fe20000000000 */
[----:B------:R-:W-:Y:S02]  /*195a0*/  R2UR UR26, R152 ;  /* 0x00000000981a72ca */ /* 0x000fe400000e0000 */
[----:B------:R-:W-:Y:S02]  /*195b0*/  R2UR UR27, R153 ;  /* 0x00000000991b72ca */ /* 0x000fe400000e0000 */
[----:B------:R0:W-:Y:S01]  /*195c0*/  BAR.SYNC.DEFER_BLOCKING R0, 0x100 ;  /* 0x000400000000751d */ /* 0x0001e20000010000 */
[----:B------:R-:W-:Y:S02]  /*195d0*/  R2UR UR30, R156 ;  /* 0x000000009c1e72ca */ /* 0x000fe400000e0000 */
[----:B------:R-:W-:-:S02]  /*195e0*/  R2UR UR31, R157 ;  /* 0x000000009d1f72ca */ /* 0x000fc400000e0000 */
        /* <DEDUP_REMOVED lines=29> */
.L_x_2362:
[----:B------:R-:W-:Y:S01]  /*197c0*/  SHF.L.U32 R0, R6, 0x1f, RZ ;  /* 0x0000001f06007819 */ /* 0x000fe200000006ff */
[----:B------:R-:W-:-:S04]  /*197d0*/  IMAD R3, R13, 0x8, R18 ;  /* 0x000000080d037824 */ /* 0x000fc800078e0212 */
[----:B------:R0:W1:Y:S01]  /*197e0*/  SYNCS.PHASECHK.TRANS64.TRYWAIT P0, [R3+URZ+0x38850], R0 ;  /* 0x03885000030075a7 */ /* 0x000062000800017f */
[----:B------:R-:W-:Y:S05]  /*197f0*/  @!P1 BRA `(.L_x_2363) ;  /* 0x0000000000049947 */ /* 0x000fea0003800000 */
[----:B------:R-:W-:Y:S01]  /*19800*/  BPT.TRAP 0x1 ;  /* 0x000000040000795c */ /* 0x000fe20000300000 */
.L_x_2363:
[----:B-1----:R-:W-:Y:S05]  /*19810*/  @P0 BRA `(.L_x_2361) ;  /* 0x0000000000080947 */ /* 0x002fea0003800000 */
[----:B------:R-:W1:Y:S02]  /*19820*/  SYNCS.PHASECHK.TRANS64.TRYWAIT P0, [R3+URZ+0x38850], R0 ;  /* 0x03885000030075a7 */ /* 0x000e64000800017f */
[----:B-1----:R-:W-:Y:S05]  /*19830*/  @!P0 BRA `(.L_x_2364) ;  /* 0x0000011400a48947 */ /* 0x002fea0003800000 */
.L_x_2361:
[----:B01----:R-:W-:Y:S01]  /*19840*/  VIADD R0, R18, 0x400 ;  /* 0x0000040012007836 */ /* 0x003fe20000000000 */
[----:B------:R-:W2:Y:S04]  /*19850*/  LDL R3, [R1+0x38] ;  /* 0x0000380001037983 */ /* 0x000ea80000100800 */
[----:B------:R-:W-:Y:S01]  /*19860*/  SHF.R.U32.HI R0, RZ, 0x4, R0 ;  /* 0x00000004ff007819 */ /* 0x000fe20000011600 */
[----:B------:R-:W3:Y:S01]  /*19870*/  LDL R21, [R1+0x3c] ;  /* 0x00003c0001157983 */ /* 0x000ee20000100800 */
[----:B------:R-:W-:Y:S01]  /*19880*/  IMAD.MOV.U32 R7, RZ, RZ, 0x40000040 ;  /* 0x40000040ff077424 */ /* 0x000fe200078e00ff */
[----:B------:R-:W-:Y:S05]  /*19890*/  WARPSYNC.ALL ;  /* 0x0000000000007948 */ /* 0x000fea0003800000 */
[----:B------:R-:W-:Y:S01]  /*198a0*/  LOP3.LUT R0, R0, 0x3fff, RZ, 0xc0, !PT ;  /* 0x00003fff00007812 */ /* 0x000fe200078ec0ff */
[----:B------:R-:W-:Y:S01]  /*198b0*/  WARPGROUP.ARRIVE ;  /* 0x00000000000079c5 */ /* 0x000fe20000000000 */
[----:B------:R-:W-:-:S02]  /*198c0*/  R2UR UR7, R7 ;  /* 0x00000000070772ca */ /* 0x000fc400000e0000 */
[----:B------:R-:W-:-:S04]  /*198d0*/  LOP3.LUT R0, R0, 0x10000, RZ, 0xfc, !PT ;  /* 0x0001000000007812 */ /* 0x000fc800078efcff */
[----:B------:R-:W-:-:S04]  /*198e0*/  LEA R6, R13, R0, 0xb ;  /* 0x000000000d067211 */ /* 0x000fc800078e58ff */
[----:B------:R-:W-:-:S13]  /*198f0*/  R2UR UR6, R6 ;  /* 0x00000000060672ca */ /* 0x000fda00000e0000 */
[----:B------:R-:W-:Y:S01]  /*19900*/  QGMMA.64x256x32.F32.E4M3.E4M3 R24, R228, gdesc[UR4], R24, gsb0 ;  /* 0x03e00004e4187df3 */ /* 0x000fe20008000818 */
[----:B------:R-:W-:Y:S02]  /*19910*/  VIADD R8, R6, 0x2 ;  /* 0x0000000206087836 */ /* 0x000fe40000000000 */
[----:B------:R-:W-:-:S03]  /*19920*/  IMAD.MOV.U32 R9, RZ, RZ, 0x40000040 ;  /* 0x40000040ff097424 */ /* 0x000fc600078e00ff */
[----:B------:R-:W-:Y:S02]  /*19930*/  R2UR UR6, R8 ;  /* 0x00000000080672ca */ /* 0x000fe400000e0000 */
[----:B------:R-:W-:Y:S01]  /*19940*/  R2UR UR7, R9 ;  /* 0x00000000090772ca */ /* 0x000fe200000e0000 */
[----:B------:R-:W-:Y:S02]  /*19950*/  WARPGROUP.DEPBAR.LE gsb0, 0x0 ;  /* 0x00008000000079c5 */ /* 0x000fe40000010000 */
[----:B------:R-:W4:Y:S04]  /*19960*/  LDL R229, [R1+0x4] ;  /* 0x0000040001e57983 */ /* 0x000f280000100800 */
[----:B------:R-:W5:Y:S04]  /*19970*/  LDL R230, [R1+0x20] ;  /* 0x0000200001e67983 */ /* 0x000f680000100800 */
[----:B------:R-:W5:Y:S01]  /*19980*/  LDL R231, [R1+0xc] ;  /* 0x00000c0001e77983 */ /* 0x000f620000100800 */
[----:B------:R-:W-:Y:S01]  /*19990*/  WARPGROUP.ARRIVE ;  /* 0x00000000000079c5 */ /* 0x000fe20000000000 */
[----:B------:R-:W-:-:S02]  /*199a0*/  IMAD.MOV.U32 R0, RZ, RZ, -0x80 ;  /* 0xffffff80ff007424 */ /* 0x000fc400078e00ff */
[----:B------:R-:W-:Y:S02]  /*199b0*/  VIADD R8, R6, 0x4 ;  /* 0x0000000406087836 */ /* 0x000fe40000000000 */
[----:B------:R-:W-:-:S03]  /*199c0*/  IMAD R0, R12, R0, 0x1 ;  /* 0x000000010c007424 */ /* 0x000fc600078e0200 */
[----:B------:R-:W-:Y:S01]  /*199d0*/  QGMMA.64x256x32.F32.E4M3.E4M3 R24, R224, gdesc[UR4], R24, gsb0 ;  /* 0x03e00004e0187df3 */ /* 0x000fe20008000818 */
[----:B------:R-:W-:Y:S01]  /*199e0*/  IMAD.MOV.U32 R9, RZ, RZ, 0x40000040 ;  /* 0x40000040ff097424 */ /* 0x000fe200078e00ff */
[----:B------:R-:W-:Y:S01]  /*199f0*/  R2UR UR6, R8 ;  /* 0x00000000080672ca */ /* 0x000fe200000e0000 */
[----:B------:R-:W-:-:S03]  /*19a00*/  VIADD R6, R6, 0x6 ;  /* 0x0000000606067836 */ /* 0x000fc60000000000 */
[----:B------:R-:W-:Y:S01]  /*19a10*/  R2UR UR7, R9 ;  /* 0x00000000090772ca */ /* 0x000fe200000e0000 */
[----:B------:R-:W-:Y:S02]  /*19a20*/  WARPGROUP.DEPBAR.LE gsb0, 0x0 ;  /* 0x00008000000079c5 */ /* 0x000fe40000010000 */
[----:B------:R-:W-:-:S15]  /*19a30*/  WARPGROUP.ARRIVE ;  /* 0x00000000000079c5 */ /* 0x000fde0000000000 */
[----:B------:R-:W-:-:S04]  /*19a40*/  NOP ;  /* 0x0000000000007918 */ /* 0x000fc80000000000 */
[----:B------:R-:W-:Y:S01]  /*19a50*/  QGMMA.64x256x32.F32.E4M3.E4M3 R24, R220, gdesc[UR4], R24, gsb0 ;  /* 0x03e00004dc187df3 */ /* 0x000fe20008000818 */
[----:B------:R-:W-:Y:S02]  /*19a60*/  R2UR UR6, R6 ;  /* 0x00000000060672ca */ /* 0x000fe400000e0000 */
[----:B----4-:R-:W-:-:S04]  /*19a70*/  LEA R0, R229, R0, 0x7 ;  /* 0x00000000e5007211 */ /* 0x010fc800078e38ff */
[----:B-----5:R-:W-:Y:S02]  /*19a80*/  IADD3 R0, -R231, R0, R230 ;  /* 0x00000000e7007210 */ /* 0x020fe40007ffe1e6 */
[----:B------:R-:W0:Y:S03]  /*19a90*/  S2R R231, SR_TID.X ;  /* 0x0000000000e77919 */ /* 0x000e260000002100 */
[----:B--2---:R-:W-:-:S04]  /*19aa0*/  IMAD R0, R3, -0x2, R0 ;  /* 0xfffffffe03007824 */ /* 0x004fc800078e0200 */
[----:B---3--:R-:W-:-:S05]  /*19ab0*/  IMAD.IADD R0, R21, 0x1, R0 ;  /* 0x0000000115007824 */ /* 0x008fca00078e0200 */
[C---:B------:R-:W-:Y:S02]  /*19ac0*/  ISETP.GT.AND P0, PT, R0.reuse, RZ, PT ;  /* 0x000000ff0000720c */ /* 0x040fe40003f04270 */
[----:B------:R-:W-:Y:S02]  /*19ad0*/  ISETP.GT.AND P2, PT, R0, 0x1, PT ;  /* 0x000000010000780c */ /* 0x000fe40003f44270 */
[----:B------:R-:W-:Y:S02]  /*19ae0*/  FSEL R152, R152, -INF , P0 ;  /* 0xff80000098987808 */ /* 0x000fe40000000000 */
[----:B------:R-:W-:Y:S02]  /*19af0*/  FSEL R153, R153, -INF , P2 ;  /* 0xff80000099997808 */ /* 0x000fe40001000000 */
[C---:B------:R-:W-:Y:S02]  /*19b00*/  ISETP.GT.AND P0, PT, R0.reuse, 0x8, PT ;  /* 0x000000080000780c */ /* 0x040fe40003f04270 */
[----:B------:R-:W-:-:S02]  /*19b10*/  ISETP.GT.AND P2, PT, R0, 0x9, PT ;  /* 0x000000090000780c */ /* 0x000fc40003f44270 */
[----:B------:R-:W-:Y:S02]  /*19b20*/  FMNMX.FTZ R3, R152, R11, !PT ;  /* 0x0000000b98037209 */ /* 0x000fe40007810000 */
[----:B------:R-:W-:Y:S02]  /*19b30*/  FSEL R156, R156, -INF , P0 ;  /* 0xff8000009c9c7808 */ /* 0x000fe40000000000 */
[----:B------:R-:W-:Y:S02]  /*19b40*/  FSEL R157, R157, -INF , P2 ;  /* 0xff8000009d9d7808 */ /* 0x000fe40001000000 */
[----:B------:R-:W-:Y:S02]  /*19b50*/  FMNMX.FTZ R3, R153, R3, !PT ;  /* 0x0000000399037209 */ /* 0x000fe40007810000 */
[C---:B------:R-:W-:Y:S02]  /*19b60*/  ISETP.GT.AND P0, PT, R0.reuse, 0x10, PT ;  /* 0x000000100000780c */ /* 0x040fe40003f04270 */
[----:B------:R-:W-:-:S02]  /*19b70*/  ISETP.GT.AND P2, PT, R0, 0x11, PT ;  /* 0x000000110000780c */ /* 0x000fc40003f44270 */
[----:B------:R-:W-:Y:S02]  /*19b80*/  FMNMX.FTZ R3, R156, R3, !PT ;  /* 0x000000039c037209 */ /* 0x000fe40007810000 */
[----:B------:R-:W-:Y:S02]  /*19b90*/  FSEL R160, R160, -INF , P0 ;  /* 0xff800000a0a07808 */ /* 0x000fe40000000000 */
[----:B------:R-:W-:Y:S02]  /*19ba0*/  FSEL R161, R161, -INF , P2 ;  /* 0xff800000a1a17808 */ /* 0x000fe40001000000 */
[C---:B------:R-:W-:Y:S02]  /*19bb0*/  ISETP.GT.AND P0, PT, R0.reuse, 0x18, PT ;  /* 0x000000180000780c */ /* 0x040fe40003f04270 */
[----:B------:R-:W-:Y:S02]  /*19bc0*/  ISETP.GT.AND P2, PT, R0, 0x19, PT ;  /* 0x000000190000780c */ /* 0x000fe40003f44270 */
[----:B------:R-:W-:-:S02]  /*19bd0*/  FMNMX.FTZ R3, R157, R3, !PT ;  /* 0x000000039d037209 */ /* 0x000fc40007810000 */
[----:B------:R-:W-:Y:S02]  /*19be0*/  FSEL R164, R164, -INF , P0 ;  /* 0xff800000a4a47808 */ /* 0x000fe40000000000 */
[----:B------:R-:W-:Y:S02]  /*19bf0*/  FSEL R165, R165, -INF , P2 ;  /* 0xff800000a5a57808 */ /* 0x000fe40001000000 */
[C---:B------:R-:W-:Y:S02]  /*19c00*/  ISETP.GT.AND P0, PT, R0.reuse, 0x20, PT ;  /* 0x000000200000780c */ /* 0x040fe40003f04270 */
[----:B------:R-:W-:Y:S02]  /*19c10*/  ISETP.GT.AND P2, PT, R0, 0x21, PT ;  /* 0x000000210000780c */ /* 0x000fe40003f44270 */
[----:B------:R-:W-:Y:S02]  /*19c20*/  FMNMX.FTZ R3, R160, R3, !PT ;  /* 0x00000003a0037209 */ /* 0x000fe40007810000 */
[----:B------:R-:W-:-:S02]  /*19c30*/  FSEL R168, R168, -INF , P0 ;  /* 0xff800000a8a87808 */ /* 0x000fc40000000000 */
[----:B------:R-:W-:Y:S02]  /*19c40*/  FSEL R169, R169, -INF , P2 ;  /* 0xff800000a9a97808 */ /* 0x000fe40001000000 */
[C---:B------:R-:W-:Y:S02]  /*19c50*/  ISETP.GT.AND P0, PT, R0.reuse, 0x28, PT ;  /* 0x000000280000780c */ /* 0x040fe40003f04270 */
[----:B------:R-:W-:Y:S02]  /*19c60*/  ISETP.GT.AND P2, PT, R0, 0x29, PT ;  /* 0x000000290000780c */ /* 0x000fe40003f44270 */
[----:B------:R-:W-:Y:S02]  /*19c70*/  FMNMX.FTZ R3, R161, R3, !PT ;  /* 0x00000003a1037209 */ /* 0x000fe40007810000 */
[----:B------:R-:W-:Y:S02]  /*19c80*/  FSEL R172, R172, -INF , P0 ;  /* 0xff800000acac7808 */ /* 0x000fe40000000000 */
[----:B------:R-:W-:-:S02]  /*19c90*/  FSEL R173, R173, -INF , P2 ;  /* 0xff800000adad7808 */ /* 0x000fc40001000000 */
[----:B------:R-:W-:Y:S02]  /*19ca0*/  FMNMX.FTZ R3, R164, R3, !PT ;  /* 0x00000003a4037209 */ /* 0x000fe40007810000 */
[C---:B------:R-:W-:Y:S02]  /*19cb0*/  ISETP.GT.AND P0, PT, R0.reuse, 0x30, PT ;  /* 0x000000300000780c */ /* 0x040fe40003f04270 */
[----:B------:R-:W-:Y:S02]  /*19cc0*/  ISETP.GT.AND P2, PT, R0, 0x31, PT ;  /* 0x000000310000780c */ /* 0x000fe40003f44270 */
[----:B------:R-:W-:Y:S02]  /*19cd0*/  FMNMX.FTZ R3, R165, R3, !PT ;  /* 0x00000003a5037209 */ /* 0x000fe40007810000 */
[----:B------:R-:W-:Y:S02]  /*19ce0*/  FSEL R176, R176, -INF , P0 ;  /* 0xff800000b0b07808 */ /* 0x000fe40000000000 */
[----:B------:R-:W-:-:S02]  /*19cf0*/  FSEL R177, R177, -INF , P2 ;  /* 0xff800000b1b17808 */ /* 0x000fc40001000000 */
[C---:B------:R-:W-:Y:S02]  /*19d00*/  ISETP.GT.AND P0, PT, R0.reuse, 0x38, PT ;  /* 0x000000380000780c */ /* 0x040fe40003f04270 */
[----:B------:R-:W-:Y:S02]  /*19d10*/  ISETP.GT.AND P2, PT, R0, 0x39, PT ;  /* 0x000000390000780c */ /* 0x000fe40003f44270 */
[----:B------:R-:W-:Y:S02]  /*19d20*/  FMNMX.FTZ R3, R168, R3, !PT ;  /* 0x00000003a8037209 */ /* 0x000fe40007810000 */
[----:B------:R-:W-:Y:S02]  /*19d30*/  FSEL R180, R180, -INF , P0 ;  /* 0xff800000b4b47808 */ /* 0x000fe40000000000 */
[----:B------:R-:W-:Y:S02]  /*19d40*/  FSEL R181, R181, -INF , P2 ;  /* 0xff800000b5b57808 */ /* 0x000fe40001000000 */
[----:B------:R-:W-:-:S02]  /*19d50*/  ISETP.GT.AND P0, PT, R0, 0x40, PT ;  /* 0x000000400000780c */ /* 0x000fc40003f04270 */
[----:B------:R-:W-:Y:S02]  /*19d60*/  ISETP.GT.AND P2, PT, R0, 0x41, PT ;  /* 0x000000410000780c */ /* 0x000fe40003f44270 */
[----:B------:R-:W-:Y:S02]  /*19d70*/  FMNMX.FTZ R3, R169, R3, !PT ;  /* 0x00000003a9037209 */ /* 0x000fe40007810000 */
        /* <DEDUP_REMOVED lines=35> */
[C---:B------:R-:W-:Y:S01]  /*19fb0*/  ISETP.GT.AND P2, PT, R0.reuse, 0x79, PT ;  /* 0x000000790000780c */ /* 0x040fe20003f44270 */
[----:B------:R-:W-:Y:S01]  /*19fc0*/  VIADD R0, R0, 0x8 ;  /* 0x0000000800007836 */ /* 0x000fe20000000000 */
[----:B------:R-:W-:Y:S02]  /*19fd0*/  FMNMX.FTZ R3, R188, R3, !PT ;  /* 0x00000003bc037209 */ /* 0x000fe40007810000 */
[----:B------:R-:W-:Y:S02]  /*19fe0*/  FSEL R213, R213, -INF , P2 ;  /* 0xff800000d5d57808 */ /* 0x000fe40001000000 */
[----:B------:R-:W-:Y:S02]  /*19ff0*/  ISETP.GT.AND P4, PT, R0, RZ, PT ;  /* 0x000000ff0000720c */ /* 0x000fe40003f84270 */
[----:B------:R-:W-:-:S02]  /*1a000*/  FMNMX.FTZ R3, R189, R3, !PT ;  /* 0x00000003bd037209 */ /* 0x000fc40007810000 */
[----:B------:R-:W-:Y:S02]  /*1a010*/  FSEL R154, R154, -INF , P4 ;  /* 0xff8000009a9a7808 */ /* 0x000fe40002000000 */
[----:B------:R-:W-:Y:S02]  /*1a020*/  FMNMX.FTZ R3, R192, R3, !PT ;  /* 0x00000003c0037209 */ /* 0x000fe40007810000 */
[C---:B------:R-:W-:Y:S02]  /*1a030*/  ISETP.GT.AND P2, PT, R0.reuse, 0x8, PT ;  /* 0x000000080000780c */ /* 0x040fe40003f44270 */
[C---:B------:R-:W-:Y:S02]  /*1a040*/  ISETP.GT.AND P3, PT, R0.reuse, 0x9, PT ;  /* 0x000000090000780c */ /* 0x040fe40003f64270 */
[C---:B------:R-:W-:Y:S02]  /*1a050*/  ISETP.GT.AND P5, PT, R0.reuse, 0x10, PT ;  /* 0x000000100000780c */ /* 0x040fe40003fa4270 */
[----:B------:R-:W-:-:S02]  /*1a060*/  ISETP.GT.AND P4, PT, R0, 0x11, PT ;  /* 0x000000110000780c */ /* 0x000fc40003f84270 */
[----:B------:R-:W-:Y:S02]  /*1a070*/  FMNMX.FTZ R3, R193, R3, !PT ;  /* 0x00000003c1037209 */ /* 0x000fe40007810000 */
[----:B------:R-:W-:Y:S02]  /*1a080*/  FSEL R158, R158, -INF , P2 ;  /* 0xff8000009e9e7808 */ /* 0x000fe40001000000 */
[----:B------:R-:W-:Y:S02]  /*1a090*/  FSEL R159, R159, -INF , P3 ;  /* 0xff8000009f9f7808 */ /* 0x000fe40001800000 */
[----:B------:R-:W-:Y:S02]  /*1a0a0*/  FSEL R162, R162, -INF , P5 ;  /* 0xff800000a2a27808 */ /* 0x000fe40002800000 */
[----:B------:R-:W-:Y:S02]  /*1a0b0*/  FSEL R163, R163, -INF , P4 ;  /* 0xff800000a3a37808 */ /* 0x000fe40002000000 */
[----:B------:R-:W-:-:S02]  /*1a0c0*/  ISETP.GT.AND P2, PT, R0, 0x19, PT ;  /* 0x000000190000780c */ /* 0x000fc40003f44270 */
[C---:B------:R-:W-:Y:S02]  /*1a0d0*/  ISETP.GT.AND P3, PT, R0.reuse, 0x20, PT ;  /* 0x000000200000780c */ /* 0x040fe40003f64270 */
[C---:B------:R-:W-:Y:S02]  /*1a0e0*/  ISETP.GT.AND P5, PT, R0.reuse, 0x21, PT ;  /* 0x000000210000780c */ /* 0x040fe40003fa4270 */
[----:B------:R-:W-:Y:S02]  /*1a0f0*/  ISETP.GT.AND P4, PT, R0, 0x28, PT ;  /* 0x000000280000780c */ /* 0x000fe40003f84270 */
[----:B------:R-:W-:Y:S02]  /*1a100*/  FMNMX.FTZ R3, R196, R3, !PT ;  /* 0x00000003c4037209 */ /* 0x000fe40007810000 */
[----:B------:R-:W-:Y:S02]  /*1a110*/  FSEL R167, R167, -INF , P2 ;  /* 0xff800000a7a77808 */ /* 0x000fe40001000000 */
[----:B------:R-:W-:-:S02]  /*1a120*/  FSEL R170, R170, -INF , P3 ;  /* 0xff800000aaaa7808 */ /* 0x000fc40001800000 */
[----:B------:R-:W-:Y:S02]  /*1a130*/  FSEL R171, R171, -INF , P5 ;  /* 0xff800000abab7808 */ /* 0x000fe40002800000 */
[----:B------:R-:W-:Y:S02]  /*1a140*/  FSEL R174, R174, -INF , P4 ;  /* 0xff800000aeae7808 */ /* 0x000fe40002000000 */
        /* <DEDUP_REMOVED lines=16> */
[----:B------:R-:W-:Y:S01]  /*1a250*/  FSEL R187, R187, -INF , P3 ;  /* 0xff800000bbbb7808 */ /* 0x000fe20001800000 */
[----:B------:R-:W-:Y:S02]  /*1a260*/  WARPGROUP.DEPBAR.LE gsb0, 0x0 ;  /* 0x00008000000079c5 */ /* 0x000fe40000010000 */
[----:B------:R-:W-:Y:S01]  /*1a270*/  FSEL R190, R190, -INF , P5 ;  /* 0xff800000bebe7808 */ /* 0x000fe20002800000 */
[----:B------:R-:W-:Y:S01]  /*1a280*/  WARPGROUP.ARRIVE ;  /* 0x00000000000079c5 */ /* 0x000fe20000000000 */
[----:B------:R-:W-:Y:S02]  /*1a290*/  FSEL R191, R191, -INF , P4 ;  /* 0xff800000bfbf7808 */ /* 0x000fe40002000000 */
[----:B------:R-:W-:Y:S02]  /*1a2a0*/  FMNMX.FTZ R3, R201, R3, !PT ;  /* 0x00000003c9037209 */ /* 0x000fe40007810000 */
[C---:B------:R-:W-:Y:S02]  /*1a2b0*/  ISETP.GT.AND P0, PT, R0.reuse, 0x1, PT ;  /* 0x000000010000780c */ /* 0x040fe40003f04270 */
        /* <DEDUP_REMOVED lines=9> */
[----:B------:R-:W-:Y:S02]  /*1a350*/  FSEL R199, R199, -INF , P4 ;  /* 0xff800000c7c77808 */ /* 0x000fe40002000000 */
[C---:B------:R-:W-:Y:S02]  /*1a360*/  ISETP.GT.AND P0, PT, R0.reuse, 0x18, PT ;  /* 0x000000180000780c */ /* 0x040fe40003f04270 */
[C---:B------:R-:W-:Y:S02]  /*1a370*/  ISETP.GT.AND P2, PT, R0.reuse, 0x60, PT ;  /* 0x000000600000780c */ /* 0x040fe40003f44270 */
[----:B------:R-:W-:-:S02]  /*1a380*/  ISETP.GT.AND P3, PT, R0, 0x61, PT ;  /* 0x000000610000780c */ /* 0x000fc40003f64270 */
[C---:B------:R-:W-:Y:S02]  /*1a390*/  ISETP.GT.AND P5, PT, R0.reuse, 0x68, PT ;  /* 0x000000680000780c */ /* 0x040fe40003fa4270 */
[----:B------:R-:W-:Y:S02]  /*1a3a0*/  ISETP.GT.AND P4, PT, R0, 0x69, PT ;  /* 0x000000690000780c */ /* 0x000fe40003f84270 */
[----:B------:R-:W-:Y:S02]  /*1a3b0*/  FMNMX.FTZ R3, R205, R3, !PT ;  /* 0x00000003cd037209 */ /* 0x000fe40007810000 */
[----:B------:R-:W-:Y:S02]  /*1a3c0*/  FSEL R166, R166, -INF , P0 ;  /* 0xff800000a6a67808 */ /* 0x000fe40000000000 */
        /* <DEDUP_REMOVED lines=8> */
[----:B------:R-:W-:Y:S02]  /*1a450*/  ISETP.GT.AND P4, PT, R0, 0x79, PT ;  /* 0x000000790000780c */ /* 0x000fe40003f84270 */
        /* <DEDUP_REMOVED lines=9> */
[----:B------:R-:W-:Y:S01]  /*1a4f0*/  FSEL R175, R175, -INF , P0 ;  /* 0xff800000afaf7808 */ /* 0x000fe20000000000 */
[----:B------:R-:W1:Y:S01]  /*1a500*/  SHFL.BFLY PT, R7, R3, 0x2, 0x1f ;  /* 0x0c401f0003077f89 */ /* 0x000e6200000e0000 */
[----:B------:R-:W-:-:S02]  /*1a510*/  FMNMX.FTZ R0, R163, R0, !PT ;  /* 0x00000000a3007209 */ /* 0x000fc40007810000 */
        /* <DEDUP_REMOVED lines=8> */
[----:B0-----:R-:W-:Y:S02]  /*1a5a0*/  LOP3.LUT R220, R231, 0x7f, RZ, 0xc0, !PT ;  /* 0x0000007fe7dc7812 */ /* 0x001fe400078ec0ff */
[----:B------:R-:W-:Y:S01]  /*1a5b0*/  FMNMX.FTZ R0, R174, R0, !PT ;  /* 0x00000000ae007209 */ /* 0x000fe20007810000 */
[----:B------:R-:W0:Y:S01]  /*1a5c0*/  S2R R231, SR_TID.X ;  /* 0x0000000000e77919 */ /* 0x000e220000002100 */
[----:B------:R-:W-:Y:S02]  /*1a5d0*/  ISETP.NE.AND P2, PT, R220, RZ, PT ;  /* 0x000000ffdc00720c */ /* 0x000fe40003f45270 */
[----:B-1----:R-:W-:Y:S01]  /*1a5e0*/  FMNMX.FTZ R3, R3, R7, !PT ;  /* 0x0000000703037209 */ /* 0x002fe20007810000 */
[----:B------:R-:W-:Y:S01]  /*1a5f0*/  IMAD.MOV.U32 R7, RZ, RZ, 0x40000040 ;  /* 0x40000040ff077424 */ /* 0x000fe200078e00ff */
[----:B------:R-:W-:-:S03]  /*1a600*/  FMNMX.FTZ R0, R175, R0, !PT ;  /* 0x00000000af007209 */ /* 0x000fc60007810000 */
[----:B------:R-:W1:Y:S01]  /*1a610*/  SHFL.BFLY PT, R8, R3, 0x1, 0x1f ;  /* 0x0c201f0003087f89 */ /* 0x000e6200000e0000 */
[----:B------:R-:W-:Y:S02]  /*1a620*/  R2UR UR7, R7 ;  /* 0x00000000070772ca */ /* 0x000fe400000e0000 */
[----:B------:R-:W-:-:S04]  /*1a630*/  FMNMX.FTZ R0, R178, R0, !PT ;  /* 0x00000000b2007209 */ /* 0x000fc80007810000 */
[----:B------:R-:W-:-:S04]  /*1a640*/  FMNMX.FTZ R0, R179, R0, !PT ;  /* 0x00000000b3007209 */ /* 0x000fc80007810000 */
[----:B------:R-:W-:-:S03]  /*1a650*/  FMNMX.FTZ R0, R182, R0, !PT ;  /* 0x00000000b6007209 */ /* 0x000fc60007810000 */
[----:B------:R-:W-:Y:S01]  /*1a660*/  QGMMA.64x256x32.F32.E4M3.E4M3 R24, R216, gdesc[UR4], R24, gsb0 ;  /* 0x03e00004d8187df3 */ /* 0x000fe20008000818 */
[----:B------:R-:W-:-:S04]  /*1a670*/  FMNMX.FTZ R0, R183, R0, !PT ;  /* 0x00000000b7007209 */ /* 0x000fc80007810000 */
[----:B------:R-:W-:-:S04]  /*1a680*/  FMNMX.FTZ R0, R186, R0, !PT ;  /* 0x00000000ba007209 */ /* 0x000fc80007810000 */
[----:B------:R-:W-:Y:S02]  /*1a690*/  FMNMX.FTZ R0, R187, R0, !PT ;  /* 0x00000000bb007209 */ /* 0x000fe40007810000 */
[----:B-1----:R-:W-:Y:S02]  /*1a6a0*/  FMNMX.FTZ R3, R3, R8, !PT ;  /* 0x0000000803037209 */ /* 0x002fe40007810000 */
[----:B------:R-:W-:Y:S02]  /*1a6b0*/  FMNMX.FTZ R0, R190, R0, !PT ;  /* 0x00000000be007209 */ /* 0x000fe40007810000 */
[----:B------:R-:W-:Y:S01]  /*1a6c0*/  FSETP.NEU.FTZ.AND P0, PT, R3, -INF , PT ;  /* 0xff8000000300780b */ /* 0x000fe20003f1d000 */
[----:B------:R-:W-:-:S01]  /*1a6d0*/  FFMA.FTZ R7, R2, R3, -8 ;  /* 0xc100000002077423 */ /* 0x000fc20000010003 */
[----:B------:R-:W-:Y:S02]  /*1a6e0*/  FMNMX.FTZ R0, R191, R0, !PT ;  /* 0x00000000bf007209 */ /* 0x000fe40007810000 */
[----:B0-----:R-:W-:-:S02]  /*1a6f0*/  SHF.R.U32.HI R220, RZ, 0x7, R231 ;  /* 0x00000007ffdc7819 */ /* 0x001fc400000116e7 */
[----:B------:R-:W-:Y:S02]  /*1a700*/  FMNMX.FTZ R0, R194, R0, !PT ;  /* 0x00000000c2007209 */ /* 0x000fe40007810000 */
[----:B------:R-:W-:Y:S02]  /*1a710*/  FSEL R7, R7, RZ, P0 ;  /* 0x000000ff07077208 */ /* 0x000fe40000000000 */
[----:B------:R-:W-:-:S03]  /*1a720*/  FMNMX.FTZ R0, R195, R0, !PT ;  /* 0x00000000c3007209 */ /* 0x000fc60007810000 */
[--C-:B------:R-:W-:Y:S01]  /*1a730*/  FFMA.FTZ R9, R2, R156, -R7.reuse ;  /* 0x0000009c02097223 */ /* 0x100fe20000010807 */
[----:B------:R-:W-:Y:S01]  /*1a740*/  FMNMX.FTZ R0, R198, R0, !PT ;  /* 0x00000000c6007209 */ /* 0x000fe20007810000 */
[C-C-:B------:R-:W-:Y:S01]  /*1a750*/  FFMA.FTZ R156, R2.reuse, R164, -R7.reuse ;  /* 0x000000a4029c7223 */ /* 0x140fe20000010807 */
[----:B------:R-:W-:-:S01]  /*1a760*/  FFMA.FTZ R164, R2, R172, -R7 ;  /* 0x000000ac02a47223 */ /* 0x000fc20000010807 */
[C-C-:B------:R-:W-:Y:S01]  /*1a770*/  FFMA.FTZ R172, R2.reuse, R180, -R7.reuse ;  /* 0x000000b402ac7223 */ /* 0x140fe20000010807 */
[----:B------:R-:W-:Y:S01]  /*1a780*/  FMNMX.FTZ R0, R199, R0, !PT ;  /* 0x00000000c7007209 */ /* 0x000fe20007810000 */
[C-C-:B------:R-:W-:Y:S01]  /*1a790*/  FFMA.FTZ R180, R2.reuse, R188, -R7.reuse ;  /* 0x000000bc02b47223 */ /* 0x140fe20000010807 */
[----:B------:R-:W-:-:S01]  /*1a7a0*/  FFMA.FTZ R6, R2, R152, -R7 ;  /* 0x0000009802067223 */ /* 0x000fc20000010807 */
        /* <DEDUP_REMOVED lines=24> */
[----:B------:R-:W-:Y:S01]  /*1a930*/  FSEL R204, R3, RZ, P0 ;  /* 0x000000ff03cc7208 */ /* 0x000fe20000000000 */
[----:B------:R-:W-:-:S01]  /*1a940*/  FFMA.FTZ R185, R2, R193, -R7 ;  /* 0x000000c102b97223 */ /* 0x000fc20000010807 */
[----:B------:R-:W-:Y:S01]  /*1a950*/  FMNMX.FTZ R0, R214, R0, !PT ;  /* 0x00000000d6007209 */ /* 0x000fe20007810000 */
[----:B------:R-:W-:-:S01]  /*1a960*/  FFMA.FTZ R193, R2, R200, -R7 ;  /* 0x000000c802c17223 */ /* 0x000fc20000010807 */
[C-C-:B------:R-:W-:Y:S01]  /*1a970*/  FFMA.FTZ R200, R2.reuse, R205, -R7.reuse ;  /* 0x000000cd02c87223 */ /* 0x140fe20000010807 */
[----:B------:R-:W-:-:S01]  /*1a980*/  FFMA.FTZ R209, R2, R209, -R7 ;  /* 0x000000d102d17223 */ /* 0x000fc20000010807 */
[----:B------:R-:W-:Y:S01]  /*1a990*/  FMNMX.FTZ R0, R215, R0, !PT ;  /* 0x00000000d7007209 */ /* 0x000fe20007810000 */
[----:B------:R-:W-:-:S01]  /*1a9a0*/  FFMA.FTZ R212, R2, R212, -R7 ;  /* 0x000000d402d47223 */ /* 0x000fc20000010807 */
[----:B------:R-:W-:Y:S01]  /*1a9b0*/  FADD.FTZ R204, -R204, R11 ;  /* 0x0000000bcccc7221 */ /* 0x000fe20000010100 */
[----:B------:R-:W-:Y:S01]  /*1a9c0*/  MUFU.EX2 R6, R6 ;  /* 0x0000000600067308 */ /* 0x000fe20000000800 */
[----:B------:R-:W-:Y:S01]  /*1a9d0*/  IADD3 R205, -R220, 0xb, RZ ;  /* 0x0000000bdccd7810 */ /* 0x000fe20007ffe1ff */
[----:B------:R-:W0:Y:S06]  /*1a9e0*/  SHFL.BFLY PT, R188, R0, 0x2, 0x1f ;  /* 0x0c401f0000bc7f89 */ /* 0x000e2c00000e0000 */
[----:B------:R-:W-:Y:S08]  /*1a9f0*/  MUFU.EX2 R8, R8 ;  /* 0x0000000800087308 */ /* 0x000ff00000000800 */
[----:B------:R-:W-:Y:S08]  /*1aa00*/  MUFU.EX2 R9, R9 ;  /* 0x0000000900097308 */ /* 0x000ff00000000800 */
[----:B------:R-:W-:Y:S01]  /*1aa10*/  MUFU.EX2 R21, R21 ;  /* 0x0000001500157308 */ /* 0x000fe20000000800 */
[----:B0-----:R-:W-:Y:S01]  /*1aa20*/  FMNMX.FTZ R0, R0, R188, !PT ;  /* 0x000000bc00007209 */ /* 0x001fe20007810000 */
[C-C-:B------:R-:W-:Y:S01]  /*1aa30*/  FFMA.FTZ R188, R2.reuse, R201, -R7.reuse ;  /* 0x000000c902bc7223 */ /* 0x140fe20000010807 */
[----:B------:R-:W-:-:S01]  /*1aa40*/  FFMA.FTZ R201, R2, R208, -R7 ;  /* 0x000000d002c97223 */ /* 0x000fc20000010807 */
[----:B------:R-:W-:-:S02]  /*1aa50*/  FFMA.FTZ R7, R2, R213, -R7 ;  /* 0x000000d502077223 */ /* 0x000fc40000010807 */
[----:B------:R-:W0:Y:S02]  /*1aa60*/  SHFL.BFLY PT, R197, R0, 0x1, 0x1f ;  /* 0x0c201f0000c57f89 */ /* 0x000e2400000e0000 */
[----:B------:R-:W-:Y:S08]  /*1aa70*/  MUFU.EX2 R152, R152 ;  /* 0x0000009800987308 */ /* 0x000ff00000000800 */
[----:B------:R1:W-:Y:S08]  /*1aa80*/  MUFU.EX2 R11, R7 ;  /* 0x00000007000b7308 */ /* 0x0003f00000000800 */
[----:B------:R-:W-:Y:S01]  /*1aa90*/  MUFU.EX2 R153, R153 ;  /* 0x0000009900997308 */ /* 0x000fe20000000800 */
[----:B-1----:R-:W-:Y:S01]  /*1aaa0*/  FMUL.FTZ R7, R2, R204 ;  /* 0x000000cc02077220 */ /* 0x002fe20000410000 */
[----:B0-----:R-:W-:-:S06]  /*1aab0*/  FMNMX.FTZ R0, R0, R197, !PT ;  /* 0x000000c500007209 */ /* 0x001fcc0007810000 */
[----:B------:R-:W0:Y:S01]  /*1aac0*/  MUFU.EX2 R7, R7 ;  /* 0x0000000700077308 */ /* 0x000e220000000800 */
[----:B------:R-:W-:Y:S01]  /*1aad0*/  FSETP.NEU.FTZ.AND P0, PT, R0, -INF , PT ;  /* 0xff8000000000780b */ /* 0x000fe20003f1d000 */
[----:B------:R-:W-:-:S03]  /*1aae0*/  FFMA.FTZ R197, R2, R0, -8 ;  /* 0xc100000002c57423 */ /* 0x000fc60000010000 */
[----:B------:R-:W-:-:S03]  /*1aaf0*/  FSEL R204, R0, RZ, P0 ;  /* 0x000000ff00cc7208 */ /* 0x000fc60000000000 */
[----:B------:R-:W-:Y:S01]  /*1ab00*/  MUFU.EX2 R156, R156 ;  /* 0x0000009c009c7308 */ /* 0x000fe20000000800 */
[----:B------:R-:W-:Y:S01]  /*1ab10*/  FSEL R197, R197, RZ, P0 ;  /* 0x000000ffc5c57208 */ /* 0x000fe20000000000 */
[----:B------:R-:W-:Y:S01]  /*1ab20*/  FADD.FTZ R10, -R204, R10 ;  /* 0x0000000acc0a7221 */ /* 0x000fe20000010100 */
[----:B------:R-:W-:-:S03]  /*1ab30*/  @!P2 IMAD R204, R14, 0x8, R18 ;  /* 0x000000080ecca824 */ /* 0x000fc600078e0212 */
[C-C-:B------:R-:W-:Y:S01]  /*1ab40*/  FFMA.FTZ R154, R2.reuse, R154, -R197.reuse ;  /* 0x0000009a029a7223 */ /* 0x140fe200000108c5 */
[----:B------:R-:W-:-:S01]  /*1ab50*/  FFMA.FTZ R155, R2, R155, -R197 ;  /* 0x0000009b029b7223 */ /* 0x000fc200000108c5 */
[C---:B------:R-:W-:Y:S01]  /*1ab60*/  FMUL.FTZ R10, R2.reuse, R10 ;  /* 0x0000000a020a7220 */ /* 0x040fe20000410000 */
[----:B------:R-:W-:-:S01]  /*1ab70*/  FFMA.FTZ R158, R2, R158, -R197 ;  /* 0x0000009e029e7223 */ /* 0x000fc200000108c5 */
[C-C-:B------:R-:W-:Y:S01]  /*1ab80*/  FFMA.FTZ R159, R2.reuse, R159, -R197.reuse ;  /* 0x0000009f029f7223 */ /* 0x140fe200000108c5 */
[----:B------:R-:W-:-:S01]  /*1ab90*/  FFMA.FTZ R162, R2, R162, -R197 ;  /* 0x000000a202a27223 */ /* 0x000fc200000108c5 */
[----:B------:R-:W-:Y:S01]  /*1aba0*/  MUFU.EX2 R154, R154 ;  /* 0x0000009a009a7308 */ /* 0x000fe20000000800 */
[----:B------:R-:W-:Y:S02]  /*1abb0*/  @!P2 VIADD R204, R204, 0x38840 ;  /* 0x00038840cccca836 */ /* 0x000fe40000000000 */
[----:B------:R-:W-:Y:S01]  /*1abc0*/  FFMA.FTZ R163, R2, R163, -R197 ;  /* 0x000000a302a37223 */ /* 0x000fe200000108c5 */
[----:B0-----:R-:W-:-:S01]  /*1abd0*/  FFMA.FTZ R5, R7, R5, R6 ;  /* 0x0000000507057223 */ /* 0x001fc20000010006 */
[C-C-:B------:R-:W-:Y:S01]  /*1abe0*/  FFMA.FTZ R166, R2.reuse, R166, -R197.reuse ;  /* 0x000000a602a67223 */ /* 0x140fe200000108c5 */
[----:B------:R-:W-:-:S01]  /*1abf0*/  FFMA.FTZ R167, R2, R167, -R197 ;  /* 0x000000a702a77223 */ /* 0x000fc200000108c5 */
[----:B------:R-:W-:Y:S01]  /*1ac00*/  @!P2 PRMT R204, RZ, 0x654, R204 ;  /* 0x00000654ffcca816 */ /* 0x000fe200000000cc */
[----:B------:R-:W-:-:S01]  /*1ac10*/  FADD.FTZ R5, R8, R5 ;  /* 0x0000000508057221 */ /* 0x000fc20000010000 */
        /* <DEDUP_REMOVED lines=8> */
[----:B------:R-:W1:Y:S01]  /*1aca0*/  MUFU.EX2 R155, R155 ;  /* 0x0000009b009b7308 */ /* 0x000e620000000800 */
        /* <DEDUP_REMOVED lines=8> */
[----:B0-----:R-:W-:-:S01]  /*1ad30*/  FFMA.FTZ R4, R10, R4, R154 ;  /* 0x000000040a047223 */ /* 0x001fc2000001009a */
[C-C-:B------:R-:W-:Y:S01]  /*1ad40*/  FFMA.FTZ R198, R2.reuse, R198, -R197.reuse ;  /* 0x000000c602c67223 */ /* 0x140fe200000108c5 */
[----:B------:R-:W-:-:S01]  /*1ad50*/  FFMA.FTZ R199, R2, R199, -R197 ;  /* 0x000000c702c77223 */ /* 0x000fc200000108c5 */
[C-C-:B------:R-:W-:Y:S01]  /*1ad60*/  FFMA.FTZ R202, R2.reuse, R202, -R197.reuse ;  /* 0x000000ca02ca7223 */ /* 0x140fe200000108c5 */
[----:B------:R-:W-:-:S01]  /*1ad70*/  FFMA.FTZ R203, R2, R203, -R197 ;  /* 0x000000cb02cb7223 */ /* 0x000fc200000108c5 */
[C-C-:B------:R-:W-:Y:S01]  /*1ad80*/  FFMA.FTZ R206, R2.reuse, R206, -R197.reuse ;  /* 0x000000ce02ce7223 */ /* 0x140fe200000108c5 */
[----:B------:R-:W-:-:S01]  /*1ad90*/  FFMA.FTZ R207, R2, R207, -R197 ;  /* 0x000000cf02cf7223 */ /* 0x000fc200000108c5 */
[----:B------:R-:W0:Y:S01]  /*1ada0*/  MUFU.EX2 R159, R159 ;  /* 0x0000009f009f7308 */ /* 0x000e220000000800 */
[----:B------:R-:W-:-:S01]  /*1adb0*/  FFMA.FTZ R210, R2, R210, -R197 ;  /* 0x000000d202d27223 */ /* 0x000fc200000108c5 */
[C-C-:B------:R-:W-:Y:S01]  /*1adc0*/  FFMA.FTZ R211, R2.reuse, R211, -R197.reuse ;  /* 0x000000d302d37223 */ /* 0x140fe200000108c5 */
[----:B------:R-:W-:-:S01]  /*1add0*/  FFMA.FTZ R214, R2, R214, -R197 ;  /* 0x000000d602d67223 */ /* 0x000fc200000108c5 */
[----:B------:R-:W-:-:S04]  /*1ade0*/  FFMA.FTZ R197, R2, R215, -R197 ;  /* 0x000000d702c57223 */ /* 0x000fc800000108c5 */
[----:B------:R-:W3:Y:S08]  /*1adf0*/  MUFU.EX2 R162, R162 ;  /* 0x000000a200a27308 */ /* 0x000ef00000000800 */
[----:B------:R-:W4:Y:S08]  /*1ae00*/  MUFU.EX2 R163, R163 ;  /* 0x000000a300a37308 */ /* 0x000f300000000800 */
[----:B------:R-:W5:Y:S08]  /*1ae10*/  MUFU.EX2 R166, R166 ;  /* 0x000000a600a67308 */ /* 0x000f700000000800 */
[----:B------:R-:W5:Y:S08]  /*1ae20*/  MUFU.EX2 R157, R157 ;  /* 0x0000009d009d7308 */ /* 0x000f700000000800 */
        /* <DEDUP_REMOVED lines=8> */
[----:B------:R0:W-:Y:S06]  /*1aeb0*/  BAR.ARV R205, 0x100 ;  /* 0x000400cd0000751d */ /* 0x0001ec0000002000 */
[----:B------:R1:W-:Y:S01]  /*1aec0*/  @!P2 SYNCS.ARRIVE.TRANS64.RED.A1T0 RZ, [R204+URZ], RZ ;  /* 0x000000ffccffa9a7 */ /* 0x0003e2000810043f */
[----:B------:R-:W5:Y:S01]  /*1aed0*/  MUFU.EX2 R165, R165 ;  /* 0x000000a500a57308 */ /* 0x000f620000000800 */
[----:B-1----:R-:W-:-:S01]  /*1aee0*/  FADD.FTZ R204, R155, R4 ;  /* 0x000000049bcc7221 */ /* 0x002fc20000010000 */
[----:B------:R-:W-:-:S06]  /*1aef0*/  FADD.FTZ R4, R9, R5 ;  /* 0x0000000509047221 */ /* 0x000fcc0000010000 */
[----:B------:R-:W1:Y:S01]  /*1af00*/  MUFU.EX2 R175, R175 ;  /* 0x000000af00af7308 */ /* 0x000e620000000800 */
[----:B--2---:R-:W-:-:S01]  /*1af10*/  FADD.FTZ R5, R158, R204 ;  /* 0x000000cc9e057221 */ /* 0x004fc20000010000 */
[----:B------:R-:W-:-:S03]  /*1af20*/  FADD.FTZ R4, R21, R4 ;  /* 0x0000000415047221 */ /* 0x000fc60000010000 */
[----:B0-----:R-:W-:Y:S01]  /*1af30*/  FADD.FTZ R5, R159, R5 ;  /* 0x000000059f057221 */ /* 0x001fe20000010000 */
[----:B------:R-:W-:-:S02]  /*1af40*/  FADD.FTZ R4, R152, R4 ;  /* 0x0000000498047221 */ /* 0x000fc40000010000 */
[----:B------:R-:W0:Y:S01]  /*1af50*/  MUFU.EX2 R168, R168 ;  /* 0x000000a800a87308 */ /* 0x000e220000000800 */
[----:B---3--:R-:W-:-:S01]  /*1af60*/  FADD.FTZ R5, R162, R5 ;  /* 0x00000005a2057221 */ /* 0x008fc20000010000 */
[----:B------:R-:W-:-:S03]  /*1af70*/  FADD.FTZ R4, R153, R4 ;  /* 0x0000000499047221 */ /* 0x000fc60000010000 */
[----:B----4-:R-:W-:Y:S01]  /*1af80*/  FADD.FTZ R5, R163, R5 ;  /* 0x00000005a3057221 */ /* 0x010fe20000010000 */
[----:B------:R-:W-:-:S02]  /*1af90*/  FADD.FTZ R4, R156, R4 ;  /* 0x000000049c047221 */ /* 0x000fc40000010000 */
[----:B------:R-:W2:Y:S01]  /*1afa0*/  MUFU.EX2 R178, R178 ;  /* 0x000000b200b27308 */ /* 0x000ea20000000800 */
[----:B-----5:R-:W-:-:S01]  /*1afb0*/  FADD.FTZ R5, R166, R5 ;  /* 0x00000005a6057221 */ /* 0x020fc20000010000 */
[----:B------:R-:W-:-:S03]  /*1afc0*/  FADD.FTZ R4, R157, R4 ;  /* 0x000000049d047221 */ /* 0x000fc60000010000 */
[----:B------:R-:W-:Y:S01]  /*1afd0*/  FADD.FTZ R5, R167, R5 ;  /* 0x00000005a7057221 */ /* 0x000fe20000010000 */
[----:B------:R-:W-:-:S02]  /*1afe0*/  FADD.FTZ R4, R160, R4 ;  /* 0x00000004a0047221 */ /* 0x000fc40000010000 */
[----:B------:R-:W3:Y:S01]  /*1aff0*/  MUFU.EX2 R169, R169 ;  /* 0x000000a900a97308 */ /* 0x000ee20000000800 */
[----:B------:R-:W-:-:S01]  /*1b000*/  FADD.FTZ R5, R170, R5 ;  /* 0x00000005aa057221 */ /* 0x000fc20000010000 */
[----:B------:R-:W-:-:S03]  /*1b010*/  FADD.FTZ R4, R161, R4 ;  /* 0x00000004a1047221 */ /* 0x000fc60000010000 */
[----:B------:R-:W-:Y:S01]  /*1b020*/  FADD.FTZ R5, R171, R5 ;  /* 0x00000005ab057221 */ /* 0x000fe20000010000 */
[----:B------:R-:W-:-:S02]  /*1b030*/  FADD.FTZ R4, R164, R4 ;  /* 0x00000004a4047221 */ /* 0x000fc40000010000 */
[----:B------:R-:W4:Y:S01]  /*1b040*/  MUFU.EX2 R179, R179 ;  /* 0x000000b300b37308 */ /* 0x000f220000000800 */
[----:B------:R-:W-:-:S01]  /*1b050*/  FADD.FTZ R5, R174, R5 ;  /* 0x00000005ae057221 */ /* 0x000fc20000010000 */
[----:B------:R-:W-:-:S03]  /*1b060*/  FADD.FTZ R4, R165, R4 ;  /* 0x00000004a5047221 */ /* 0x000fc60000010000 */
[----:B-1----:R-:W-:Y:S01]  /*1b070*/  FADD.FTZ R5, R175, R5 ;  /* 0x00000005af057221 */ /* 0x002fe20000010000 */
[----:B0-----:R-:W-:-:S02]  /*1b080*/  FADD.FTZ R4, R168, R4 ;  /* 0x00000004a8047221 */ /* 0x001fc40000010000 */
[----:B------:R-:W0:Y:S01]  /*1b090*/  MUFU.EX2 R172, R172 ;  /* 0x000000ac00ac7308 */ /* 0x000e220000000800 */
[----:B--2---:R-:W-:-:S01]  /*1b0a0*/  FADD.FTZ R5, R178, R5 ;  /* 0x00000005b2057221 */ /* 0x004fc20000010000 */
[----:B---3--:R-:W-:-:S06]  /*1b0b0*/  FADD.FTZ R4, R169, R4 ;  /* 0x00000004a9047221 */ /* 0x008fcc0000010000 */
[----:B------:R-:W1:Y:S01]  /*1b0c0*/  MUFU.EX2 R182, R182 ;  /* 0x000000b600b67308 */ /* 0x000e620000000800 */
[----:B----4-:R-:W-:-:S07]  /*1b0d0*/  FADD.FTZ R5, R179, R5 ;  /* 0x00000005b3057221 */ /* 0x010fce0000010000 */
        /* <DEDUP_REMOVED lines=66> */
[----:B0-----:R-:W-:-:S03]  /*1b500*/  FADD.FTZ R204, R214, R5 ;  /* 0x00000005d6cc7221 */ /* 0x001fc60000010000 */
[----:B------:R-:W-:Y:S01]  /*1b510*/  FADD.FTZ R5, R11, R4 ;  /* 0x000000040b057221 */ /* 0x000fe20000010000 */
[----:B-1----:R-:W-:-:S01]  /*1b520*/  FADD.FTZ R4, R197, R204 ;  /* 0x000000ccc5047221 */ /* 0x002fc20000010000 */
[----:B------:R-:W-:Y:S06]  /*1b530*/  @!P1 BRA `(.L_x_2365) ;  /* 0x0000000000049947 */ /* 0x000fec0003800000 */
[----:B------:R-:W-:Y:S01]  /*1b540*/  BPT.TRAP 0x1 ;  /* 0x000000040000795c */ /* 0x000fe20000300000 */
.L_x_2365:
[----:B------:R-:W-:Y:S01]  /*1b550*/  LEA R13, R13, R18, 0x3 ;  /* 0x000000120d0d7211 */ /* 0x000fe200078e18ff */
[----:B------:R-:W-:Y:S01]  /*1b560*/  IMAD.U32 R204, RZ, RZ, UR42 ;  /* 0x0000002affcc7e24 */ /* 0x000fe2000f8e00ff */
[----:B------:R-:W-:Y:S01]  /*1b570*/  ISETP.GT.AND P0, PT, R12, R20, PT ;  /* 0x000000140c00720c */ /* 0x000fe20003f04270 */
[----:B------:R-:W-:Y:S01]  /*1b580*/  FMUL.FTZ R26, R26, R10 ;  /* 0x0000000a1a1a7220 */ /* 0x000fe20000410000 */
        /* <DEDUP_REMOVED lines=162> */
[----:B------:R-:W-:Y:S01]  /*1bfb0*/  VIADD R12, R12, 0xffffffff ;  /* 0xffffffff0c0c7836 */ /* 0x000fe20000000000 */
[----:B0-----:R-:W-:Y:S01]  /*1bfc0*/  MOV R13, R14 ;  /* 0x0000000e000d7202 */ /* 0x001fe20000000f00 */
[----:B------:R-:W-:-:S02]  /*1bfd0*/  IMAD.MOV.U32 R10, RZ, RZ, R0 ;  /* 0x000000ffff0a7224 */ /* 0x000fc400078e0000 */
[----:B------:R-:W-:Y:S02]  /*1bfe0*/  IMAD.MOV.U32 R11, RZ, RZ, R3 ;  /* 0x000000ffff0b7224 */ /* 0x000fe400078e0003 */
[----:B------:R-:W-:Y:S02]  /*1bff0*/  IMAD.MOV.U32 R6, RZ, RZ, R237 ;  /* 0x000000ffff067224 */ /* 0x000fe400078e00ed */
[----:B------:R-:W-:Y:S01]  /*1c000*/  IMAD.MOV.U32 R228, RZ, RZ, R8 ;  /* 0x000000ffffe47224 */ /* 0x000fe200078e0008 */
[----:B------:R-:W-:Y:S06]  /*1c010*/  @P0 BRA `(.L_x_2366) ;  /* 0xffffffd000940947 */ /* 0x000fec000383ffff */
[----:B------:R-:W-:-:S07]  /*1c020*/  IMAD.MOV.U32 R152, RZ, RZ, R14 ;  /* 0x000000ffff987224 */ /* 0x000fce00078e000e */
.L_x_2355:
[----:B------:R-:W-:-:S13]  /*1c030*/  ISETP.GE.AND P0, PT, R12, RZ, PT ;  /* 0x000000ff0c00720c */ /* 0x000fda0003f06270 */
[----:B------:R-:W-:Y:S05]  /*1c040*/  @!P0 BRA `(.L_x_2367) ;  /* 0x0000002400308947 */ /* 0x000fea0003800000 */
[----:B------:R-:W-:Y:S02]  /*1c050*/  IMAD.MOV.U32 R14, RZ, RZ, R0 ;  /* 0x000000ffff0e7224 */ /* 0x000fe400078e0000 */
[----:B------:R-:W-:Y:S02]  /*1c060*/  IMAD.MOV.U32 R10, RZ, RZ, R3 ;  /* 0x000000ffff0a7224 */ /* 0x000fe400078e0003 */
[----:B------:R-:W-:Y:S02]  /*1c070*/  IMAD.MOV.U32 R6, RZ, RZ, R237 ;  /* 0x000000ffff067224 */ /* 0x000fe400078e00ed */
[----:B------:R-:W-:-:S07]  /*1c080*/  IMAD.MOV.U32 R11, RZ, RZ, R152 ;  /* 0x000000ffff0b7224 */ /* 0x000fce00078e0098 */
.L_x_2378:
        /* <DEDUP_REMOVED lines=9> */
.L_x_2369:
        /* <DEDUP_REMOVED lines=8> */
.L_x_2370:
[----:B------:R-:W-:Y:S04]  /*1c1a0*/  BSSY B0, `(.L_x_2368) ;  /* 0x0000004000007945 */ /* 0x000fe80003800000 */
[----:B-1----:R-:W-:Y:S05]  /*1c1b0*/  @P2 BRA `(.L_x_2371) ;  /* 0x0000000000082947 */ /* 0x002fea0003800000 */
[----:B------:R-:W1:Y:S02]  /*1c1c0*/  SYNCS.PHASECHK.TRANS64.TRYWAIT P2, [R3+URZ+0x38830], R0 ;  /* 0x03883000030075a7 */ /* 0x000e64000804017f */
[----:B-1----:R-:W-:Y:S05]  /*1c1d0*/  @!P2 BRA `(.L_x_2372) ;  /* 0x000000ec0050a947 */ /* 0x002fea0003800000 */
.L_x_2371:
[----:B------:R-:W-:Y:S05]  /*1c1e0*/  BSYNC B0 ;  /* 0x0000000000007941 */ /* 0x000fea0003800000 */
.L_x_2368:
[----:B01----:R-:W0:Y:S01]  /*1c1f0*/  S2R R0, SR_TID.X ;  /* 0x0000000000007919 */ /* 0x003e220000002100 */
        /* <DEDUP_REMOVED lines=20> */
[----:B------:R-:W-:-:S02]  /*1c340*/  R2UR UR6, R154 ;  /* 0x000000009a0672ca */ /* 0x000fc400000e0000 */
[----:B------:R-:W-:Y:S02]  /*1c350*/  IADD3 R154, R8, 0x404, RZ ;  /* 0x00000404089a7810 */ /* 0x000fe40007ffe0ff */
[----:B------:R-:W-:Y:S02]  /*1c360*/  R2UR UR22, R152 ;  /* 0x00000000981672ca */ /* 0x000fe400000e0000 */
[----:B0-----:R-:W-:Y:S02]  /*1c370*/  SHF.R.U32.HI R0, RZ, 0x7, R0 ;  /* 0x00000007ff007819 */ /* 0x001fe40000011600 */
[----:B------:R-:W-:Y:S02]  /*1c380*/  R2UR UR30, R154 ;  /* 0x000000009a1e72ca */ /* 0x000fe400000e0000 */
[----:B------:R-:W-:Y:S01]  /*1c390*/  R2UR UR18, R20 ;  /* 0x00000000141272ca */ /* 0x000fe200000e0000 */
[----:B------:R-:W-:Y:S01]  /*1c3a0*/  VIADD R0, R0, 0x8 ;  /* 0x0000000800007836 */ /* 0x000fe20000000000 */
[C---:B------:R-:W-:Y:S01]  /*1c3b0*/  R2UR UR19, R21.reuse ;  /* 0x00000000151372ca */ /* 0x040fe200000e0000 */
[C---:B------:R-:W-:Y:S01]  /*1c3c0*/  VIADD R20, R8.reuse, 0x402 ;  /* 0x0000040208147836 */ /* 0x040fe20000000000 */
[----:B------:R-:W-:Y:S01]  /*1c3d0*/  R2UR UR27, R21 ;  /* 0x00000000151b72ca */ /* 0x000fe200000e0000 */
[----:B------:R-:W-:Y:S01]  /*1c3e0*/  VIADD R8, R8, 0x406 ;  /* 0x0000040608087836 */ /* 0x000fe20000000000 */
[----:B------:R0:W-:Y:S01]  /*1c3f0*/  BAR.SYNC.DEFER_BLOCKING R0, 0x100 ;  /* 0x000400000000751d */ /* 0x0001e20000010000 */
        /* <DEDUP_REMOVED lines=30> */
.L_x_2374:
[----:B------:R-:W-:Y:S01]  /*1c5e0*/  SHF.L.U32 R0, R6, 0x1f, RZ ;  /* 0x0000001f06007819 */ /* 0x000fe200000006ff */
[----:B------:R-:W-:-:S04]  /*1c5f0*/  IMAD R3, R11, 0x8, R18 ;  /* 0x000000080b037824 */ /* 0x000fc800078e0212 */
[----:B------:R0:W1:Y:S01]  /*1c600*/  SYNCS.PHASECHK.TRANS64.TRYWAIT P0, [R3+URZ+0x38850], R0 ;  /* 0x03885000030075a7 */ /* 0x000062000800017f */
[----:B------:R-:W-:Y:S05]  /*1c610*/  @!P1 BRA `(.L_x_2375) ;  /* 0x0000000000049947 */ /* 0x000fea0003800000 */
[----:B------:R-:W-:Y:S01]  /*1c620*/  BPT.TRAP 0x1 ;  /* 0x000000040000795c */ /* 0x000fe20000300000 */
.L_x_2375:
[----:B-1----:R-:W-:Y:S05]  /*1c630*/  @P0 BRA `(.L_x_2373) ;  /* 0x0000000000080947 */ /* 0x002fea0003800000 */
[----:B------:R-:W1:Y:S02]  /*1c640*/  SYNCS.PHASECHK.TRANS64.TRYWAIT P0, [R3+URZ+0x38850], R0 ;  /* 0x03885000030075a7 */ /* 0x000e64000800017f */
[----:B-1----:R-:W-:Y:S05]  /*1c650*/  @!P0 BRA `(.L_x_2376) ;  /* 0x000000e800448947 */ /* 0x002fea0003800000 */
.L_x_2373:
[----:B01----:R-:W-:Y:S01]  /*1c660*/  VIADD R0, R18, 0x400 ;  /* 0x0000040012007836 */ /* 0x003fe20000000000 */
[----:B------:R-:W-:Y:S05]  /*1c670*/  WARPSYNC.ALL ;  /* 0x0000000000007948 */ /* 0x000fea0003800000 */
[----:B------:R-:W-:Y:S01]  /*1c680*/  SHF.R.U32.HI R0, RZ, 0x4, R0 ;  /* 0x00000004ff007819 */ /* 0x000fe20000011600 */
[----:B------:R-:W-:Y:S01]  /*1c690*/  IMAD.MOV.U32 R7, RZ, RZ, 0x40000040 ;  /* 0x40000040ff077424 */ /* 0x000fe200078e00ff */
[----:B------:R-:W-:Y:S01]  /*1c6a0*/  WARPGROUP.ARRIVE ;  /* 0x00000000000079c5 */ /* 0x000fe20000000000 */
[----:B------:R-:W-:Y:S02]  /*1c6b0*/  MOV R9, 0x40000040 ;  /* 0x4000004000097802 */ /* 0x000fe40000000f00 */
[----:B------:R-:W-:-:S02]  /*1c6c0*/  LOP3.LUT R0, R0, 0x3fff, RZ, 0xc0, !PT ;  /* 0x00003fff00007812 */ /* 0x000fc400078ec0ff */
[----:B------:R-:W-:Y:S02]  /*1c6d0*/  R2UR UR7, R7 ;  /* 0x00000000070772ca */ /* 0x000fe400000e0000 */
[----:B------:R-:W-:Y:S02]  /*1c6e0*/  LOP3.LUT R0, R0, 0x10000, RZ, 0xfc, !PT ;  /* 0x0001000000007812 */ /* 0x000fe400078efcff */
[----:B------:R-:W-:-:S03]  /*1c6f0*/  FMNMX.FTZ R3, R154, R14, !PT ;  /* 0x0000000e9a037209 */ /* 0x000fc60007810000 */
[----:B------:R-:W-:Y:S01]  /*1c700*/  IMAD R6, R11, 0x800, R0 ;  /* 0x000008000b067824 */ /* 0x000fe200078e0200 */
[----:B------:R-:W-:Y:S02]  /*1c710*/  FMNMX.FTZ R0, R152, R10, !PT ;  /* 0x0000000a98007209 */ /* 0x000fe40007810000 */
[----:B------:R-:W-:Y:S01]  /*1c720*/  FMNMX.FTZ R3, R155, R3, !PT ;  /* 0x000000039b037209 */ /* 0x000fe20007810000 */
[C---:B------:R-:W-:Y:S01]  /*1c730*/  VIADD R8, R6.reuse, 0x2 ;  /* 0x0000000206087836 */ /* 0x040fe20000000000 */
[----:B------:R-:W-:Y:S02]  /*1c740*/  R2UR UR6, R6 ;  /* 0x00000000060672ca */ /* 0x000fe400000e0000 */
[----:B------:R-:W-:Y:S02]  /*1c750*/  FMNMX.FTZ R0, R153, R0, !PT ;  /* 0x0000000099007209 */ /* 0x000fe40007810000 */
[----:B------:R-:W-:Y:S02]  /*1c760*/  FMNMX.FTZ R3, R158, R3, !PT ;  /* 0x000000039e037209 */ /* 0x000fe40007810000 */
[----:B------:R-:W-:-:S02]  /*1c770*/  FMNMX.FTZ R0, R156, R0, !PT ;  /* 0x000000009c007209 */ /* 0x000fc40007810000 */
[----:B------:R-:W-:Y:S02]  /*1c780*/  FMNMX.FTZ R3, R159, R3, !PT ;  /* 0x000000039f037209 */ /* 0x000fe40007810000 */
[----:B------:R-:W-:Y:S02]  /*1c790*/  FMNMX.FTZ R0, R157, R0, !PT ;  /* 0x000000009d007209 */ /* 0x000fe40007810000 */
[----:B------:R-:W-:Y:S01]  /*1c7a0*/  FMNMX.FTZ R3, R162, R3, !PT ;  /* 0x00000003a2037209 */ /* 0x000fe20007810000 */
[----:B------:R-:W-:Y:S01]  /*1c7b0*/  QGMMA.64x256x32.F32.E4M3.E4M3 R24, R228, gdesc[UR4], R24, gsb0 ;  /* 0x03e00004e4187df3 */ /* 0x000fe20008000818 */
[----:B------:R-:W-:Y:S01]  /*1c7c0*/  R2UR UR6, R8 ;  /* 0x00000000080672ca */ /* 0x000fe200000e0000 */
[----:B------:R-:W-:Y:S01]  /*1c7d0*/  VIADD R8, R6, 0x4 ;  /* 0x0000000406087836 */ /* 0x000fe20000000000 */
[----:B------:R-:W-:Y:S01]  /*1c7e0*/  R2UR UR7, R9 ;  /* 0x00000000090772ca */ /* 0x000fe200000e0000 */
[----:B------:R-:W-:Y:S01]  /*1c7f0*/  IMAD.MOV.U32 R9, RZ, RZ, 0x40000040 ;  /* 0x40000040ff097424 */ /* 0x000fe200078e00ff */
[----:B------:R-:W-:Y:S01]  /*1c800*/  FMNMX.FTZ R0, R160, R0, !PT ;  /* 0x00000000a0007209 */ /* 0x000fe20007810000 */
[----:B------:R-:W-:Y:S01]  /*1c810*/  VIADD R6, R6, 0x6 ;  /* 0x0000000606067836 */ /* 0x000fe20000000000 */
        /* <DEDUP_REMOVED lines=62> */
[----:B------:R-:W-:Y:S01]  /*1cc00*/  R2UR UR7, R9 ;  /* 0x00000000090772ca */ /* 0x000fe200000e0000 */
[----:B------:R-:W1:Y:S01]  /*1cc10*/  SHFL.BFLY PT, R8, R3, 0x2, 0x1f ;  /* 0x0c401f0003087f89 */ /* 0x000e6200000e0000 */
[----:B0-----:R-:W-:Y:S02]  /*1cc20*/  LOP3.LUT R231, R231, 0x7f, RZ, 0xc0, !PT ;  /* 0x0000007fe7e77812 */ /* 0x001fe400078ec0ff */
[----:B-1----:R-:W-:Y:S02]  /*1cc30*/  FMNMX.FTZ R8, R3, R8, !PT ;  /* 0x0000000803087209 */ /* 0x002fe40007810000 */
[----:B------:R-:W0:Y:S01]  /*1cc40*/  SHFL.BFLY PT, R3, R0, 0x1, 0x1f ;  /* 0x0c201f0000037f89 */ /* 0x000e2200000e0000 */
[----:B------:R-:W-:-:S02]  /*1cc50*/  ISETP.NE.AND P0, PT, R231, RZ, PT ;  /* 0x000000ffe700720c */ /* 0x000fc40003f05270 */
[----:B------:R-:W1:Y:S01]  /*1cc60*/  S2R R231, SR_TID.X ;  /* 0x0000000000e77919 */ /* 0x000e620000002100 */
[----:B0-----:R-:W-:-:S05]  /*1cc70*/  FMNMX.FTZ R3, R0, R3, !PT ;  /* 0x0000000300037209 */ /* 0x001fca0007810000 */
[----:B------:R-:W-:-:S04]  /*1cc80*/  FFMA.FTZ R9, R2, R3, -8 ;  /* 0xc100000002097423 */ /* 0x000fc80000010003 */
[C-C-:B------:R-:W-:Y:S01]  /*1cc90*/  FFMA.FTZ R20, R2.reuse, R157, -R9.reuse ;  /* 0x0000009d02147223 */ /* 0x140fe20000010809 */
[----:B------:R-:W-:-:S01]  /*1cca0*/  FFMA.FTZ R21, R2, R160, -R9 ;  /* 0x000000a002157223 */ /* 0x000fc20000010809 */
[C-C-:B------:R-:W-:Y:S01]  /*1ccb0*/  FFMA.FTZ R157, R2.reuse, R168, -R9.reuse ;  /* 0x000000a8029d7223 */ /* 0x140fe20000010809 */
[----:B------:R-:W-:-:S01]  /*1ccc0*/  FFMA.FTZ R168, R2, R177, -R9 ;  /* 0x000000b102a87223 */ /* 0x000fc20000010809 */
[----:B-1----:R-:W-:Y:S01]  /*1ccd0*/  SHF.R.U32.HI R231, RZ, 0x7, R231 ;  /* 0x00000007ffe77819 */ /* 0x002fe200000116e7 */
[----:B------:R-:W-:-:S01]  /*1cce0*/  FFMA.FTZ R177, R2, R188, -R9 ;  /* 0x000000bc02b17223 */ /* 0x000fc20000010809 */
[----:B------:R-:W-:Y:S01]  /*1ccf0*/  MUFU.EX2 R20, R20 ;  /* 0x0000001400147308 */ /* 0x000fe20000000800 */
[----:B------:R-:W-:-:S01]  /*1cd00*/  FFMA.FTZ R188, R2, R197, -R9 ;  /* 0x000000c502bc7223 */ /* 0x000fc20000010809 */
[C-C-:B------:R-:W-:Y:S01]  /*1cd10*/  FFMA.FTZ R197, R2.reuse, R208, -R9.reuse ;  /* 0x000000d002c57223 */ /* 0x140fe20000010809 */
[----:B------:R-:W-:Y:S01]  /*1cd20*/  IADD3 R208, -R231, 0xb, RZ ;  /* 0x0000000be7d07810 */ /* 0x000fe20007ffe1ff */
[C-C-:B------:R-:W-:Y:S01]  /*1cd30*/  FFMA.FTZ R160, R2.reuse, R169, -R9.reuse ;  /* 0x000000a902a07223 */ /* 0x140fe20000010809 */
[----:B------:R-:W-:-:S01]  /*1cd40*/  FFMA.FTZ R169, R2, R180, -R9 ;  /* 0x000000b402a97223 */ /* 0x000fc20000010809 */
[C-C-:B------:R-:W-:Y:S01]  /*1cd50*/  FFMA.FTZ R180, R2.reuse, R189, -R9.reuse ;  /* 0x000000bd02b47223 */ /* 0x140fe20000010809 */
[----:B------:R-:W-:-:S01]  /*1cd60*/  FFMA.FTZ R189, R2, R200, -R9 ;  /* 0x000000c802bd7223 */ /* 0x000fc20000010809 */
[----:B------:R-:W-:Y:S01]  /*1cd70*/  MUFU.EX2 R21, R21 ;  /* 0x0000001500157308 */ /* 0x000fe20000000800 */
[----:B------:R-:W-:-:S07]  /*1cd80*/  FFMA.FTZ R200, R2, R209, -R9 ;  /* 0x000000d102c87223 */ /* 0x000fce0000010809 */
[----:B------:R-:W-:Y:S08]  /*1cd90*/  MUFU.EX2 R157, R157 ;  /* 0x0000009d009d7308 */ /* 0x000ff00000000800 */
        /* <DEDUP_REMOVED lines=8> */
[----:B------:R-:W-:Y:S01]  /*1ce20*/  MUFU.EX2 R200, R200 ;  /* 0x000000c800c87308 */ /* 0x000fe20000000800 */
[----:B------:R-:W-:-:S02]  /*1ce30*/  WARPGROUP.DEPBAR.LE gsb0, 0x0 ;  /* 0x00008000000079c5 */ /* 0x000fc40000010000 */
[----:B------:R-:W-:-:S06]  /*1ce40*/  WARPGROUP.ARRIVE ;  /* 0x00000000000079c5 */ /* 0x000fcc0000000000 */
[----:B------:R-:W-:Y:S01]  /*1ce50*/  QGMMA.64x256x32.F32.E4M3.E4M3 R24, R220, gdesc[UR4], R24, gsb0 ;  /* 0x03e00004dc187df3 */ /* 0x000fe20008000818 */
[----:B------:R-:W-:Y:S02]  /*1ce60*/  R2UR UR6, R6 ;  /* 0x00000000060672ca */ /* 0x000fe400000e0000 */
[----:B------:R-:W-:Y:S01]  /*1ce70*/  R2UR UR7, R7 ;  /* 0x00000000070772ca */ /* 0x000fe200000e0000 */
[----:B------:R-:W0:Y:S01]  /*1ce80*/  SHFL.BFLY PT, R6, R8, 0x1, 0x1f ;  /* 0x0c201f0008067f89 */ /* 0x000e2200000e0000 */
        /* <DEDUP_REMOVED lines=8> */
[----:B------:R-:W-:-:S01]  /*1cf10*/  FFMA.FTZ R193, R2, R204, -R9 ;  /* 0x000000cc02c17223 */ /* 0x000fc20000010809 */
[----:B------:R-:W-:-:S04]  /*1cf20*/  @!P0 IMAD R204, R13, 0x8, R18 ;  /* 0x000000080dcc8824 */ /* 0x000fc800078e0212 */
[----:B------:R-:W-:Y:S02]  /*1cf30*/  @!P0 VIADD R204, R204, 0x38840 ;  /* 0x00038840cccc8836 */ /* 0x000fe40000000000 */
[----:B------:R-:W-:Y:S03]  /*1cf40*/  MUFU.EX2 R7, R7 ;  /* 0x0000000700077308 */ /* 0x000fe60000000800 */
[----:B------:R-:W-:Y:S02]  /*1cf50*/  @!P0 PRMT R204, RZ, 0x654, R204 ;  /* 0x00000654ffcc8816 */ /* 0x000fe400000000cc */
[----:B0-----:R-:W-:Y:S01]  /*1cf60*/  FMNMX.FTZ R0, R8, R6, !PT ;  /* 0x0000000608007209 */ /* 0x001fe20007810000 */
[----:B------:R-:W-:-:S01]  /*1cf70*/  FFMA.FTZ R8, R2, R152, -R9 ;  /* 0x0000009802087223 */ /* 0x000fc20000010809 */
[C-C-:B------:R-:W-:Y:S01]  /*1cf80*/  FFMA.FTZ R152, R2.reuse, R161, -R9.reuse ;  /* 0x000000a102987223 */ /* 0x140fe20000010809 */
[----:B------:R-:W-:Y:S01]  /*1cf90*/  MUFU.EX2 R153, R153 ;  /* 0x0000009900997308 */ /* 0x000fe20000000800 */
[----:B------:R-:W-:-:S01]  /*1cfa0*/  FFMA.FTZ R161, R2, R172, -R9 ;  /* 0x000000ac02a17223 */ /* 0x000fc20000010809 */
[----:B------:R-:W-:Y:S01]  /*1cfb0*/  FADD.FTZ R6, -R0, R14 ;  /* 0x0000000e00067221 */ /* 0x000fe20000010100 */
[----:B------:R-:W-:-:S01]  /*1cfc0*/  FFMA.FTZ R14, R2, R156, -R9 ;  /* 0x0000009c020e7223 */ /* 0x000fc20000010809 */
[C-C-:B------:R-:W-:Y:S01]  /*1cfd0*/  FFMA.FTZ R156, R2.reuse, R165, -R9.reuse ;  /* 0x000000a5029c7223 */ /* 0x140fe20000010809 */
[----:B------:R-:W-:-:S01]  /*1cfe0*/  FFMA.FTZ R165, R2, R176, -R9 ;  /* 0x000000b002a57223 */ /* 0x000fc20000010809 */
[C-C-:B------:R-:W-:Y:S01]  /*1cff0*/  FFMA.FTZ R176, R2.reuse, R185, -R9.reuse ;  /* 0x000000b902b07223 */ /* 0x140fe20000010809 */
[----:B------:R-:W-:-:S01]  /*1d000*/  FFMA.FTZ R185, R2, R196, -R9 ;  /* 0x000000c402b97223 */ /* 0x000fc20000010809 */
[C---:B------:R-:W-:Y:S01]  /*1d010*/  FFMA.FTZ R196, R2.reuse, R205, -R9 ;  /* 0x000000cd02c47223 */ /* 0x040fe20000010809 */
[----:B------:R-:W-:-:S01]  /*1d020*/  FFMA.FTZ R205, R2, R0, -8 ;  /* 0xc100000002cd7423 */ /* 0x000fc20000010000 */
[C---:B------:R-:W-:Y:S01]  /*1d030*/  FMUL.FTZ R6, R2.reuse, R6 ;  /* 0x0000000602067220 */ /* 0x040fe20000410000 */
        /* <DEDUP_REMOVED lines=17> */
[----:B0-----:R-:W-:-:S01]  /*1d150*/  FFMA.FTZ R5, R7, R5, R8 ;  /* 0x0000000507057223 */ /* 0x001fc20000010008 */
        /* <DEDUP_REMOVED lines=14> */
[----:B------:R-:W2:Y:S01]  /*1d240*/  MUFU.EX2 R14, R14 ;  /* 0x0000000e000e7308 */ /* 0x000ea20000000800 */
[----:B-1----:R-:W-:-:S01]  /*1d250*/  FFMA.FTZ R4, R6, R4, R154 ;  /* 0x0000000406047223 */ /* 0x002fc2000001009a */
[C---:B------:R-:W-:Y:S01]  /*1d260*/  FFMA.FTZ R202, R2.reuse, R202, -R205 ;  /* 0x000000ca02ca7223 */ /* 0x040fe200000108cd */
[----:B------:R-:W-:-:S01]  /*1d270*/  FFMA.FTZ R192, R2, R201, -R9 ;  /* 0x000000c902c07223 */ /* 0x000fc20000010809 */
[C-C-:B------:R-:W-:Y:S01]  /*1d280*/  FFMA.FTZ R203, R2.reuse, R203, -R205.reuse ;  /* 0x000000cb02cb7223 */ /* 0x140fe200000108cd */
[----:B------:R-:W-:-:S01]  /*1d290*/  FFMA.FTZ R206, R2, R206, -R205 ;  /* 0x000000ce02ce7223 */ /* 0x000fc200000108cd */
[C-C-:B------:R-:W-:Y:S01]  /*1d2a0*/  FFMA.FTZ R207, R2.reuse, R207, -R205.reuse ;  /* 0x000000cf02cf7223 */ /* 0x140fe200000108cd */
[----:B------:R-:W-:-:S01]  /*1d2b0*/  FFMA.FTZ R210, R2, R210, -R205 ;  /* 0x000000d202d27223 */ /* 0x000fc200000108cd */
[----:B------:R-:W1:Y:S01]  /*1d2c0*/  MUFU.EX2 R158, R158 ;  /* 0x0000009e009e7308 */ /* 0x000e620000000800 */
[----:B------:R-:W-:-:S01]  /*1d2d0*/  FFMA.FTZ R211, R2, R211, -R205 ;  /* 0x000000d302d37223 */ /* 0x000fc200000108cd */
[C---:B------:R-:W-:Y:S01]  /*1d2e0*/  FFMA.FTZ R201, R2.reuse, R212, -R9 ;  /* 0x000000d402c97223 */ /* 0x040fe20000010809 */
[----:B------:R-:W-:-:S01]  /*1d2f0*/  FFMA.FTZ R214, R2, R214, -R205 ;  /* 0x000000d602d67223 */ /* 0x000fc200000108cd */
[C---:B------:R-:W-:Y:S01]  /*1d300*/  FFMA.FTZ R9, R2.reuse, R213, -R9 ;  /* 0x000000d502097223 */ /* 0x040fe20000010809 */
[----:B------:R-:W-:-:S03]  /*1d310*/  FFMA.FTZ R205, R2, R215, -R205 ;  /* 0x000000d702cd7223 */ /* 0x000fc600000108cd */
        /* <DEDUP_REMOVED lines=26> */
[----:B------:R-:W-:Y:S07]  /*1d4c0*/  QGMMA.64x256x32.F32.E4M3.E4M3 R24, R216, gdesc[UR4], R24, gsb0 ;  /* 0x03e00004d8187df3 */ /* 0x000fee0008000818 */
        /* <DEDUP_REMOVED lines=23> */
[----:B------:R0:W-:Y:S02]  /*1d640*/  @!P0 SYNCS.ARRIVE.TRANS64.RED.A1T0 RZ, [R204+URZ], RZ ;  /* 0x000000ffccff89a7 */ /* 0x0001e4000810043f */
[----:B0-----:R-:W-:-:S01]  /*1d650*/  FADD.FTZ R204, R155, R4 ;  /* 0x000000049bcc7221 */ /* 0x001fc20000010000 */
[----:B--2---:R-:W-:-:S03]  /*1d660*/  FADD.FTZ R4, R14, R5 ;  /* 0x000000050e047221 */ /* 0x004fc60000010000 */
[----:B-1----:R-:W-:Y:S01]  /*1d670*/  FADD.FTZ R5, R158, R204 ;  /* 0x000000cc9e057221 */ /* 0x002fe20000010000 */
[----:B------:R-:W-:-:S03]  /*1d680*/  FADD.FTZ R4, R20, R4 ;  /* 0x0000000414047221 */ /* 0x000fc60000010000 */
[----:B---3--:R-:W-:Y:S01]  /*1d690*/  FADD.FTZ R5, R159, R5 ;  /* 0x000000059f057221 */ /* 0x008fe20000010000 */
[----:B------:R-:W-:-:S03]  /*1d6a0*/  FADD.FTZ R4, R21, R4 ;  /* 0x0000000415047221 */ /* 0x000fc60000010000 */
[----:B----4-:R-:W-:Y:S01]  /*1d6b0*/  FADD.FTZ R5, R162, R5 ;  /* 0x00000005a2057221 */ /* 0x010fe20000010000 */
        /* <DEDUP_REMOVED lines=54> */
[----:B------:R-:W-:Y:S06]  /*1da20*/  @!P1 BRA `(.L_x_2377) ;  /* 0x0000000000049947 */ /* 0x000fec0003800000 */
[----:B------:R-:W-:Y:S01]  /*1da30*/  BPT.TRAP 0x1 ;  /* 0x000000040000795c */ /* 0x000fe20000300000 */
.L_x_2377:
[----:B------:R-:W-:Y:S01]  /*1da40*/  LEA R11, R11, R18, 0x3 ;  /* 0x000000120b0b7211 */ /* 0x000fe200078e18ff */
[----:B------:R-:W-:Y:S01]  /*1da50*/  IMAD.U32 R204, RZ, RZ, UR42 ;  /* 0x0000002affcc7e24 */ /* 0x000fe2000f8e00ff */
[----:B------:R-:W-:Y:S01]  /*1da60*/  ISETP.GT.AND P0, PT, R12, RZ, PT ;  /* 0x000000ff0c00720c */ /* 0x000fe20003f04270 */
[----:B------:R-:W-:Y:S01]  /*1da70*/  FMUL.FTZ R26, R26, R6 ;  /* 0x000000061a1a7220 */ /* 0x000fe20000410000 */
[----:B------:R-:W-:Y:S01]  /*1da80*/  F2FP.SATFINITE.E4M3.F32.PACK_AB_MERGE_C R158, R159, R158, RZ ;  /* 0x0000009e9f9e723e */ /* 0x000fe200048070ff */
        /* <DEDUP_REMOVED lines=18> */
[----:B0-----:R-:W-:Y:S01]  /*1dbb0*/  F2FP.SATFINITE.E4M3.F32.PACK_AB_MERGE_C R11, R20, R14, RZ ;  /* 0x0000000e140b723e */ /* 0x001fe200048070ff */
        /* <DEDUP_REMOVED lines=143> */
[----:B------:R-:W-:Y:S01]  /*1e4b0*/  MOV R11, R13 ;  /* 0x0000000d000b7202 */ /* 0x000fe20000000f00 */
[----:B------:R-:W-:-:S02]  /*1e4c0*/  IMAD.MOV.U32 R14, RZ, RZ, R0 ;  /* 0x000000ffff0e7224 */ /* 0x000fc400078e0000 */
[----:B------:R-:W-:Y:S02]  /*1e4d0*/  IMAD.MOV.U32 R10, RZ, RZ, R3 ;  /* 0x000000ffff0a7224 */ /* 0x000fe400078e0003 */
[----:B------:R-:W-:Y:S01]  /*1e4e0*/  IMAD.MOV.U32 R6, RZ, RZ, R237 ;  /* 0x000000ffff067224 */ /* 0x000fe200078e00ed */
[----:B------:R-:W-:Y:S06]  /*1e4f0*/  @P0 BRA `(.L_x_2378) ;  /* 0xffffffd800e40947 */ /* 0x000fec000383ffff */
[----:B------:R-:W-:-:S07]  /*1e500*/  IMAD.MOV.U32 R152, RZ, RZ, R13 ;  /* 0x000000ffff987224 */ /* 0x000fce00078e000d */
.L_x_2367:
[----:B------:R-:W-:Y:S05]  /*1e510*/  WARPSYNC.ALL ;  /* 0x0000000000007948 */ /* 0x000fea0003800000 */
[----:B------:R-:W-:Y:S06]  /*1e520*/  BAR.ARV 0x8, 0x120 ;  /* 0x0204800000007b1d */ /* 0x000fec0000002000 */
[----:B------:R-:W-:Y:S05]  /*1e530*/  @!P1 BRA `(.L_x_2379) ;  /* 0x0000000000049947 */ /* 0x000fea0003800000 */
[----:B------:R-:W-:Y:S01]  /*1e540*/  BPT.TRAP 0x1 ;  /* 0x000000040000795c */ /* 0x000fe20000300000 */
.L_x_2379:
[----:B------:R-:W-:Y:S01]  /*1e550*/  IMAD R8, R152, 0x8, R18 ;  /* 0x0000000898087824 */ /* 0x000fe200078e0212 */
[----:B------:R-:W-:-:S04]  /*1e560*/  SHF.L.U32 R7, R237, 0x1f, RZ ;  /* 0x0000001fed077819 */ /* 0x000fc800000006ff */
[----:B------:R0:W1:Y:S01]  /*1e570*/  SYNCS.PHASECHK.TRANS64.TRYWAIT P0, [R8+URZ+0x38850], R7 ;  /* 0x03885007080075a7 */ /* 0x000062000800017f */
[----:B------:R-:W-:Y:S05]  /*1e580*/  @!P1 BRA `(.L_x_2380) ;  /* 0x0000000000049947 */ /* 0x000fea0003800000 */
[----:B------:R-:W-:Y:S01]  /*1e590*/  BPT.TRAP 0x1 ;  /* 0x000000040000795c */ /* 0x000fe20000300000 */
.L_x_2380:
[----:B------:R-:W-:-:S05]  /*1e5a0*/  VIADD R18, R18, 0x400 ;  /* 0x0000040012127836 */ /* 0x000fca0000000000 */
[----:B------:R-:W-:-:S04]  /*1e5b0*/  SHF.R.U32.HI R18, RZ, 0x4, R18 ;  /* 0x00000004ff127819 */ /* 0x000fc80000011612 */
[----:B------:R-:W-:-:S04]  /*1e5c0*/  LOP3.LUT R18, R18, 0x3fff, RZ, 0xc0, !PT ;  /* 0x00003fff12127812 */ /* 0x000fc800078ec0ff */
[----:B------:R-:W-:Y:S01]  /*1e5d0*/  LOP3.LUT R9, R18, 0x10000, RZ, 0xfc, !PT ;  /* 0x0001000012097812 */ /* 0x000fe200078efcff */
[----:B-1----:R-:W-:Y:S06]  /*1e5e0*/  @P0 BRA `(.L_x_2381) ;  /* 0x0000000000080947 */ /* 0x002fec0003800000 */
[----:B------:R-:W1:Y:S02]  /*1e5f0*/  SYNCS.PHASECHK.TRANS64.TRYWAIT P0, [R8+URZ+0x38850], R7 ;  /* 0x03885007080075a7 */ /* 0x000e64000800017f */
[----:B-1----:R-:W-:Y:S05]  /*1e600*/  @!P0 BRA `(.L_x_2382) ;  /* 0x000000c8006c8947 */ /* 0x002fea0003800000 */
.L_x_2381:
[----:B------:R-:W-:Y:S01]  /*1e610*/  IMAD R6, R152, 0x800, R9 ;  /* 0x0000080098067824 */ /* 0x000fe200078e0209 */
[----:B------:R-:W2:Y:S01]  /*1e620*/  LDL R154, [R1+0x44] ;  /* 0x00004400019a7983 */ /* 0x000ea20000100800 */
[----:B01----:R-:W-:Y:S01]  /*1e630*/  IMAD.MOV.U32 R7, RZ, RZ, 0x40000040 ;  /* 0x40000040ff077424 */ /* 0x003fe200078e00ff */
[----:B------:R-:W-:Y:S05]  /*1e640*/  WARPSYNC.ALL ;  /* 0x0000000000007948 */ /* 0x000fea0003800000 */
[C---:B------:R-:W-:Y:S01]  /*1e650*/  R2UR UR6, R6.reuse ;  /* 0x00000000060672ca */ /* 0x040fe200000e0000 */
[----:B------:R-:W3:Y:S01]  /*1e660*/  LDL R153, [R1+0x24] ;  /* 0x0000240001997983 */ /* 0x000ee20000100800 */
[----:B------:R-:W-:Y:S01]  /*1e670*/  R2UR UR7, R7 ;  /* 0x00000000070772ca */ /* 0x000fe200000e0000 */
[----:B------:R-:W-:Y:S01]  /*1e680*/  WARPGROUP.ARRIVE ;  /* 0x00000000000079c5 */ /* 0x000fe20000000000 */
[C---:B------:R-:W-:Y:S01]  /*1e690*/  VIADD R10, R6.reuse, 0x2 ;  /* 0x00000002060a7836 */ /* 0x040fe20000000000 */
[----:B------:R-:W4:Y:S01]  /*1e6a0*/  LDL.LU R18, [R1+0x8] ;  /* 0x0000080001127983 */ /* 0x000f220000300800 */
[----:B------:R-:W-:Y:S01]  /*1e6b0*/  MOV R11, 0x40000040 ;  /* 0x40000040000b7802 */ /* 0x000fe20000000f00 */
[----:B------:R-:W-:Y:S01]  /*1e6c0*/  ULDC.64 UR4, c[0x0][0x9a0] ;  /* 0x0002680000047ab9 */ /* 0x000fe20000000a00 */
[----:B------:R-:W-:Y:S01]  /*1e6d0*/  VIADD R20, R6, 0x4 ;  /* 0x0000000406147836 */ /* 0x000fe20000000000 */
[----:B------:R-:W-:Y:S01]  /*1e6e0*/  ISETP.NE.U32.AND P0, PT, RZ, UR4, PT ;  /* 0x00000004ff007c0c */ /* 0x000fe2000bf05070 */
[----:B------:R-:W-:-:S03]  /*1e6f0*/  IMAD.MOV.U32 R21, RZ, RZ, 0x40000040 ;  /* 0x40000040ff157424 */ /* 0x000fc600078e00ff */
[----:B------:R-:W-:Y:S02]  /*1e700*/  ISETP.NE.AND.EX P0, PT, RZ, UR5, PT, P0 ;  /* 0x00000005ff007c0c */ /* 0x000fe4000bf05300 */
[----:B------:R-:W-:Y:S01]  /*1e710*/  QGMMA.64x256x32.F32.E4M3.E4M3 R24, R228, gdesc[UR4], R24, gsb0 ;  /* 0x03e00004e4187df3 */ /* 0x000fe20008000818 */
[----:B------:R-:W-:Y:S02]  /*1e720*/  R2UR UR6, R10 ;  /* 0x000000000a0672ca */ /* 0x000fe400000e0000 */
[----:B------:R-:W-:-:S08]  /*1e730*/  R2UR UR7, R11 ;  /* 0x000000000b0772ca */ /* 0x000fd000000e0000 */
[----:B------:R-:W2:Y:S08]  /*1e740*/  @P0 LDC.64 R12, c[0x0][0x9c8] ;  /* 0x00027200ff0c0b82 */ /* 0x000eb00000000a00 */
[----:B------:R-:W0:Y:S01]  /*1e750*/  @P0 LDC.64 R14, c[0x0][0x9d0] ;  /* 0x00027400ff0e0b82 */ /* 0x000e220000000a00 */
[----:B------:R-:W-:Y:S02]  /*1e760*/  WARPGROUP.DEPBAR.LE gsb0, 0x0 ;  /* 0x00008000000079c5 */ /* 0x000fe40000010000 */
[----:B------:R-:W-:-:S06]  /*1e770*/  WARPGROUP.ARRIVE ;  /* 0x00000000000079c5 */ /* 0x000fcc0000000000 */
[----:B------:R-:W-:Y:S01]  /*1e780*/  QGMMA.64x256x32.F32.E4M3.E4M3 R24, R224, gdesc[UR4], R24, gsb0 ;  /* 0x03e00004e0187df3 */ /* 0x000fe20008000818 */
[----:B------:R-:W-:Y:S01]  /*1e790*/  R2UR UR6, R20 ;  /* 0x00000000140672ca */ /* 0x000fe200000e0000 */
[----:B--2---:R-:W-:Y:S01]  /*1e7a0*/  @P0 IMAD R10, R154, R12, RZ ;  /* 0x0000000c9a0a0224 */ /* 0x004fe200078e02ff */
[----:B------:R-:W-:-:S03]  /*1e7b0*/  R2UR UR7, R21 ;  /* 0x00000000150772ca */ /* 0x000fc600000e0000 */
[C---:B---3--:R-:W-:Y:S02]  /*1e7c0*/  @P0 IMAD R9, R153.reuse, R13, R10 ;  /* 0x0000000d99090224 */ /* 0x048fe400078e020a */
[----:B------:R-:W-:Y:S01]  /*1e7d0*/  @P0 IMAD.WIDE.U32 R10, R153, R12, RZ ;  /* 0x0000000c990a0225 */ /* 0x000fe200078e00ff */
[----:B----4-:R-:W-:-:S03]  /*1e7e0*/  @P0 SHF.R.S32.HI R7, RZ, 0x1f, R18 ;  /* 0x0000001fff070819 */ /* 0x010fc60000011412 */
[----:B------:R-:W-:Y:S02]  /*1e7f0*/  @P0 IMAD.IADD R11, R11, 0x1, R9 ;  /* 0x000000010b0b0824 */ /* 0x000fe400078e0209 */
[----:B------:R-:W-:Y:S02]  /*1e800*/  IMAD.MOV.U32 R9, RZ, RZ, 0x3f800000 ;  /* 0x3f800000ff097424 */ /* 0x000fe400078e00ff */
[-C--:B0-----:R-:W-:Y:S02]  /*1e810*/  @P0 IMAD R12, R7, R14.reuse, RZ ;  /* 0x0000000e070c0224 */ /* 0x081fe400078e02ff */
[----:B------:R-:W-:-:S04]  /*1e820*/  @P0 IMAD.WIDE.U32 R10, R18, R14, R10 ;  /* 0x0000000e120a0225 */ /* 0x000fc800078e000a */
[----:B------:R-:W-:Y:S01]  /*1e830*/  @P0 IMAD R7, R18, R15, R12 ;  /* 0x0000000f12070224 */ /* 0x000fe200078e020c */
[----:B------:R-:W-:-:S03]  /*1e840*/  @P0 LEA R12, P2, R10, UR4, 0x2 ;  /* 0x000000040a0c0c11 */ /* 0x000fc6000f8410ff */
[----:B------:R-:W-:-:S05]  /*1e850*/  @P0 IMAD.IADD R7, R11, 0x1, R7 ;  /* 0x000000010b070824 */ /* 0x000fca00078e0207 */
[----:B------:R-:W-:-:S05]  /*1e860*/  @P0 LEA.HI.X R13, R10, UR5, R7, 0x2, P2 ;  /* 0x000000050a0d0c11 */ /* 0x000fca00090f1407 */
[----:B------:R0:W2:Y:S01]  /*1e870*/  @P0 LDG.E R9, desc[UR46][R12.64] ;  /* 0x0000002e0c090981 */ /* 0x0000a2000c1e1900 */
[----:B------:R-:W-:Y:S01]  /*1e880*/  VIADD R6, R6, 0x6 ;  /* 0x0000000606067836 */ /* 0x000fe20000000000 */
[----:B------:R-:W-:Y:S01]  /*1e890*/  MOV R7, 0x40000040 ;  /* 0x4000004000077802 */ /* 0x000fe20000000f00 */
        /* <DEDUP_REMOVED lines=9> */
[----:B------:R-:W0:Y:S04]  /*1e930*/  SHFL.BFLY PT, R7, R6, 0x1, 0x1f ;  /* 0x0c201f0006077f89 */ /* 0x000e2800000e0000 */
[----:B------:R-:W1:Y:S01]  /*1e940*/  SHFL.BFLY PT, R10, R11, 0x1, 0x1f ;  /* 0x0c201f000b0a7f89 */ /* 0x000e6200000e0000 */
[----:B0-----:R-:W-:-:S01]  /*1e950*/  FADD.FTZ R12, R6, R7 ;  /* 0x00000007060c7221 */ /* 0x001fc20000010000 */
[----:B-1----:R-:W-:-:S04]  /*1e960*/  FADD.FTZ R13, R11, R10 ;  /* 0x0000000a0b0d7221 */ /* 0x002fc80000010000 */
        /* <DEDUP_REMOVED lines=19> */
[----:B------:R-:W-:Y:S02]  /*1eaa0*/  IMAD.MOV.U32 R154, RZ, RZ, -0x800000 ;  /* 0xff800000ff9a7424 */ /* 0x000fe400078e00ff */
[----:B------:R-:W-:-:S01]  /*1eab0*/  @P3 FFMA.FTZ R154, R2, R0, R7 ;  /* 0x00000000029a3223 */ /* 0x000fc20000010007 */
[----:B------:R-:W-:Y:S02]  /*1eac0*/  IMAD.MOV.U32 R153, RZ, RZ, -0x800000 ;  /* 0xff800000ff997424 */ /* 0x000fe400078e00ff */
[----:B------:R-:W-:-:S01]  /*1ead0*/  @P2 FFMA.FTZ R153, R4, R3, R5 ;  /* 0x0000000304992223 */ /* 0x000fc20000010005 */
[-C--:B--2---:R-:W-:Y:S01]  /*1eae0*/  FMUL.FTZ R155, R10, R9.reuse ;  /* 0x000000090a9b7220 */ /* 0x084fe20000410000 */
[----:B---3--:R-:W-:Y:S01]  /*1eaf0*/  FMUL.FTZ R2, R6, R9 ;  /* 0x0000000906027220 */ /* 0x008fe20000410000 */
[----:B------:R-:W-:-:S02]  /*1eb00*/  WARPGROUP.DEPBAR.LE gsb0, 0x0 ;  /* 0x00008000000079c5 */ /* 0x000fc40000010000 */
[----:B------:R-:W-:Y:S05]  /*1eb10*/  @!P1 BRA `(.L_x_2383) ;  /* 0x0000000000049947 */ /* 0x000fea0003800000 */
[----:B------:R-:W-:Y:S01]  /*1eb20*/  BPT.TRAP 0x1 ;  /* 0x000000040000795c */ /* 0x000fe20000300000 */
.L_x_2383:
[----:B------:R-:W-:Y:S02]  /*1eb30*/  VIADD R8, R8, 0x38860 ;  /* 0x0003886008087836 */ /* 0x000fe40000000000 */
[-C--:B------:R-:W-:Y:S01]  /*1eb40*/  FMUL.FTZ R12, R49, R155.reuse ;  /* 0x0000009b310c7220 */ /* 0x080fe20000410000 */
[----:B------:R-:W-:Y:S02]  /*1eb50*/  IMAD.U32 R5, RZ, RZ, UR42 ;  /* 0x0000002aff057e24 */ /* 0x000fe4000f8e00ff */
[-C--:B------:R-:W-:Y:S01]  /*1eb60*/  FMUL.FTZ R21, R53, R155.reuse ;  /* 0x0000009b35157220 */ /* 0x080fe20000410000 */
[----:B------:R-:W-:Y:S01]  /*1eb70*/  IADD3 R152, R152, 0x1, RZ ;  /* 0x0000000198987810 */ /* 0x000fe20007ffe0ff */
[-C--:B------:R-:W-:Y:S01]  /*1eb80*/  FMUL.FTZ R7, R33, R155.reuse ;  /* 0x0000009b21077220 */ /* 0x080fe20000410000 */
[-C--:B------:R-:W-:Y:S01]  /*1eb90*/  FMUL.FTZ R13, R48, R155.reuse ;  /* 0x0000009b300d7220 */ /* 0x080fe20000410000 */
[----:B------:R-:W-:Y:S01]  /*1eba0*/  PRMT R18, R5, 0x654, R8 ;  /* 0x0000065405127816 */ /* 0x000fe20000000008 */
        /* <DEDUP_REMOVED lines=130> */
[----:B------:R-:W-:-:S11]  /*1f3d0*/  SEL R152, R152, RZ, P1 ;  /* 0x000000ff98987207 */ /* 0x000fd60000800000 */
.L_x_2275:
[----:B------:R-:W-:Y:S05]  /*1f3e0*/  WARPSYNC.ALL ;  /* 0x0000000000007948 */ /* 0x000fea0003800000 */
[----:B------:R-:W0:Y:S08]  /*1f3f0*/  S2UR UR42, SR_CgaCtaId ;  /* 0x00000000002a79c3 */ /* 0x000e300000008800 */
[----:B------:R-:W-:Y:S06]  /*1f400*/  BAR.SYNC.DEFER_BLOCKING 0x5, 0x180 ;  /* 0x0146000000007b1d */ /* 0x000fec0000010000 */
[----:B------:R-:W-:Y:S01]  /*1f410*/  UMOV UR4, 0x400 ;  /* 0x0000040000047882 */ /* 0x000fe20000000000 */
[----:B------:R-:W-:Y:S01]  /*1f420*/  BSSY B0, `(.L_x_2384) ;  /* 0x0000362000007945 */ /* 0x000fe20003800000 */
[----:B0-----:R-:W-:-:S06]  /*1f430*/  ULEA UR4, UR42, UR4, 0x18 ;  /* 0x000000042a047291 */ /* 0x001fcc000f8ec03f */
[----:B------:R-:W-:-:S05]  /*1f440*/  IMAD.U32 R18, RZ, RZ, UR4 ;  /* 0x00000004ff127e24 */ /* 0x000fca000f8e00ff */
[----:B------:R-:W0:Y:S04]  /*1f450*/  LDS.128 R156, [R18+0x388d0] ;  /* 0x0388d000129c7984 */ /* 0x000e280000000c00 */
[----:B0-----:R0:W-:Y:S04]  /*1f460*/  STL.64 [R1], R156 ;  /* 0x0000009c01007387 */ /* 0x0011e80000100a00 */
[----:B------:R0:W-:Y:S01]  /*1f470*/  STL.64 [R1+0x8], R158 ;  /* 0x0000089e01007387 */ /* 0x0001e20000100a00 */
[----:B------:R-:W-:Y:S06]  /*1f480*/  BAR.ARV 0x4, 0x180 ;  /* 0x0106000000007b1d */ /* 0x000fec0000002000 */
[----:B------:R-:W-:Y:S05]  /*1f490*/  @P0 BRA `(.L_x_2385) ;  /* 0x00000028008c0947 */ /* 0x000fea0003800000 */
[----:B------:R-:W2:Y:S04]  /*1f4a0*/  LDL R150, [R1+0x5c] ;  /* 0x00005c0001967983 */ /* 0x000ea80000100800 */
[----:B------:R-:W3:Y:S04]  /*1f4b0*/  LDL R146, [R1+0x44] ;  /* 0x0000440001927983 */ /* 0x000ee80000100800 */
[----:B------:R-:W4:Y:S01]  /*1f4c0*/  LDL R143, [R1+0x24] ;  /* 0x00002400018f7983 */ /* 0x000f220000100800 */
[----:B------:R-:W1:Y:S01]  /*1f4d0*/  S2R R147, SR_TID.X ;  /* 0x0000000000937919 */ /* 0x000e620000002100 */
[----:B------:R-:W-:Y:S01]  /*1f4e0*/  F2FP.BF16.F32.PACK_AB R4, R4, R3 ;  /* 0x000000030404723e */ /* 0x000fe200000010ff */
[----:B------:R-:W-:Y:S01]  /*1f4f0*/  ULDC.64 UR4, c[0x4][0x38] ;  /* 0x01000e0000047ab9 */ /* 0x000fe20000000a00 */
[----:B------:R-:W0:Y:S01]  /*1f500*/  S2R R3, SR_SWINHI ;  /* 0x0000000000037919 */ /* 0x000e220000002f00 */
[----:B------:R-:W-:-:S02]  /*1f510*/  F2FP.BF16.F32.PACK_AB R78, R63, R38 ;  /* 0x000000263f4e723e */ /* 0x000fc400000010ff */
[----:B------:R-:W-:Y:S01]  /*1f520*/  F2FP.BF16.F32.PACK_AB R63, R61, R56 ;  /* 0x000000383d3f723e */ /* 0x000fe200000010ff */
[----:B-1----:R-:W-:-:S05]  /*1f530*/  IMAD.SHL.U32 R2, R147, 0x4, RZ ;  /* 0x0000000493027824 */ /* 0x002fca00078e00ff */
[----:B------:R-:W-:-:S04]  /*1f540*/  LOP3.LUT R2, R2, 0xc, RZ, 0xc0, !PT ;  /* 0x0000000c02027812 */ /* 0x000fc800078ec0ff */
[----:B------:R-:W-:-:S05]  /*1f550*/  IADD3 R26, P0, R2, UR4, RZ ;  /* 0x00000004021a7c10 */ /* 0x000fca000ff1e0ff */
[----:B------:R-:W-:-:S05]  /*1f560*/  IMAD.X R27, RZ, RZ, UR5, P0 ;  /* 0x00000005ff1b7e24 */ /* 0x000fca00080e06ff */
[----:B------:R1:W5:Y:S01]  /*1f570*/  LDG.E.CONSTANT R2, desc[UR46][R26.64] ;  /* 0x0000002e1a027981 */ /* 0x000362000c1e9900 */
[----:B------:R-:W-:Y:S02]  /*1f580*/  F2FP.BF16.F32.PACK_AB R59, R10, R7 ;  /* 0x000000070a3b723e */ /* 0x000fe400000010ff */
[----:B------:R-:W-:Y:S02]  /*1f590*/  F2FP.BF16.F32.PACK_AB R10, R140, R39 ;  /* 0x000000278c0a723e */ /* 0x000fe400000010ff */
[----:B------:R-:W-:Y:S02]  /*1f5a0*/  F2FP.BF16.F32.PACK_AB R67, R54, R67 ;  /* 0x000000433643723e */ /* 0x000fe400000010ff */
[----:B-1----:R-:W-:Y:S02]  /*1f5b0*/  F2FP.BF16.F32.PACK_AB R26, R74, R47 ;  /* 0x0000002f4a1a723e */ /* 0x002fe400000010ff */
[----:B------:R-:W-:Y:S02]  /*1f5c0*/  F2FP.BF16.F32.PACK_AB R74, R60, R57 ;  /* 0x000000393c4a723e */ /* 0x000fe400000010ff */
[----:B------:R-:W-:-:S02]  /*1f5d0*/  MOV R56, R18 ;  /* 0x0000001200387202 */ /* 0x000fc40000000f00 */
[----:B0-----:R-:W-:Y:S02]  /*1f5e0*/  MOV R57, R3 ;  /* 0x0000000300397202 */ /* 0x001fe40000000f00 */
        /* <DEDUP_REMOVED lines=8> */
[----:B-----5:R-:W-:Y:S02]  /*1f670*/  F2FP.BF16.F32.PACK_AB R123, R76, R73 ;  /* 0x000000494c7b723e */ /* 0x020fe400000010ff */
        /* <DEDUP_REMOVED lines=11> */
[----:B------:R-:W-:Y:S02]  /*1f730*/  LOP3.LUT P0, R8, R147, 0x3, RZ, 0xc0, !PT ;  /* 0x0000000393087812 */ /* 0x000fe4000780c0ff */
[----:B------:R-:W-:Y:S02]  /*1f740*/  F2FP.BF16.F32.PACK_AB R7, R132, R35 ;  /* 0x000000238407723e */ /* 0x000fe400000010ff */
[----:B------:R-:W-:-:S02]  /*1f750*/  F2FP.BF16.F32.PACK_AB R35, R21, R12 ;  /* 0x0000000c1523723e */ /* 0x000fc400000010ff */
[----:B------:R-:W-:Y:S02]  /*1f760*/  F2FP.BF16.F32.PACK_AB R11, R128, R31 ;  /* 0x0000001f800b723e */ /* 0x000fe400000010ff */
[----:B------:R-:W-:Y:S02]  /*1f770*/  F2FP.BF16.F32.PACK_AB R12, R29, R24 ;  /* 0x000000181d0c723e */ /* 0x000fe400000010ff */
[----:B------:R-:W-:Y:S02]  /*1f780*/  F2FP.BF16.F32.PACK_AB R31, R28, R25 ;  /* 0x000000191c1f723e */ /* 0x000fe400000010ff */
[----:B------:R-:W-:Y:S02]  /*1f790*/  F2FP.BF16.F32.PACK_AB R44, R44, R37 ;  /* 0x000000252c2c723e */ /* 0x000fe400000010ff */
[----:B------:R-:W-:Y:S02]  /*1f7a0*/  F2FP.BF16.F32.PACK_AB R32, R41, R32 ;  /* 0x000000202920723e */ /* 0x000fe400000010ff */
[----:B------:R-:W-:-:S02]  /*1f7b0*/  ISETP.EQ.OR P0, PT, R8, 0x3, !P0 ;  /* 0x000000030800780c */ /* 0x000fc40004702670 */
[----:B------:R-:W-:Y:S02]  /*1f7c0*/  F2FP.BF16.F32.PACK_AB R14, R14, R9 ;  /* 0x000000090e0e723e */ /* 0x000fe400000010ff */
[----:B------:R-:W-:Y:S02]  /*1f7d0*/  F2FP.BF16.F32.PACK_AB R9, R129, R34 ;  /* 0x000000228109723e */ /* 0x000fe400000010ff */
[----:B------:R-:W-:Y:S02]  /*1f7e0*/  F2FP.BF16.F32.PACK_AB R34, R20, R13 ;  /* 0x0000000d1422723e */ /* 0x000fe400000010ff */
[----:B------:R-:W-:Y:S02]  /*1f7f0*/  F2FP.BF16.F32.PACK_AB R45, R45, R36 ;  /* 0x000000242d2d723e */ /* 0x000fe400000010ff */
[----:B------:R-:W-:Y:S02]  /*1f800*/  F2FP.BF16.F32.PACK_AB R33, R40, R33 ;  /* 0x000000212821723e */ /* 0x000fe400000010ff */
[----:B------:R-:W-:-:S02]  /*1f810*/  SEL R13, R5, R4, P0 ;  /* 0x00000004050d7207 */ /* 0x000fc40000000000 */
[----:B------:R-:W-:Y:S01]  /*1f820*/  SEL R4, R4, R5, P0 ;  /* 0x0000000504047207 */ /* 0x000fe20000000000 */
[----:B------:R-:W-:Y:S01]  /*1f830*/  UMOV UR4, 0xffffffff ;  /* 0xffffffff00047882 */ /* 0x000fe20000000000 */
        /* <DEDUP_REMOVED lines=23> */
[----:B------:R-:W-:Y:S01]  /*1f9b0*/  F2FP.BF16.F32.PACK_AB R134, R151, R134 ;  /* 0x000000869786723e */ /* 0x000fe200000010ff */
[----:B--2---:R-:W-:-:S03]  /*1f9c0*/  IMAD.WIDE R52, R150, 0x2, R56 ;  /* 0x0000000296347825 */ /* 0x004fc600078e0238 */
        /* <DEDUP_REMOVED lines=15> */
[----:B------:R-:W-:Y:S01]  /*1fac0*/  LOP3.LUT R80, R80, R81, RZ, 0x3c, !PT ;  /* 0x0000005150507212 */ /* 0x000fe200078e3cff */
[--C-:B------:R-:W-:Y:S01]  /*1fad0*/  IMAD.X R81, RZ, RZ, R53.reuse, P2 ;  /* 0x000000ffff517224 */ /* 0x100fe200010e0635 */
[----:B------:R-:W-:Y:S01]  /*1fae0*/  LOP3.LUT R72, R72, R73, RZ, 0x3c, !PT ;  /* 0x0000004948487212 */ /* 0x000fe200078e3cff */
[----:B------:R-:W-:Y:S01]  /*1faf0*/  IMAD.X R73, RZ, RZ, R53, P1 ;  /* 0x000000ffff497224 */ /* 0x000fe200008e0635 */
[----:B------:R-:W-:-:S02]  /*1fb00*/  LOP3.LUT R68, R68, R69, RZ, 0x3c, !PT ;  /* 0x0000004544447212 */ /* 0x000fc400078e3cff */
[----:B------:R-:W-:Y:S01]  /*1fb10*/  LOP3.LUT R64, R64, R65, RZ, 0x3c, !PT ;  /* 0x0000004140407212 */ /* 0x000fe200078e3cff */
[--C-:B------:R-:W-:Y:S01]  /*1fb20*/  IMAD.X R65, RZ, RZ, R53.reuse, P4 ;  /* 0x000000ffff417224 */ /* 0x100fe200020e0635 */
[----:B------:R-:W-:Y:S01]  /*1fb30*/  LOP3.LUT R84, R84, R85, RZ, 0x3c, !PT ;  /* 0x0000005554547212 */ /* 0x000fe200078e3cff */
[----:B------:R-:W-:Y:S01]  /*1fb40*/  IMAD.X R85, RZ, RZ, R53, P3 ;  /* 0x000000ffff557224 */ /* 0x000fe200018e0635 */
        /* <DEDUP_REMOVED lines=30> */
[----:B------:R-:W-:Y:S02]  /*1fd30*/  IADD3 R41, P3, R52, 0x4020, RZ ;  /* 0x0000402034297810 */ /* 0x000fe40007f7e0ff */
[----:B------:R-:W-:Y:S02]  /*1fd40*/  LOP3.LUT R36, R37, 0x380, RZ, 0xc0, !PT ;  /* 0x0000038025247812 */ /* 0x000fe400078ec0ff */
        /* <DEDUP_REMOVED lines=20> */
[----:B------:R-:W-:Y:S02]  /*1fe90*/  IADD3.X R41, RZ, R53, RZ, P3, !PT ;  /* 0x00000035ff297210 */ /* 0x000fe40001ffe4ff */
[----:B------:R-:W-:Y:S01]  /*1fea0*/  LOP3.LUT R52, R5, R52, RZ, 0x3c, !PT ;  /* 0x0000003405347212 */ /* 0x000fe200078e3cff */
        /* <DEDUP_REMOVED lines=17> */
[----:B---3--:R-:W-:Y:S01]  /*1ffc0*/  SHF.L.U64.HI R106, R143, 0x2, R146 ;  /* 0x000000028f6a7819 */ /* 0x008fe20000010292 */
        /* <DEDUP_REMOVED lines=8> */
[----:B------:R-:W-:Y:S01]  /*20050*/  SHFL.IDX PT, R53, R53, R2, 0x1c1f ;  /* 0x001c1f0235357589 */ /* 0x000fe200000e0000 */
[----:B------:R-:W-:Y:S02]  /*20060*/  SEL R43, R76, R125, P0 ;  /* 0x0000007d4c2b7207 */ /* 0x000fe40000000000 */
[----:B------:R-:W-:Y:S02]  /*20070*/  SEL R50, R125, R76, P0 ;  /* 0x0000004c7d327207 */ /* 0x000fe40000000000 */
[----:B------:R-:W-:Y:S02]  /*20080*/  SEL R62, R55, R62, P0 ;  /* 0x0000003e373e7207 */ /* 0x000fe40000000000 */
[----:B------:R-:W-:Y:S01]  /*20090*/  SEL R27, R34, R35, P0 ;  /* 0x00000023221b7207 */ /* 0x000fe20000000000 */
[----:B------:R-:W-:Y:S01]  /*200a0*/  SHFL.IDX PT, R43, R43, R2, 0x1c1f ;  /* 0x001c1f022b2b7589 */ /* 0x000fe200000e0000 */
[----:B------:R-:W-:-:S02]  /*200b0*/  SEL R24, R35, R34, P0 ;  /* 0x0000002223187207 */ /* 0x000fc40000000000 */
[----:B------:R-:W-:Y:S01]  /*200c0*/  SEL R33, R44, R45, P0 ;  /* 0x0000002d2c217207 */ /* 0x000fe20000000000 */
[----:B------:R-:W-:Y:S01]  /*200d0*/  SHFL.IDX PT, R34, R29, R2, 0x1c1f ;  /* 0x001c1f021d227589 */ /* 0x000fe200000e0000 */
        /* <DEDUP_REMOVED lines=14> */
[----:B------:R-:W-:Y:S01]  /*201c0*/  LOP3.LUT R7, R2, 0x2, RZ, 0x3c, !PT ;  /* 0x0000000202077812 */ /* 0x000fe200078e3cff */
[----:B------:R-:W-:Y:S01]  /*201d0*/  SHFL.IDX PT, R41, R41, R2, 0x1c1f ;  /* 0x001c1f0229297589 */ /* 0x000fe200000e0000 */
[----:B------:R-:W-:-:S02]  /*201e0*/  SEL R37, R63, R74, P0 ;  /* 0x0000004a3f257207 */ /* 0x000fc40000000000 */
[----:B------:R-:W-:Y:S01]  /*201f0*/  SEL R44, R74, R63, P0 ;  /* 0x0000003f4a2c7207 */ /* 0x000fe20000000000 */
[----:B------:R-:W0:Y:S01]  /*20200*/  SHFL.IDX PT, R40, R36, R7, 0x1c1f ;  /* 0x001c1f0724287589 */ /* 0x000e2200000e0000 */
[----:B------:R-:W-:Y:S02]  /*20210*/  SEL R78, R71, R78, P0 ;  /* 0x0000004e474e7207 */ /* 0x000fe40000000000 */
[----:B------:R-:W-:Y:S01]  /*20220*/  SEL R69, R26, R75, P0 ;  /* 0x0000004b1a457207 */ /* 0x000fe20000000000 */
[----:B------:R-:W1:Y:S01]  /*20230*/  SHFL.IDX PT, R29, R28, R7, 0x1c1f ;  /* 0x001c1f071c1d7589 */ /* 0x000e6200000e0000 */
[----:B------:R-:W-:Y:S02]  /*20240*/  SEL R80, R75, R26, P0 ;  /* 0x0000001a4b507207 */ /* 0x000fe40000000000 */
[----:B------:R-:W-:Y:S01]  /*20250*/  SEL R21, R58, R59, P0 ;  /* 0x0000003b3a157207 */ /* 0x000fe20000000000 */
[----:B------:R-:W2:Y:S01]  /*20260*/  SHFL.IDX PT, R42, R42, R7, 0x1c1f ;  /* 0x001c1f072a2a7589 */ /* 0x000ea200000e0000 */
        /* <DEDUP_REMOVED lines=41> */
[----:B------:R1:W3:Y:S01]  /*20500*/  SHFL.IDX PT, R31, R32, R7, 0x1c1f ;  /* 0x001c1f07201f7589 */ /* 0x0002e200000e0000 */
[----:B------:R-:W-:Y:S02]  /*20510*/  SEL R111, R127, R130, P0 ;  /* 0x000000827f6f7207 */ /* 0x000fe40000000000 */
[----:B------:R-:W-:Y:S01]  /*20520*/  SEL R116, R130, R127, P0 ;  /* 0x0000007f82747207 */ /* 0x000fe20000000000 */
[----:B------:R-:W-:Y:S01]  /*20530*/  SHFL.IDX PT, R46, R46, R7, 0x1c1f ;  /* 0x001c1f072e2e7589 */ /* 0x000fe200000e0000 */
[----:B------:R-:W-:-:S02]  /*20540*/  SEL R66, R9, R66, P0 ;  /* 0x0000004209427207 */ /* 0x000fc40000000000 */
[----:B------:R-:W-:Y:S01]  /*20550*/  SEL R5, R3, R134, P0 ;  /* 0x0000008603057207 */ /* 0x000fe20000000000 */
[----:B------:R-:W4:Y:S01]  /*20560*/  SHFL.IDX PT, R9, R4, R7, 0x1c1f ;  /* 0x001c1f0704097589 */ /* 0x000f2200000e0000 */
[----:B------:R-:W-:Y:S02]  /*20570*/  SEL R3, R134, R3, P0 ;  /* 0x0000000386037207 */ /* 0x000fe40000000000 */
[----:B0-----:R-:W-:Y:S01]  /*20580*/  SEL R12, R33, R40, P0 ;  /* 0x00000028210c7207 */ /* 0x001fe20000000000 */
[----:B------:R-:W0:Y:S01]  /*20590*/  SHFL.IDX PT, R52, R52, R7, 0x1c1f ;  /* 0x001c1f0734347589 */ /* 0x000e2200000e0000 */
[----:B------:R-:W-:Y:S02]  /*205a0*/  SEL R14, R40, R33, P0 ;  /* 0x00000021280e7207 */ /* 0x000fe40000000000 */
[----:B-1----:R-:W-:Y:S01]  /*205b0*/  SEL R32, R34, R29, P0 ;  /* 0x0000001d22207207 */ /* 0x002fe20000000000 */
[----:B------:R0:W1:Y:S01]  /*205c0*/  SHFL.IDX PT, R86, R68, R7, 0x1c1f ;  /* 0x001c1f0744567589 */ /* 0x00006200000e0000 */
[----:B--2---:R-:W-:-:S02]  /*205d0*/  SEL R40, R35, R42, P0 ;  /* 0x0000002a23287207 */ /* 0x004fc40000000000 */
[----:B------:R-:W-:Y:S01]  /*205e0*/  SEL R34, R29, R34, P0 ;  /* 0x000000221d227207 */ /* 0x000fe20000000000 */
[----:B------:R2:W5:Y:S01]  /*205f0*/  SHFL.IDX PT, R88, R70, R7, 0x1c1f ;  /* 0x001c1f0746587589 */ /* 0x00056200000e0000 */
[----:B------:R-:W-:-:S03]  /*20600*/  SEL R42, R42, R35, P0 ;  /* 0x000000232a2a7207 */ /* 0x000fc60000000000 */
[----:B------:R-:W-:Y:S01]  /*20610*/  SHFL.IDX PT, R10, R21, R2, 0x1c1f ;  /* 0x001c1f02150a7589 */ /* 0x000fe200000e0000 */
[----:B---3--:R-:W-:Y:S02]  /*20620*/  SEL R36, R38, R31, P0 ;  /* 0x0000001f26247207 */ /* 0x008fe40000000000 */
[----:B------:R-:W-:Y:S01]  /*20630*/  SEL R38, R31, R38, P0 ;  /* 0x000000261f267207 */ /* 0x000fe20000000000 */
[----:B------:R-:W-:Y:S04]  /*20640*/  SHFL.IDX PT, R47, R47, R2, 0x1c1f ;  /* 0x001c1f022f2f7589 */ /* 0x000fe800000e0000 */
[----:B------:R-:W-:Y:S01]  /*20650*/  SHFL.IDX PT, R49, R49, R2, 0x1c1f ;  /* 0x001c1f0231317589 */ /* 0x000fe200000e0000 */
[----:B----4-:R-:W-:Y:S02]  /*20660*/  SEL R4, R6, R9, P0 ;  /* 0x0000000906047207 */ /* 0x010fe40000000000 */
[----:B------:R-:W-:Y:S01]  /*20670*/  SEL R6, R9, R6, P0 ;  /* 0x0000000609067207 */ /* 0x000fe20000000000 */
[----:B------:R-:W-:Y:S01]  /*20680*/  SHFL.IDX PT, R51, R51, R2, 0x1c1f ;  /* 0x001c1f0233337589 */ /* 0x000fe200000e0000 */
[----:B0-----:R-:W-:-:S02]  /*20690*/  SEL R68, R45, R52, P0 ;  /* 0x000000342d447207 */ /* 0x001fc40000000000 */
[----:B--2---:R-:W-:Y:S01]  /*206a0*/  SEL R70, R52, R45, P0 ;  /* 0x0000002d34467207 */ /* 0x004fe20000000000 */
[----:B------:R-:W-:Y:S01]  /*206b0*/  SHFL.IDX PT, R69, R69, R2, 0x1c1f ;  /* 0x001c1f0245457589 */ /* 0x000fe200000e0000 */
[----:B-1----:R-:W-:Y:S02]  /*206c0*/  SEL R29, R61, R86, P0 ;  /* 0x000000563d1d7207 */ /* 0x002fe40000000000 */
[----:B------:R-:W-:Y:S01]  /*206d0*/  SEL R31, R86, R61, P0 ;  /* 0x0000003d561f7207 */ /* 0x000fe20000000000 */
[----:B------:R-:W-:Y:S01]  /*206e0*/  SHFL.IDX PT, R71, R71, R2, 0x1c1f ;  /* 0x001c1f0247477589 */ /* 0x000fe200000e0000 */
[----:B-----5:R-:W-:Y:S02]  /*206f0*/  SEL R33, R63, R88, P0 ;  /* 0x000000583f217207 */ /* 0x020fe40000000000 */
[----:B------:R-:W-:Y:S01]  /*20700*/  SEL R35, R88, R63, P0 ;  /* 0x0000003f58237207 */ /* 0x000fe20000000000 */
[----:B------:R0:W1:Y:S04]  /*20710*/  SHFL.IDX PT, R27, R24, R7, 0x1c1f ;  /* 0x001c1f07181b7589 */ /* 0x00006800000e0000 */
[----:B------:R-:W2:Y:S04]  /*20720*/  SHFL.IDX PT, R54, R54, R7, 0x1c1f ;  /* 0x001c1f0736367589 */ /* 0x000ea800000e0000 */
[----:B------:R-:W-:Y:S01]  /*20730*/  SHFL.IDX PT, R58, R58, R7, 0x1c1f ;  /* 0x001c1f073a3a7589 */ /* 0x000fe200000e0000 */
[----:B0-----:R-:W-:-:S03]  /*20740*/  SEL R24, R26, R25, P0 ;  /* 0x000000191a187207 */ /* 0x001fc60000000000 */
[----:B------:R0:W3:Y:S01]  /*20750*/  SHFL.IDX PT, R20, R60, R7, 0x1c1f ;  /* 0x001c1f073c147589 */ /* 0x0000e200000e0000 */
[----:B------:R-:W-:-:S03]  /*20760*/  SEL R26, R25, R26, P0 ;  /* 0x0000001a191a7207 */ /* 0x000fc60000000000 */
[----:B------:R3:W-:Y:S04]  /*20770*/  SHFL.IDX PT, R94, R80, R7, 0x1c1f ;  /* 0x001c1f07505e7589 */ /* 0x0007e800000e0000 */
[----:B------:R4:W5:Y:S01]  /*20780*/  SHFL.IDX PT, R96, R82, R7, 0x1c1f ;  /* 0x001c1f0752607589 */ /* 0x00096200000e0000 */
[----:B0-----:R-:W-:-:S03]  /*20790*/  SEL R60, R37, R44, P0 ;  /* 0x0000002c253c7207 */ /* 0x001fc60000000000 */
[----:B------:R-:W-:Y:S01]  /*207a0*/  SHFL.IDX PT, R67, R67, R2, 0x1c1f ;  /* 0x001c1f0243437589 */ /* 0x000fe200000e0000 */
[----:B-1----:R-:W-:Y:S02]  /*207b0*/  SEL R28, R30, R27, P0 ;  /* 0x0000001b1e1c7207 */ /* 0x002fe40000000000 */
[----:B------:R-:W-:Y:S01]  /*207c0*/  SEL R30, R27, R30, P0 ;  /* 0x0000001e1b1e7207 */ /* 0x000fe20000000000 */
[----:B------:R-:W-:Y:S01]  /*207d0*/  SHFL.IDX PT, R77, R77, R2, 0x1c1f ;  /* 0x001c1f024d4d7589 */ /* 0x000fe200000e0000 */
[----:B--2---:R-:W-:Y:S02]  /*207e0*/  SEL R52, R47, R54, P0 ;  /* 0x000000362f347207 */ /* 0x004fe40000000000 */
[----:B------:R-:W-:Y:S01]  /*207f0*/  SEL R54, R54, R47, P0 ;  /* 0x0000002f36367207 */ /* 0x000fe20000000000 */
[----:B------:R-:W-:Y:S04]  /*20800*/  SHFL.IDX PT, R79, R79, R2, 0x1c1f ;  /* 0x001c1f024f4f7589 */ /* 0x000fe800000e0000 */
[----:B------:R-:W0:Y:S01]  /*20810*/  SHFL.IDX PT, R21, R8, R7, 0x1c1f ;  /* 0x001c1f0708157589 */ /* 0x000e2200000e0000 */
[----:B---3--:R-:W-:-:S02]  /*20820*/  SEL R80, R51, R20, P0 ;  /* 0x0000001433507207 */ /* 0x008fc40000000000 */
[----:B----4-:R-:W-:Y:S01]  /*20830*/  SEL R82, R20, R51, P0 ;  /* 0x0000003314527207 */ /* 0x010fe20000000000 */
[----:B------:R1:W-:Y:S04]  /*20840*/  SHFL.IDX PT, R72, R62, R7, 0x1c1f ;  /* 0x001c1f073e487589 */ /* 0x0003e800000e0000 */
[----:B------:R2:W3:Y:S01]  /*20850*/  SHFL.IDX PT, R74, R64, R7, 0x1c1f ;  /* 0x001c1f07404a7589 */ /* 0x0004e200000e0000 */
[----:B-----5:R-:W-:Y:S02]  /*20860*/  SEL R61, R71, R96, P0 ;  /* 0x00000060473d7207 */ /* 0x020fe40000000000 */
[----:B------:R-:W-:Y:S01]  /*20870*/  SEL R63, R96, R71, P0 ;  /* 0x00000047603f7207 */ /* 0x000fe20000000000 */
[----:B------:R4:W5:Y:S01]  /*20880*/  SHFL.IDX PT, R90, R76, R7, 0x1c1f ;  /* 0x001c1f074c5a7589 */ /* 0x00096200000e0000 */
[----:B-1----:R-:W-:-:S03]  /*20890*/  SEL R62, R44, R37, P0 ;  /* 0x000000252c3e7207 */ /* 0x002fc60000000000 */
[----:B------:R1:W5:Y:S01]  /*208a0*/  SHFL.IDX PT, R92, R78, R7, 0x1c1f ;  /* 0x001c1f074e5c7589 */ /* 0x00036200000e0000 */
[----:B------:R-:W-:Y:S02]  /*208b0*/  SEL R44, R39, R46, P0 ;  /* 0x0000002e272c7207 */ /* 0x000fe40000000000 */
[----:B--2---:R-:W-:Y:S01]  /*208c0*/  SEL R64, R41, R48, P0 ;  /* 0x0000003029407207 */ /* 0x004fe20000000000 */
[----:B------:R-:W2:Y:S01]  /*208d0*/  SHFL.IDX PT, R110, R110, R7, 0x1c1f ;  /* 0x001c1f076e6e7589 */ /* 0x000ea200000e0000 */
[----:B------:R-:W-:Y:S02]  /*208e0*/  SEL R46, R46, R39, P0 ;  /* 0x000000272e2e7207 */ /* 0x000fe40000000000 */
[----:B----4-:R-:W-:Y:S01]  /*208f0*/  SEL R76, R49, R58, P0 ;  /* 0x0000003a314c7207 */ /* 0x010fe20000000000 */
[----:B------:R-:W4:Y:S01]  /*20900*/  SHFL.IDX PT, R112, R112, R7, 0x1c1f ;  /* 0x001c1f0770707589 */ /* 0x000f2200000e0000 */
[----:B0-----:R-:W-:Y:S02]  /*20910*/  SEL R8, R10, R21, P0 ;  /* 0x000000150a087207 */ /* 0x001fe40000000000 */
[----:B-1----:R-:W-:Y:S01]  /*20920*/  SEL R78, R58, R49, P0 ;  /* 0x000000313a4e7207 */ /* 0x002fe20000000000 */
[----:B------:R-:W-:Y:S01]  /*20930*/  SHFL.IDX PT, R59, R59, R2, 0x1c1f ;  /* 0x001c1f023b3b7589 */ /* 0x000fe200000e0000 */
[----:B------:R-:W-:-:S03]  /*20940*/  SEL R10, R21, R10, P0 ;  /* 0x0000000a150a7207 */ /* 0x000fc60000000000 */
[----:B------:R-:W-:Y:S01]  /*20950*/  SHFL.IDX PT, R73, R73, R2, 0x1c1f ;  /* 0x001c1f0249497589 */ /* 0x000fe200000e0000 */
[----:B---3--:R-:W-:Y:S02]  /*20960*/  SEL R9, R55, R74, P0 ;  /* 0x0000004a37097207 */ /* 0x008fe40000000000 */
[----:B------:R-:W-:Y:S01]  /*20970*/  SEL R11, R74, R55, P0 ;  /* 0x000000374a0b7207 */ /* 0x000fe20000000000 */
[----:B------:R-:W-:Y:S01]  /*20980*/  SHFL.IDX PT, R75, R75, R2, 0x1c1f ;  /* 0x001c1f024b4b7589 */ /* 0x000fe200000e0000 */
[----:B-----5:R-:W-:Y:S02]  /*20990*/  SEL R37, R65, R90, P0 ;  /* 0x0000005a41257207 */ /* 0x020fe40000000000 */
[----:B------:R-:W-:Y:S01]  /*209a0*/  SEL R39, R90, R65, P0 ;  /* 0x000000415a277207 */ /* 0x000fe20000000000 */
[----:B------:R-:W-:Y:S01]  /*209b0*/  SHFL.IDX PT, R109, R109, R2, 0x1c1f ;  /* 0x001c1f026d6d7589 */ /* 0x000fe200000e0000 */
[----:B------:R-:W-:Y:S02]  /*209c0*/  SEL R13, R67, R92, P0 ;  /* 0x0000005c430d7207 */ /* 0x000fe40000000000 */
[----:B------:R-:W-:Y:S01]  /*209d0*/  SEL R15, R92, R67, P0 ;  /* 0x000000435c0f7207 */ /* 0x000fe20000000000 */
[----:B------:R-:W-:Y:S01]  /*209e0*/  SHFL.IDX PT, R111, R111, R2, 0x1c1f ;  /* 0x001c1f026f6f7589 */ /* 0x000fe200000e0000 */
[----:B--2---:R-:W-:-:S02]  /*209f0*/  SEL R49, R77, R110, P0 ;  /* 0x0000006e4d317207 */ /* 0x004fc40000000000 */
[----:B------:R-:W-:Y:S01]  /*20a00*/  SEL R51, R110, R77, P0 ;  /* 0x0000004d6e337207 */ /* 0x000fe20000000000 */
[----:B------:R0:W1:Y:S01]  /*20a10*/  SHFL.IDX PT, R84, R66, R7, 0x1c1f ;  /* 0x001c1f0742547589 */ /* 0x00006200000e0000 */
[----:B----4-:R-:W-:-:S03]  /*20a20*/  SEL R71, R112, R79, P0 ;  /* 0x0000004f70477207 */ /* 0x010fc60000000000 */
[----:B------:R-:W2:Y:S04]  /*20a30*/  SHFL.IDX PT, R98, R98, R7, 0x1c1f ;  /* 0x001c1f0762627589 */ /* 0x000ea800000e0000 */
[----:B------:R-:W3:Y:S01]  /*20a40*/  SHFL.IDX PT, R100, R100, R7, 0x1c1f ;  /* 0x001c1f0764647589 */ /* 0x000ee200000e0000 */
[----:B0-----:R-:W-:-:S03]  /*20a50*/  SEL R66, R48, R41, P0 ;  /* 0x0000002930427207 */ /* 0x001fc60000000000 */
[----:B------:R-:W0:Y:S01]  /*20a60*/  SHFL.IDX PT, R114, R114, R7, 0x1c1f ;  /* 0x001c1f0772727589 */ /* 0x000e2200000e0000 */
[----:B------:R-:W-:Y:S02]  /*20a70*/  SEL R48, R43, R50, P0 ;  /* 0x000000322b307207 */ /* 0x000fe40000000000 */
[----:B------:R-:W-:Y:S01]  /*20a80*/  SEL R50, R50, R43, P0 ;  /* 0x0000002b32327207 */ /* 0x000fe20000000000 */
[----:B------:R-:W4:Y:S01]  /*20a90*/  SHFL.IDX PT, R116, R116, R7, 0x1c1f ;  /* 0x001c1f0774747589 */ /* 0x000f2200000e0000 */
[----:B------:R-:W-:Y:S02]  /*20aa0*/  SEL R41, R69, R94, P0 ;  /* 0x0000005e45297207 */ /* 0x000fe40000000000 */
[----:B------:R-:W-:Y:S01]  /*20ab0*/  SEL R43, R94, R69, P0 ;  /* 0x000000455e2b7207 */ /* 0x000fe20000000000 */
[----:B------:R5:W4:Y:S01]  /*20ac0*/  SHFL.IDX PT, R0, R5, R2, 0x1c1f ;  /* 0x001c1f0205007589 */ /* 0x000b2200000e0000 */
[----:B------:R-:W-:-:S03]  /*20ad0*/  SEL R69, R79, R112, P0 ;  /* 0x000000704f457207 */ /* 0x000fc60000000000 */
[----:B------:R3:W4:Y:S01]  /*20ae0*/  SHFL.IDX PT, R3, R3, R7, 0x1c1f ;  /* 0x001c1f0703037589 */ /* 0x00072200000e0000 */
[----:B-1----:R-:W-:Y:S02]  /*20af0*/  SEL R25, R59, R84, P0 ;  /* 0x000000543b197207 */ /* 0x002fe40000000000 */
[----:B------:R-:W-:Y:S02]  /*20b00*/  SEL R27, R84, R59, P0 ;  /* 0x0000003b541b7207 */ /* 0x000fe40000000000 */
[----:B--2---:R-:W-:Y:S01]  /*20b10*/  SEL R45, R73, R98, P0 ;  /* 0x00000062492d7207 */ /* 0x004fe20000000000 */
[----:B-----5:R-:W-:Y:S01]  /*20b20*/  IMAD.MOV.U32 R2, RZ, RZ, RZ ;  /* 0x000000ffff027224 */ /* 0x020fe200078e00ff */
[----:B------:R-:W-:Y:S02]  /*20b30*/  SEL R5, R53, R72, P0 ;  /* 0x0000004835057207 */ /* 0x000fe40000000000 */
[----:B------:R-:W-:Y:S02]  /*20b40*/  SEL R47, R98, R73, P0 ;  /* 0x00000049622f7207 */ /* 0x000fe40000000000 */
[----:B---3--:R-:W-:-:S02]  /*20b50*/  SEL R7, R72, R53, P0 ;  /* 0x0000003548077207 */ /* 0x008fc40000000000 */
[----:B------:R-:W-:Y:S02]  /*20b60*/  SEL R65, R75, R100, P0 ;  /* 0x000000644b417207 */ /* 0x000fe40000000000 */
[----:B------:R-:W-:Y:S02]  /*20b70*/  SEL R67, R100, R75, P0 ;  /* 0x0000004b64437207 */ /* 0x000fe40000000000 */
[----:B0-----:R-:W-:Y:S02]  /*20b80*/  SEL R53, R109, R114, P0 ;  /* 0x000000726d357207 */ /* 0x001fe40000000000 */
[----:B------:R-:W-:Y:S02]  /*20b90*/  SEL R55, R114, R109, P0 ;  /* 0x0000006d72377207 */ /* 0x000fe40000000000 */
[----:B----4-:R-:W-:Y:S02]  /*20ba0*/  SEL R77, R111, R116, P0 ;  /* 0x000000746f4d7207 */ /* 0x010fe40000000000 */
[----:B------:R-:W-:-:S07]  /*20bb0*/  SEL R79, R116, R111, P0 ;  /* 0x0000006f744f7207 */ /* 0x000fce0000000000 */
.L_x_2702:
[----:B------:R-:W-:Y:S05]  /*20bc0*/  WARPSYNC.ALL ;  /* 0x0000000000007948 */ /* 0x000fea0003800000 */
[----:B------:R-:W-:Y:S06]  /*20bd0*/  BAR.SYNC.DEFER_BLOCKING 0x1, 0x100 ;  /* 0x0044000000007b1d */ /* 0x000fec0000010000 */
[----:B------:R-:W-:-:S02]  /*20be0*/  ULDC.64 UR4, c[0x0][0xbd8] ;  /* 0x0002f60000047ab9 */ /* 0x000fc40000000a00 */
[----:B------:R-:W-:Y:S01]  /*20bf0*/  ISETP.NE.U32.AND P1, PT, RZ, UR4, PT ;  /* 0x00000004ff007c0c */ /* 0x000fe2000bf25070 */
[----:B------:R-:W2:Y:S01]  /*20c00*/  LDL R84, [R1+0x40] ;  /* 0x0000400001547983 */ /* 0x000ea20000100800 */
[----:B------:R-:W-:Y:S02]  /*20c10*/  IADD3 R20, P2, R93, UR4, RZ ;  /* 0x000000045d147c10 */ /* 0x000fe4000ff5e0ff */
[----:B------:R-:W-:Y:S02]  /*20c20*/  ISETP.NE.AND.EX P1, PT, RZ, UR5, PT, P1 ;  /* 0x00000005ff007c0c */ /* 0x000fe4000bf25310 */
[----:B------:R-:W-:Y:S01]  /*20c30*/  IADD3.X R21, R106, UR5, RZ, P2, !PT ;  /* 0x000000056a157c10 */ /* 0x000fe200097fe4ff */
[----:B------:R-:W-:Y:S01]  /*20c40*/  ULDC.64 UR4, c[0x0][0xbe0] ;  /* 0x0002f80000047ab9 */ /* 0x000fe20000000a00 */
[----:B------:R-:W-:Y:S04]  /*20c50*/  STSM.16.M88.4 [R108], R4 ;  /* 0x000000046c007844 */ /* 0x000fe80000000200 */
[----:B------:R0:W-:Y:S04]  /*20c60*/  STSM.16.M88.4 [R81], R8 ;  /* 0x0000000851007844 */ /* 0x0001e80000000200 */
[----:B------:R1:W-:Y:S04]  /*20c70*/  STSM.16.M88.4 [R83], R24 ;  /* 0x0000001853007844 */ /* 0x0003e80000000200 */
[----:B------:R-:W-:Y:S04]  /*20c80*/  STSM.16.M88.4 [R95], R28 ;  /* 0x0000001c5f007844 */ /* 0x000fe80000000200 */
[----:B------:R-:W-:Y:S04]  /*20c90*/  STSM.16.M88.4 [R97], R32 ;  /* 0x0000002061007844 */ /* 0x000fe80000000200 */
[----:B------:R-:W-:Y:S01]  /*20ca0*/  STSM.16.M88.4 [R99], R36 ;  /* 0x0000002463007844 */ /* 0x000fe20000000200 */
[----:B0-----:R-:W-:-:S03]  /*20cb0*/  SEL R81, R0, R3, P0 ;  /* 0x0000000300517207 */ /* 0x001fc60000000000 */
[----:B------:R-:W-:Y:S01]  /*20cc0*/  STSM.16.M88.4 [R101], R12 ;  /* 0x0000000c65007844 */ /* 0x000fe20000000200 */
[----:B-1----:R-:W-:-:S03]  /*20cd0*/  SEL R83, R3, R0, P0 ;  /* 0x0000000003537207 */ /* 0x002fc60000000000 */
[----:B------:R-:W-:Y:S04]  /*20ce0*/  STSM.16.M88.4 [R102], R40 ;  /* 0x0000002866007844 */ /* 0x000fe80000000200 */
[----:B------:R-:W-:Y:S04]  /*20cf0*/  STSM.16.M88.4 [R103], R60 ;  /* 0x0000003c67007844 */ /* 0x000fe80000000200 */
[----:B------:R-:W-:Y:S04]  /*20d00*/  STSM.16.M88.4 [R104], R44 ;  /* 0x0000002c68007844 */ /* 0x000fe80000000200 */
[----:B------:R-:W-:Y:S04]  /*20d10*/  STSM.16.M88.4 [R105], R64 ;  /* 0x0000004069007844 */ /* 0x000fe80000000200 */
[----:B------:R-:W-:Y:S04]  /*20d20*/  STSM.16.M88.4 [R107], R48 ;  /* 0x000000306b007844 */ /* 0x000fe80000000200 */
[----:B------:R-:W-:Y:S04]  /*20d30*/  STSM.16.M88.4 [R85], R68 ;  /* 0x0000004455007844 */ /* 0x000fe80000000200 */
[----:B------:R-:W-:Y:S04]  /*20d40*/  STSM.16.M88.4 [R87], R52 ;  /* 0x0000003457007844 */ /* 0x000fe80000000200 */
[----:B------:R2:W-:Y:S01]  /*20d50*/  STSM.16.M88.4 [R89], R76 ;  /* 0x0000004c59007844 */ /* 0x0005e20000000200 */
[----:B------:R-:W-:-:S03]  /*20d60*/  ISETP.NE.U32.AND P0, PT, RZ, UR4, PT ;  /* 0x00000004ff007c0c */ /* 0x000fc6000bf05070 */
[----:B------:R0:W-:Y:S01]  /*20d70*/  STSM.16.M88.4 [R91], R80 ;  /* 0x000000505b007844 */ /* 0x0001e20000000200 */
[----:B------:R-:W-:Y:S01]  /*20d80*/  BAR.SYNC.DEFER_BLOCKING 0x1, 0x100 ;  /* 0x0044000000007b1d */ /* 0x000fe20000010000 */
[----:B------:R-:W-:-:S13]  /*20d90*/  ISETP.NE.AND.EX P0, PT, RZ, UR5, PT, P0 ;  /* 0x00000005ff007c0c */ /* 0x000fda000bf05300 */
[----:B------:R-:W-:Y:S01]  /*20da0*/  @P0 IADD3 R4, P2, R93, UR4, RZ ;  /* 0x000000045d040c10 */ /* 0x000fe2000ff5e0ff */
[----:B------:R-:W-:Y:S02]  /*20db0*/  ULDC UR4, c[0x0][0xa88] ;  /* 0x0002a20000047ab9 */ /* 0x000fe40000000800 */
[----:B------:R-:W-:Y:S02]  /*20dc0*/  MOV R0, UR4 ;  /* 0x0000000400007c02 */ /* 0x000fe40008000f00 */
[----:B------:R-:W-:Y:S01]  /*20dd0*/  @P0 IADD3.X R5, R106, UR5, RZ, P2, !PT ;  /* 0x000000056a050c10 */ /* 0x000fe200097fe4ff */
[----:B------:R-:W3:Y:S04]  /*20de0*/  @P1 LDG.E R2, desc[UR46][R20.64] ;  /* 0x0000002e14021981 */ /* 0x000ee8000c1e1900 */
[----:B------:R0:W5:Y:S01]  /*20df0*/  @P0 LDG.E R0, desc[UR46][R4.64] ;  /* 0x0000002e04000981 */ /* 0x000162000c1e1900 */
[----:B--2---:R-:W-:-:S02]  /*20e00*/  SHF.R.S32.HI R76, RZ, 0x1f, R84 ;  /* 0x0000001fff4c7819 */ /* 0x004fc40000011454 */
[----:B---3--:R-:W-:Y:S01]  /*20e10*/  SHF.R.S32.HI R77, RZ, 0x1f, R2 ;  /* 0x0000001fff4d7819 */ /* 0x008fe20000011402 */
[----:B0-----:R-:W-:Y:S06]  /*20e20*/  @P0 BRA `(.L_x_2387) ;  /* 0x0000000000100947 */ /* 0x001fec0003800000 */
[----:B------:R-:W-:Y:S05]  /*20e30*/  @!P1 BRA `(.L_x_2387) ;  /* 0x00000000000c9947 */ /* 0x000fea0003800000 */
[----:B------:R-:W2:Y:S04]  /*20e40*/  LDG.E R3, desc[UR46][R20.64] ;  /* 0x0000002e14037981 */ /* 0x000ea8000c1e1900 */
[----:B-----5:R-:W2:Y:S02]  /*20e50*/  LDG.E R0, desc[UR46][R20.64+0x4] ;  /* 0x0000042e14007981 */ /* 0x020ea4000c1e1900 */
[----:B--2---:R-:W-:-:S07]  /*20e60*/  IMAD.IADD R0, R0, 0x1, -R3 ;  /* 0x0000000100007824 */ /* 0x004fce00078e0a03 */
.L_x_2387:
[----:B------:R-:W2:Y:S01]  /*20e70*/  LDL R8, [R1+0x3c] ;  /* 0x00003c0001087983 */ /* 0x000ea20000100800 */
[----:B------:R-:W-:-:S03]  /*20e80*/  ULDC.64 UR4, c[0x0][0xb70] ;  /* 0x0002dc0000047ab9 */ /* 0x000fc60000000a00 */
[----:B------:R-:W2:Y:S01]  /*20e90*/  LDL.LU R80, [R1+0x48] ;  /* 0x0000480001507983 */ /* 0x000ea20000300800 */
[----:B------:R-:W-:Y:S01]  /*20ea0*/  IMAD.MOV.U32 R3, RZ, RZ, R77 ;  /* 0x000000ffff037224 */ /* 0x000fe200078e004d */
[----:B------:R-:W-:Y:S01]  /*20eb0*/  SEL R78, R146, RZ, !P1 ;  /* 0x000000ff924e7207 */ /* 0x000fe20004800000 */
[----:B------:R-:W-:Y:S01]  /*20ec0*/  IMAD R6, R76, UR4, RZ ;  /* 0x000000044c067c24 */ /* 0x000fe2000f8e02ff */
[----:B------:R-:W-:Y:S01]  /*20ed0*/  SEL R81, R143, RZ, !P1 ;  /* 0x000000ff8f517207 */ /* 0x000fe20004800000 */
[----:B------:R-:W-:Y:S02]  /*20ee0*/  VIADD R10, R147, 0xffffff80 ;  /* 0xffffff80930a7836 */ /* 0x000fe40000000000 */
[----:B------:R-:W-:Y:S02]  /*20ef0*/  IMAD R7, R22, 0x40, R19 ;  /* 0x0000004016077824 */ /* 0x000fe400078e0213 */
[----:B------:R-:W-:Y:S01]  /*20f00*/  IMAD.WIDE.U32 R4, R84, UR4, R2 ;  /* 0x0000000454047c25 */ /* 0x000fe2000f8e0002 */
[----:B------:R-:W-:-:S03]  /*20f10*/  SHF.R.S32.HI R9, RZ, 0x1f, R10 ;  /* 0x0000001fff097819 */ /* 0x000fc6000001140a */
[----:B------:R-:W-:Y:S01]  /*20f20*/  IMAD R3, R84, UR5, R6 ;  /* 0x0000000554037c24 */ /* 0x000fe2000f8e0206 */
[----:B------:R-:W-:Y:S01]  /*20f30*/  ULDC.64 UR4, c[0x0][0xb78] ;  /* 0x0002de0000047ab9 */ /* 0x000fe20000000a00 */
[----:B------:R-:W-:-:S04]  /*20f40*/  IMAD.WIDE R56, R7, 0x2, R56 ;  /* 0x0000000207387825 */ /* 0x000fc800078e0238 */
[----:B------:R-:W-:Y:S01]  /*20f50*/  IMAD.IADD R5, R5, 0x1, R3 ;  /* 0x0000000105057824 */ /* 0x000fe200078e0203 */
[----:B------:R-:W-:Y:S01]  /*20f60*/  IADD3 R13, P5, R56, 0x2000, RZ ;  /* 0x00002000380d7810 */ /* 0x000fe20007fbe0ff */
[----:B------:R-:W-:Y:S01]  /*20f70*/  IMAD R3, R78, UR4, RZ ;  /* 0x000000044e037c24 */ /* 0x000fe2000f8e02ff */
[C---:B------:R-:W-:Y:S01]  /*20f80*/  IADD3 R25, P4, R56.reuse, 0x3000, RZ ;  /* 0x0000300038197810 */ /* 0x040fe20007f9e0ff */
[----:B------:R-:W-:Y:S01]  /*20f90*/  IMAD.WIDE.U32 R4, R81, UR4, R4 ;  /* 0x0000000451047c25 */ /* 0x000fe2000f8e0004 */
[----:B------:R-:W-:Y:S02]  /*20fa0*/  IADD3 R29, P3, R56, 0x4000, RZ ;  /* 0x00004000381d7810 */ /* 0x000fe40007f7e0ff */
[----:B------:R-:W-:Y:S01]  /*20fb0*/  LOP3.LUT R12, R13, 0x380, RZ, 0xc0, !PT ;  /* 0x000003800d0c7812 */ /* 0x000fe200078ec0ff */
[----:B------:R-:W-:Y:S01]  /*20fc0*/  IMAD R6, R81, UR5, R3 ;  /* 0x0000000551067c24 */ /* 0x000fe2000f8e0203 */
[----:B------:R-:W-:Y:S01]  /*20fd0*/  ULDC.64 UR4, c[0x0][0xb40] ;  /* 0x0002d00000047ab9 */ /* 0x000fe20000000a00 */
[----:B------:R-:W-:-:S02]  /*20fe0*/  LOP3.LUT R24, R25, 0x380, RZ, 0xc0, !PT ;  /* 0x0000038019187812 */ /* 0x000fc400078ec0ff */
[----:B------:R-:W-:Y:S02]  /*20ff0*/  LOP3.LUT R28, R29, 0x380, RZ, 0xc0, !PT ;  /* 0x000003801d1c7812 */ /* 0x000fe400078ec0ff */
        /* <DEDUP_REMOVED lines=35> */
[----:B------:R-:W-:Y:S02]  /*21230*/  LOP3.LUT R68, R68, R69, RZ, 0x3c, !PT ;  /* 0x0000004544447212 */ /* 0x000fe400078e3cff */
[----:B------:R-:W-:Y:S01]  /*21240*/  LOP3.LUT R64, R64, R65, RZ, 0x3c, !PT ;  /* 0x0000004140407212 */ /* 0x000fe200078e3cff */
[----:B------:R-:W-:Y:S01]  /*21250*/  IMAD.X R65, RZ, RZ, R57, P3 ;  /* 0x000000ffff417224 */ /* 0x000fe200018e0639 */
[----:B------:R-:W-:Y:S01]  /*21260*/  IADD3.X R69, RZ, R57, RZ, P4, !PT ;  /* 0x00000039ff457210 */ /* 0x000fe200027fe4ff */
[----:B------:R-:W-:Y:S01]  /*21270*/  BSSY B1, `(.L_x_2388) ;  /* 0x0000077000017945 */ /* 0x000fe20003800000 */
[----:B--2---:R-:W-:Y:S01]  /*21280*/  IMAD R7, R80, 0x80, R8 ;  /* 0x0000008050077824 */ /* 0x004fe200078e0208 */
[----:B------:R-:W-:-:S02]  /*21290*/  LEA.HI R8, R9, R10, RZ, 0x7 ;  /* 0x0000000a09087211 */ /* 0x000fc400078f38ff */
[----:B------:R-:W-:Y:S02]  /*212a0*/  IADD3 R9, P2, R56, 0x1000, RZ ;  /* 0x0000100038097810 */ /* 0x000fe40007f5e0ff */
[----:B------:R-:W-:Y:S02]  /*212b0*/  LOP3.LUT R11, R8, 0xffffff80, RZ, 0xc0, !PT ;  /* 0xffffff80080b7812 */ /* 0x000fe400078ec0ff */
[----:B------:R-:W-:Y:S02]  /*212c0*/  LOP3.LUT R8, R9, 0x380, RZ, 0xc0, !PT ;  /* 0x0000038009087812 */ /* 0x000fe400078ec0ff */
[----:B------:R-:W-:Y:S02]  /*212d0*/  SHF.R.S32.HI R3, RZ, 0x1f, R7 ;  /* 0x0000001fff037819 */ /* 0x000fe40000011407 */
[----:B------:R-:W-:Y:S02]  /*212e0*/  IADD3 R4, P0, R7, R4, RZ ;  /* 0x0000000407047210 */ /* 0x000fe40007f1e0ff */
[----:B------:R-:W-:-:S02]  /*212f0*/  SHF.R.U64 R8, R8, 0x3, RZ ;  /* 0x0000000308087819 */ /* 0x000fc400000012ff */
[----:B------:R-:W-:Y:S02]  /*21300*/  IADD3.X R3, R3, R5, R6, P0, !PT ;  /* 0x0000000503037210 */ /* 0x000fe400007fe406 */
[----:B------:R-:W-:Y:S02]  /*21310*/  LEA R20, P1, R4, UR4, 0x2 ;  /* 0x0000000404147c11 */ /* 0x000fe4000f8210ff */
[----:B------:R-:W-:Y:S01]  /*21320*/  LOP3.LUT R8, R8, R9, RZ, 0x3c, !PT ;  /* 0x0000000908087212 */ /* 0x000fe200078e3cff */
[----:B------:R-:W-:Y:S01]  /*21330*/  IMAD.X R9, RZ, RZ, R57, P2 ;  /* 0x000000ffff097224 */ /* 0x000fe200010e0639 */
[----:B------:R-:W-:Y:S02]  /*21340*/  IADD3 R37, P2, R56, 0x6000, RZ ;  /* 0x0000600038257810 */ /* 0x000fe40007f5e0ff */
[----:B------:R-:W-:Y:S01]  /*21350*/  LEA.HI.X R21, R4, UR5, R3, 0x2, P1 ;  /* 0x0000000504157c11 */ /* 0x000fe200088f1403 */
[----:B------:R-:W-:Y:S01]  /*21360*/  VIADD R3, R7, 0x8 ;  /* 0x0000000807037836 */ /* 0x000fe20000000000 */
[----:B------:R-:W-:Y:S01]  /*21370*/  IADD3 R33, P1, R56, 0x5000, RZ ;  /* 0x0000500038217810 */ /* 0x000fe20007f3e0ff */
[----:B------:R-:W-:Y:S01]  /*21380*/  ULDC.64 UR4, c[0x0][0xaa0] ;  /* 0x0002a80000047ab9 */ /* 0x000fe20000000a00 */
[----:B------:R-:W-:-:S02]  /*21390*/  LOP3.LUT R36, R37, 0x380, RZ, 0xc0, !PT ;  /* 0x0000038025247812 */ /* 0x000fc400078ec0ff */
[----:B------:R-:W-:Y:S02]  /*213a0*/  LOP3.LUT R32, R33, 0x380, RZ, 0xc0, !PT ;  /* 0x0000038021207812 */ /* 0x000fe400078ec0ff */
[----:B------:R-:W-:Y:S02]  /*213b0*/  SHF.R.U64 R36, R36, 0x3, RZ ;  /* 0x0000000324247819 */ /* 0x000fe400000012ff */
[----:B------:R-:W-:Y:S02]  /*213c0*/  SHF.R.U64 R32, R32, 0x3, RZ ;  /* 0x0000000320207819 */ /* 0x000fe400000012ff */
[----:B------:R-:W-:Y:S01]  /*213d0*/  LOP3.LUT R36, R36, R37, RZ, 0x3c, !PT ;  /* 0x0000002524247212 */ /* 0x000fe200078e3cff */
[--C-:B------:R-:W-:Y:S01]  /*213e0*/  IMAD.X R37, RZ, RZ, R57.reuse, P2 ;  /* 0x000000ffff257224 */ /* 0x100fe200010e0639 */
[----:B------:R-:W-:Y:S01]  /*213f0*/  LOP3.LUT R32, R32, R33, RZ, 0x3c, !PT ;  /* 0x0000002120207212 */ /* 0x000fe200078e3cff */
[----:B------:R-:W-:Y:S01]  /*21400*/  IMAD.X R33, RZ, RZ, R57, P1 ;  /* 0x000000ffff217224 */ /* 0x000fe200008e0639 */
[----:B------:R-:W-:-:S02]  /*21410*/  IADD3 R59, P2, R56, 0xb000, RZ ;  /* 0x0000b000383b7810 */ /* 0x000fc40007f5e0ff */
[----:B------:R-:W-:Y:S02]  /*21420*/  IADD3 R53, P1, R56, 0xa000, RZ ;  /* 0x0000a00038357810 */ /* 0x000fe40007f3e0ff */
[----:B------:R-:W-:Y:S02]  /*21430*/  LOP3.LUT R58, R59, 0x380, RZ, 0xc0, !PT ;  /* 0x000003803b3a7812 */ /* 0x000fe400078ec0ff */
[----:B------:R-:W-:Y:S02]  /*21440*/  LOP3.LUT R52, R53, 0x380, RZ, 0xc0, !PT ;  /* 0x0000038035347812 */ /* 0x000fe400078ec0ff */
[----:B------:R-:W-:Y:S02]  /*21450*/  IADD3 R11, R10, -R11, RZ ;  /* 0x8000000b0a0b7210 */ /* 0x000fe40007ffe0ff */
[----:B------:R-:W-:Y:S02]  /*21460*/  SHF.R.U64 R58, R58, 0x3, RZ ;  /* 0x000000033a3a7819 */ /* 0x000fe400000012ff */
[----:B------:R-:W-:-:S02]  /*21470*/  SHF.R.U64 R52, R52, 0x3, RZ ;  /* 0x0000000334347819 */ /* 0x000fc400000012ff */
[----:B------:R-:W-:Y:S02]  /*21480*/  LOP3.LUT P0, RZ, R11, 0x3, RZ, 0xc0, !PT ;  /* 0x000000030bff7812 */ /* 0x000fe4000780c0ff */
[----:B------:R-:W-:Y:S01]  /*21490*/  LOP3.LUT R58, R58, R59, RZ, 0x3c, !PT ;  /* 0x0000003b3a3a7212 */ /* 0x000fe200078e3cff */
[--C-:B------:R-:W-:Y:S01]  /*214a0*/  IMAD.X R59, RZ, RZ, R57.reuse, P2 ;  /* 0x000000ffff3b7224 */ /* 0x100fe200010e0639 */
[----:B------:R-:W-:Y:S01]  /*214b0*/  LOP3.LUT R52, R52, R53, RZ, 0x3c, !PT ;  /* 0x0000003534347212 */ /* 0x000fe200078e3cff */
[--C-:B------:R-:W-:Y:S01]  /*214c0*/  IMAD.X R53, RZ, RZ, R57.reuse, P1 ;  /* 0x000000ffff357224 */ /* 0x100fe200008e0639 */
[C---:B------:R-:W-:Y:S02]  /*214d0*/  IADD3 R4, P2, R56.reuse, 0xf000, RZ ;  /* 0x0000f00038047810 */ /* 0x040fe40007f5e0ff */
[-C--:B-----5:R-:W-:Y:S02]  /*214e0*/  ISETP.GE.OR P1, PT, R7, R0.reuse, P0 ;  /* 0x000000000700720c */ /* 0x0a0fe40000726670 */
[----:B------:R-:W-:Y:S01]  /*214f0*/  ISETP.GE.OR P0, PT, R3, R0, P0 ;  /* 0x000000000300720c */ /* 0x000fe20000706670 */
[----:B------:R-:W-:Y:S01]  /*21500*/  IMAD.X R61, RZ, RZ, R57, P2 ;  /* 0x000000ffff3d7224 */ /* 0x000fe200010e0639 */
[----:B------:R-:W-:-:S02]  /*21510*/  LOP3.LUT R5, R56, 0x380, RZ, 0xc0, !PT ;  /* 0x0000038038057812 */ /* 0x000fc400078ec0ff */
[----:B------:R-:W-:Y:S02]  /*21520*/  LOP3.LUT R3, R4, 0x380, RZ, 0xc0, !PT ;  /* 0x0000038004037812 */ /* 0x000fe400078ec0ff */
[----:B------:R-:W-:Y:S02]  /*21530*/  SHF.R.U64 R5, R5, 0x3, RZ ;  /* 0x0000000305057819 */ /* 0x000fe400000012ff */
[----:B------:R-:W-:Y:S02]  /*21540*/  SHF.R.U64 R3, R3, 0x3, RZ ;  /* 0x0000000303037819 */ /* 0x000fe400000012ff */
[----:B------:R-:W-:Y:S01]  /*21550*/  LOP3.LUT R56, R5, R56, RZ, 0x3c, !PT ;  /* 0x0000003805387212 */ /* 0x000fe200078e3cff */
        /* <DEDUP_REMOVED lines=9> */
[----:B------:R-:W-:-:S03]  /*215f0*/  IMAD.MOV.U32 R20, RZ, RZ, R19 ;  /* 0x000000ffff147224 */ /* 0x000fc600078e0013 */
        /* <DEDUP_REMOVED lines=25> */
[----:B------:R-:W-:Y:S01]  /*21790*/  IMAD R77, R84, UR5, R2 ;  /* 0x00000005544d7c24 */ /* 0x000fe2000f8e0202 */
        /* <DEDUP_REMOVED lines=27> */
[----:B-1----:R-:W-:-:S03]  /*21950*/  VIADD R0, R19, 0x80 ;  /* 0x0000008013007836 */ /* 0x002fc60000000000 */
        /* <DEDUP_REMOVED lines=8> */
.L_x_2389:
[----:B------:R-:W-:Y:S05]  /*219e0*/  BSYNC B1 ;  /* 0x0000000000017941 */ /* 0x000fea0003800000 */
.L_x_2388:
[----:B------:R-:W-:Y:S04]  /*219f0*/  BSSY B1, `(.L_x_2390) ;  /* 0x0000019000017945 */ /* 0x000fe80003800000 */
[----:B------:R-:W-:Y:S05]  /*21a00*/  @P2 BRA `(.L_x_2391) ;  /* 0x00000000005c2947 */ /* 0x000fea0003800000 */
[----:B0----5:R-:W-:Y:S01]  /*21a10*/  IADD3 R5, P2, R20, 0x20, RZ ;  /* 0x0000002014057810 */ /* 0x021fe20007f5e0ff */
[----:B------:R-:W-:Y:S01]  /*21a20*/  ULDC.64 UR4, c[0x0][0xad8] ;  /* 0x0002b60000047ab9 */ /* 0x000fe20000000a00 */
[----:B------:R-:W-:Y:S01]  /*21a30*/  IMAD.MOV.U32 R2, RZ, RZ, R76 ;  /* 0x000000ffff027224 */ /* 0x000fe200078e004c */
[----:B------:R-:W-:Y:S01]  /*21a40*/  IADD3 R4, R19, 0x80, RZ ;  /* 0x0000008013047810 */ /* 0x000fe20007ffe0ff */
[----:B------:R-:W-:Y:S01]  /*21a50*/  IMAD.MOV.U32 R3, RZ, RZ, R81 ;  /* 0x000000ffff037224 */ /* 0x000fe200078e0051 */
[----:B------:R-:W-:Y:S01]  /*21a60*/  ULDC.64 UR6, c[0x0][0xa80] ;  /* 0x0002a00000067ab9 */ /* 0x000fe20000000a00 */
[----:B-1----:R-:W-:Y:S02]  /*21a70*/  IMAD.X R0, RZ, RZ, R21, P2 ;  /* 0x000000ffff007224 */ /* 0x002fe400010e0615 */
[----:B------:R-:W-:-:S04]  /*21a80*/  IMAD.WIDE.U32 R2, R5, UR4, R2 ;  /* 0x0000000405027c25 */ /* 0x000fc8000f8e0002 */
[----:B------:R-:W-:Y:S01]  /*21a90*/  IMAD R0, R0, UR4, RZ ;  /* 0x0000000400007c24 */ /* 0x000fe2000f8e02ff */
        /* <DEDUP_REMOVED lines=14> */
.L_x_2391:
[----:B------:R-:W-:Y:S05]  /*21b80*/  BSYNC B1 ;  /* 0x0000000000017941 */ /* 0x000fea0003800000 */
.L_x_2390:
        /* <DEDUP_REMOVED lines=25> */
.L_x_2393:
[----:B------:R-:W-:Y:S05]  /*21d20*/  BSYNC B1 ;  /* 0x0000000000017941 */ /* 0x000fea0003800000 */
.L_x_2392:
        /* <DEDUP_REMOVED lines=26> */
.L_x_2385:
[----:B------:R-:W2:Y:S01]  /*21ed0*/  LDL R11, [R1+0x24] ;  /* 0x00002400010b7983 */ /* 0x000ea20000100800 */
[----:B------:R-:W-:-:S03]  /*21ee0*/  ULDC.64 UR4, c[0x0][0xbd8] ;  /* 0x0002f60000047ab9 */ /* 0x000fc60000000a00 */
[----:B------:R-:W3:Y:S01]  /*21ef0*/  LDL R9, [R1+0x44] ;  /* 0x0000440001097983 */ /* 0x000ee20000100800 */
[----:B------:R-:W-:Y:S01]  /*21f00*/  ISETP.NE.U32.AND P0, PT, RZ, UR4, PT ;  /* 0x00000004ff007c0c */ /* 0x000fe2000bf05070 */
[----:B------:R-:W-:-:S03]  /*21f10*/  IMAD.MOV.U32 R7, RZ, RZ, RZ ;  /* 0x000000ffff077224 */ /* 0x000fc600078e00ff */
[----:B------:R-:W-:Y:S01]  /*21f20*/  ISETP.NE.AND.EX P0, PT, RZ, UR5, PT, P0 ;  /* 0x00000005ff007c0c */ /* 0x000fe2000bf05300 */
[C---:B--2---:R-:W-:Y:S01]  /*21f30*/  IMAD.SHL.U32 R4, R11.reuse, 0x4, RZ ;  /* 0x000000040b047824 */ /* 0x044fe200078e00ff */
[----:B---3--:R-:W-:-:S04]  /*21f40*/  SHF.L.U64.HI R0, R11, 0x2, R9 ;  /* 0x000000020b007819 */ /* 0x008fc80000010209 */
[----:B------:R-:W-:-:S04]  /*21f50*/  IADD3 R2, P1, R4, UR4, RZ ;  /* 0x0000000404027c10 */ /* 0x000fc8000ff3e0ff */
[----:B------:R-:W-:Y:S01]  /*21f60*/  IADD3.X R3, R0, UR5, RZ, P1, !PT ;  /* 0x0000000500037c10 */ /* 0x000fe20008ffe4ff */
[----:B------:R-:W-:Y:S02]  /*21f70*/  ULDC.64 UR4, c[0x0][0xbe0] ;  /* 0x0002f80000047ab9 */ /* 0x000fe40000000a00 */
[----:B------:R-:W-:Y:S02]  /*21f80*/  ISETP.NE.U32.AND P1, PT, RZ, UR4, PT ;  /* 0x00000004ff007c0c */ /* 0x000fe4000bf25070 */
[----:B------:R1:W5:Y:S02]  /*21f90*/  @P0 LDG.E R7, desc[UR46][R2.64] ;  /* 0x0000002e02070981 */ /* 0x000364000c1e1900 */
[----:B------:R-:W-:Y:S01]  /*21fa0*/  ISETP.NE.AND.EX P1, PT, RZ, UR5, PT, P1 ;  /* 0x00000005ff007c0c */ /* 0x000fe2000bf25310 */
[----:B------:R-:W2:-:S12]  /*21fb0*/  S2R R14, SR_TID.X ;  /* 0x00000000000e7919 */ /* 0x000e980000002100 */
[----:B------:R-:W-:Y:S01]  /*21fc0*/  @P1 IADD3 R4, P2, R4, UR4, RZ ;  /* 0x0000000404041c10 */ /* 0x000fe2000ff5e0ff */
[----:B------:R-:W-:-:S03]  /*21fd0*/  ULDC UR4, c[0x0][0xa88] ;  /* 0x0002a20000047ab9 */ /* 0x000fc60000000800 */
[----:B------:R-:W-:Y:S01]  /*21fe0*/  @P1 IADD3.X R5, R0, UR5, RZ, P2, !PT ;  /* 0x0000000500051c10 */ /* 0x000fe200097fe4ff */
[----:B------:R-:W-:-:S06]  /*21ff0*/  IMAD.U32 R0, RZ, RZ, UR4 ;  /* 0x00000004ff007e24 */ /* 0x000fcc000f8e00ff */
[----:B------:R1:W5:Y:S01]  /*22000*/  @P1 LDG.E R0, desc[UR46][R4.64] ;  /* 0x0000002e04001981 */ /* 0x000362000c1e1900 */
[----:B--2---:R-:W-:-:S05]  /*22010*/  VIADD R6, R14, 0xffffff80 ;  /* 0xffffff800e067836 */ /* 0x004fca0000000000 */
[----:B------:R-:W-:Y:S01]  /*22020*/  ISETP.GT.AND P2, PT, R6, 0x7f, PT ;  /* 0x0000007f0600780c */ /* 0x000fe20003f44270 */
[----:B-1----:R-:W-:-:S12]  /*22030*/  @P1 BRA `(.L_x_2395) ;  /* 0x0000000000101947 */ /* 0x002fd80003800000 */
[----:B------:R-:W-:Y:S05]  /*22040*/  @!P0 BRA `(.L_x_2395) ;  /* 0x00000000000c8947 */ /* 0x000fea0003800000 */
[----:B------:R-:W2:Y:S04]  /*22050*/  LDG.E R5, desc[UR46][R2.64] ;  /* 0x0000002e02057981 */ /* 0x000ea8000c1e1900 */
[----:B-----5:R-:W2:Y:S02]  /*22060*/  LDG.E R0, desc[UR46][R2.64+0x4] ;  /* 0x0000042e02007981 */ /* 0x020ea4000c1e1900 */
[----:B--2---:R-:W-:-:S07]  /*22070*/  IADD3 R0, -R5, R0, RZ ;  /* 0x0000000005007210 */ /* 0x004fce0007ffe1ff */
.L_x_2395:
[----:B------:R-:W2:Y:S04]  /*22080*/  LDL R13, [R1+0x40] ;  /* 0x00004000010d7983 */ /* 0x000ea80000100800 */
[----:B------:R1:W5:Y:S01]  /*22090*/  LDL R12, [R1+0x48] ;  /* 0x00004800010c7983 */ /* 0x0003620000100800 */
[----:B------:R-:W-:Y:S01]  /*220a0*/  BSSY B1, `(.L_x_2396) ;  /* 0x000001c000017945 */ /* 0x000fe20003800000 */
[----:B------:R-:W-:Y:S02]  /*220b0*/  SHF.R.S32.HI R10, RZ, 0x1f, R19 ;  /* 0x0000001fff0a7819 */ /* 0x000fe40000011413 */
[----:B------:R-:W-:Y:S02]  /*220c0*/  SEL R11, R11, RZ, !P0 ;  /* 0x000000ff0b0b7207 */ /* 0x000fe40004000000 */
[----:B------:R-:W-:-:S02]  /*220d0*/  SEL R9, R9, RZ, !P0 ;  /* 0x000000ff09097207 */ /* 0x000fc40004000000 */
[----:B-----5:R-:W-:Y:S02]  /*220e0*/  SHF.R.S32.HI R6, RZ, 0x1f, R7 ;  /* 0x0000001fff067819 */ /* 0x020fe40000011407 */
[----:B--2---:R-:W-:Y:S01]  /*220f0*/  SHF.R.S32.HI R8, RZ, 0x1f, R13 ;  /* 0x0000001fff087819 */ /* 0x004fe2000001140d */
[----:B-1----:R-:W-:Y:S06]  /*22100*/  @P2 BRA `(.L_x_2397) ;  /* 0x0000000000542947 */ /* 0x002fec0003800000 */
        /* <DEDUP_REMOVED lines=21> */
.L_x_2397:
[----:B------:R-:W-:Y:S05]  /*22260*/  BSYNC B1 ;  /* 0x0000000000017941 */ /* 0x000fea0003800000 */
.L_x_2396:
[----:B------:R-:W-:Y:S01]  /*22270*/  ULDC.64 UR4, c[0x0][0xaa0] ;  /* 0x0002a80000047ab9 */ /* 0x000fe20000000a00 */
[----:B-1----:R-:W-:Y:S01]  /*22280*/  MOV R3, R10 ;  /* 0x0000000a00037202 */ /* 0x002fe20000000f00 */
[----:B------:R-:W-:Y:S01]  /*22290*/  IMAD.MOV.U32 R2, RZ, RZ, R19 ;  /* 0x000000ffff027224 */ /* 0x000fe200078e0013 */
        /* <DEDUP_REMOVED lines=22> */
[C---:B------:R-:W-:Y:S01]  /*22400*/  IADD3 R2, R19.reuse, 0xc0, RZ ;  /* 0x000000c013027810 */ /* 0x040fe20007ffe0ff */
[----:B------:R-:W-:Y:S01]  /*22410*/  ULDC UR4, c[0x0][0xa8c] ;  /* 0x0002a30000047ab9 */ /* 0x000fe20000000800 */
        /* <DEDUP_REMOVED lines=19> */
.L_x_2399:
[----:B------:R-:W-:Y:S05]  /*22550*/  BSYNC B1 ;  /* 0x0000000000017941 */ /* 0x000fea0003800000 */
.L_x_2398:
        /* <DEDUP_REMOVED lines=19> */
[----:B-1----:R-:W-:Y:S01]  /*22690*/  LEA R12, P0, R2, UR6, 0x1 ;  /* 0x00000006020c7c11 */ /* 0x002fe2000f8008ff */
[----:B------:R-:W-:-:S05]  /*226a0*/  IMAD.IADD R3, R3, 0x1, R9 ;  /* 0x0000000103037824 */ /* 0x000fca00078e0209 */
[----:B------:R-:W-:-:S05]  /*226b0*/  LEA.HI.X R13, R2, UR7, R3, 0x1, P0 ;  /* 0x00000007020d7c11 */ /* 0x000fca00080f0c03 */
[----:B------:R2:W-:Y:S04]  /*226c0*/  @!P2 STG.E.128 desc[UR46][R12.64], RZ ;  /* 0x000000ff0c00a986 */ /* 0x0005e8000c101d2e */
[----:B------:R2:W-:Y:S04]  /*226d0*/  @!P3 STG.E.128 desc[UR46][R12.64+0x80], RZ ;  /* 0x000080ff0c00b986 */ /* 0x0005e8000c101d2e */
[----:B------:R2:W-:Y:S04]  /*226e0*/  @!P4 STG.E.128 desc[UR46][R12.64+0x100], RZ ;  /* 0x000100ff0c00c986 */ /* 0x0005e8000c101d2e */
[----:B------:R2:W-:Y:S02]  /*226f0*/  @!P5 STG.E.128 desc[UR46][R12.64+0x180], RZ ;  /* 0x000180ff0c00d986 */ /* 0x0005e4000c101d2e */
.L_x_2401:
[----:B------:R-:W-:Y:S05]  /*22700*/  BSYNC B1 ;  /* 0x0000000000017941 */ /* 0x000fea0003800000 */
.L_x_2400:
        /* <DEDUP_REMOVED lines=26> */
.L_x_2403:
[----:B------:R-:W-:Y:S05]  /*228b0*/  BSYNC B1 ;  /* 0x0000000000017941 */ /* 0x000fea0003800000 */
.L_x_2402:
        /* <DEDUP_REMOVED lines=17> */
[----:B------:R-:W-:Y:S02]  /*229d0*/  LEA R4, P0, R2, UR6, 0x1 ;  /* 0x0000000602047c11 */ /* 0x000fe4000f8008ff */
[----:B------:R-:W-:-:S04]  /*229e0*/  IADD3 R3, R3, R5, RZ ;  /* 0x0000000503037210 */ /* 0x000fc80007ffe0ff */
[----:B------:R-:W-:-:S05]  /*229f0*/  LEA.HI.X R5, R2, UR7, R3, 0x1, P0 ;  /* 0x0000000702057c11 */ /* 0x000fca00080f0c03 */
[----:B------:R4:W-:Y:S04]  /*22a00*/  @!P1 STG.E.128 desc[UR46][R4.64], RZ ;  /* 0x000000ff04009986 */ /* 0x0009e8000c101d2e */
[----:B------:R4:W-:Y:S04]  /*22a10*/  @!P2 STG.E.128 desc[UR46][R4.64+0x80], RZ ;  /* 0x000080ff0400a986 */ /* 0x0009e8000c101d2e */
[----:B------:R4:W-:Y:S04]  /*22a20*/  @!P3 STG.E.128 desc[UR46][R4.64+0x100], RZ ;  /* 0x000100ff0400b986 */ /* 0x0009e8000c101d2e */
[----:B------:R4:W-:Y:S02]  /*22a30*/  @!P4 STG.E.128 desc[UR46][R4.64+0x180], RZ ;  /* 0x000180ff0400c986 */ /* 0x0009e4000c101d2e */
.L_x_2394:
[----:B------:R-:W-:Y:S05]  /*22a40*/  BSYNC B0 ;  /* 0x0000000000007941 */ /* 0x000fea0003800000 */
.L_x_2384:
[----:B-1----:R-:W2:Y:S01]  /*22a50*/  LDL R0, [R1+0xc] ;  /* 0x00000c0001007983 */ /* 0x002ea20000100800 */
[----:B------:R-:W-:Y:S02]  /*22a60*/  ULDC UR4, c[0x0][0xc14] ;  /* 0x0003050000047ab9 */ /* 0x000fe40000000800 */
[----:B--2---:R-:W-:-:S13]  /*22a70*/  ISETP.GE.AND P0, PT, R0, UR4, PT ;  /* 0x0000000400007c0c */ /* 0x004fda000bf06270 */
[----:B------:R-:W-:Y:S05]  /*22a80*/  @!P0 BRA `(.L_x_2404) ;  /* 0xfffffde400e08947 */ /* 0x000fea000383ffff */
[----:B------:R-:W-:Y:S05]  /*22a90*/  BRA `(.L_x_2181) ;  /* 0x0000006c003c7947 */ /* 0x000fea0003800000 */
.L_x_2179:
        /* <DEDUP_REMOVED lines=20> */
.L_x_2405:
        /* <DEDUP_REMOVED lines=42> */
.L_x_2411:
        /* <DEDUP_REMOVED lines=13> */
.L_x_2410:
[----:B------:R-:W-:Y:S05]  /*22f50*/  BSYNC B0 ;  /* 0x0000000000007941 */ /* 0x000fea0003800000 */
.L_x_2409:
[----:B0----5:R-:W0:Y:S02]  /*22f60*/  SHFL.UP PT, R2, R5, 0x1, RZ ;  /* 0x0420000005027989 */ /* 0x021e2400000e00ff */
        /* <DEDUP_REMOVED lines=20> */
.L_x_2407:
[----:B------:R-:W-:-:S04]  /*230b0*/  IMAD.IADD R7, R7, 0x1, -R2 ;  /* 0x0000000107077824 */ /* 0x000fc800078e0a02 */
[----:B------:R-:W-:-:S05]  /*230c0*/  IMAD R2, R6, UR5, R7 ;  /* 0x0000000506027c24 */ /* 0x000fca000f8e0207 */
[----:B------:R-:W-:Y:S02]  /*230d0*/  ISETP.GT.AND P0, PT, R2, UR6, PT ;  /* 0x0000000602007c0c */ /* 0x000fe4000bf04270 */
[----:B------:R-:W0:Y:S11]  /*230e0*/  LDC.64 R2, c[0x0][0xc68] ;  /* 0x00031a00ff027b82 */ /* 0x000e360000000a00 */
[----:B------:R-:W-:-:S04]  /*230f0*/  VOTE.ANY R12, PT, !P0 ;  /* 0x00000000000c7806 */ /* 0x000fc800040e0100 */
[----:B------:R-:W1:Y:S02]  /*23100*/  POPC R8, R12 ;  /* 0x0000000c00087309 */ /* 0x000e640000000000 */
[----:B-1----:R-:W-:-:S05]  /*23110*/  IADD3 R9, R8, UR4, RZ ;  /* 0x0000000408097c10 */ /* 0x002fca000fffe0ff */
        /* <DEDUP_REMOVED lines=14> */
.L_x_2412:
[----:B-1----:R-:W-:Y:S01]  /*23200*/  IMAD.MOV R2, RZ, RZ, -R3 ;  /* 0x000000ffff027224 */ /* 0x002fe200078e0a03 */
[----:B--2---:R-:W-:Y:S01]  /*23210*/  IABS R6, R9 ;  /* 0x0000000900067213 */ /* 0x004fe20000000000 */
[----:B---3--:R-:W-:Y:S02]  /*23220*/  IMAD R4, R4, UR5, R7 ;  /* 0x0000000504047c24 */ /* 0x008fe4000f8e0207 */
[----:B------:R-:W-:Y:S02]  /*23230*/  IMAD R7, R2, R11, RZ ;  /* 0x0000000b02077224 */ /* 0x000fe400078e02ff */
[----:B------:R-:W-:Y:S01]  /*23240*/  IMAD.MOV.U32 R2, RZ, RZ, RZ ;  /* 0x000000ffff027224 */ /* 0x000fe200078e00ff */
[----:B------:R1:W-:Y:S01]  /*23250*/  STL [R1], R4 ;  /* 0x0000000401007387 */ /* 0x0003e20000100800 */
[----:B------:R-:W-:Y:S02]  /*23260*/  IMAD.MOV R6, RZ, RZ, -R6 ;  /* 0x000000ffff067224 */ /* 0x000fe400078e0a06 */
        /* <DEDUP_REMOVED lines=8> */
[----:B------:R-:W-:Y:S01]  /*232f0*/  @!P1 IMAD.IADD R4, R4, 0x1, -R11 ;  /* 0x0000000104049824 */ /* 0x000fe200078e0a0b */
[----:B------:R-:W-:Y:S02]  /*23300*/  @!P1 IADD3 R7, R7, 0x1, RZ ;  /* 0x0000000107079810 */ /* 0x000fe40007ffe0ff */
        /* <DEDUP_REMOVED lines=8> */
[----:B------:R-:W-:Y:S01]  /*23390*/  IMAD R9, R9, R7, R2 ;  /* 0x0000000709097224 */ /* 0x000fe200078e0202 */
[----:B------:R-:W-:Y:S02]  /*233a0*/  MOV R2, RZ ;  /* 0x000000ff00027202 */ /* 0x000fe40000000f00 */
        /* <DEDUP_REMOVED lines=32> */
.L_x_2408:
[----:B------:R-:W-:Y:S01]  /*235b0*/  IMAD.U32 R2, RZ, RZ, UR6 ;  /* 0x00000006ff027e24 */ /* 0x000fe2000f8e00ff */
[----:B------:R0:W-:Y:S04]  /*235c0*/  STL [R1+0x4], RZ ;  /* 0x000004ff01007387 */ /* 0x0001e80000100800 */
[----:B------:R0:W-:Y:S04]  /*235d0*/  STL [R1+0x8], RZ ;  /* 0x000008ff01007387 */ /* 0x0001e80000100800 */
[----:B------:R0:W-:Y:S02]  /*235e0*/  STL [R1], R2 ;  /* 0x0000000201007387 */ /* 0x0001e40000100800 */
.L_x_2413:
        /* <DEDUP_REMOVED lines=10> */
.L_x_2406:
        /* <DEDUP_REMOVED lines=8> */
[----:B--2---:R-:W0:Y:S01]  /*23710*/  S2R R7, SR_TID.X ;  /* 0x0000000000077919 */ /* 0x004e220000002100 */
[----:B------:R-:W-:Y:S01]  /*23720*/  BSSY B7, `(.L_x_2414) ;  /* 0x00005c5000077945 */ /* 0x000fe20003800000 */
[----:B------:R-:W-:Y:S01]  /*23730*/  ULDC UR37, c[0x0][0xc] ;  /* 0x0000030000257ab9 */ /* 0x000fe20000000800 */
[----:B------:R-:W-:Y:S01]  /*23740*/  ULOP3.LUT UR36, UR40, 0x1, URZ, 0xfc, !UPT ;  /* 0x0000000128247892 */ /* 0x000fe2000f8efc3f */
[----:B------:R-:W2:Y:S01]  /*23750*/  S2R R3, SR_TID.X ;  /* 0x0000000000037919 */ /* 0x000ea20000002100 */
[----:B------:R-:W-:Y:S01]  /*23760*/  ULOP3.LUT UR38, UR40, 0x2, URZ, 0xfc, !UPT ;  /* 0x0000000228267892 */ /* 0x000fe2000f8efc3f */
[----:B------:R-:W-:Y:S01]  /*23770*/  ULDC.64 UR42, c[0x0][0x198] ;  /* 0x00006600002a7ab9 */ /* 0x000fe20000000a00 */
[C---:B0-----:R-:W-:Y:S01]  /*23780*/  IMAD.SHL.U32 R2, R7.reuse, 0x10, RZ ;  /* 0x0000001007027824 */ /* 0x041fe200078e00ff */
[C---:B------:R-:W-:Y:S01]  /*23790*/  R2P PR, R7.reuse, 0x6 ;  /* 0x0000000607007804 */ /* 0x040fe20000000000 */
[----:B-1----:R-:W-:Y:S01]  /*237a0*/  IMAD.SHL.U32 R0, R7, 0x80, RZ ;  /* 0x0000008007007824 */ /* 0x002fe200078e00ff */
[----:B--2---:R-:W-:-:S02]  /*237b0*/  LOP3.LUT R5, R3, 0x7f, RZ, 0xc0, !PT ;  /* 0x0000007f03057812 */ /* 0x004fc400078ec0ff */
[----:B------:R-:W-:Y:S02]  /*237c0*/  LOP3.LUT R4, R2, 0x70, RZ, 0xc0, !PT ;  /* 0x0000007002047812 */ /* 0x000fe400078ec0ff */
[----:B------:R-:W-:Y:S01]  /*237d0*/  SHF.R.U32.HI R3, RZ, 0x1, R7 ;  /* 0x00000001ff037819 */ /* 0x000fe20000011607 */
[----:B------:R-:W-:Y:S01]  /*237e0*/  IMAD.SHL.U32 R6, R5, 0x40, RZ ;  /* 0x0000004005067824 */ /* 0x000fe200078e00ff */
[C---:B------:R-:W-:Y:S02]  /*237f0*/  LOP3.LUT R2, R0.reuse, 0x380, RZ, 0xc0, !PT ;  /* 0x0000038000027812 */ /* 0x040fe400078ec0ff */
[----:B------:R-:W-:Y:S02]  /*23800*/  LOP3.LUT R5, R0, 0x400, RZ, 0xc0, !PT ;  /* 0x0000040000057812 */ /* 0x000fe400078ec0ff */
[----:B------:R-:W-:Y:S02]  /*23810*/  LOP3.LUT R3, R2, 0x30, R3, 0xf8, !PT ;  /* 0x0000003002037812 */ /* 0x000fe400078ef803 */
[----:B------:R-:W-:-:S02]  /*23820*/  LOP3.LUT R6, R5, 0x1800, R6, 0xf8, !PT ;  /* 0x0000180005067812 */ /* 0x000fc400078ef806 */
[----:B------:R-:W-:Y:S02]  /*23830*/  LOP3.LUT R5, R2, 0x10, R7, 0xf8, !PT ;  /* 0x0000001002057812 */ /* 0x000fe400078ef807 */
[----:B------:R-:W-:Y:S02]  /*23840*/  LOP3.LUT R3, R3, R4, RZ, 0x3c, !PT ;  /* 0x0000000403037212 */ /* 0x000fe400078e3cff */
[----:B------:R-:W-:Y:S02]  /*23850*/  LOP3.LUT R2, R6, R5, R4, 0xf6, !PT ;  /* 0x0000000506027212 */ /* 0x000fe400078ef604 */
[----:B------:R-:W-:-:S03]  /*23860*/  LOP3.LUT R0, R3, 0xc00, R0, 0xf8, !PT ;  /* 0x00000c0003007812 */ /* 0x000fc600078ef800 */
[----:B------:R0:W-:Y:S04]  /*23870*/  STL [R1+0x38], R2 ;  /* 0x0000380201007387 */ /* 0x0001e80000100800 */
[----:B------:R1:W-:Y:S01]  /*23880*/  STL [R1+0x3c], R0 ;  /* 0x00003c0001007387 */ /* 0x0003e20000100800 */
[----:B0-----:R-:W-:Y:S01]  /*23890*/  IMAD.MOV.U32 R2, RZ, RZ, 0x20 ;  /* 0x00000020ff027424 */ /* 0x001fe200078e00ff */
[----:B-1----:R-:W-:-:S04]  /*238a0*/  MOV R0, 0x40 ;  /* 0x0000004000007802 */ /* 0x002fc80000000f00 */
        /* <DEDUP_REMOVED lines=10> */
.L_x_2518:
[----:B0-----:R-:W2:Y:S01]  /*23950*/  LDL R0, [R1+0xc] ;  /* 0x00000c0001007983 */ /* 0x001ea20000100800 */
[----:B------:R-:W2:Y:S01]  /*23960*/  LDC.64 R16, c[0x0][0xc60] ;  /* 0x00031800ff107b82 */ /* 0x000ea20000000a00 */
[----:B------:R-:W-:Y:S05]  /*23970*/  YIELD ;  /* 0x0000000000007946 */ /* 0x000fea0003800000 */
[----:B------:R-:W-:Y:S01]  /*23980*/  ULDC.64 UR4, c[0x0][0xa28] ;  /* 0x00028a0000047ab9 */ /* 0x000fe20000000a00 */
[----:B------:R-:W-:Y:S01]  /*23990*/  ULDC.64 UR10, c[0x0][0xa18] ;  /* 0x00028600000a7ab9 */ /* 0x000fe20000000a00 */
[----:B------:R-:W-:Y:S01]  /*239a0*/  ISETP.NE.U32.AND P0, PT, RZ, UR4, PT ;  /* 0x00000004ff007c0c */ /* 0x000fe2000bf05070 */
[----:B------:R-:W-:Y:S01]  /*239b0*/  IMAD.MOV.U32 R8, RZ, RZ, RZ ;  /* 0x000000ffff087224 */ /* 0x000fe200078e00ff */
[----:B------:R-:W-:Y:S01]  /*239c0*/  ULDC.64 UR6, c[0x0][0xa08] ;  /* 0x0002820000067ab9 */ /* 0x000fe20000000a00 */
[----:B------:R-:W-:Y:S01]  /*239d0*/  ULDC.64 UR8, c[0x0][0xa10] ;  /* 0x0002840000087ab9 */ /* 0x000fe20000000a00 */
[----:B--2---:R-:W-:-:S06]  /*239e0*/  IMAD.WIDE R16, R0, 0x4, R16 ;  /* 0x0000000400107825 */ /* 0x004fcc00078e0210 */
[----:B------:R-:W2:Y:S01]  /*239f0*/  LDG.E R16, desc[UR46][R16.64] ;  /* 0x0000002e10107981 */ /* 0x000ea2000c1e1900 */
[----:B------:R-:W-:Y:S02]  /*23a00*/  ISETP.NE.AND.EX P0, PT, RZ, UR5, PT, P0 ;  /* 0x00000005ff007c0c */ /* 0x000fe4000bf05300 */
[----:B------:R-:W-:-:S04]  /*23a10*/  ISETP.NE.U32.AND P3, PT, RZ, UR10, PT ;  /* 0x0000000aff007c0c */ /* 0x000fc8000bf65070 */
[----:B------:R-:W-:Y:S01]  /*23a20*/  ISETP.NE.AND.EX P3, PT, RZ, UR11, PT, P3 ;  /* 0x0000000bff007c0c */ /* 0x000fe2000bf65330 */
[----:B------:R-:W-:Y:S01]  /*23a30*/  IMAD.MOV.U32 R0, RZ, RZ, RZ ;  /* 0x000000ffff007224 */ /* 0x000fe200078e00ff */
[----:B------:R-:W-:Y:S01]  /*23a40*/  MOV R20, RZ ;  /* 0x000000ff00147202 */ /* 0x000fe20000000f00 */
[----:B------:R-:W-:Y:S01]  /*23a50*/  IMAD.MOV.U32 R11, RZ, RZ, RZ ;  /* 0x000000ffff0b7224 */ /* 0x000fe200078e00ff */
[----:B--2---:R-:W-:-:S03]  /*23a60*/  SHF.R.S32.HI R18, RZ, 0x1f, R16 ;  /* 0x0000001fff127819 */ /* 0x004fc60000011410 */
[----:B------:R-:W-:-:S04]  /*23a70*/  @P0 LEA R2, P1, R16, UR4, 0x2 ;  /* 0x0000000410020c11 */ /* 0x000fc8000f8210ff */
[C-C-:B------:R-:W-:Y:S01]  /*23a80*/  @P0 LEA.HI.X R3, R16.reuse, UR5, R18.reuse, 0x2, P1 ;  /* 0x0000000510030c11 */ /* 0x140fe200088f1412 */
[----:B------:R-:W-:Y:S01]  /*23a90*/  ULDC.64 UR4, c[0x0][0xa00] ;  /* 0x0002800000047ab9 */ /* 0x000fe20000000a00 */
[C---:B------:R-:W-:Y:S01]  /*23aa0*/  IMAD.SHL.U32 R17, R16.reuse, 0x4, RZ ;  /* 0x0000000410117824 */ /* 0x040fe200078e00ff */
[----:B------:R-:W-:Y:S02]  /*23ab0*/  ISETP.NE.U32.AND P2, PT, RZ, UR4, PT ;  /* 0x00000004ff007c0c */ /* 0x000fe4000bf45070 */
[----:B------:R0:W5:Y:S01]  /*23ac0*/  @P0 LDG.E R8, desc[UR46][R2.64] ;  /* 0x0000002e02080981 */ /* 0x000162000c1e1900 */
[----:B------:R-:W-:Y:S02]  /*23ad0*/  SHF.L.U64.HI R18, R16, 0x2, R18 ;  /* 0x0000000210127819 */ /* 0x000fe40000010212 */
[----:B------:R-:W-:Y:S02]  /*23ae0*/  ISETP.NE.AND.EX P2, PT, RZ, UR5, PT, P2 ;  /* 0x00000005ff007c0c */ /* 0x000fe4000bf45320 */
[----:B------:R-:W-:-:S02]  /*23af0*/  ISETP.NE.U32.AND P0, PT, RZ, UR6, PT ;  /* 0x00000006ff007c0c */ /* 0x000fc4000bf05070 */
[----:B------:R-:W-:Y:S02]  /*23b00*/  ISETP.NE.U32.AND P1, PT, RZ, UR8, PT ;  /* 0x00000008ff007c0c */ /* 0x000fe4000bf25070 */
[----:B------:R-:W-:Y:S02]  /*23b10*/  ISETP.NE.AND.EX P0, PT, RZ, UR7, PT, P0 ;  /* 0x00000007ff007c0c */ /* 0x000fe4000bf05300 */
[C---:B0-----:R-:W-:Y:S02]  /*23b20*/  IADD3 R2, P4, R17.reuse, UR4, RZ ;  /* 0x0000000411027c10 */ /* 0x041fe4000ff9e0ff */
[----:B------:R-:W-:Y:S02]  /*23b30*/  ISETP.NE.AND.EX P1, PT, RZ, UR9, PT, P1 ;  /* 0x00000009ff007c0c */ /* 0x000fe4000bf25310 */
[C---:B------:R-:W-:Y:S02]  /*23b40*/  IADD3.X R3, R18.reuse, UR5, RZ, P4, !PT ;  /* 0x0000000512037c10 */ /* 0x040fe4000a7fe4ff */
[C---:B-1----:R-:W-:Y:S01]  /*23b50*/  IADD3 R4, P4, R17.reuse, UR8, RZ ;  /* 0x0000000811047c10 */ /* 0x042fe2000ff9e0ff */
[----:B------:R-:W-:Y:S01]  /*23b60*/  ULDC UR4, c[0x0][0x288] ;  /* 0x0000a20000047ab9 */ /* 0x000fe20000000800 */
[----:B------:R-:W-:Y:S01]  /*23b70*/  IADD3 R6, P5, R17, UR6, RZ ;  /* 0x0000000611067c10 */ /* 0x000fe2000ffbe0ff */
[----:B------:R-:W2:Y:S01]  /*23b80*/  @P2 LDG.E R0, desc[UR46][R2.64] ;  /* 0x0000002e02002981 */ /* 0x000ea2000c1e1900 */
[----:B------:R-:W-:-:S02]  /*23b90*/  IADD3.X R5, R18, UR9, RZ, P4, !PT ;  /* 0x0000000912057c10 */ /* 0x000fc4000a7fe4ff */
[----:B------:R-:W-:Y:S01]  /*23ba0*/  @P3 IADD3 R12, P4, R17, UR10, RZ ;  /* 0x0000000a110c3c10 */ /* 0x000fe2000ff9e0ff */
[----:B------:R-:W-:Y:S01]  /*23bb0*/  IMAD.U32 R10, RZ, RZ, UR4 ;  /* 0x00000004ff0a7e24 */ /* 0x000fe2000f8e00ff */
[C---:B------:R-:W-:Y:S01]  /*23bc0*/  IADD3.X R7, R18.reuse, UR7, RZ, P5, !PT ;  /* 0x0000000712077c10 */ /* 0x040fe2000affe4ff */
[----:B------:R0:W5:Y:S01]  /*23bd0*/  @P1 LDG.E R20, desc[UR46][R4.64] ;  /* 0x0000002e04141981 */ /* 0x000162000c1e1900 */
[----:B------:R-:W-:Y:S01]  /*23be0*/  @P3 IADD3.X R13, R18, UR11, RZ, P4, !PT ;  /* 0x0000000b120d3c10 */ /* 0x000fe2000a7fe4ff */
[----:B------:R-:W-:Y:S02]  /*23bf0*/  ULDC.64 UR4, c[0x0][0x3f8] ;  /* 0x0000fe0000047ab9 */ /* 0x000fe40000000a00 */
[----:B------:R0:W5:Y:S04]  /*23c00*/  @P0 LDG.E R11, desc[UR46][R6.64] ;  /* 0x0000002e060b0981 */ /* 0x000168000c1e1900 */
[----:B------:R0:W5:Y:S01]  /*23c10*/  @P3 LDG.E R10, desc[UR46][R12.64] ;  /* 0x0000002e0c0a3981 */ /* 0x000162000c1e1900 */
[----:B------:R-:W-:-:S03]  /*23c20*/  UISETP.NE.U32.AND UP0, UPT, UR4, URZ, UPT ;  /* 0x0000003f0400728c */ /* 0x000fc6000bf05070 */
[----:B------:R-:W-:Y:S01]  /*23c30*/  ULDC UR4, c[0x0][0x404] ;  /* 0x0001010000047ab9 */ /* 0x000fe20000000800 */
[----:B------:R-:W-:-:S03]  /*23c40*/  UISETP.NE.AND.EX UP0, UPT, UR5, URZ, UPT, UP0 ;  /* 0x0000003f0500728c */ /* 0x000fc6000bf05300 */
[----:B------:R-:W-:Y:S01]  /*23c50*/  ULDC UR5, c[0x0][0x2e0] ;  /* 0x0000b80000057ab9 */ /* 0x000fe20000000800 */
[----:B------:R-:W-:-:S04]  /*23c60*/  USEL UR4, UR4, 0x1, UP0 ;  /* 0x0000000104047887 */ /* 0x000fc80008000000 */
[----:B------:R-:W-:-:S03]  /*23c70*/  UIMAD UR4, UR4, UR5, URZ ;  /* 0x00000005040472a4 */ /* 0x000fc6000f8e023f */
[----:B------:R-:W-:-:S03]  /*23c80*/  ULDC UR5, c[0x0][0x338] ;  /* 0x0000ce0000057ab9 */ /* 0x000fc60000000800 */
[----:B------:R-:W-:Y:S01]  /*23c90*/  IMAD.U32 R9, RZ, RZ, UR4 ;  /* 0x00000004ff097e24 */ /* 0x000fe2000f8e00ff */
[----:B--2---:R1:W-:Y:S02]  /*23ca0*/  STL [R1+0x18], R0 ;  /* 0x0000180001007387 */ /* 0x0043e40000100800 */
[----:B-1----:R-:W-:Y:S01]  /*23cb0*/  IMAD.U32 R0, RZ, RZ, UR5 ;  /* 0x00000005ff007e24 */ /* 0x002fe2000f8e00ff */
[----:B0-----:R-:W-:Y:S06]  /*23cc0*/  @P3 BRA `(.L_x_2415) ;  /* 0x0000000000103947 */ /* 0x001fec0003800000 */
[----:B------:R-:W-:Y:S05]  /*23cd0*/  @!P2 BRA `(.L_x_2415) ;  /* 0x00000000000ca947 */ /* 0x000fea0003800000 */
[----:B-----5:R-:W2:Y:S04]  /*23ce0*/  LDG.E R10, desc[UR46][R2.64] ;  /* 0x0000002e020a7981 */ /* 0x020ea8000c1e1900 */
[----:B------:R-:W2:Y:S02]  /*23cf0*/  LDG.E R2, desc[UR46][R2.64+0x4] ;  /* 0x0000042e02027981 */ /* 0x000ea4000c1e1900 */
[----:B--2---:R-:W-:-:S07]  /*23d00*/  IMAD.IADD R10, R2, 0x1, -R10 ;  /* 0x00000001020a7824 */ /* 0x004fce00078e0a0a */
.L_x_2415:
[----:B-----5:R-:W-:Y:S01]  /*23d10*/  IMAD.IADD R2, R11, 0x1, R8 ;  /* 0x000000010b027824 */ /* 0x020fe200078e0208 */
[----:B------:R-:W-:Y:S02]  /*23d20*/  ULDC.64 UR4, c[0x0][0xa20] ;  /* 0x0002880000047ab9 */ /* 0x000fe40000000a00 */
[----:B------:R-:W-:Y:S02]  /*23d30*/  ISETP.NE.U32.AND P2, PT, RZ, UR4, PT ;  /* 0x00000004ff007c0c */ /* 0x000fe4000bf45070 */
[----:B------:R0:W-:Y:S02]  /*23d40*/  STL [R1+0x34], R2 ;  /* 0x0000340201007387 */ /* 0x0001e40000100800 */
[----:B------:R-:W-:-:S13]  /*23d50*/  ISETP.NE.AND.EX P2, PT, RZ, UR5, PT, P2 ;  /* 0x00000005ff007c0c */ /* 0x000fda000bf45320 */
[----:B0-----:R-:W-:Y:S05]  /*23d60*/  @!P2 BRA `(.L_x_2416) ;  /* 0x000000000010a947 */ /* 0x001fea0003800000 */
[----:B------:R-:W-:-:S04]  /*23d70*/  IADD3 R2, P0, R17, UR4, RZ ;  /* 0x0000000411027c10 */ /* 0x000fc8000ff1e0ff */
[----:B------:R-:W-:-:S05]  /*23d80*/  IADD3.X R3, R18, UR5, RZ, P0, !PT ;  /* 0x0000000512037c10 */ /* 0x000fca00087fe4ff */
[----:B------:R0:W5:Y:S01]  /*23d90*/  LDG.E R9, desc[UR46][R2.64] ;  /* 0x0000002e02097981 */ /* 0x000162000c1e1900 */
[----:B------:R-:W-:Y:S05]  /*23da0*/  BRA `(.L_x_2417) ;  /* 0x0000000000107947 */ /* 0x000fea0003800000 */
.L_x_2416:
[----:B------:R-:W-:Y:S05]  /*23db0*/  @!P0 BRA `(.L_x_2417) ;  /* 0x00000000000c8947 */ /* 0x000fea0003800000 */
[----:B------:R-:W2:Y:S04]  /*23dc0*/  LDG.E R9, desc[UR46][R6.64] ;  /* 0x0000002e06097981 */ /* 0x000ea8000c1e1900 */
[----:B------:R-:W2:Y:S02]  /*23dd0*/  LDG.E R6, desc[UR46][R6.64+0x4] ;  /* 0x0000042e06067981 */ /* 0x000ea4000c1e1900 */
[----:B--2---:R-:W-:-:S07]  /*23de0*/  IMAD.IADD R9, R6, 0x1, -R9 ;  /* 0x0000000106097824 */ /* 0x004fce00078e0a09 */
.L_x_2417:
[----:B0-----:R-:W2:Y:S04]  /*23df0*/  @P1 LDG.E R2, desc[UR46][R4.64] ;  /* 0x0000002e04021981 */ /* 0x001ea8000c1e1900 */
[----:B------:R-:W3:Y:S01]  /*23e00*/  LDL R3, [R1+0x4] ;  /* 0x0000040001037983 */ /* 0x000ee20000100800 */
[----:B-----5:R-:W-:-:S03]  /*23e10*/  IADD3 R9, -R8, R9, RZ ;  /* 0x0000000908097210 */ /* 0x020fc60007ffe1ff */
[----:B------:R-:W2:Y:S01]  /*23e20*/  @P1 LDG.E R4, desc[UR46][R4.64+0x4] ;  /* 0x0000042e04041981 */ /* 0x000ea2000c1e1900 */
[----:B------:R-:W-:Y:S01]  /*23e30*/  BSSY B0, `(.L_x_2418) ;  /* 0x0000139000007945 */ /* 0x000fe20003800000 */
[----:B---3--:R-:W-:Y:S01]  /*23e40*/  LEA R3, R3, 0xff, 0x7 ;  /* 0x000000ff03037811 */ /* 0x008fe200078e38ff */
[----:B--2---:R-:W-:-:S04]  /*23e50*/  @P1 IMAD.IADD R0, R4, 0x1, -R2 ;  /* 0x0000000104001824 */ /* 0x004fc800078e0a02 */
[----:B------:R-:W-:-:S05]  /*23e60*/  IMAD.IADD R2, R9, 0x1, R0 ;  /* 0x0000000109027824 */ /* 0x000fca00078e0200 */
[C---:B------:R-:W-:Y:S01]  /*23e70*/  IADD3 R10, R2.reuse, R3, -R10 ;  /* 0x00000003020a7210 */ /* 0x040fe20007ffe80a */
[----:B------:R-:W-:-:S03]  /*23e80*/  VIADD R2, R2, 0x7f ;  /* 0x0000007f02027836 */ /* 0x000fc60000000000 */
[----:B------:R-:W-:Y:S02]  /*23e90*/  SHF.R.S32.HI R19, RZ, 0x1f, R10 ;  /* 0x0000001fff137819 */ /* 0x000fe4000001140a */
[----:B------:R-:W-:Y:S02]  /*23ea0*/  SHF.R.S32.HI R3, RZ, 0x1f, R2 ;  /* 0x0000001fff037819 */ /* 0x000fe40000011402 */
[----:B------:R-:W-:Y:S02]  /*23eb0*/  LEA.HI R19, R19, R10, RZ, 0x7 ;  /* 0x0000000a13137211 */ /* 0x000fe400078f38ff */
[----:B------:R-:W-:Y:S02]  /*23ec0*/  LEA.HI R2, R3, R2, RZ, 0x7 ;  /* 0x0000000203027211 */ /* 0x000fe400078f38ff */
[----:B------:R-:W-:Y:S02]  /*23ed0*/  SHF.R.S32.HI R19, RZ, 0x7, R19 ;  /* 0x00000007ff137819 */ /* 0x000fe40000011413 */
[----:B------:R-:W-:-:S04]  /*23ee0*/  SHF.R.S32.HI R2, RZ, 0x7, R2 ;  /* 0x00000007ff027819 */ /* 0x000fc80000011402 */
[----:B------:R-:W-:Y:S01]  /*23ef0*/  VIMNMX R19, R2, R19, PT ;  /* 0x0000001302137248 */ /* 0x000fe20003fe0100 */
[----:B------:R-:W-:-:S04]  /*23f00*/  IMAD.MOV R3, RZ, RZ, -R9 ;  /* 0x000000ffff037224 */ /* 0x000fc800078e0a09 */
[----:B------:R-:W-:Y:S01]  /*23f10*/  IMAD R2, R19, 0x80, -R9 ;  /* 0x0000008013027824 */ /* 0x000fe200078e0a09 */
[----:B------:R-:W-:-:S04]  /*23f20*/  VIMNMX R3, RZ, R3, !PT ;  /* 0x00000003ff037248 */ /* 0x000fc80007fe0100 */
[----:B------:R-:W-:-:S04]  /*23f30*/  VIMNMX R0, R2, R0, PT ;  /* 0x0000000002007248 */ /* 0x000fc80003fe0100 */
[----:B------:R-:W-:Y:S02]  /*23f40*/  ISETP.GT.AND P0, PT, R0, R3, PT ;  /* 0x000000030000720c */ /* 0x000fe40003f04270 */
[----:B------:R-:W-:-:S11]  /*23f50*/  SHF.R.U32.HI R3, RZ, 0x7, R3 ;  /* 0x00000007ff037819 */ /* 0x000fd60000011603 */
[----:B------:R-:W-:-:S05]  /*23f60*/  @P0 VIADD R0, R0, 0x7f ;  /* 0x0000007f00000836 */ /* 0x000fca0000000000 */
[----:B------:R-:W-:-:S04]  /*23f70*/  @P0 SHF.R.S32.HI R2, RZ, 0x1f, R0 ;  /* 0x0000001fff020819 */ /* 0x000fc80000011400 */
[----:B------:R-:W-:Y:S02]  /*23f80*/  @P0 LEA.HI R0, R2, R0, RZ, 0x7 ;  /* 0x0000000002000211 */ /* 0x000fe400078f38ff */
[----:B------:R-:W-:Y:S02]  /*23f90*/  MOV R4, R3 ;  /* 0x0000000300047202 */ /* 0x000fe40000000f00 */
[----:B------:R-:W-:-:S04]  /*23fa0*/  @P0 SHF.R.S32.HI R4, RZ, 0x7, R0 ;  /* 0x00000007ff040819 */ /* 0x000fc80000011400 */
[----:B------:R-:W-:Y:S02]  /*23fb0*/  ISETP.GT.AND P2, PT, R4, R3, PT ;  /* 0x000000030400720c */ /* 0x000fe40003f44270 */
[----:B------:R-:W-:-:S11]  /*23fc0*/  PLOP3.LUT P0, PT, PT, PT, PT, 0x80, 0x0 ;  /* 0x000000000000781c */ /* 0x000fd60003f0f070 */
[----:B------:R-:W-:Y:S05]  /*23fd0*/  @!P2 BRA `(.L_x_2419) ;  /* 0x000000100078a947 */ /* 0x000fea0003800000 */
[----:B------:R-:W2:Y:S01]  /*23fe0*/  LDL R6, [R1+0x8] ;  /* 0x0000080001067983 */ /* 0x000ea20000100800 */
[----:B------:R-:W0:Y:S01]  /*23ff0*/  LDC R0, c[0x0][0x428] ;  /* 0x00010a00ff007b82 */ /* 0x000e220000000800 */
[----:B------:R-:W-:Y:S01]  /*24000*/  UMOV UR4, 0xffffffff ;  /* 0xffffffff00047882 */ /* 0x000fe20000000000 */
[----:B0-----:R-:W-:-:S13]  /*24010*/  ISETP.NE.AND P0, PT, R0, 0x1, PT ;  /* 0x000000010000780c */ /* 0x001fda0003f05270 */
[----:B------:R-:W2:Y:S08]  /*24020*/  @P0 LDC R0, c[0x0][0x42c] ;  /* 0x00010b00ff000b82 */ /* 0x000eb00000000800 */
[----:B------:R-:W0:Y:S01]  /*24030*/  @P0 LDC R5, c[0x0][0x430] ;  /* 0x00010c00ff050b82 */ /* 0x000e220000000800 */
[----:B--2---:R-:W-:-:S04]  /*24040*/  @P0 IMAD.HI.U32 R0, R6, R0, RZ ;  /* 0x0000000006000227 */ /* 0x004fc800078e00ff */
[----:B------:R-:W-:Y:S01]  /*24050*/  IMAD.MOV.U32 R2, RZ, RZ, R6 ;  /* 0x000000ffff027224 */ /* 0x000fe200078e0006 */
[----:B0-----:R-:W-:Y:S02]  /*24060*/  @P0 SHF.R.U32.HI R2, RZ, R5, R0 ;  /* 0x00000005ff020219 */ /* 0x001fe40000011600 */
[----:B------:R-:W-:Y:S01]  /*24070*/  SEL R0, R16, RZ, !P1 ;  /* 0x000000ff10007207 */ /* 0x000fe20004800000 */
[----:B------:R-:W-:Y:S06]  /*24080*/  BRA.DIV UR4, `(.L_x_2420) ;  /* 0x0000008e04e07947 */ /* 0x000fec000b800000 */
[----:B------:R-:W0:Y:S02]  /*24090*/  S2R R5, SR_TID.X ;  /* 0x0000000000057919 */ /* 0x000e240000002100 */
[----:B0-----:R-:W-:-:S04]  /*240a0*/  SHF.R.U32.HI R5, RZ, 0x5, R5 ;  /* 0x00000005ff057819 */ /* 0x001fc80000011605 */
[----:B------:R-:W-:-:S05]  /*240b0*/  LOP3.LUT R5, R5, 0x3, RZ, 0xc0, !PT ;  /* 0x0000000305057812 */ /* 0x000fca00078ec0ff */
[----:B------:R0:W1:Y:S02]  /*240c0*/  SHFL.IDX PT, R14, R5, RZ, 0x1f ;  /* 0x00001fff050e7589 */ /* 0x00006400000e0000 */
.L_x_2705:
[----:B-1----:R-:W-:Y:S02]  /*240d0*/  ISETP.NE.AND P0, PT, R14, RZ, PT ;  /* 0x000000ff0e00720c */ /* 0x002fe40003f05270 */
[----:B------:R-:W-:-:S11]  /*240e0*/  PLOP3.LUT P6, PT, PT, PT, PT, 0x8, 0x0 ;  /* 0x000000000000781c */ /* 0x000fd60003fce170 */
[----:B------:R-:W-:Y:S05]  /*240f0*/  @P0 BRA `(.L_x_2421) ;  /* 0x00000000000c0947 */ /* 0x000fea0003800000 */
[----:B------:R-:W-:-:S03]  /*24100*/  UMOV UR4, 0xffffffff ;  /* 0xffffffff00047882 */ /* 0x000fc60000000000 */
[----:B------:R-:W-:Y:S05]  /*24110*/  BRA.DIV UR4, `(.L_x_2422) ;  /* 0x0000008e04f07947 */ /* 0x000fea000b800000 */
[----:B------:R-:W-:-:S13]  /*24120*/  ELECT P6, URZ, PT ;  /* 0x00000000003f782f */ /* 0x000fda00038c0000 */
.L_x_2421:
        /* <DEDUP_REMOVED lines=12> */
.L_x_2708:
[----:B------:R-:W-:Y:S05]  /*241f0*/  BSYNC B1 ;  /* 0x0000000000017941 */ /* 0x000fea0003800000 */
.L_x_2423:
        /* <DEDUP_REMOVED lines=12> */
.L_x_2709:
[----:B------:R-:W-:Y:S05]  /*242c0*/  BSYNC B2 ;  /* 0x0000000000027941 */ /* 0x000fea0003800000 */
.L_x_2427:
[----:B------:R-:W-:Y:S04]  /*242d0*/  BSSY B2, `(.L_x_2429) ;  /* 0x0000009000027945 */ /* 0x000fe80003800000 */
[----:B------:R-:W-:Y:S05]  /*242e0*/  @P1 BRA `(.L_x_2430) ;  /* 0x00000000001c1947 */ /* 0x000fea0003800000 */
[----:B0-----:R-:W0:Y:S02]  /*242f0*/  S2R R5, SR_TID.X ;  /* 0x0000000000057919 */ /* 0x001e240000002100 */
[----:B0-----:R-:W-:Y:S01]  /*24300*/  LOP3.LUT R6, R5, 0x1f, RZ, 0xc0, !PT ;  /* 0x0000001f05067812 */ /* 0x001fe200078ec0ff */
[----:B------:R-:W-:-:S03]  /*24310*/  IMAD.MOV.U32 R5, RZ, RZ, 0x8000 ;  /* 0x00008000ff057424 */ /* 0x000fc600078e00ff */
[----:B------:R-:W-:Y:S01]  /*24320*/  ISETP.NE.AND P0, PT, R6, RZ, PT ;  /* 0x000000ff0600720c */ /* 0x000fe20003f05270 */
[----:B------:R2:W-:-:S12]  /*24330*/  SYNCS.ARRIVE.TRANS64 RZ, [R8+URZ+0x38890], R5 ;  /* 0x0388900508ff79a7 */ /* 0x0005d8000800003f */
[----:B--2---:R-:W-:Y:S05]  /*24340*/  @!P0 BRA `(.L_x_2430) ;  /* 0x0000000000048947 */ /* 0x004fea0003800000 */
[----:B------:R-:W-:Y:S01]  /*24350*/  BPT.TRAP 0x1 ;  /* 0x000000040000795c */ /* 0x000fe20000300000 */
.L_x_2430:
[----:B------:R-:W-:Y:S05]  /*24360*/  BSYNC B2 ;  /* 0x0000000000027941 */ /* 0x000fea0003800000 */
.L_x_2429:
[----:B0-----:R-:W2:Y:S01]  /*24370*/  LDL R5, [R1+0x14] ;  /* 0x0000140001057983 */ /* 0x001ea20000100800 */
[----:B------:R-:W-:Y:S01]  /*24380*/  IMAD.MOV.U32 R15, RZ, RZ, RZ ;  /* 0x000000ffff0f7224 */ /* 0x000fe200078e00ff */
[----:B------:R-:W-:Y:S01]  /*24390*/  LEA R6, R4, R20, 0x7 ;  /* 0x0000001404067211 */ /* 0x000fe200078e38ff */
[----:B------:R-:W-:Y:S01]  /*243a0*/  UIADD3 UR4, UP0, UR42, 0x570, URZ ;  /* 0x000005702a047890 */ /* 0x000fe2000ff1e03f */
        /* <DEDUP_REMOVED lines=9> */
.L_x_2431:
        /* <DEDUP_REMOVED lines=12> */
[----:B------:R-:W-:Y:S01]  /*24500*/  VIADD R7, R9, 0x2c400 ;  /* 0x0002c40009077836 */ /* 0x000fe20000000000 */
[----:B------:R-:W-:Y:S01]  /*24510*/  UMOV UR6, 0x0 ;  /* 0x0000000000067882 */ /* 0x000fe20000000000 */
[----:B------:R-:W-:Y:S01]  /*24520*/  UMOV UR7, 0x12f00000 ;  /* 0x12f0000000077882 */ /* 0x000fe20000000000 */
[----:B------:R-:W-:-:S15]  /*24530*/  R2UR UR10, R14 ;  /* 0x000000000e0a72ca */ /* 0x000fde00000e0000 */
.L_x_2432:
        /* <DEDUP_REMOVED lines=13> */
.L_x_2710:
[----:B------:R-:W-:Y:S05]  /*24610*/  BSYNC B2 ;  /* 0x0000000000027941 */ /* 0x000fea0003800000 */
.L_x_2433:
        /* <DEDUP_REMOVED lines=11> */
.L_x_2436:
[----:B------:R-:W-:Y:S05]  /*246d0*/  BSYNC B2 ;  /* 0x0000000000027941 */ /* 0x000fea0003800000 */
.L_x_2435:
        /* <DEDUP_REMOVED lines=8> */
.L_x_2437:
        /* <DEDUP_REMOVED lines=15> */
.L_x_2438:
        /* <DEDUP_REMOVED lines=10> */
.L_x_2426:
[----:B------:R-:W-:Y:S05]  /*248f0*/  BSYNC B1 ;  /* 0x0000000000017941 */ /* 0x000fea0003800000 */
.L_x_2425:
[----:B------:R-:W0:Y:S04]  /*24900*/  LDL.LU R9, [R1+0x14] ;  /* 0x0000140001097983 */ /* 0x000e280000300800 */
[----:B------:R-:W2:Y:S01]  /*24910*/  LDL.LU R7, [R1+0x20] ;  /* 0x0000200001077983 */ /* 0x000ea20000300800 */
[----:B------:R-:W-:Y:S01]  /*24920*/  PLOP3.LUT P0, PT, PT, PT, PT, 0x8, 0x0 ;  /* 0x000000000000781c */ /* 0x000fe20003f0e170 */
[----:B0-----:R-:W-:-:S05]  /*24930*/  VIADD R5, R9, 0x1 ;  /* 0x0000000109057836 */ /* 0x001fca0000000000 */
[----:B------:R-:W-:-:S04]  /*24940*/  ISETP.NE.AND P1, PT, R5, 0x2, PT ;  /* 0x000000020500780c */ /* 0x000fc80003f25270 */
[----:B------:R-:W-:Y:S02]  /*24950*/  SEL R6, RZ, 0x1, P1 ;  /* 0x00000001ff067807 */ /* 0x000fe40000800000 */
[----:B------:R-:W-:Y:S02]  /*24960*/  SEL R5, R5, RZ, P1 ;  /* 0x000000ff05057207 */ /* 0x000fe40000800000 */
[----:B--2---:R-:W-:Y:S02]  /*24970*/  LOP3.LUT R7, R7, R6, RZ, 0x3c, !PT ;  /* 0x0000000607077212 */ /* 0x004fe400078e3cff */
        /* <DEDUP_REMOVED lines=8> */
.L_x_2453:
        /* <DEDUP_REMOVED lines=13> */
.L_x_2711:
[----:B------:R-:W-:Y:S05]  /*24ad0*/  BSYNC B2 ;  /* 0x0000000000027941 */ /* 0x000fea0003800000 */
.L_x_2441:
        /* <DEDUP_REMOVED lines=9> */
.L_x_2444:
[----:B------:R-:W-:Y:S05]  /*24b70*/  BSYNC B2 ;  /* 0x0000000000027941 */ /* 0x000fea0003800000 */
.L_x_2443:
        /* <DEDUP_REMOVED lines=8> */
[----:B--2---:R-:W-:Y:S01]  /*24c00*/  LEA R5, R4, R11, 0xf ;  /* 0x0000000b04057211 */ /* 0x004fe200078e78ff */
[----:B------:R-:W-:-:S04]  /*24c10*/  VIADD R4, R7, 0x38890 ;  /* 0x0003889007047836 */ /* 0x000fc80000000000 */
[----:B------:R-:W-:-:S08]  /*24c20*/  VIADD R10, R5, 0x28400 ;  /* 0x00028400050a7836 */ /* 0x000fd00000000000 */
.L_x_2445:
        /* <DEDUP_REMOVED lines=16> */
.L_x_2446:
        /* <DEDUP_REMOVED lines=13> */
.L_x_2712:
[----:B------:R-:W-:Y:S05]  /*24e00*/  BSYNC B2 ;  /* 0x0000000000027941 */ /* 0x000fea0003800000 */
.L_x_2447:
[----:B------:R-:W-:Y:S01]  /*24e10*/  BSSY B2, `(.L_x_2449) ;  /* 0x000000b000027945 */ /* 0x000fe20003800000 */
[----:B------:R-:W-:Y:S02]  /*24e20*/  IMAD.MOV.U32 R12, RZ, RZ, 0x0 ;  /* 0x00000000ff0c7424 */ /* 0x000fe400078e00ff */
[----:B------:R-:W-:Y:S01]  /*24e30*/  IMAD.MOV.U32 R13, RZ, RZ, 0x12f00000 ;  /* 0x12f00000ff0d7424 */ /* 0x000fe200078e00ff */
[----:B------:R-:W-:Y:S06]  /*24e40*/  @P2 BRA `(.L_x_2450) ;  /* 0x00000000001c2947 */ /* 0x000fec0003800000 */
[----:B------:R-:W2:Y:S02]  /*24e50*/  S2R R4, SR_TID.X ;  /* 0x0000000000047919 */ /* 0x000ea40000002100 */
[----:B--2---:R-:W-:Y:S02]  /*24e60*/  LOP3.LUT R10, R4, 0x1f, RZ, 0xc0, !PT ;  /* 0x0000001f040a7812 */ /* 0x004fe400078ec0ff */
[----:B------:R-:W-:Y:S02]  /*24e70*/  MOV R4, 0x8000 ;  /* 0x0000800000047802 */ /* 0x000fe40000000f00 */
[----:B------:R-:W-:Y:S02]  /*24e80*/  ISETP.NE.AND P1, PT, R10, RZ, PT ;  /* 0x000000ff0a00720c */ /* 0x000fe40003f25270 */
[----:B------:R2:W-:Y:S11]  /*24e90*/  SYNCS.ARRIVE.TRANS64 RZ, [R7+URZ+0x388b0], R4 ;  /* 0x0388b00407ff79a7 */ /* 0x0005f6000800003f */
[----:B--2---:R-:W-:Y:S05]  /*24ea0*/  @!P1 BRA `(.L_x_2450) ;  /* 0x0000000000049947 */ /* 0x004fea0003800000 */
[----:B------:R-:W-:Y:S01]  /*24eb0*/  BPT.TRAP 0x1 ;  /* 0x000000040000795c */ /* 0x000fe20000300000 */
.L_x_2450:
[----:B------:R-:W-:Y:S05]  /*24ec0*/  BSYNC B2 ;  /* 0x0000000000027941 */ /* 0x000fea0003800000 */
.L_x_2449:
        /* <DEDUP_REMOVED lines=8> */
.L_x_2451:
        /* <DEDUP_REMOVED lines=15> */
.L_x_2452:
        /* <DEDUP_REMOVED lines=10> */
.L_x_2440:
[----:B------:R-:W-:Y:S05]  /*250e0*/  BSYNC B1 ;  /* 0x0000000000017941 */ /* 0x000fea0003800000 */
.L_x_2439:
        /* <DEDUP_REMOVED lines=13> */
.L_x_2419:
[----:B------:R-:W-:Y:S05]  /*251c0*/  BSYNC B0 ;  /* 0x0000000000007941 */ /* 0x000fea0003800000 */
.L_x_2418:
        /* <DEDUP_REMOVED lines=23> */
.L_x_2455:
[----:B------:R-:W1:Y:S01]  /*25340*/  S2R R0, SR_CgaCtaId ;  /* 0x0000000000007919 */ /* 0x000e620000008800 */
[----:B------:R-:W-:-:S04]  /*25350*/  MOV R2, 0x400 ;  /* 0x0000040000027802 */ /* 0x000fc80000000f00 */
[----:B-1----:R-:W-:-:S04]  /*25360*/  LEA R3, R0, R2, 0x18 ;  /* 0x0000000200037211 */ /* 0x002fc800078ec0ff */
[----:B------:R-:W-:Y:S01]  /*25370*/  IADD3 R0, R3, 0x28400, RZ ;  /* 0x0002840003007810 */ /* 0x000fe20007ffe0ff */
[----:B------:R1:W-:Y:S03]  /*25380*/  STL [R1+0x40], R3 ;  /* 0x0000400301007387 */ /* 0x0003e60000100800 */
[----:B------:R-:W-:-:S13]  /*25390*/  LOP3.LUT P0, RZ, R0, 0x3ff, RZ, 0xc0, !PT ;  /* 0x000003ff00ff7812 */ /* 0x000fda000780c0ff */
[----:B-1----:R-:W-:Y:S05]  /*253a0*/  @!P0 BRA `(.L_x_2457) ;  /* 0x0000000000408947 */ /* 0x002fea0003800000 */
[----:B------:R-:W-:Y:S01]  /*253b0*/  MOV R2, 0x0 ;  /* 0x0000000000027802 */ /* 0x000fe20000000f00 */
[----:B------:R-:W-:Y:S01]  /*253c0*/  ULDC.64 UR6, c[0x4][0xc0] ;  /* 0x0100300000067ab9 */ /* 0x000fe20000000a00 */
[----:B------:R-:W-:Y:S01]  /*253d0*/  ULDC.64 UR8, c[0x4][0xc8] ;  /* 0x0100320000087ab9 */ /* 0x000fe20000000a00 */
[----:B------:R-:W-:Y:S01]  /*253e0*/  ULDC.64 UR4, c[0x4][0x8] ;  /* 0x0100020000047ab9 */ /* 0x000fe20000000a00 */
[----:B0-----:R-:W-:Y:S01]  /*253f0*/  IMAD.U32 R4, RZ, RZ, UR6 ;  /* 0x00000006ff047e24 */ /* 0x001fe2000f8e00ff */
[----:B------:R-:W-:Y:S01]  /*25400*/  MOV R8, 0x70 ;  /* 0x0000007000087802 */ /* 0x000fe20000000f00 */
[----:B------:R-:W0:Y:S01]  /*25410*/  LDC.64 R2, c[0x4][R2] ;  /* 0x0100000002027b82 */ /* 0x000e220000000a00 */
[----:B------:R-:W-:Y:S02]  /*25420*/  IMAD.U32 R5, RZ, RZ, UR7 ;  /* 0x00000007ff057e24 */ /* 0x000fe4000f8e00ff */
[----:B------:R-:W-:Y:S02]  /*25430*/  IMAD.U32 R6, RZ, RZ, UR8 ;  /* 0x00000008ff067e24 */ /* 0x000fe4000f8e00ff */
[----:B------:R-:W-:-:S02]  /*25440*/  IMAD.U32 R7, RZ, RZ, UR9 ;  /* 0x00000009ff077e24 */ /* 0x000fc4000f8e00ff */
[----:B------:R-:W-:Y:S02]  /*25450*/  IMAD.U32 R10, RZ, RZ, UR4 ;  /* 0x00000004ff0a7e24 */ /* 0x000fe4000f8e00ff */
[----:B------:R-:W-:Y:S02]  /*25460*/  IMAD.U32 R11, RZ, RZ, UR5 ;  /* 0x00000005ff0b7e24 */ /* 0x000fe4000f8e00ff */
[----:B------:R-:W-:Y:S02]  /*25470*/  IMAD.MOV.U32 R12, RZ, RZ, 0x1 ;  /* 0x00000001ff0c7424 */ /* 0x000fe400078e00ff */
[----:B------:R-:W-:-:S07]  /*25480*/  IMAD.MOV.U32 R13, RZ, RZ, RZ ;  /* 0x000000ffff0d7224 */ /* 0x000fce00078e00ff */
[----:B------:R-:W-:-:S07]  /*25490*/  LEPC R20, `(.L_x_2457) ;  /* 0x000000001014794e */ /* 0x000fce0000000000 */
[----:B0-----:R-:W-:Y:S05]  /*254a0*/  CALL.ABS.NOINC R2 ;  /* 0x0000000002007343 */ /* 0x001fea0003c00000 */
.L_x_2457:
        /* <DEDUP_REMOVED lines=15> */
[----:B0-----:R-:W-:Y:S01]  /*255a0*/  IMAD.U32 R4, RZ, RZ, UR6 ;  /* 0x00000006ff047e24 */ /* 0x001fe2000f8e00ff */
[----:B------:R-:W-:Y:S01]  /*255b0*/  MOV R7, UR9 ;  /* 0x0000000900077c02 */ /* 0x000fe20008000f00 */
[----:B------:R-:W0:Y:S01]  /*255c0*/  LDC.64 R2, c[0x4][R2] ;  /* 0x0100000002027b82 */ /* 0x000e220000000a00 */
[----:B------:R-:W-:Y:S02]  /*255d0*/  IMAD.U32 R5, RZ, RZ, UR7 ;  /* 0x00000007ff057e24 */ /* 0x000fe4000f8e00ff */
[----:B------:R-:W-:Y:S02]  /*255e0*/  IMAD.U32 R6, RZ, RZ, UR8 ;  /* 0x00000008ff067e24 */ /* 0x000fe4000f8e00ff */
[----:B------:R-:W-:-:S02]  /*255f0*/  IMAD.U32 R10, RZ, RZ, UR4 ;  /* 0x00000004ff0a7e24 */ /* 0x000fc4000f8e00ff */
[----:B------:R-:W-:Y:S02]  /*25600*/  IMAD.U32 R11, RZ, RZ, UR5 ;  /* 0x00000005ff0b7e24 */ /* 0x000fe4000f8e00ff */
[----:B------:R-:W-:Y:S02]  /*25610*/  IMAD.MOV.U32 R8, RZ, RZ, 0x70 ;  /* 0x00000070ff087424 */ /* 0x000fe400078e00ff */
[----:B------:R-:W-:Y:S02]  /*25620*/  IMAD.MOV.U32 R12, RZ, RZ, 0x1 ;  /* 0x00000001ff0c7424 */ /* 0x000fe400078e00ff */
[----:B------:R-:W-:-:S07]  /*25630*/  IMAD.MOV.U32 R13, RZ, RZ, RZ ;  /* 0x000000ffff0d7224 */ /* 0x000fce00078e00ff */
[----:B------:R-:W-:-:S07]  /*25640*/  LEPC R20, `(.L_x_2458) ;  /* 0x000000001014794e */ /* 0x000fce0000000000 */
[----:B0-----:R-:W-:Y:S05]  /*25650*/  CALL.ABS.NOINC R2 ;  /* 0x0000000002007343 */ /* 0x001fea0003c00000 */
.L_x_2458:
        /* <DEDUP_REMOVED lines=8> */
[----:B0-----:R-:W-:Y:S01]  /*256e0*/  MOV R4, UR6 ;  /* 0x0000000600047c02 */ /* 0x001fe20008000f00 */
[----:B------:R-:W-:Y:S01]  /*256f0*/  IMAD.U32 R5, RZ, RZ, UR7 ;  /* 0x00000007ff057e24 */ /* 0x000fe2000f8e00ff */
        /* <DEDUP_REMOVED lines=10> */
.L_x_2459:
        /* <DEDUP_REMOVED lines=19> */
.L_x_2460:
[----:B------:R-:W-:Y:S01]  /*258d0*/  ULDC.64 UR4, c[0x0][0x9f8] ;  /* 0x00027e0000047ab9 */ /* 0x000fe20000000a00 */
[----:B0-----:R-:W2:Y:S01]  /*258e0*/  LDL.LU R4, [R1+0x18] ;  /* 0x0000180001047983 */ /* 0x001ea20000300800 */
[----:B------:R-:W-:-:S03]  /*258f0*/  ISETP.NE.U32.AND P0, PT, RZ, UR4, PT ;  /* 0x00000004ff007c0c */ /* 0x000fc6000bf05070 */
[----:B------:R-:W2:Y:S01]  /*25900*/  LDL.LU R0, [R1+0x4] ;  /* 0x0000040001007983 */ /* 0x000ea20000300800 */
[----:B------:R-:W-:Y:S01]  /*25910*/  ISETP.NE.AND.EX P0, PT, RZ, UR5, PT, P0 ;  /* 0x00000005ff007c0c */ /* 0x000fe2000bf05300 */
[----:B------:R-:W-:Y:S02]  /*25920*/  IMAD.MOV.U32 R5, RZ, RZ, R16 ;  /* 0x000000ffff057224 */ /* 0x000fe400078e0010 */
        /* <DEDUP_REMOVED lines=25> */
.L_x_2461:
        /* <DEDUP_REMOVED lines=14> */
.L_x_2462:
        /* <DEDUP_REMOVED lines=24> */
.L_x_2715:
[----:B--2---:R-:W-:Y:S02]  /*25d20*/  ISETP.NE.AND P0, PT, R14, RZ, PT ;  /* 0x000000ff0e00720c */ /* 0x004fe40003f05270 */
[----:B------:R-:W-:-:S11]  /*25d30*/  PLOP3.LUT P6, PT, PT, PT, PT, 0x8, 0x0 ;  /* 0x000000000000781c */ /* 0x000fd60003fce170 */
[----:B------:R-:W-:Y:S05]  /*25d40*/  @P0 BRA `(.L_x_2464) ;  /* 0x00000008000c0947 */ /* 0x000fea0003800000 */
[----:B------:R-:W-:-:S03]  /*25d50*/  UMOV UR4, 0xffffffff ;  /* 0xffffffff00047882 */ /* 0x000fc60000000000 */
[----:B------:R-:W-:Y:S05]  /*25d60*/  BRA.DIV UR4, `(.L_x_2465) ;  /* 0x0000007604947947 */ /* 0x000fea000b800000 */
[----:B------:R-:W-:-:S13]  /*25d70*/  ELECT P6, URZ, PT ;  /* 0x00000000003f782f */ /* 0x000fda00038c0000 */
.L_x_2718:
[----:B------:R-:W-:Y:S05]  /*25d80*/  @!P6 BRA `(.L_x_2466) ;  /* 0x000000040080e947 */ /* 0x000fea0003800000 */
[----:B------:R-:W-:Y:S02]  /*25d90*/  ISETP.NE.U32.AND P0, PT, R6, RZ, PT ;  /* 0x000000ff0600720c */ /* 0x000fe40003f05070 */
[----:B-1----:R-:W-:Y:S02]  /*25da0*/  IADD3 R5, R19, -0x1, RZ ;  /* 0xffffffff13057810 */ /* 0x002fe40007ffe0ff */
[----:B------:R-:W-:-:S13]  /*25db0*/  ISETP.NE.AND.EX P0, PT, R7, RZ, PT, P0 ;  /* 0x000000ff0700720c */ /* 0x000fda0003f05300 */
        /* <DEDUP_REMOVED lines=19> */
.L_x_2467:
[----:B-1----:R-:W2:Y:S01]  /*25ef0*/  LDL R6, [R1+0x10] ;  /* 0x0000100001067983 */ /* 0x002ea20000100800 */
[----:B------:R-:W-:-:S03]  /*25f00*/  MOV R9, 0x400 ;  /* 0x0000040000097802 */ /* 0x000fc60000000f00 */
[----:B------:R-:W3:Y:S01]  /*25f10*/  LDL R8, [R1+0x1c] ;  /* 0x00001c0001087983 */ /* 0x000ee20000100800 */
[----:B------:R-:W1:Y:S01]  /*25f20*/  S2R R10, SR_CgaCtaId ;  /* 0x00000000000a7919 */ /* 0x000e620000008800 */
[----:B------:R-:W4:Y:S01]  /*25f30*/  S2R R7, SR_TID.X ;  /* 0x0000000000077919 */ /* 0x000f220000002100 */
[----:B-1----:R-:W-:Y:S02]  /*25f40*/  LEA R9, R10, R9, 0x18 ;  /* 0x000000090a097211 */ /* 0x002fe400078ec0ff */
[----:B----4-:R-:W-:-:S04]  /*25f50*/  LOP3.LUT R7, R7, 0x7f, RZ, 0xc0, !PT ;  /* 0x0000007f07077812 */ /* 0x010fc800078ec0ff */
[----:B------:R-:W-:Y:S01]  /*25f60*/  ISETP.NE.AND P0, PT, R7, RZ, PT ;  /* 0x000000ff0700720c */ /* 0x000fe20003f05270 */
[----:B--2---:R-:W-:Y:S01]  /*25f70*/  IMAD R6, R6, 0x8, R9 ;  /* 0x0000000806067824 */ /* 0x004fe200078e0209 */
[----:B---3--:R-:W-:-:S04]  /*25f80*/  SHF.L.U32 R8, R8, 0x1f, RZ ;  /* 0x0000001f08087819 */ /* 0x008fc800000006ff */
[----:B------:R-:W1:Y:S02]  /*25f90*/  SYNCS.PHASECHK.TRANS64.TRYWAIT P2, [R6+URZ+0x38880], R8 ;  /* 0x03888008060075a7 */ /* 0x000e64000804017f */
[----:B-1----:R-:W-:Y:S05]  /*25fa0*/  @!P2 BRA `(.L_x_2468) ;  /* 0x000000740024a947 */ /* 0x002fea0003800000 */
.L_x_2719:
        /* <DEDUP_REMOVED lines=8> */
.L_x_2469:
        /* <DEDUP_REMOVED lines=15> */
[----:B--2---:R-:W-:-:S04]  /*26120*/  LEA R7, R7, R10, 0xf ;  /* 0x0000000a07077211 */ /* 0x004fc800078e78ff */
        /* <DEDUP_REMOVED lines=11> */
.L_x_2720:
        /* <DEDUP_REMOVED lines=8> */
.L_x_2471:
        /* <DEDUP_REMOVED lines=19> */
.L_x_2466:
        /* <DEDUP_REMOVED lines=31> */
.L_x_2464:
        /* <DEDUP_REMOVED lines=13> */
.L_x_2721:
[----:B------:R-:W-:Y:S05]  /*26650*/  BSYNC B0 ;  /* 0x0000000000007941 */ /* 0x000fea0003800000 */
.L_x_2472:
[----:B------:R-:W-:-:S13]  /*26660*/  ISETP.GE.AND P0, PT, R19, 0x2, PT ;  /* 0x000000021300780c */ /* 0x000fda0003f06270 */
[----:B------:R-:W-:Y:S05]  /*26670*/  @!P0 BRA `(.L_x_2474) ;  /* 0x0000001400008947 */ /* 0x000fea0003800000 */
[----:B------:R2:W5:Y:S01]  /*26680*/  LDL.LU R6, [R1+0x10] ;  /* 0x0000100001067983 */ /* 0x0005620000300800 */
[----:B------:R-:W-:-:S03]  /*26690*/  VIADD R21, R19, 0xfffffffe ;  /* 0xfffffffe13157836 */ /* 0x000fc60000000000 */
[----:B------:R2:W5:Y:S04]  /*266a0*/  LDL.LU R7, [R1+0x1c] ;  /* 0x00001c0001077983 */ /* 0x0005680000300800 */
.L_x_2496:
[----:B-1---5:R-:W-:Y:S01]  /*266b0*/  IADD3 R4, R6, 0x1, RZ ;  /* 0x0000000106047810 */ /* 0x022fe20007ffe0ff */
[----:B------:R-:W-:Y:S05]  /*266c0*/  YIELD ;  /* 0x0000000000007946 */ /* 0x000fea0003800000 */
[----:B------:R-:W-:Y:S01]  /*266d0*/  ISETP.NE.AND P0, PT, R4, 0x2, PT ;  /* 0x000000020400780c */ /* 0x000fe20003f05270 */
[----:B------:R-:W-:Y:S03]  /*266e0*/  BSSY B0, `(.L_x_2475) ;  /* 0x0000090000007945 */ /* 0x000fe60003800000 */
[----:B---3--:R-:W-:-:S02]  /*266f0*/  SEL R3, RZ, 0x1, P0 ;  /* 0x00000001ff037807 */ /* 0x008fc40000000000 */
        /* <DEDUP_REMOVED lines=29> */
.L_x_2477:
        /* <DEDUP_REMOVED lines=11> */
.L_x_2722:
[----:B------:R-:W-:Y:S05]  /*26980*/  BSYNC B1 ;  /* 0x0000000000017941 */ /* 0x000fea0003800000 */
.L_x_2478:
[----:B------:R-:W-:Y:S04]  /*26990*/  BSSY B1, `(.L_x_2480) ;  /* 0x0000009000017945 */ /* 0x000fe80003800000 */
[----:B------:R-:W-:Y:S05]  /*269a0*/  @P2 BRA `(.L_x_2481) ;  /* 0x00000000001c2947 */ /* 0x000fea0003800000 */
[----:B------:R-:W1:Y:S02]  /*269b0*/  S2R R3, SR_TID.X ;  /* 0x0000000000037919 */ /* 0x000e640000002100 */
[----:B-1----:R-:W-:Y:S01]  /*269c0*/  LOP3.LUT R9, R3, 0x1f, RZ, 0xc0, !PT ;  /* 0x0000001f03097812 */ /* 0x002fe200078ec0ff */
[----:B------:R-:W-:-:S03]  /*269d0*/  IMAD.MOV.U32 R3, RZ, RZ, 0x8000 ;  /* 0x00008000ff037424 */ /* 0x000fc600078e00ff */
[----:B------:R-:W-:Y:S01]  /*269e0*/  ISETP.NE.AND P0, PT, R9, RZ, PT ;  /* 0x000000ff0900720c */ /* 0x000fe20003f05270 */
[----:B------:R4:W-:-:S12]  /*269f0*/  SYNCS.ARRIVE.TRANS64 RZ, [R5+URZ+0x38870], R3 ;  /* 0x0388700305ff79a7 */ /* 0x0009d8000800003f */
[----:B----4-:R-:W-:Y:S05]  /*26a00*/  @!P0 BRA `(.L_x_2481) ;  /* 0x0000000000048947 */ /* 0x010fea0003800000 */
[----:B------:R-:W-:Y:S01]  /*26a10*/  BPT.TRAP 0x1 ;  /* 0x000000040000795c */ /* 0x000fe20000300000 */
.L_x_2481:
[----:B------:R-:W-:Y:S05]  /*26a20*/  BSYNC B1 ;  /* 0x0000000000017941 */ /* 0x000fea0003800000 */
.L_x_2480:
[----:B------:R-:W4:Y:S04]  /*26a30*/  LDL R3, [R1+0x10] ;  /* 0x0000100001037983 */ /* 0x000f280000100800 */
[----:B-1----:R-:W2:Y:S01]  /*26a40*/  LDL R9, [R1+0x34] ;  /* 0x0000340001097983 */ /* 0x002ea20000100800 */
        /* <DEDUP_REMOVED lines=10> */
[----:B----4-:R-:W-:Y:S02]  /*26af0*/  IMAD R3, R3, 0x8000, R10 ;  /* 0x0000800003037824 */ /* 0x010fe400078e020a */
[----:B--2---:R-:W-:Y:S02]  /*26b00*/  IMAD R9, R8, 0x80, R9 ;  /* 0x0000008008097824 */ /* 0x004fe400078e0209 */
[----:B------:R-:W-:Y:S02]  /*26b10*/  VIADD R8, R5, 0x38870 ;  /* 0x0003887005087836 */ /* 0x000fe40000000000 */
[----:B------:R-:W-:-:S07]  /*26b20*/  VIADD R10, R3, 0x10400 ;  /* 0x00010400030a7836 */ /* 0x000fce0000000000 */
.L_x_2482:
        /* <DEDUP_REMOVED lines=16> */
.L_x_2483:
        /* <DEDUP_REMOVED lines=13> */
.L_x_2723:
[----:B------:R-:W-:Y:S05]  /*26d00*/  BSYNC B1 ;  /* 0x0000000000017941 */ /* 0x000fea0003800000 */
.L_x_2484:
[----:B------:R-:W-:Y:S01]  /*26d10*/  BSSY B1, `(.L_x_2486) ;  /* 0x000000b000017945 */ /* 0x000fe20003800000 */
[----:B------:R-:W-:Y:S01]  /*26d20*/  MOV R10, 0x0 ;  /* 0x00000000000a7802 */ /* 0x000fe20000000f00 */
[----:B------:R-:W-:Y:S02]  /*26d30*/  IMAD.MOV.U32 R11, RZ, RZ, 0x14f00000 ;  /* 0x14f00000ff0b7424 */ /* 0x000fe400078e00ff */
[----:B------:R-:W-:Y:S05]  /*26d40*/  @P2 BRA `(.L_x_2487) ;  /* 0x00000000001c2947 */ /* 0x000fea0003800000 */
[----:B------:R-:W2:Y:S01]  /*26d50*/  S2R R8, SR_TID.X ;  /* 0x0000000000087919 */ /* 0x000ea20000002100 */
[----:B-1-3--:R-:W-:-:S04]  /*26d60*/  IMAD.MOV.U32 R4, RZ, RZ, 0x8000 ;  /* 0x00008000ff047424 */ /* 0x00afc800078e00ff */
[----:B------:R4:W-:Y:S01]  /*26d70*/  SYNCS.ARRIVE.TRANS64 RZ, [R5+URZ+0x38830], R4 ;  /* 0x0388300405ff79a7 */ /* 0x0009e2000800003f */
[----:B--2---:R-:W-:-:S04]  /*26d80*/  LOP3.LUT R8, R8, 0x1f, RZ, 0xc0, !PT ;  /* 0x0000001f08087812 */ /* 0x004fc800078ec0ff */
[----:B------:R-:W-:-:S13]  /*26d90*/  ISETP.NE.AND P0, PT, R8, RZ, PT ;  /* 0x000000ff0800720c */ /* 0x000fda0003f05270 */
[----:B----4-:R-:W-:Y:S05]  /*26da0*/  @!P0 BRA `(.L_x_2487) ;  /* 0x0000000000048947 */ /* 0x010fea0003800000 */
[----:B------:R-:W-:Y:S01]  /*26db0*/  BPT.TRAP 0x1 ;  /* 0x000000040000795c */ /* 0x000fe20000300000 */
.L_x_2487:
[----:B------:R-:W-:Y:S05]  /*26dc0*/  BSYNC B1 ;  /* 0x0000000000017941 */ /* 0x000fea0003800000 */
.L_x_2486:
[----:B------:R-:W-:Y:S01]  /*26dd0*/  R2UR UR10, R13 ;  /* 0x000000000d0a72ca */ /* 0x000fe200000e0000 */
[----:B------:R-:W-:Y:S01]  /*26de0*/  UIADD3 UR4, UP0, UR42, 0x370, URZ ;  /* 0x000003702a047890 */ /* 0x000fe2000ff1e03f */
[----:B------:R-:W-:Y:S01]  /*26df0*/  R2UR UR6, R10 ;  /* 0x000000000a0672ca */ /* 0x000fe200000e0000 */
[----:B-1-3--:R-:W-:Y:S01]  /*26e00*/  VIADD R5, R5, 0x38830 ;  /* 0x0003883005057836 */ /* 0x00afe20000000000 */
[----:B------:R-:W-:Y:S01]  /*26e10*/  R2UR UR7, R11 ;  /* 0x000000000b0772ca */ /* 0x000fe200000e0000 */
[----:B------:R-:W-:Y:S01]  /*26e20*/  VIADD R4, R3, 0x28400 ;  /* 0x0002840003047836 */ /* 0x000fe20000000000 */
[----:B------:R-:W-:Y:S01]  /*26e30*/  PLOP3.LUT P0, PT, PT, PT, PT, 0x80, 0x0 ;  /* 0x000000000000781c */ /* 0x000fe20003f0f070 */
[----:B------:R-:W-:-:S12]  /*26e40*/  UIADD3.X UR5, URZ, UR43, URZ, UP0, !UPT ;  /* 0x0000002b3f057290 */ /* 0x000fd800087fe43f */
.L_x_2488:
        /* <DEDUP_REMOVED lines=10> */
[----:B------:R-:W-:Y:S01]  /*26ef0*/  R2UR UR10, R12 ;  /* 0x000000000c0a72ca */ /* 0x000fe200000e0000 */
[----:B------:R-:W-:Y:S01]  /*26f00*/  VIADD R3, R3, 0x2c400 ;  /* 0x0002c40003037836 */ /* 0x000fe20000000000 */
[----:B------:R-:W-:Y:S02]  /*26f10*/  R2UR UR6, R10 ;  /* 0x000000000a0672ca */ /* 0x000fe400000e0000 */
[----:B------:R-:W-:Y:S02]  /*26f20*/  R2UR UR7, R11 ;  /* 0x000000000b0772ca */ /* 0x000fe400000e0000 */
[----:B------:R-:W-:-:S13]  /*26f30*/  PLOP3.LUT P0, PT, PT, PT, PT, 0x80, 0x0 ;  /* 0x000000000000781c */ /* 0x000fda0003f0f070 */
.L_x_2489:
        /* <DEDUP_REMOVED lines=10> */
.L_x_2476:
[----:B------:R-:W-:Y:S05]  /*26fe0*/  BSYNC B0 ;  /* 0x0000000000007941 */ /* 0x000fea0003800000 */
.L_x_2475:
[----:B------:R-:W-:-:S06]  /*26ff0*/  UISETP.NE.AND UP0, UPT, UR36, 0x3, UPT ;  /* 0x000000032400788c */ /* 0x000fcc000bf05270 */
[----:B------:R-:W-:-:S13]  /*27000*/  PLOP3.LUT P0, PT, PT, PT, UP0, 0x80, 0x0 ;  /* 0x000000000000781c */ /* 0x000fda0003f0f008 */
[----:B------:R-:W-:Y:S05]  /*27010*/  @!P0 BRA `(.L_x_2490) ;  /* 0x0000000000048947 */ /* 0x000fea0003800000 */
[----:B------:R-:W-:Y:S01]  /*27020*/  BPT.TRAP 0x1 ;  /* 0x000000040000795c */ /* 0x000fe20000300000 */
.L_x_2490:
[----:B------:R-:W3:Y:S01]  /*27030*/  S2R R5, SR_CgaCtaId ;  /* 0x0000000000057919 */ /* 0x000ee20000008800 */
[----:B------:R-:W-:Y:S01]  /*27040*/  IMAD.U32 R3, RZ, RZ, UR38 ;  /* 0x00000026ff037e24 */ /* 0x000fe2000f8e00ff */
[----:B------:R-:W-:Y:S01]  /*27050*/  MOV R4, 0x400 ;  /* 0x0000040000047802 */ /* 0x000fe20000000f00 */
[----:B------:R-:W-:Y:S03]  /*27060*/  BSSY B0, `(.L_x_2491) ;  /* 0x0000009000007945 */ /* 0x000fe60003800000 */
[----:B------:R-:W-:Y:S02]  /*27070*/  ISETP.NE.AND P0, PT, R3, 0x3, PT ;  /* 0x000000030300780c */ /* 0x000fe40003f05270 */
[----:B------:R-:W-:-:S04]  /*27080*/  LOP3.LUT R3, R7, 0x1, RZ, 0x3c, !PT ;  /* 0x0000000107037812 */ /* 0x000fc800078e3cff */
[----:B------:R-:W-:Y:S02]  /*27090*/  SHF.L.U32 R3, R3, 0x1f, RZ ;  /* 0x0000001f03037819 */ /* 0x000fe400000006ff */
[----:B---3--:R-:W-:-:S04]  /*270a0*/  LEA R4, R5, R4, 0x18 ;  /* 0x0000000405047211 */ /* 0x008fc800078ec0ff */
[----:B------:R-:W-:-:S04]  /*270b0*/  LEA R4, R6, R4, 0x3 ;  /* 0x0000000406047211 */ /* 0x000fc800078e18ff */
[----:B------:R-:W3:Y:S01]  /*270c0*/  SYNCS.PHASECHK.TRANS64.TRYWAIT P2, [R4+URZ+0x38870], R3 ;  /* 0x03887003040075a7 */ /* 0x000ee2000804017f */
[----:B------:R4:W-:Y:S02]  /*270d0*/  STL [R1+0x8], R4 ;  /* 0x0000080401007387 */ /* 0x0009e40000100800 */
[----:B---34-:R-:W-:Y:S05]  /*270e0*/  @!P2 BRA `(.L_x_2492) ;  /* 0x000000640044a947 */ /* 0x018fea0003800000 */
.L_x_2724:
[----:B------:R-:W-:Y:S05]  /*270f0*/  BSYNC B0 ;  /* 0x0000000000007941 */ /* 0x000fea0003800000 */
.L_x_2491:
[----:B------:R-:W-:Y:S05]  /*27100*/  @!P0 BRA `(.L_x_2493) ;  /* 0x0000000000048947 */ /* 0x000fea0003800000 */
[----:B------:R-:W-:Y:S01]  /*27110*/  BPT.TRAP 0x1 ;  /* 0x000000040000795c */ /* 0x000fe20000300000 */
.L_x_2493:
[----:B---3--:R-:W3:Y:S01]  /*27120*/  LDL R4, [R1+0x8] ;  /* 0x0000080001047983 */ /* 0x008ee20000100800 */
[----:B------:R-:W-:Y:S01]  /*27130*/  SHF.L.U32 R3, R7, 0x1f, RZ ;  /* 0x0000001f07037819 */ /* 0x000fe200000006ff */
[----:B------:R-:W-:-:S03]  /*27140*/  IMAD.SHL.U32 R12, R6, 0x8000, RZ ;  /* 0x00008000060c7824 */ /* 0x000fc600078e00ff */
[----:B---3--:R-:W3:Y:S02]  /*27150*/  SYNCS.PHASECHK.TRANS64.TRYWAIT P2, [R4+URZ+0x38860], R3 ;  /* 0x03886003040075a7 */ /* 0x008ee4000804017f */
[----:B---3--:R-:W-:Y:S05]  /*27160*/  @!P2 BRA `(.L_x_2494) ;  /* 0x00000064003ca947 */ /* 0x008fea0003800000 */
.L_x_2725:
[----:B---3--:R-:W3:Y:S04]  /*27170*/  LDL R4, [R1+0x3c] ;  /* 0x00003c0001047983 */ /* 0x008ee80000100800 */
[----:B------:R-:W4:Y:S04]  /*27180*/  LDL R16, [R1+0x2c] ;  /* 0x00002c0001107983 */ /* 0x000f280000100800 */
[----:B------:R-:W5:Y:S01]  /*27190*/  LDL R15, [R1+0x38] ;  /* 0x00003800010f7983 */ /* 0x000f620000100800 */
[----:B------:R-:W-:Y:S01]  /*271a0*/  MOV R13, 0x400 ;  /* 0x00000400000d7802 */ /* 0x000fe20000000f00 */
[----:B------:R-:W0:Y:S01]  /*271b0*/  S2R R14, SR_CgaCtaId ;  /* 0x00000000000e7919 */ /* 0x000e220000008800 */
[----:B------:R-:W-:Y:S05]  /*271c0*/  WARPSYNC.ALL ;  /* 0x0000000000007948 */ /* 0x000fea0003800000 */
[----:B0-----:R-:W-:-:S02]  /*271d0*/  LEA R13, R14, R13, 0x18 ;  /* 0x0000000d0e0d7211 */ /* 0x001fc400078ec0ff */
[----:B---3--:R-:W-:-:S05]  /*271e0*/  LOP3.LUT R3, R12, R4, RZ, 0xfc, !PT ;  /* 0x000000040c037212 */ /* 0x008fca00078efcff */
[----:B------:R-:W-:-:S05]  /*271f0*/  IMAD.IADD R3, R13, 0x1, R3 ;  /* 0x000000010d037824 */ /* 0x000fca00078e0203 */
[----:B------:R-:W0:Y:S01]  /*27200*/  LDSM.16.MT88.4 R4, [R3+0x10400] ;  /* 0x010400000304783b */ /* 0x000e220000004200 */
[----:B----4-:R-:W-:Y:S01]  /*27210*/  IMAD.IADD R20, R16, 0x1, R3 ;  /* 0x0000000110147824 */ /* 0x010fe200078e0203 */
[----:B-----5:R-:W-:Y:S02]  /*27220*/  LOP3.LUT R12, R12, R15, RZ, 0xfc, !PT ;  /* 0x0000000f0c0c7212 */ /* 0x020fe400078efcff */
[C-C-:B0-----:R-:W-:Y:S02]  /*27230*/  PRMT R8, R4.reuse, 0x6420, R5.reuse ;  /* 0x0000642004087816 */ /* 0x141fe40000000005 */
[----:B-1----:R-:W-:Y:S02]  /*27240*/  PRMT R9, R4, 0x7531, R5 ;  /* 0x0000753104097816 */ /* 0x002fe40000000005 */
[C-C-:B------:R-:W-:Y:S02]  /*27250*/  PRMT R10, R6.reuse, 0x6420, R7.reuse ;  /* 0x00006420060a7816 */ /* 0x140fe40000000007 */
[----:B------:R-:W-:-:S02]  /*27260*/  PRMT R11, R6, 0x7531, R7 ;  /* 0x00007531060b7816 */ /* 0x000fc40000000007 */
[----:B------:R-:W0:Y:S01]  /*27270*/  LDSM.16.MT88.4 R4, [R20+0x10400] ;  /* 0x010400001404783b */ /* 0x000e220000004200 */
[----:B------:R-:W-:-:S05]  /*27280*/  IMAD.IADD R17, R13, 0x1, R12 ;  /* 0x000000010d117824 */ /* 0x000fca00078e020c */
[----:B------:R0:W-:Y:S02]  /*27290*/  STSM.16.M88.4 [R17+0x400], R8 ;  /* 0x0004000811007844 */ /* 0x0001e40000000200 */
        /* <DEDUP_REMOVED lines=12> */
[----:B-1----:R-:W3:Y:S01]  /*27360*/  LDL R14, [R1+0x28] ;  /* 0x00002800010e7983 */ /* 0x002ee20000100800 */
        /* <DEDUP_REMOVED lines=37> */
[----:B-1----:R-:W-:Y:S02]  /*275c0*/  IMAD.MOV.U32 R13, RZ, RZ, R16 ;  /* 0x000000ffff0d7224 */ /* 0x002fe400078e0010 */
[----:B------:R-:W-:Y:S02]  /*275d0*/  IMAD.MOV.U32 R14, RZ, RZ, R17 ;  /* 0x000000ffff0e7224 */ /* 0x000fe400078e0011 */
[----:B------:R-:W-:Y:S01]  /*275e0*/  IMAD.MOV.U32 R15, RZ, RZ, R18 ;  /* 0x000000ffff0f7224 */ /* 0x000fe200078e0012 */
[----:B0-----:R-:W-:-:S02]  /*275f0*/  PRMT R16, R4, 0x6420, R5 ;  /* 0x0000642004107816 */ /* 0x001fc40000000005 */
[----:B------:R-:W-:Y:S02]  /*27600*/  PRMT R17, R4, 0x7531, R5 ;  /* 0x0000753104117816 */ /* 0x000fe40000000005 */
[C-C-:B------:R-:W-:Y:S02]  /*27610*/  PRMT R18, R6.reuse, 0x6420, R7.reuse ;  /* 0x0000642006127816 */ /* 0x140fe40000000007 */
[----:B------:R-:W-:Y:S02]  /*27620*/  PRMT R19, R6, 0x7531, R7 ;  /* 0x0000753106137816 */ /* 0x000fe40000000007 */
[----:B------:R-:W0:Y:S01]  /*27630*/  LDSM.16.MT88.4 R4, [R20+0x12400] ;  /* 0x012400001404783b */ /* 0x000e220000004200 */
[----:B------:R-:W-:-:S05]  /*27640*/  IADD3 R12, R14, 0x400, R13 ;  /* 0x000004000e0c7810 */ /* 0x000fca0007ffe00d */
[----:B------:R1:W-:Y:S02]  /*27650*/  STSM.16.M88.4 [R12], R16 ;  /* 0x000000100c007844 */ /* 0x0003e40000000200 */
[----:B-1----:R-:W-:Y:S02]  /*27660*/  MOV R18, R12 ;  /* 0x0000000c00127202 */ /* 0x002fe40000000f00 */
        /* <DEDUP_REMOVED lines=13> */
[----:B-1----:R-:W-:Y:S01]  /*27740*/  IMAD.MOV.U32 R14, RZ, RZ, R18 ;  /* 0x000000ffff0e7224 */ /* 0x002fe200078e0012 */
[C-C-:B0-----:R-:W-:Y:S02]  /*27750*/  PRMT R8, R4.reuse, 0x6420, R5.reuse ;  /* 0x0000642004087816 */ /* 0x141fe40000000005 */
[----:B------:R-:W-:-:S02]  /*27760*/  PRMT R9, R4, 0x7531, R5 ;  /* 0x0000753104097816 */ /* 0x000fc40000000005 */
        /* <DEDUP_REMOVED lines=12> */
[----:B-1----:R-:W-:Y:S01]  /*27830*/  IMAD.MOV.U32 R19, RZ, RZ, R12 ;  /* 0x000000ffff137224 */ /* 0x002fe200078e000c */
        /* <DEDUP_REMOVED lines=25> */
.L_x_2495:
[----:B------:R-:W0:Y:S01]  /*279d0*/  LDL.LU R3, [R1+0x8] ;  /* 0x0000080001037983 */ /* 0x000e220000300800 */
[C---:B------:R-:W-:Y:S02]  /*279e0*/  ISETP.GT.AND P0, PT, R21.reuse, RZ, PT ;  /* 0x000000ff1500720c */ /* 0x040fe40003f04270 */
[----:B------:R-:W-:Y:S01]  /*279f0*/  IADD3 R21, R21, -0x1, RZ ;  /* 0xffffffff15157810 */ /* 0x000fe20007ffe0ff */
        /* <DEDUP_REMOVED lines=8> */
.L_x_2474:
[----:B------:R-:W-:Y:S04]  /*27a80*/  BSSY B0, `(.L_x_2497) ;  /* 0x000000f000007945 */ /* 0x000fe80003800000 */
[----:B------:R-:W-:Y:S05]  /*27a90*/  @P1 BRA `(.L_x_2498) ;  /* 0x0000000000341947 */ /* 0x000fea0003800000 */
[----:B------:R-:W4:Y:S01]  /*27aa0*/  S2R R5, SR_LANEID ;  /* 0x0000000000057919 */ /* 0x000f220000000000 */
[----:B------:R-:W-:Y:S01]  /*27ab0*/  VOTEU.ANY UR4, UPT, PT ;  /* 0x0000000000047886 */ /* 0x000fe200038e0100 */
[----:B-1-3--:R-:W1:Y:S01]  /*27ac0*/  LDC.64 R2, c[0x0][0xc38] ;  /* 0x00030e00ff027b82 */ /* 0x00ae620000000a00 */
[----:B------:R-:W4:Y:S02]  /*27ad0*/  FLO.U32 R0, UR4 ;  /* 0x0000000400007d00 */ /* 0x000f2400080e0000 */
[----:B----4-:R-:W-:-:S06]  /*27ae0*/  ISETP.EQ.U32.AND P0, PT, R0, R5, PT ;  /* 0x000000050000720c */ /* 0x010fcc0003f02070 */
[----:B------:R-:W1:Y:S07]  /*27af0*/  POPC R5, UR4 ;  /* 0x0000000400057d09 */ /* 0x000e6e0008000000 */
[----:B-1----:R-:W3:Y:S01]  /*27b00*/  @P0 ATOMG.E.ADD.STRONG.GPU PT, R3, desc[UR46][R2.64], R5 ;  /* 0x00000005020309a8 */ /* 0x002ee200081ee1ee */
[----:B------:R-:W1:Y:S02]  /*27b10*/  S2R R4, SR_LTMASK ;  /* 0x0000000000047919 */ /* 0x000e640000003900 */
[----:B-1----:R-:W-:-:S04]  /*27b20*/  LOP3.LUT R4, R4, UR4, RZ, 0xc0, !PT ;  /* 0x0000000404047c12 */ /* 0x002fc8000f8ec0ff */
[----:B-----5:R-:W1:Y:S01]  /*27b30*/  POPC R7, R4 ;  /* 0x0000000400077309 */ /* 0x020e620000000000 */
[----:B---3--:R-:W1:Y:S02]  /*27b40*/  SHFL.IDX PT, R0, R3, R0, 0x1f ;  /* 0x00001f0003007589 */ /* 0x008e6400000e0000 */
[----:B-1----:R-:W-:-:S05]  /*27b50*/  IADD3 R0, R0, UR37, R7 ;  /* 0x0000002500007c10 */ /* 0x002fca000fffe007 */
[----:B------:R4:W-:Y:S02]  /*27b60*/  STL [R1], R0 ;  /* 0x0000000001007387 */ /* 0x0009e40000100800 */
.L_x_2498:
[----:B------:R-:W-:Y:S05]  /*27b70*/  BSYNC B0 ;  /* 0x0000000000007941 */ /* 0x000fea0003800000 */
.L_x_2497:
[----:B------:R-:W-:-:S06]  /*27b80*/  UISETP.NE.AND UP0, UPT, UR36, 0x3, UPT ;  /* 0x000000032400788c */ /* 0x000fcc000bf05270 */
[----:B------:R-:W-:-:S13]  /*27b90*/  PLOP3.LUT P0, PT, PT, PT, UP0, 0x80, 0x0 ;  /* 0x000000000000781c */ /* 0x000fda0003f0f008 */
[----:B------:R-:W-:Y:S05]  /*27ba0*/  @!P0 BRA `(.L_x_2499) ;  /* 0x0000000000048947 */ /* 0x000fea0003800000 */
[----:B------:R-:W-:Y:S01]  /*27bb0*/  BPT.TRAP 0x1 ;  /* 0x000000040000795c */ /* 0x000fe20000300000 */
.L_x_2499:
[----:B----4-:R-:W4:Y:S04]  /*27bc0*/  LDL R0, [R1+0x1c] ;  /* 0x00001c0001007983 */ /* 0x010f280000100800 */
[----:B------:R-:W2:Y:S01]  /*27bd0*/  LDL R2, [R1+0x10] ;  /* 0x0000100001027983 */ /* 0x000ea20000100800 */
[----:B-1----:R-:W1:Y:S01]  /*27be0*/  S2R R4, SR_CgaCtaId ;  /* 0x0000000000047919 */ /* 0x002e620000008800 */
[----:B---3--:R-:W-:-:S04]  /*27bf0*/  MOV R3, 0x400 ;  /* 0x0000040000037802 */ /* 0x008fc80000000f00 */
[----:B-1----:R-:W-:Y:S01]  /*27c00*/  LEA R3, R4, R3, 0x18 ;  /* 0x0000000304037211 */ /* 0x002fe200078ec0ff */
[----:B------:R-:W-:Y:S01]  /*27c10*/  BSSY B0, `(.L_x_2500) ;  /* 0x0000008000007945 */ /* 0x000fe20003800000 */
[----:B----4-:R-:W-:-:S04]  /*27c20*/  LOP3.LUT R0, R0, 0x1, RZ, 0x3c, !PT ;  /* 0x0000000100007812 */ /* 0x010fc800078e3cff */
[----:B------:R-:W-:Y:S01]  /*27c30*/  SHF.L.U32 R0, R0, 0x1f, RZ ;  /* 0x0000001f00007819 */ /* 0x000fe200000006ff */
[----:B--2---:R-:W-:-:S04]  /*27c40*/  IMAD R21, R2, 0x8, R3 ;  /* 0x0000000802157824 */ /* 0x004fc800078e0203 */
[----:B------:R-:W1:Y:S01]  /*27c50*/  SYNCS.PHASECHK.TRANS64.TRYWAIT P0, [R21+URZ+0x38870], R0 ;  /* 0x03887000150075a7 */ /* 0x000e62000800017f */
[----:B------:R-:W-:-:S05]  /*27c60*/  IMAD.U32 R2, RZ, RZ, UR38 ;  /* 0x00000026ff027e24 */ /* 0x000fca000f8e00ff */
[----:B------:R-:W-:Y:S01]  /*27c70*/  ISETP.NE.AND P2, PT, R2, 0x3, PT ;  /* 0x000000030200780c */ /* 0x000fe20003f45270 */
[----:B-1----:R-:W-:-:S12]  /*27c80*/  @!P0 BRA `(.L_x_2501) ;  /* 0x00000058008c8947 */ /* 0x002fd80003800000 */
.L_x_2726:
[----:B------:R-:W-:Y:S05]  /*27c90*/  BSYNC B0 ;  /* 0x0000000000007941 */ /* 0x000fea0003800000 */
.L_x_2500:
[----:B------:R-:W-:Y:S05]  /*27ca0*/  @!P2 BRA `(.L_x_2502) ;  /* 0x000000000004a947 */ /* 0x000fea0003800000 */
[----:B------:R-:W-:Y:S01]  /*27cb0*/  BPT.TRAP 0x1 ;  /* 0x000000040000795c */ /* 0x000fe20000300000 */
.L_x_2502:
[----:B-1----:R-:W2:Y:S02]  /*27cc0*/  LDL R0, [R1+0x1c] ;  /* 0x00001c0001007983 */ /* 0x002ea40000100800 */
[----:B--2---:R-:W-:-:S04]  /*27cd0*/  SHF.L.U32 R0, R0, 0x1f, RZ ;  /* 0x0000001f00007819 */ /* 0x004fc800000006ff */
[----:B------:R-:W1:Y:S02]  /*27ce0*/  SYNCS.PHASECHK.TRANS64.TRYWAIT P0, [R21+URZ+0x38860], R0 ;  /* 0x03886000150075a7 */ /* 0x000e64000800017f */
[----:B-1----:R-:W-:Y:S05]  /*27cf0*/  @!P0 BRA `(.L_x_2503) ;  /* 0x0000005800848947 */ /* 0x002fea0003800000 */
.L_x_2727:
        /* <DEDUP_REMOVED lines=9> */
[----:B-1----:R-:W-:-:S05]  /*27d90*/  LOP3.LUT R0, R2, R4, RZ, 0xfc, !PT ;  /* 0x0000000402007212 */ /* 0x002fca00078efcff */
[----:B------:R-:W-:-:S05]  /*27da0*/  IMAD.IADD R0, R8, 0x1, R0 ;  /* 0x0000000108007824 */ /* 0x000fca00078e0200 */
        /* <DEDUP_REMOVED lines=57> */
[----:B-1----:R-:W-:Y:S02]  /*28140*/  IMAD.MOV.U32 R14, RZ, RZ, R18 ;  /* 0x000000ffff0e7224 */ /* 0x002fe400078e0012 */
        /* <DEDUP_REMOVED lines=32> */
[----:B------:R-:W0:Y:S01]  /*28350*/  LDSM.16.MT88.4 R4, [R2+0x13400] ;  /* 0x013400000204783b */ /* 0x000e220000004200 */
[----:B------:R-:W-:-:S05]  /*28360*/  IADD3 R3, R15, R3, RZ ;  /* 0x000000030f037210 */ /* 0x000fca0007ffe0ff */
        /* <DEDUP_REMOVED lines=26> */
.L_x_2504:
[----:B------:R-:W2:Y:S01]  /*28510*/  LDL.LU R2, [R1+0x10] ;  /* 0x0000100001027983 */ /* 0x000ea20000300800 */
[----:B0-----:R-:W-:Y:S03]  /*28520*/  SYNCS.ARRIVE.TRANS64.A1T0 RZ, [R21+URZ+0x38850], RZ ;  /* 0x038850ff15ff79a7 */ /* 0x001fe6000810003f */
[----:B-1----:R-:W3:Y:S01]  /*28530*/  LDL.LU R3, [R1+0x1c] ;  /* 0x00001c0001037983 */ /* 0x002ee20000300800 */
[----:B------:R-:W-:-:S05]  /*28540*/  @!P1 VIADD R0, R21, 0x38880 ;  /* 0x0003888015009836 */ /* 0x000fca0000000000 */
        /* <DEDUP_REMOVED lines=10> */
.L_x_2456:
[----:B------:R-:W-:Y:S05]  /*285f0*/  BSYNC B6 ;  /* 0x0000000000067941 */ /* 0x000fea0003800000 */
.L_x_2454:
        /* <DEDUP_REMOVED lines=13> */
.L_x_2505:
        /* <DEDUP_REMOVED lines=38> */
.L_x_2737:
[----:B------:R-:W-:Y:S02]  /*28930*/  ULDC UR4, c[0x0][0xc10] ;  /* 0x0003040000047ab9 */ /* 0x000fe40000000800 */
[----:B------:R-:W-:-:S04]  /*28940*/  IMAD.U32 R5, RZ, RZ, UR4 ;  /* 0x00000004ff057e24 */ /* 0x000fc8000f8e00ff */
[----:B-1----:R-:W-:-:S04]  /*28950*/  IMAD R8, R14, R5, RZ ;  /* 0x000000050e087224 */ /* 0x002fc800078e02ff */
[----:B------:R-:W-:-:S05]  /*28960*/  IMAD.IADD R4, R4, 0x1, R8 ;  /* 0x0000000104047824 */ /* 0x000fca00078e0208 */
[----:B------:R-:W-:-:S13]  /*28970*/  ISETP.GT.AND P6, PT, R4, R0, PT ;  /* 0x000000000400720c */ /* 0x000fda0003fc4270 */
[----:B------:R-:W-:Y:S05]  /*28980*/  @P6 BRA `(.L_x_2508) ;  /* 0x0000000000a46947 */ /* 0x000fea0003800000 */
.L_x_2513:
        /* <DEDUP_REMOVED lines=16> */
.L_x_2511:
[----:B------:R-:W-:Y:S05]  /*28a90*/  BSYNC B0 ;  /* 0x0000000000007941 */ /* 0x000fea0003800000 */
.L_x_2510:
        /* <DEDUP_REMOVED lines=18> */
.L_x_2745:
[----:B------:R-:W-:Y:S02]  /*28bc0*/  ULDC UR4, c[0x0][0xc10] ;  /* 0x0003040000047ab9 */ /* 0x000fe40000000800 */
[----:B------:R-:W-:-:S05]  /*28bd0*/  MOV R5, UR4 ;  /* 0x0000000400057c02 */ /* 0x000fca0008000f00 */
[----:B-1----:R-:W-:-:S04]  /*28be0*/  IMAD R8, R14, R5, RZ ;  /* 0x000000050e087224 */ /* 0x002fc800078e02ff */
[----:B------:R-:W-:-:S05]  /*28bf0*/  IMAD.IADD R4, R8, 0x1, R4 ;  /* 0x0000000108047824 */ /* 0x000fca00078e0204 */
[----:B------:R-:W-:-:S13]  /*28c00*/  ISETP.GT.AND P6, PT, R4, R0, PT ;  /* 0x000000000400720c */ /* 0x000fda0003fc4270 */
[----:B------:R-:W-:Y:S05]  /*28c10*/  @!P6 BRA `(.L_x_2513) ;  /* 0xfffffffc005ce947 */ /* 0x000fea000383ffff */
.L_x_2508:
        /* <DEDUP_REMOVED lines=8> */
.L_x_2749:
[----:B------:R-:W-:Y:S01]  /*28ca0*/  ISETP.NE.AND P0, PT, R6, RZ, PT ;  /* 0x000000ff0600720c */ /* 0x000fe20003f05270 */
[----:B------:R-:W-:-:S12]  /*28cb0*/  IMAD.MOV.U32 R6, RZ, RZ, RZ ;  /* 0x000000ffff067224 */ /* 0x000fd800078e00ff */
[----:B------:R-:W-:Y:S05]  /*28cc0*/  @!P0 BRA `(.L_x_2515) ;  /* 0x0000000000108947 */ /* 0x000fea0003800000 */
[----:B------:R-:W-:Y:S01]  /*28cd0*/  UMOV UR4, 0xffffffff ;  /* 0xffffffff00047882 */ /* 0x000fe20000000000 */
[----:B------:R-:W-:Y:S02]  /*28ce0*/  VIADD R12, R7, 0xffffffff ;  /* 0xffffffff070c7836 */ /* 0x000fe40000000000 */
[----:B------:R-:W-:Y:S05]  /*28cf0*/  BRA.DIV UR4, `(.L_x_2516) ;  /* 0x0000005204cc7947 */ /* 0x000fea000b800000 */
[----:B------:R3:W4:Y:S02]  /*28d00*/  SHFL.IDX PT, R6, R2, R12, 0x1f ;  /* 0x00001f0c02067589 */ /* 0x00072400000e0000 */
.L_x_2515:
[----:B------:R-:W5:Y:S01]  /*28d10*/  LDL.LU R9, [R1+0xc] ;  /* 0x00000c0001097983 */ /* 0x000f620000300800 */
[----:B01-3--:R-:W0:Y:S01]  /*28d20*/  LDC.64 R2, c[0x0][0xc68] ;  /* 0x00031a00ff027b82 */ /* 0x00be220000000a00 */
[----:B-----5:R-:W-:-:S04]  /*28d30*/  IMAD.IADD R9, R7, 0x1, R9 ;  /* 0x0000000107097824 */ /* 0x020fc800078e0209 */
[----:B0-----:R-:W-:Y:S01]  /*28d40*/  IMAD.WIDE R2, R9, 0x4, R2 ;  /* 0x0000000409027825 */ /* 0x001fe200078e0202 */
[----:B------:R0:W-:Y:S04]  /*28d50*/  STL [R1+0xc], R9 ;  /* 0x00000c0901007387 */ /* 0x0001e80000100800 */
[----:B0-----:R-:W2:Y:S01]  /*28d60*/  LDG.E R9, desc[UR46][R2.64] ;  /* 0x0000002e02097981 */ /* 0x001ea2000c1e1900 */
        /* <DEDUP_REMOVED lines=9> */
[----:B-1----:R-:W-:-:S05]  /*28e00*/  IADD3 R2, RZ, -R3, RZ ;  /* 0x80000003ff027210 */ /* 0x002fca0007ffe0ff */
        /* <DEDUP_REMOVED lines=15> */
[----:B------:R-:W-:-:S05]  /*28f00*/  @P0 VIADD R6, R6, 0x1 ;  /* 0x0000000106060836 */ /* 0x000fca0000000000 */
[----:B------:R-:W-:-:S05]  /*28f10*/  MOV R2, R6 ;  /* 0x0000000600027202 */ /* 0x000fca0000000f00 */
[----:B------:R-:W-:Y:S01]  /*28f20*/  @!P2 IMAD.MOV R2, RZ, RZ, -R2 ;  /* 0x000000ffff02a224 */ /* 0x000fe200078e0a02 */
[----:B------:R-:W-:-:S05]  /*28f30*/  @!P1 LOP3.LUT R2, RZ, R7, RZ, 0x33, !PT ;  /* 0x00000007ff029212 */ /* 0x000fca00078e33ff */
[----:B------:R-:W-:Y:S02]  /*28f40*/  IMAD R6, R9, R2, RZ ;  /* 0x0000000209067224 */ /* 0x000fe400078e02ff */
[----:B------:R-:W-:Y:S02]  /*28f50*/  IMAD.MOV R2, RZ, RZ, -R2 ;  /* 0x000000ffff027224 */ /* 0x000fe400078e0a02 */
[----:B------:R-:W-:Y:S02]  /*28f60*/  IMAD.MOV R3, RZ, RZ, -R6 ;  /* 0x000000ffff037224 */ /* 0x000fe400078e0a06 */
[----:B------:R-:W-:-:S03]  /*28f70*/  IMAD R0, R7, R2, R0 ;  /* 0x0000000207007224 */ /* 0x000fc600078e0200 */
[----:B------:R-:W-:-:S04]  /*28f80*/  VIADDMNMX R5, R3, R5, R9, PT ;  /* 0x0000000503057246 */ /* 0x000fc80003800109 */
[----:B0-----:R-:W-:-:S04]  /*28f90*/  IABS R8, R5 ;  /* 0x0000000500087213 */ /* 0x001fc80000000000 */
[----:B------:R-:W0:Y:S08]  /*28fa0*/  I2F.RP R3, R8 ;  /* 0x0000000800037306 */ /* 0x000e300000209400 */
[----:B0-----:R-:W0:Y:S02]  /*28fb0*/  MUFU.RCP R3, R3 ;  /* 0x0000000300037308 */ /* 0x001e240000001000 */
[----:B0-----:R-:W-:-:S06]  /*28fc0*/  VIADD R3, R3, 0xffffffe ;  /* 0x0ffffffe03037836 */ /* 0x001fcc0000000000 */
[----:B------:R-:W0:Y:S02]  /*28fd0*/  F2I.FTZ.U32.TRUNC.NTZ R3, R3 ;  /* 0x0000000300037305 */ /* 0x000e24000021f000 */
[----:B0-----:R-:W-:-:S04]  /*28fe0*/  IMAD.MOV R2, RZ, RZ, -R3 ;  /* 0x000000ffff027224 */ /* 0x001fc800078e0a03 */
[----:B------:R-:W-:Y:S02]  /*28ff0*/  IMAD R7, R2, R8, RZ ;  /* 0x0000000802077224 */ /* 0x000fe400078e02ff */
[----:B------:R-:W-:-:S04]  /*29000*/  IMAD.MOV.U32 R2, RZ, RZ, RZ ;  /* 0x000000ffff027224 */ /* 0x000fc800078e00ff */
[----:B------:R-:W-:Y:S01]  /*29010*/  IMAD.HI.U32 R2, R3, R7, R2 ;  /* 0x0000000703027227 */ /* 0x000fe200078e0002 */
[----:B------:R-:W-:Y:S02]  /*29020*/  IABS R3, R0 ;  /* 0x0000000000037213 */ /* 0x000fe40000000000 */
[----:B------:R-:W-:-:S03]  /*29030*/  IABS R7, R5 ;  /* 0x0000000500077213 */ /* 0x000fc60000000000 */
[----:B------:R-:W-:Y:S01]  /*29040*/  IMAD.HI.U32 R2, R2, R3, RZ ;  /* 0x0000000302027227 */ /* 0x000fe200078e00ff */
[----:B------:R-:W-:-:S05]  /*29050*/  IADD3 R7, RZ, -R7, RZ ;  /* 0x80000007ff077210 */ /* 0x000fca0007ffe0ff */
        /* <DEDUP_REMOVED lines=13> */
[----:B------:R-:W-:Y:S01]  /*29130*/  IMAD R5, R2, R5, R3 ;  /* 0x0000000502057224 */ /* 0x000fe200078e0203 */
[----:B------:R-:W-:-:S04]  /*29140*/  LOP3.LUT R3, RZ, R2, RZ, 0x33, !PT ;  /* 0x00000002ff037212 */ /* 0x000fc800078e33ff */
[----:B------:R-:W-:Y:S01]  /*29150*/  IADD3 R0, R4, R3, RZ ;  /* 0x0000000304007210 */ /* 0x000fe20007ffe0ff */
[----:B------:R0:W-:Y:S04]  /*29160*/  STL [R1+0x8], R5 ;  /* 0x0000080501007387 */ /* 0x0001e80000100800 */
[----:B------:R0:W-:Y:S01]  /*29170*/  STL [R1+0x4], R0 ;  /* 0x0000040001007387 */ /* 0x0001e20000100800 */
[----:B------:R-:W-:Y:S05]  /*29180*/  BRA `(.L_x_2517) ;  /* 0x0000000000287947 */ /* 0x000fea0003800000 */
.L_x_2509:
        /* <DEDUP_REMOVED lines=10> */
.L_x_2517:
        /* <DEDUP_REMOVED lines=16> */
.L_x_2506:
[----:B0-----:R-:W2:Y:S01]  /*29330*/  LDL R0, [R1+0xc] ;  /* 0x00000c0001007983 */ /* 0x001ea20000100800 */
[----:B------:R-:W-:Y:S02]  /*29340*/  ULDC UR4, c[0x0][0xc14] ;  /* 0x0003050000047ab9 */ /* 0x000fe40000000800 */
[----:B--2---:R-:W-:-:S13]  /*29350*/  ISETP.GE.AND P0, PT, R0, UR4, PT ;  /* 0x0000000400007c0c */ /* 0x004fda000bf06270 */
[----:B------:R-:W-:Y:S05]  /*29360*/  @!P0 BRA `(.L_x_2518) ;  /* 0xffffffa400788947 */ /* 0x000fea000383ffff */
[----:B------:R-:W-:Y:S05]  /*29370*/  BSYNC B7 ;  /* 0x0000000000077941 */ /* 0x000fea0003800000 */
.L_x_2414:
[----:B-1----:R-:W3:Y:S01]  /*29380*/  LDL.LU R0, [R1+0x4c] ;  /* 0x00004c0001007983 */ /* 0x002ee20000300800 */
[----:B------:R-:W-:Y:S01]  /*29390*/  BSSY B0, `(.L_x_2519) ;  /* 0x000000b000007945 */ /* 0x000fe20003800000 */
[----:B--2---:R-:W1:Y:S01]  /*293a0*/  S2R R5, SR_CgaCtaId ;  /* 0x0000000000057919 */ /* 0x004e620000008800 */
[----:B---3--:R-:W-:-:S05]  /*293b0*/  VIADD R0, R0, 0x1 ;  /* 0x0000000100007836 */ /* 0x008fca0000000000 */
[----:B0-----:R-:W-:-:S04]  /*293c0*/  LEA.HI R2, R0, R0, RZ, 0x1 ;  /* 0x0000000000027211 */ /* 0x001fc800078f08ff */
[----:B------:R-:W-:-:S04]  /*293d0*/  LOP3.LUT R3, R2, 0xfffffffe, RZ, 0xc0, !PT ;  /* 0xfffffffe02037812 */ /* 0x000fc800078ec0ff */
[----:B------:R-:W-:Y:S02]  /*293e0*/  IADD3 R3, R0, -R3, RZ ;  /* 0x8000000300037210 */ /* 0x000fe40007ffe0ff */
[----:B------:R-:W-:Y:S02]  /*293f0*/  MOV R0, 0x400 ;  /* 0x0000040000007802 */ /* 0x000fe40000000f00 */
[----:B------:R-:W-:Y:S02]  /*29400*/  SHF.L.U32 R3, R3, 0x1f, RZ ;  /* 0x0000001f03037819 */ /* 0x000fe400000006ff */
[----:B-1----:R-:W-:-:S04]  /*29410*/  LEA R0, R5, R0, 0x18 ;  /* 0x0000000005007211 */ /* 0x002fc800078ec0ff */
[----:B------:R-:W0:Y:S02]  /*29420*/  SYNCS.PHASECHK.TRANS64.TRYWAIT P0, [R0+URZ+0x38820], R3 ;  /* 0x03882003000075a7 */ /* 0x000e24000800017f */
[----:B0-----:R-:W-:Y:S05]  /*29430*/  @!P0 BRA `(.L_x_2520) ;  /* 0x0000004c00248947 */ /* 0x001fea0003800000 */
.L_x_2752:
[----:B------:R-:W-:Y:S05]  /*29440*/  BSYNC B0 ;  /* 0x0000000000007941 */ /* 0x000fea0003800000 */
.L_x_2519:
[----:B------:R-:W-:-:S03]  /*29450*/  UMOV UR4, 0xffffffff ;  /* 0xffffffff00047882 */ /* 0x000fc60000000000 */
[----:B------:R-:W-:Y:S05]  /*29460*/  BRA.DIV UR4, `(.L_x_2521) ;  /* 0x0000004e042c7947 */ /* 0x000fea000b800000 */
[----:B------:R-:W1:Y:S02]  /*29470*/  S2R R2, SR_TID.X ;  /* 0x0000000000027919 */ /* 0x000e640000002100 */
[----:B-1----:R-:W-:-:S04]  /*29480*/  SHF.R.U32.HI R2, RZ, 0x5, R2 ;  /* 0x00000005ff027819 */ /* 0x002fc80000011602 */
[----:B------:R-:W-:-:S05]  /*29490*/  LOP3.LUT R2, R2, 0x3, RZ, 0xc0, !PT ;  /* 0x0000000302027812 */ /* 0x000fca00078ec0ff */
[----:B------:R1:W2:Y:S02]  /*294a0*/  SHFL.IDX PT, R14, R2, RZ, 0x1f ;  /* 0x00001fff020e7589 */ /* 0x0002a400000e0000 */
.L_x_2755:
[----:B--2---:R-:W-:-:S13]  /*294b0*/  ISETP.NE.AND P0, PT, R14, RZ, PT ;  /* 0x000000ff0e00720c */ /* 0x004fda0003f05270 */
[----:B------:R-:W-:Y:S05]  /*294c0*/  @P0 BRA `(.L_x_2181) ;  /* 0x0000000000b00947 */ /* 0x000fea0003800000 */
[----:B------:R-:W-:-:S03]  /*294d0*/  UMOV UR4, 0xffffffff ;  /* 0xffffffff00047882 */ /* 0x000fc60000000000 */
[----:B------:R-:W-:Y:S05]  /*294e0*/  BRA.DIV UR4, `(.L_x_2522) ;  /* 0x0000004e04407947 */ /* 0x000fea000b800000 */
[----:B------:R-:W-:-:S13]  /*294f0*/  ELECT P6, URZ, PT ;  /* 0x00000000003f782f */ /* 0x000fda00038c0000 */
.L_x_2758:
[----:B------:R-:W-:Y:S05]  /*29500*/  @!P6 BRA `(.L_x_2181) ;  /* 0x0000000000a0e947 */ /* 0x000fea0003800000 */
[----:B------:R-:W-:-:S06]  /*29510*/  ULOP3.LUT UR4, UR40, 0x2, URZ, 0xfc, !UPT ;  /* 0x0000000228047892 */ /* 0x000fcc000f8efc3f */
[----:B-1----:R-:W-:-:S05]  /*29520*/  IMAD.U32 R2, RZ, RZ, UR4 ;  /* 0x00000004ff027e24 */ /* 0x002fca000f8e00ff */
[----:B------:R-:W-:-:S13]  /*29530*/  ISETP.NE.AND P0, PT, R2, 0x3, PT ;  /* 0x000000030200780c */ /* 0x000fda0003f05270 */
[----:B------:R-:W-:Y:S05]  /*29540*/  @!P0 BRA `(.L_x_2523) ;  /* 0x0000000000048947 */ /* 0x000fea0003800000 */
[----:B------:R-:W-:Y:S01]  /*29550*/  BPT.TRAP 0x1 ;  /* 0x000000040000795c */ /* 0x000fe20000300000 */
.L_x_2523:
        /* <DEDUP_REMOVED lines=14> */
.L_x_2759:
[----:B------:R-:W1:Y:S02]  /*29640*/  SYNCS.PHASECHK.TRANS64.TRYWAIT P1, [R7+URZ], R2 ;  /* 0x00000002070075a7 */ /* 0x000e64000802017f */
[----:B-1----:R-:W-:Y:S05]  /*29650*/  @!P1 BRA `(.L_x_2525) ;  /* 0x0000004c00189947 */ /* 0x002fea0003800000 */
.L_x_2760:
[----:B------:R-:W-:Y:S05]  /*29660*/  @!P0 BRA `(.L_x_2526) ;  /* 0x0000000000048947 */ /* 0x000fea0003800000 */
[----:B------:R-:W-:Y:S01]  /*29670*/  BPT.TRAP 0x1 ;  /* 0x000000040000795c */ /* 0x000fe20000300000 */
.L_x_2526:
[----:B------:R-:W2:Y:S02]  /*29680*/  LDL.LU R4, [R1+0x10] ;  /* 0x0000100001047983 */ /* 0x000ea40000300800 */
[----:B--2---:R-:W-:-:S04]  /*29690*/  IMAD R4, R4, 0x8, R0 ;  /* 0x0000000804047824 */ /* 0x004fc800078e0200 */
[----:B------:R-:W2:Y:S02]  /*296a0*/  SYNCS.PHASECHK.TRANS64.TRYWAIT P1, [R4+URZ+0x38860], R5 ;  /* 0x03886005040075a7 */ /* 0x000ea4000802017f */
[----:B--2---:R-:W-:Y:S05]  /*296b0*/  @!P1 BRA `(.L_x_2527) ;  /* 0x0000004c00149947 */ /* 0x004fea0003800000 */
.L_x_2761:
[----:B------:R-:W-:Y:S05]  /*296c0*/  @!P0 BRA `(.L_x_2528) ;  /* 0x0000000000048947 */ /* 0x000fea0003800000 */
[----:B------:R-:W-:Y:S01]  /*296d0*/  BPT.TRAP 0x1 ;  /* 0x000000040000795c */ /* 0x000fe20000300000 */
.L_x_2528:
[----:B------:R-:W-:-:S04]  /*296e0*/  LEA R3, R3, R0, 0x3 ;  /* 0x0000000003037211 */ /* 0x000fc800078e18ff */
[----:B------:R-:W3:Y:S02]  /*296f0*/  SYNCS.PHASECHK.TRANS64.TRYWAIT P1, [R3+URZ+0x38860], R2 ;  /* 0x03886002030075a7 */ /* 0x000ee4000802017f */
[----:B---3--:R-:W-:Y:S05]  /*29700*/  @!P1 BRA `(.L_x_2529) ;  /* 0x0000004c00149947 */ /* 0x008fea0003800000 */
.L_x_2762:
[----:B------:R-:W-:Y:S05]  /*29710*/  @!P0 BRA `(.L_x_2530) ;  /* 0x0000000000048947 */ /* 0x000fea0003800000 */
[----:B------:R-:W-:Y:S01]  /*29720*/  BPT.TRAP 0x1 ;  /* 0x000000040000795c */ /* 0x000fe20000300000 */
.L_x_2530:
[----:B------:R-:W4:Y:S02]  /*29730*/  SYNCS.PHASECHK.TRANS64.TRYWAIT P0, [R4+URZ+0x38880], R5 ;  /* 0x03888005040075a7 */ /* 0x000f24000800017f */
[----:B----4-:R-:W-:Y:S05]  /*29740*/  @!P0 BRA `(.L_x_2531) ;  /* 0x0000004c00188947 */ /* 0x010fea0003800000 */
.L_x_2532:
[----:B------:R0:W0:Y:S02]  /*29750*/  SYNCS.PHASECHK.TRANS64.TRYWAIT P0, [R3+URZ+0x38880], R2 ;  /* 0x03888002030075a7 */ /* 0x000024000800017f */
[----:B0-----:R-:W-:Y:S05]  /*29760*/  @!P0 NANOSLEEP.SYNCS 0x989680 ;  /* 0x009896800000895d */ /* 0x001fea0003900000 */
[----:B------:R-:W0:Y:S02]  /*29770*/  @!P0 SYNCS.PHASECHK.TRANS64 P0, [R3+URZ+0x38880], R2 ;  /* 0x03888002030085a7 */ /* 0x000e24000800007f */
[----:B0-----:R-:W-:Y:S05]  /*29780*/  @!P0 BRA `(.L_x_2532) ;  /* 0xfffffffc00f08947 */ /* 0x001fea000383ffff */
.L_x_2181:
[----:B------:R-:W-:Y:S05]  /*29790*/  BSYNC B8 ;  /* 0x0000000000087941 */ /* 0x000fea0003800000 */
.L_x_2178:
[----:B------:R-:W-:Y:S05]  /*297a0*/  EXIT ;  /* 0x000000000000794d */ /* 0x000fea0003800000 */
.L_x_2203:
[----:B0-----:R0:W1:Y:S02]  /*297b0*/  SYNCS.PHASECHK.TRANS64.TRYWAIT P6, [R107+URZ+0x38890], R128 ;  /* 0x038890806b0075a7 */ /* 0x00106400080c017f */
[----:B-1----:R-:W-:Y:S05]  /*297c0*/  @!P6 NANOSLEEP.SYNCS 0x989680 ;  /* 0x009896800000e95d */ /* 0x002fea0003900000 */
[----:B------:R-:W1:Y:S02]  /*297d0*/  @!P6 SYNCS.PHASECHK.TRANS64 P6, [R107+URZ+0x38890], R128 ;  /* 0x038890806b00e5a7 */ /* 0x000e6400080c007f */
[----:B-1----:R-:W-:Y:S05]  /*297e0*/  @!P6 BRA `(.L_x_2203) ;  /* 0xfffffffc00f0e947 */ /* 0x002fea000383ffff */
[----:B------:R-:W-:Y:S05]  /*297f0*/  BRA `(.L_x_2533) ;  /* 0xfffffd9800407947 */ /* 0x000fea000383ffff */
.L_x_2237:
[----:B0-----:R0:W1:Y:S02]  /*29800*/  SYNCS.PHASECHK.TRANS64.TRYWAIT P3, [R107+URZ+0x38890], R128 ;  /* 0x038890806b0075a7 */ /* 0x001064000806017f */
[----:B-1----:R-:W-:Y:S05]  /*29810*/  @!P3 NANOSLEEP.SYNCS 0x989680 ;  /* 0x009896800000b95d */ /* 0x002fea0003900000 */
[----:B------:R-:W1:Y:S02]  /*29820*/  @!P3 SYNCS.PHASECHK.TRANS64 P3, [R107+URZ+0x38890], R128 ;  /* 0x038890806b00b5a7 */ /* 0x000e64000806007f */
[----:B-1----:R-:W-:Y:S05]  /*29830*/  @!P3 BRA `(.L_x_2237) ;  /* 0xfffffffc00f0b947 */ /* 0x002fea000383ffff */
[----:B------:R-:W-:Y:S05]  /*29840*/  BRA `(.L_x_2534) ;  /* 0xfffffdd800947947 */ /* 0x000fea000383ffff */
.L_x_2254:
[----:B0-----:R0:W1:Y:S02]  /*29850*/  SYNCS.PHASECHK.TRANS64.TRYWAIT P2, [R107+URZ+0x38890], R128 ;  /* 0x038890806b0075a7 */ /* 0x001064000804017f */
[----:B-1----:R-:W-:Y:S05]  /*29860*/  @!P2 NANOSLEEP.SYNCS 0x989680 ;  /* 0x009896800000a95d */ /* 0x002fea0003900000 */
[----:B------:R-:W1:Y:S02]  /*29870*/  @!P2 SYNCS.PHASECHK.TRANS64 P2, [R107+URZ+0x38890], R128 ;  /* 0x038890806b00a5a7 */ /* 0x000e64000804007f */
[----:B-1----:R-:W-:Y:S05]  /*29880*/  @!P2 BRA `(.L_x_2254) ;  /* 0xfffffffc00f0a947 */ /* 0x002fea000383ffff */
[----:B------:R-:W-:Y:S05]  /*29890*/  BRA `(.L_x_2535) ;  /* 0xfffffe1800ac7947 */ /* 0x000fea000383ffff */
.L_x_2264:
[----:B--2---:R2:W3:Y:S02]  /*298a0*/  SYNCS.PHASECHK.TRANS64.TRYWAIT P3, [R107+URZ+0x388b0], R128 ;  /* 0x0388b0806b0075a7 */ /* 0x0044e4000806017f */
[----:B---3--:R-:W-:Y:S05]  /*298b0*/  @!P3 NANOSLEEP.SYNCS 0x989680 ;  /* 0x009896800000b95d */ /* 0x008fea0003900000 */
[----:B------:R-:W3:Y:S02]  /*298c0*/  @!P3 SYNCS.PHASECHK.TRANS64 P3, [R107+URZ+0x388b0], R128 ;  /* 0x0388b0806b00b5a7 */ /* 0x000ee4000806007f */
[----:B---3--:R-:W-:Y:S05]  /*298d0*/  @!P3 BRA `(.L_x_2264) ;  /* 0xfffffffc00f0b947 */ /* 0x008fea000383ffff */
[----:B------:R-:W-:Y:S05]  /*298e0*/  BRA `(.L_x_2536) ;  /* 0xfffffe2000087947 */ /* 0x000fea000383ffff */
.L_x_2276:
[----:B------:R-:W-:Y:S01]  /*298f0*/  BSSY B0, `(.L_x_2537) ;  /* 0x0000007000007945 */ /* 0x000fe20003800000 */
[----:B------:R-:W-:Y:S02]  /*29900*/  IMAD.MOV.U32 R12, RZ, RZ, RZ ;  /* 0x000000ffff0c7224 */ /* 0x000fe400078e00ff */
[----:B------:R-:W-:Y:S02]  /*29910*/  IMAD.MOV.U32 R11, RZ, RZ, 0x1f ;  /* 0x0000001fff0b7424 */ /* 0x000fe400078e00ff */
[----:B------:R-:W-:-:S07]  /*29920*/  IMAD.MOV.U32 R15, RZ, RZ, -0x1 ;  /* 0xffffffffff0f7424 */ /* 0x000fce00078e00ff */
[----:B-----5:R-:W-:Y:S05]  /*29930*/  WARPSYNC.COLLECTIVE R15, `(.L_x_2538) ;  /* 0x000000000f087348 */ /* 0x020fea0003c00000 */
[----:B------:R0:W1:Y:S02]  /*29940*/  SHFL.IDX P6, R14, R13, R12, R11 ;  /* 0x0000000c0d0e7389 */ /* 0x00006400000c000b */
[----:B01---5:R-:W-:Y:S01]  /*29950*/  ENDCOLLECTIVE ;  /* 0x000000000000791b */ /* 0x023fe20003800000 */
.L_x_2538:
[----:B------:R-:W-:Y:S05]  /*29960*/  BSYNC B0 ;  /* 0x0000000000007941 */ /* 0x000fea0003800000 */
.L_x_2537:
[----:B------:R0:W-:Y:S01]  /*29970*/  STL [R1], R14 ;  /* 0x0000000e01007387 */ /* 0x0001e20000100800 */
[----:B------:R-:W-:Y:S05]  /*29980*/  BRA `(.L_x_2539) ;  /* 0xfffffe2c00d07947 */ /* 0x000fea000383ffff */
.L_x_2294:
[----:B------:R-:W-:Y:S01]  /*29990*/  BSSY B1, `(.L_x_2540) ;  /* 0x0000008000017945 */ /* 0x000fe20003800000 */
[----:B------:R-:W-:Y:S01]  /*299a0*/  IMAD.MOV.U32 R13, RZ, RZ, R5 ;  /* 0x000000ffff0d7224 */ /* 0x000fe200078e0005 */
[----:B0-----:R-:W-:Y:S01]  /*299b0*/  MOV R15, 0xffffffff ;  /* 0xffffffff000f7802 */ /* 0x001fe20000000f00 */
[----:B------:R-:W-:Y:S02]  /*299c0*/  IMAD.MOV.U32 R12, RZ, RZ, RZ ;  /* 0x000000ffff0c7224 */ /* 0x000fe400078e00ff */
[----:B------:R-:W-:-:S07]  /*299d0*/  IMAD.MOV.U32 R11, RZ, RZ, 0x181f ;  /* 0x0000181fff0b7424 */ /* 0x000fce00078e00ff */
[----:B-----5:R-:W-:Y:S05]  /*299e0*/  WARPSYNC.COLLECTIVE R15, `(.L_x_2541) ;  /* 0x000000000f087348 */ /* 0x020fea0003c00000 */
[----:B------:R0:W1:Y:S02]  /*299f0*/  SHFL.IDX P6, R14, R13, R12, R11 ;  /* 0x0000000c0d0e7389 */ /* 0x00006400000c000b */
[----:B01---5:R-:W-:Y:S01]  /*29a00*/  ENDCOLLECTIVE ;  /* 0x000000000000791b */ /* 0x023fe20003800000 */
.L_x_2541:
[----:B------:R-:W-:Y:S05]  /*29a10*/  BSYNC B1 ;  /* 0x0000000000017941 */ /* 0x000fea0003800000 */
.L_x_2540:
[----:B------:R-:W-:Y:S05]  /*29a20*/  BRA `(.L_x_2542) ;  /* 0xfffffe3c00c87947 */ /* 0x000fea000383ffff */
.L_x_2295:
[----:B------:R-:W-:Y:S01]  /*29a30*/  BSSY B1, `(.L_x_2543) ;  /* 0x0000008000017945 */ /* 0x000fe20003800000 */
[----:B------:R-:W-:Y:S02]  /*29a40*/  IMAD.MOV.U32 R13, RZ, RZ, R4 ;  /* 0x000000ffff0d7224 */ /* 0x000fe400078e0004 */
[----:B------:R-:W-:Y:S02]  /*29a50*/  IMAD.MOV.U32 R12, RZ, RZ, RZ ;  /* 0x000000ffff0c7224 */ /* 0x000fe400078e00ff */
[----:B------:R-:W-:Y:S02]  /*29a60*/  IMAD.MOV.U32 R11, RZ, RZ, 0x181f ;  /* 0x0000181fff0b7424 */ /* 0x000fe400078e00ff */
[----:B0-----:R-:W-:-:S07]  /*29a70*/  IMAD.MOV.U32 R15, RZ, RZ, -0x1 ;  /* 0xffffffffff0f7424 */ /* 0x001fce00078e00ff */
[----:B-----5:R-:W-:Y:S05]  /*29a80*/  WARPSYNC.COLLECTIVE R15, `(.L_x_2544) ;  /* 0x000000000f087348 */ /* 0x020fea0003c00000 */
[----:B------:R0:W1:Y:S02]  /*29a90*/  SHFL.IDX P6, R14, R13, R12, R11 ;  /* 0x0000000c0d0e7389 */ /* 0x00006400000c000b */
[----:B01---5:R-:W-:Y:S01]  /*29aa0*/  ENDCOLLECTIVE ;  /* 0x000000000000791b */ /* 0x023fe20003800000 */
.L_x_2544:
[----:B------:R-:W-:Y:S05]  /*29ab0*/  BSYNC B1 ;  /* 0x0000000000017941 */ /* 0x000fea0003800000 */
.L_x_2543:
[----:B------:R-:W-:Y:S05]  /*29ac0*/  BRA `(.L_x_2545) ;  /* 0xfffffe3c00a87947 */ /* 0x000fea000383ffff */
.L_x_2296:
[----:B------:R-:W-:Y:S01]  /*29ad0*/  BSSY B1, `(.L_x_2546) ;  /* 0x0000008000017945 */ /* 0x000fe20003800000 */
[----:B------:R-:W-:Y:S01]  /*29ae0*/  IMAD.MOV.U32 R13, RZ, RZ, R3 ;  /* 0x000000ffff0d7224 */ /* 0x000fe200078e0003 */
[----:B------:R-:W-:Y:S01]  /*29af0*/  MOV R11, 0x181f ;  /* 0x0000181f000b7802 */ /* 0x000fe20000000f00 */
[----:B------:R-:W-:Y:S02]  /*29b00*/  IMAD.MOV.U32 R12, RZ, RZ, RZ ;  /* 0x000000ffff0c7224 */ /* 0x000fe400078e00ff */
[----:B0-----:R-:W-:-:S07]  /*29b10*/  IMAD.MOV.U32 R15, RZ, RZ, -0x1 ;  /* 0xffffffffff0f7424 */ /* 0x001fce00078e00ff */
[----:B-----5:R-:W-:Y:S05]  /*29b20*/  WARPSYNC.COLLECTIVE R15, `(.L_x_2547) ;  /* 0x000000000f087348 */ /* 0x020fea0003c00000 */
[----:B------:R0:W1:Y:S02]  /*29b30*/  SHFL.IDX P6, R14, R13, R12, R11 ;  /* 0x0000000c0d0e7389 */ /* 0x00006400000c000b */
[----:B01---5:R-:W-:Y:S01]  /*29b40*/  ENDCOLLECTIVE ;  /* 0x000000000000791b */ /* 0x023fe20003800000 */
.L_x_2547:
[----:B------:R-:W-:Y:S05]  /*29b50*/  BSYNC B1 ;  /* 0x0000000000017941 */ /* 0x000fea0003800000 */
.L_x_2546:
[----:B------:R-:W-:Y:S05]  /*29b60*/  BRA `(.L_x_2548) ;  /* 0xfffffe3c00887947 */ /* 0x000fea000383ffff */
.L_x_2297:
        /* <DEDUP_REMOVED lines=8> */
.L_x_2550:
[----:B------:R-:W-:Y:S05]  /*29bf0*/  BSYNC B1 ;  /* 0x0000000000017941 */ /* 0x000fea0003800000 */
.L_x_2549:
[----:B------:R-:W-:Y:S05]  /*29c00*/  BRA `(.L_x_2551) ;  /* 0xfffffe3c00687947 */ /* 0x000fea000383ffff */
.L_x_2298:
[----:B------:R-:W-:Y:S01]  /*29c10*/  BSSY B1, `(.L_x_2552) ;  /* 0x0000008000017945 */ /* 0x000fe20003800000 */
[----:B------:R-:W-:Y:S01]  /*29c20*/  IMAD.MOV.U32 R13, RZ, RZ, R5 ;  /* 0x000000ffff0d7224 */ /* 0x000fe200078e0005 */
[----:B------:R-:W-:Y:S01]  /*29c30*/  MOV R12, 0x1 ;  /* 0x00000001000c7802 */ /* 0x000fe20000000f00 */
[----:B------:R-:W-:Y:S02]  /*29c40*/  IMAD.MOV.U32 R11, RZ, RZ, 0x181f ;  /* 0x0000181fff0b7424 */ /* 0x000fe400078e00ff */
[----:B0-----:R-:W-:-:S07]  /*29c50*/  IMAD.MOV.U32 R15, RZ, RZ, -0x1 ;  /* 0xffffffffff0f7424 */ /* 0x001fce00078e00ff */
[----:B-----5:R-:W-:Y:S05]  /*29c60*/  WARPSYNC.COLLECTIVE R15, `(.L_x_2553) ;  /* 0x000000000f087348 */ /* 0x020fea0003c00000 */
[----:B------:R0:W1:Y:S02]  /*29c70*/  SHFL.IDX P6, R14, R13, R12, R11 ;  /* 0x0000000c0d0e7389 */ /* 0x00006400000c000b */
[----:B01---5:R-:W-:Y:S01]  /*29c80*/  ENDCOLLECTIVE ;  /* 0x000000000000791b */ /* 0x023fe20003800000 */
.L_x_2553:
[----:B------:R-:W-:Y:S05]  /*29c90*/  BSYNC B1 ;  /* 0x0000000000017941 */ /* 0x000fea0003800000 */
.L_x_2552:
[----:B------:R-:W-:Y:S05]  /*29ca0*/  BRA `(.L_x_2554) ;  /* 0xfffffe3c00487947 */ /* 0x000fea000383ffff */
.L_x_2299:
[----:B------:R-:W-:Y:S01]  /*29cb0*/  BSSY B1, `(.L_x_2555) ;  /* 0x0000008000017945 */ /* 0x000fe20003800000 */
[----:B------:R-:W-:Y:S02]  /*29cc0*/  IMAD.MOV.U32 R13, RZ, RZ, R4 ;  /* 0x000000ffff0d7224 */ /* 0x000fe400078e0004 */
[----:B------:R-:W-:Y:S02]  /*29cd0*/  IMAD.MOV.U32 R12, RZ, RZ, 0x1 ;  /* 0x00000001ff0c7424 */ /* 0x000fe400078e00ff */
[----:B------:R-:W-:Y:S02]  /*29ce0*/  IMAD.MOV.U32 R11, RZ, RZ, 0x181f ;  /* 0x0000181fff0b7424 */ /* 0x000fe400078e00ff */
[----:B0-----:R-:W-:-:S07]  /*29cf0*/  IMAD.MOV.U32 R15, RZ, RZ, -0x1 ;  /* 0xffffffffff0f7424 */ /* 0x001fce00078e00ff */
[----:B-----5:R-:W-:Y:S05]  /*29d00*/  WARPSYNC.COLLECTIVE R15, `(.L_x_2556) ;  /* 0x000000000f087348 */ /* 0x020fea0003c00000 */
[----:B------:R0:W1:Y:S02]  /*29d10*/  SHFL.IDX P6, R14, R13, R12, R11 ;  /* 0x0000000c0d0e7389 */ /* 0x00006400000c000b */
[----:B01---5:R-:W-:Y:S01]  /*29d20*/  ENDCOLLECTIVE ;  /* 0x000000000000791b */ /* 0x023fe20003800000 */
.L_x_2556:
[----:B------:R-:W-:Y:S05]  /*29d30*/  BSYNC B1 ;  /* 0x0000000000017941 */ /* 0x000fea0003800000 */
.L_x_2555:
[----:B------:R-:W-:Y:S05]  /*29d40*/  BRA `(.L_x_2557) ;  /* 0xfffffe3c00287947 */ /* 0x000fea000383ffff */
.L_x_2300:
[----:B------:R-:W-:Y:S01]  /*29d50*/  BSSY B1, `(.L_x_2558) ;  /* 0x0000008000017945 */ /* 0x000fe20003800000 */
[----:B------:R-:W-:Y:S01]  /*29d60*/  MOV R13, R3 ;  /* 0x00000003000d7202 */ /* 0x000fe20000000f00 */
[----:B------:R-:W-:Y:S02]  /*29d70*/  IMAD.MOV.U32 R12, RZ, RZ, 0x1 ;  /* 0x00000001ff0c7424 */ /* 0x000fe400078e00ff */
[----:B------:R-:W-:Y:S02]  /*29d80*/  IMAD.MOV.U32 R11, RZ, RZ, 0x181f ;  /* 0x0000181fff0b7424 */ /* 0x000fe400078e00ff */
[----:B0-----:R-:W-:-:S07]  /*29d90*/  IMAD.MOV.U32 R15, RZ, RZ, -0x1 ;  /* 0xffffffffff0f7424 */ /* 0x001fce00078e00ff */
[----:B-----5:R-:W-:Y:S05]  /*29da0*/  WARPSYNC.COLLECTIVE R15, `(.L_x_2559) ;  /* 0x000000000f087348 */ /* 0x020fea0003c00000 */
[----:B------:R0:W1:Y:S02]  /*29db0*/  SHFL.IDX P6, R14, R13, R12, R11 ;  /* 0x0000000c0d0e7389 */ /* 0x00006400000c000b */
[----:B01---5:R-:W-:Y:S01]  /*29dc0*/  ENDCOLLECTIVE ;  /* 0x000000000000791b */ /* 0x023fe20003800000 */
.L_x_2559:
[----:B------:R-:W-:Y:S05]  /*29dd0*/  BSYNC B1 ;  /* 0x0000000000017941 */ /* 0x000fea0003800000 */
.L_x_2558:
[----:B------:R-:W-:Y:S05]  /*29de0*/  BRA `(.L_x_2560) ;  /* 0xfffffe3c00087947 */ /* 0x000fea000383ffff */
.L_x_2301:
[----:B------:R-:W-:Y:S01]  /*29df0*/  BSSY B1, `(.L_x_2561) ;  /* 0x0000008000017945 */ /* 0x000fe20003800000 */
[----:B------:R-:W-:Y:S01]  /*29e00*/  IMAD.MOV.U32 R13, RZ, RZ, R0 ;  /* 0x000000ffff0d7224 */ /* 0x000fe200078e0000 */
[----:B0-----:R-:W-:Y:S01]  /*29e10*/  MOV R15, 0xffffffff ;  /* 0xffffffff000f7802 */ /* 0x001fe20000000f00 */
[----:B------:R-:W-:Y:S02]  /*29e20*/  IMAD.MOV.U32 R12, RZ, RZ, 0x1 ;  /* 0x00000001ff0c7424 */ /* 0x000fe400078e00ff */
[----:B------:R-:W-:-:S07]  /*29e30*/  IMAD.MOV.U32 R11, RZ, RZ, 0x181f ;  /* 0x0000181fff0b7424 */ /* 0x000fce00078e00ff */
[----:B-----5:R-:W-:Y:S05]  /*29e40*/  WARPSYNC.COLLECTIVE R15, `(.L_x_2562) ;  /* 0x000000000f087348 */ /* 0x020fea0003c00000 */
[----:B------:R0:W1:Y:S02]  /*29e50*/  SHFL.IDX P6, R14, R13, R12, R11 ;  /* 0x0000000c0d0e7389 */ /* 0x00006400000c000b */
[----:B01---5:R-:W-:Y:S01]  /*29e60*/  ENDCOLLECTIVE ;  /* 0x000000000000791b */ /* 0x023fe20003800000 */
.L_x_2562:
[----:B------:R-:W-:Y:S05]  /*29e70*/  BSYNC B1 ;  /* 0x0000000000017941 */ /* 0x000fea0003800000 */
.L_x_2561:
[----:B------:R-:W-:Y:S05]  /*29e80*/  BRA `(.L_x_2563) ;  /* 0xfffffe3800e87947 */ /* 0x000fea000383ffff */
.L_x_2302:
        /* <DEDUP_REMOVED lines=8> */
.L_x_2565:
[----:B------:R-:W-:Y:S05]  /*29f10*/  BSYNC B1 ;  /* 0x0000000000017941 */ /* 0x000fea0003800000 */
.L_x_2564:
[----:B------:R-:W-:Y:S05]  /*29f20*/  BRA `(.L_x_2566) ;  /* 0xfffffe3800c87947 */ /* 0x000fea000383ffff */
.L_x_2303:
        /* <DEDUP_REMOVED lines=8> */
.L_x_2568:
[----:B------:R-:W-:Y:S05]  /*29fb0*/  BSYNC B1 ;  /* 0x0000000000017941 */ /* 0x000fea0003800000 */
.L_x_2567:
[----:B------:R-:W-:Y:S05]  /*29fc0*/  BRA `(.L_x_2569) ;  /* 0xfffffe3800a87947 */ /* 0x000fea000383ffff */
.L_x_2304:
        /* <DEDUP_REMOVED lines=8> */
.L_x_2571:
[----:B------:R-:W-:Y:S05]  /*2a050*/  BSYNC B1 ;  /* 0x0000000000017941 */ /* 0x000fea0003800000 */
.L_x_2570:
[----:B------:R-:W-:Y:S05]  /*2a060*/  BRA `(.L_x_2572) ;  /* 0xfffffe3800887947 */ /* 0x000fea000383ffff */
.L_x_2305:
        /* <DEDUP_REMOVED lines=8> */
.L_x_2574:
[----:B------:R-:W-:Y:S05]  /*2a0f0*/  BSYNC B1 ;  /* 0x0000000000017941 */ /* 0x000fea0003800000 */
.L_x_2573:
[----:B------:R-:W-:Y:S05]  /*2a100*/  BRA `(.L_x_2575) ;  /* 0xfffffe3800687947 */ /* 0x000fea000383ffff */
.L_x_2306:
        /* <DEDUP_REMOVED lines=8> */
.L_x_2577:
[----:B------:R-:W-:Y:S05]  /*2a190*/  BSYNC B1 ;  /* 0x0000000000017941 */ /* 0x000fea0003800000 */
.L_x_2576:
[----:B------:R-:W-:Y:S05]  /*2a1a0*/  BRA `(.L_x_2578) ;  /* 0xfffffe3800487947 */ /* 0x000fea000383ffff */
.L_x_2307:
        /* <DEDUP_REMOVED lines=8> */
.L_x_2580:
[----:B------:R-:W-:Y:S05]  /*2a230*/  BSYNC B1 ;  /* 0x0000000000017941 */ /* 0x000fea0003800000 */
.L_x_2579:
[----:B------:R-:W-:Y:S05]  /*2a240*/  BRA `(.L_x_2581) ;  /* 0xfffffe3800287947 */ /* 0x000fea000383ffff */
.L_x_2308:
        /* <DEDUP_REMOVED lines=8> */
.L_x_2583:
[----:B------:R-:W-:Y:S05]  /*2a2d0*/  BSYNC B1 ;  /* 0x0000000000017941 */ /* 0x000fea0003800000 */
.L_x_2582:
[----:B------:R-:W-:Y:S05]  /*2a2e0*/  BRA `(.L_x_2584) ;  /* 0xfffffe3800087947 */ /* 0x000fea000383ffff */
.L_x_2309:
        /* <DEDUP_REMOVED lines=8> */
.L_x_2586:
[----:B------:R-:W-:Y:S05]  /*2a370*/  BSYNC B1 ;  /* 0x0000000000017941 */ /* 0x000fea0003800000 */
.L_x_2585:
[----:B------:R-:W-:Y:S05]  /*2a380*/  BRA `(.L_x_2587) ;  /* 0xfffffe3400e87947 */ /* 0x000fea000383ffff */
.L_x_2311:
[----:B-1----:R1:W2:Y:S02]  /*2a390*/  SYNCS.PHASECHK.TRANS64.TRYWAIT P1, [R18+URZ+0x38800], R3 ;  /* 0x03880003120075a7 */ /* 0x0022a4000802017f */
[----:B--2---:R-:W-:Y:S05]  /*2a3a0*/  @!P1 NANOSLEEP.SYNCS 0x989680 ;  /* 0x009896800000995d */ /* 0x004fea0003900000 */
[----:B------:R-:W2:Y:S02]  /*2a3b0*/  @!P1 SYNCS.PHASECHK.TRANS64 P1, [R18+URZ+0x38800], R3 ;  /* 0x03880003120095a7 */ /* 0x000ea4000802007f */
[----:B--2---:R-:W-:Y:S05]  /*2a3c0*/  @!P1 BRA `(.L_x_2311) ;  /* 0xfffffffc00f09947 */ /* 0x004fea000383ffff */
[----:B------:R-:W-:Y:S05]  /*2a3d0*/  BRA `(.L_x_2588) ;  /* 0xfffffe3400f47947 */ /* 0x000fea000383ffff */
.L_x_2327:
[----:B------:R-:W-:Y:S01]  /*2a3e0*/  BSSY B1, `(.L_x_2589) ;  /* 0x0000008000017945 */ /* 0x000fe20003800000 */
[----:B------:R-:W-:Y:S01]  /*2a3f0*/  IMAD.MOV.U32 R13, RZ, RZ, R5 ;  /* 0x000000ffff0d7224 */ /* 0x000fe200078e0005 */
[----:B------:R-:W-:Y:S01]  /*2a400*/  MOV R11, 0x181f ;  /* 0x0000181f000b7802 */ /* 0x000fe20000000f00 */
[----:B------:R-:W-:Y:S02]  /*2a410*/  IMAD.MOV.U32 R12, RZ, RZ, RZ ;  /* 0x000000ffff0c7224 */ /* 0x000fe400078e00ff */
[----:B------:R-:W-:-:S07]  /*2a420*/  IMAD.MOV.U32 R15, RZ, RZ, -0x1 ;  /* 0xffffffffff0f7424 */ /* 0x000fce00078e00ff */
[----:B-----5:R-:W-:Y:S05]  /*2a430*/  WARPSYNC.COLLECTIVE R15, `(.L_x_2590) ;  /* 0x000000000f087348 */ /* 0x020fea0003c00000 */
[----:B------:R0:W1:Y:S02]  /*2a440*/  SHFL.IDX P6, R14, R13, R12, R11 ;  /* 0x0000000c0d0e7389 */ /* 0x00006400000c000b */
[----:B01---5:R-:W-:Y:S01]  /*2a450*/  ENDCOLLECTIVE ;  /* 0x000000000000791b */ /* 0x023fe20003800000 */
.L_x_2590:
[----:B------:R-:W-:Y:S05]  /*2a460*/  BSYNC B1 ;  /* 0x0000000000017941 */ /* 0x000fea0003800000 */
.L_x_2589:
[----:B------:R-:W-:Y:S05]  /*2a470*/  BRA `(.L_x_2591) ;  /* 0xfffffe7800fc7947 */ /* 0x000fea000383ffff */
.L_x_2328:
        /* <DEDUP_REMOVED lines=8> */
.L_x_2593:
[----:B------:R-:W-:Y:S05]  /*2a500*/  BSYNC B1 ;  /* 0x0000000000017941 */ /* 0x000fea0003800000 */
.L_x_2592:
[----:B------:R-:W-:Y:S05]  /*2a510*/  BRA `(.L_x_2594) ;  /* 0xfffffe7800dc7947 */ /* 0x000fea000383ffff */
.L_x_2329:
[----:B------:R-:W-:Y:S01]  /*2a520*/  BSSY B1, `(.L_x_2595) ;  /* 0x0000008000017945 */ /* 0x000fe20003800000 */
[----:B------:R-:W-:Y:S01]  /*2a530*/  IMAD.MOV.U32 R13, RZ, RZ, R3 ;  /* 0x000000ffff0d7224 */ /* 0x000fe200078e0003 */
[----:B------:R-:W-:Y:S01]  /*2a540*/  MOV R12, RZ ;  /* 0x000000ff000c7202 */ /* 0x000fe20000000f00 */
[----:B------:R-:W-:Y:S02]  /*2a550*/  IMAD.MOV.U32 R11, RZ, RZ, 0x181f ;  /* 0x0000181fff0b7424 */ /* 0x000fe400078e00ff */
[----:B------:R-:W-:-:S07]  /*2a560*/  IMAD.MOV.U32 R15, RZ, RZ, -0x1 ;  /* 0xffffffffff0f7424 */ /* 0x000fce00078e00ff */
[----:B-----5:R-:W-:Y:S05]  /*2a570*/  WARPSYNC.COLLECTIVE R15, `(.L_x_2596) ;  /* 0x000000000f087348 */ /* 0x020fea0003c00000 */
[----:B------:R0:W1:Y:S02]  /*2a580*/  SHFL.IDX P6, R14, R13, R12, R11 ;  /* 0x0000000c0d0e7389 */ /* 0x00006400000c000b */
[----:B01---5:R-:W-:Y:S01]  /*2a590*/  ENDCOLLECTIVE ;  /* 0x000000000000791b */ /* 0x023fe20003800000 */
.L_x_2596:
[----:B------:R-:W-:Y:S05]  /*2a5a0*/  BSYNC B1 ;  /* 0x0000000000017941 */ /* 0x000fea0003800000 */
.L_x_2595:
[----:B------:R-:W-:Y:S05]  /*2a5b0*/  BRA `(.L_x_2597) ;  /* 0xfffffe7800bc7947 */ /* 0x000fea000383ffff */
.L_x_2330:
        /* <DEDUP_REMOVED lines=8> */
.L_x_2599:
[----:B------:R-:W-:Y:S05]  /*2a640*/  BSYNC B1 ;  /* 0x0000000000017941 */ /* 0x000fea0003800000 */
.L_x_2598:
[----:B------:R-:W-:Y:S05]  /*2a650*/  BRA `(.L_x_2600) ;  /* 0xfffffe78009c7947 */ /* 0x000fea000383ffff */
.L_x_2331:
[----:B------:R-:W-:Y:S01]  /*2a660*/  BSSY B1, `(.L_x_2601) ;  /* 0x0000008000017945 */ /* 0x000fe20003800000 */
[----:B------:R-:W-:Y:S01]  /*2a670*/  MOV R13, R5 ;  /* 0x00000005000d7202 */ /* 0x000fe20000000f00 */
[----:B------:R-:W-:Y:S02]  /*2a680*/  IMAD.MOV.U32 R12, RZ, RZ, 0x1 ;  /* 0x00000001ff0c7424 */ /* 0x000fe400078e00ff */
[----:B------:R-:W-:Y:S02]  /*2a690*/  IMAD.MOV.U32 R11, RZ, RZ, 0x181f ;  /* 0x0000181fff0b7424 */ /* 0x000fe400078e00ff */
[----:B------:R-:W-:-:S07]  /*2a6a0*/  IMAD.MOV.U32 R15, RZ, RZ, -0x1 ;  /* 0xffffffffff0f7424 */ /* 0x000fce00078e00ff */
[----:B-----5:R-:W-:Y:S05]  /*2a6b0*/  WARPSYNC.COLLECTIVE R15, `(.L_x_2602) ;  /* 0x000000000f087348 */ /* 0x020fea0003c00000 */
[----:B------:R0:W1:Y:S02]  /*2a6c0*/  SHFL.IDX P6, R14, R13, R12, R11 ;  /* 0x0000000c0d0e7389 */ /* 0x00006400000c000b */
[----:B01---5:R-:W-:Y:S01]  /*2a6d0*/  ENDCOLLECTIVE ;  /* 0x000000000000791b */ /* 0x023fe20003800000 */
.L_x_2602:
[----:B------:R-:W-:Y:S05]  /*2a6e0*/  BSYNC B1 ;  /* 0x0000000000017941 */ /* 0x000fea0003800000 */
.L_x_2601:
[----:B------:R-:W-:Y:S05]  /*2a6f0*/  BRA `(.L_x_2603) ;  /* 0xfffffe78007c7947 */ /* 0x000fea000383ffff */
.L_x_2332:
[----:B------:R-:W-:Y:S01]  /*2a700*/  BSSY B1, `(.L_x_2604) ;  /* 0x0000008000017945 */ /* 0x000fe20003800000 */
[----:B------:R-:W-:Y:S01]  /*2a710*/  IMAD.MOV.U32 R13, RZ, RZ, R4 ;  /* 0x000000ffff0d7224 */ /* 0x000fe200078e0004 */
[----:B------:R-:W-:Y:S01]  /*2a720*/  MOV R15, 0xffffffff ;  /* 0xffffffff000f7802 */ /* 0x000fe20000000f00 */
[----:B------:R-:W-:Y:S02]  /*2a730*/  IMAD.MOV.U32 R12, RZ, RZ, 0x1 ;  /* 0x00000001ff0c7424 */ /* 0x000fe400078e00ff */
[----:B------:R-:W-:-:S07]  /*2a740*/  IMAD.MOV.U32 R11, RZ, RZ, 0x181f ;  /* 0x0000181fff0b7424 */ /* 0x000fce00078e00ff */
[----:B-----5:R-:W-:Y:S05]  /*2a750*/  WARPSYNC.COLLECTIVE R15, `(.L_x_2605) ;  /* 0x000000000f087348 */ /* 0x020fea0003c00000 */
[----:B------:R0:W1:Y:S02]  /*2a760*/  SHFL.IDX P6, R14, R13, R12, R11 ;  /* 0x0000000c0d0e7389 */ /* 0x00006400000c000b */
[----:B01---5:R-:W-:Y:S01]  /*2a770*/  ENDCOLLECTIVE ;  /* 0x000000000000791b */ /* 0x023fe20003800000 */
.L_x_2605:
[----:B------:R-:W-:Y:S05]  /*2a780*/  BSYNC B1 ;  /* 0x0000000000017941 */ /* 0x000fea0003800000 */
.L_x_2604:
[----:B------:R-:W-:Y:S05]  /*2a790*/  BRA `(.L_x_2606) ;  /* 0xfffffe78005c7947 */ /* 0x000fea000383ffff */
.L_x_2333:
[----:B------:R-:W-:Y:S01]  /*2a7a0*/  BSSY B1, `(.L_x_2607) ;  /* 0x0000008000017945 */ /* 0x000fe20003800000 */
[----:B------:R-:W-:Y:S02]  /*2a7b0*/  IMAD.MOV.U32 R13, RZ, RZ, R3 ;  /* 0x000000ffff0d7224 */ /* 0x000fe400078e0003 */
[----:B------:R-:W-:Y:S02]  /*2a7c0*/  IMAD.MOV.U32 R12, RZ, RZ, 0x1 ;  /* 0x00000001ff0c7424 */ /* 0x000fe400078e00ff */
[----:B------:R-:W-:Y:S02]  /*2a7d0*/  IMAD.MOV.U32 R11, RZ, RZ, 0x181f ;  /* 0x0000181fff0b7424 */ /* 0x000fe400078e00ff */
[----:B------:R-:W-:-:S07]  /*2a7e0*/  IMAD.MOV.U32 R15, RZ, RZ, -0x1 ;  /* 0xffffffffff0f7424 */ /* 0x000fce00078e00ff */
[----:B-----5:R-:W-:Y:S05]  /*2a7f0*/  WARPSYNC.COLLECTIVE R15, `(.L_x_2608) ;  /* 0x000000000f087348 */ /* 0x020fea0003c00000 */
[----:B------:R0:W1:Y:S02]  /*2a800*/  SHFL.IDX P6, R14, R13, R12, R11 ;  /* 0x0000000c0d0e7389 */ /* 0x00006400000c000b */
[----:B01---5:R-:W-:Y:S01]  /*2a810*/  ENDCOLLECTIVE ;  /* 0x000000000000791b */ /* 0x023fe20003800000 */
.L_x_2608:
[----:B------:R-:W-:Y:S05]  /*2a820*/  BSYNC B1 ;  /* 0x0000000000017941 */ /* 0x000fea0003800000 */
.L_x_2607:
[----:B------:R-:W-:Y:S05]  /*2a830*/  BRA `(.L_x_2609) ;  /* 0xfffffe78003c7947 */ /* 0x000fea000383ffff */
.L_x_2334:
[----:B------:R-:W-:Y:S01]  /*2a840*/  BSSY B1, `(.L_x_2610) ;  /* 0x0000008000017945 */ /* 0x000fe20003800000 */
[----:B------:R-:W-:Y:S01]  /*2a850*/  IMAD.MOV.U32 R13, RZ, RZ, R0 ;  /* 0x000000ffff0d7224 */ /* 0x000fe200078e0000 */
[----:B------:R-:W-:Y:S01]  /*2a860*/  MOV R11, 0x181f ;  /* 0x0000181f000b7802 */ /* 0x000fe20000000f00 */
[----:B------:R-:W-:Y:S02]  /*2a870*/  IMAD.MOV.U32 R12, RZ, RZ, 0x1 ;  /* 0x00000001ff0c7424 */ /* 0x000fe400078e00ff */
[----:B------:R-:W-:-:S07]  /*2a880*/  IMAD.MOV.U32 R15, RZ, RZ, -0x1 ;  /* 0xffffffffff0f7424 */ /* 0x000fce00078e00ff */
[----:B-----5:R-:W-:Y:S05]  /*2a890*/  WARPSYNC.COLLECTIVE R15, `(.L_x_2611) ;  /* 0x000000000f087348 */ /* 0x020fea0003c00000 */
[----:B------:R0:W1:Y:S02]  /*2a8a0*/  SHFL.IDX P6, R14, R13, R12, R11 ;  /* 0x0000000c0d0e7389 */ /* 0x00006400000c000b */
[----:B01---5:R-:W-:Y:S01]  /*2a8b0*/  ENDCOLLECTIVE ;  /* 0x000000000000791b */ /* 0x023fe20003800000 */
.L_x_2611:
[----:B------:R-:W-:Y:S05]  /*2a8c0*/  BSYNC B1 ;  /* 0x0000000000017941 */ /* 0x000fea0003800000 */
.L_x_2610:
[----:B------:R-:W-:Y:S05]  /*2a8d0*/  BRA `(.L_x_2612) ;  /* 0xfffffe78001c7947 */ /* 0x000fea000383ffff */
.L_x_2335:
        /* <DEDUP_REMOVED lines=8> */
.L_x_2614:
[----:B------:R-:W-:Y:S05]  /*2a960*/  BSYNC B1 ;  /* 0x0000000000017941 */ /* 0x000fea0003800000 */
.L_x_2613:
[----:B------:R-:W-:Y:S05]  /*2a970*/  BRA `(.L_x_2615) ;  /* 0xfffffe7400fc7947 */ /* 0x000fea000383ffff */
.L_x_2336:
        /* <DEDUP_REMOVED lines=8> */
.L_x_2617:
[----:B------:R-:W-:Y:S05]  /*2aa00*/  BSYNC B1 ;  /* 0x0000000000017941 */ /* 0x000fea0003800000 */
.L_x_2616:
[----:B------:R-:W-:Y:S05]  /*2aa10*/  BRA `(.L_x_2618) ;  /* 0xfffffe7400dc7947 */ /* 0x000fea000383ffff */
.L_x_2337:
        /* <DEDUP_REMOVED lines=8> */
.L_x_2620:
[----:B------:R-:W-:Y:S05]  /*2aaa0*/  BSYNC B1 ;  /* 0x0000000000017941 */ /* 0x000fea0003800000 */
.L_x_2619:
[----:B------:R-:W-:Y:S05]  /*2aab0*/  BRA `(.L_x_2621) ;  /* 0xfffffe7400bc7947 */ /* 0x000fea000383ffff */
.L_x_2338:
        /* <DEDUP_REMOVED lines=8> */
.L_x_2623:
[----:B------:R-:W-:Y:S05]  /*2ab40*/  BSYNC B1 ;  /* 0x0000000000017941 */ /* 0x000fea0003800000 */
.L_x_2622:
[----:B------:R-:W-:Y:S05]  /*2ab50*/  BRA `(.L_x_2624) ;  /* 0xfffffe74009c7947 */ /* 0x000fea000383ffff */
.L_x_2339:
        /* <DEDUP_REMOVED lines=8> */
.L_x_2626:
[----:B------:R-:W-:Y:S05]  /*2abe0*/  BSYNC B1 ;  /* 0x0000000000017941 */ /* 0x000fea0003800000 */
.L_x_2625:
[----:B------:R-:W-:Y:S05]  /*2abf0*/  BRA `(.L_x_2627) ;  /* 0xfffffe74007c7947 */ /* 0x000fea000383ffff */
.L_x_2340:
        /* <DEDUP_REMOVED lines=8> */
.L_x_2629:
[----:B------:R-:W-:Y:S05]  /*2ac80*/  BSYNC B1 ;  /* 0x0000000000017941 */ /* 0x000fea0003800000 */
.L_x_2628:
[----:B------:R-:W-:Y:S05]  /*2ac90*/  BRA `(.L_x_2630) ;  /* 0xfffffe74005c7947 */ /* 0x000fea000383ffff */
.L_x_2341:
        /* <DEDUP_REMOVED lines=8> */
.L_x_2632:
[----:B------:R-:W-:Y:S05]  /*2ad20*/  BSYNC B1 ;  /* 0x0000000000017941 */ /* 0x000fea0003800000 */
.L_x_2631:
[----:B------:R-:W-:Y:S05]  /*2ad30*/  BRA `(.L_x_2633) ;  /* 0xfffffe74003c7947 */ /* 0x000fea000383ffff */
.L_x_2342:
        /* <DEDUP_REMOVED lines=8> */
.L_x_2635:
[----:B------:R-:W-:Y:S05]  /*2adc0*/  BSYNC B1 ;  /* 0x0000000000017941 */ /* 0x000fea0003800000 */
.L_x_2634:
[----:B------:R-:W-:Y:S05]  /*2add0*/  BRA `(.L_x_2636) ;  /* 0xfffffe74001c7947 */ /* 0x000fea000383ffff */
.L_x_2344:
[----:B0-----:R0:W1:Y:S02]  /*2ade0*/  SYNCS.PHASECHK.TRANS64.TRYWAIT P4, [R18+URZ+0x38800], R3 ;  /* 0x03880003120075a7 */ /* 0x001064000808017f */
[----:B-1----:R-:W-:Y:S05]  /*2adf0*/  @!P4 NANOSLEEP.SYNCS 0x989680 ;  /* 0x009896800000c95d */ /* 0x002fea0003900000 */
[----:B------:R-:W1:Y:S02]  /*2ae00*/  @!P4 SYNCS.PHASECHK.TRANS64 P4, [R18+URZ+0x38800], R3 ;  /* 0x038800031200c5a7 */ /* 0x000e64000808007f */
[----:B-1----:R-:W-:Y:S05]  /*2ae10*/  @!P4 BRA `(.L_x_2344) ;  /* 0xfffffffc00f0c947 */ /* 0x002fea000383ffff */
[----:B------:R-:W-:Y:S05]  /*2ae20*/  BRA `(.L_x_2637) ;  /* 0xfffffe74003c7947 */ /* 0x000fea000383ffff */
.L_x_2354:
[----:B-1----:R1:W2:Y:S02]  /*2ae30*/  SYNCS.PHASECHK.TRANS64.TRYWAIT P2, [R4+URZ+0x38830], R3 ;  /* 0x03883003040075a7 */ /* 0x0022a4000804017f */
[----:B--2---:R-:W-:Y:S05]  /*2ae40*/  @!P2 NANOSLEEP.SYNCS 0x989680 ;  /* 0x009896800000a95d */ /* 0x004fea0003900000 */
[----:B------:R-:W2:Y:S02]  /*2ae50*/  @!P2 SYNCS.PHASECHK.TRANS64 P2, [R4+URZ+0x38830], R3 ;  /* 0x038830030400a5a7 */ /* 0x000ea4000804007f */
[----:B--2---:R-:W-:Y:S05]  /*2ae60*/  @!P2 BRA `(.L_x_2354) ;  /* 0xfffffffc00f0a947 */ /* 0x004fea000383ffff */
[----:B------:R-:W-:Y:S05]  /*2ae70*/  BRA `(.L_x_2353) ;  /* 0xfffffeb400a47947 */ /* 0x000fea000383ffff */
.L_x_2360:
[----:B-1----:R1:W2:Y:S02]  /*2ae80*/  SYNCS.PHASECHK.TRANS64.TRYWAIT P2, [R3+URZ+0x38830], R0 ;  /* 0x03883000030075a7 */ /* 0x0022a4000804017f */
[----:B--2---:R-:W-:Y:S05]  /*2ae90*/  @!P2 NANOSLEEP.SYNCS 0x989680 ;  /* 0x009896800000a95d */ /* 0x004fea0003900000 */
[----:B------:R-:W2:Y:S02]  /*2aea0*/  @!P2 SYNCS.PHASECHK.TRANS64 P2, [R3+URZ+0x38830], R0 ;  /* 0x038830000300a5a7 */ /* 0x000ea4000804007f */
[----:B--2---:R-:W-:Y:S05]  /*2aeb0*/  @!P2 BRA `(.L_x_2360) ;  /* 0xfffffffc00f0a947 */ /* 0x004fea000383ffff */
[----:B------:R-:W-:Y:S05]  /*2aec0*/  BRA `(.L_x_2359) ;  /* 0xfffffee4003c7947 */ /* 0x000fea000383ffff */
.L_x_2364:
[----:B-1----:R1:W2:Y:S02]  /*2aed0*/  SYNCS.PHASECHK.TRANS64.TRYWAIT P0, [R3+URZ+0x38850], R0 ;  /* 0x03885000030075a7 */ /* 0x0022a4000800017f */
[----:B--2---:R-:W-:Y:S05]  /*2aee0*/  @!P0 NANOSLEEP.SYNCS 0x989680 ;  /* 0x009896800000895d */ /* 0x004fea0003900000 */
[----:B------:R-:W2:Y:S02]  /*2aef0*/  @!P0 SYNCS.PHASECHK.TRANS64 P0, [R3+URZ+0x38850], R0 ;  /* 0x03885000030085a7 */ /* 0x000ea4000800007f */
[----:B--2---:R-:W-:Y:S05]  /*2af00*/  @!P0 BRA `(.L_x_2364) ;  /* 0xfffffffc00f08947 */ /* 0x004fea000383ffff */
[----:B------:R-:W-:Y:S05]  /*2af10*/  BRA `(.L_x_2361) ;  /* 0xfffffee800487947 */ /* 0x000fea000383ffff */
.L_x_2372:
[----:B-1----:R1:W2:Y:S02]  /*2af20*/  SYNCS.PHASECHK.TRANS64.TRYWAIT P2, [R3+URZ+0x38830], R0 ;  /* 0x03883000030075a7 */ /* 0x0022a4000804017f */
[----:B--2---:R-:W-:Y:S05]  /*2af30*/  @!P2 NANOSLEEP.SYNCS 0x989680 ;  /* 0x009896800000a95d */ /* 0x004fea0003900000 */
[----:B------:R-:W2:Y:S02]  /*2af40*/  @!P2 SYNCS.PHASECHK.TRANS64 P2, [R3+URZ+0x38830], R0 ;  /* 0x038830000300a5a7 */ /* 0x000ea4000804007f */
[----:B--2---:R-:W-:Y:S05]  /*2af50*/  @!P2 BRA `(.L_x_2372) ;  /* 0xfffffffc00f0a947 */ /* 0x004fea000383ffff */
[----:B------:R-:W-:Y:S05]  /*2af60*/  BRA `(.L_x_2371) ;  /* 0xffffff10009c7947 */ /* 0x000fea000383ffff */
.L_x_2376:
[----:B-1----:R1:W2:Y:S02]  /*2af70*/  SYNCS.PHASECHK.TRANS64.TRYWAIT P0, [R3+URZ+0x38850], R0 ;  /* 0x03885000030075a7 */ /* 0x0022a4000800017f */
[----:B--2---:R-:W-:Y:S05]  /*2af80*/  @!P0 NANOSLEEP.SYNCS 0x989680 ;  /* 0x009896800000895d */ /* 0x004fea0003900000 */
[----:B------:R-:W2:Y:S02]  /*2af90*/  @!P0 SYNCS.PHASECHK.TRANS64 P0, [R3+URZ+0x38850], R0 ;  /* 0x03885000030085a7 */ /* 0x000ea4000800007f */
[----:B--2---:R-:W-:Y:S05]  /*2afa0*/  @!P0 BRA `(.L_x_2376) ;  /* 0xfffffffc00f08947 */ /* 0x004fea000383ffff */
[----:B------:R-:W-:Y:S05]  /*2afb0*/  BRA `(.L_x_2373) ;  /* 0xffffff1400a87947 */ /* 0x000fea000383ffff */
.L_x_2382:
[----:B-1----:R1:W2:Y:S02]  /*2afc0*/  SYNCS.PHASECHK.TRANS64.TRYWAIT P0, [R8+URZ+0x38850], R7 ;  /* 0x03885007080075a7 */ /* 0x0022a4000800017f */
[----:B--2---:R-:W-:Y:S05]  /*2afd0*/  @!P0 NANOSLEEP.SYNCS 0x989680 ;  /* 0x009896800000895d */ /* 0x004fea0003900000 */
[----:B------:R-:W2:Y:S02]  /*2afe0*/  @!P0 SYNCS.PHASECHK.TRANS64 P0, [R8+URZ+0x38850], R7 ;  /* 0x03885007080085a7 */ /* 0x000ea4000800007f */
[----:B--2---:R-:W-:Y:S05]  /*2aff0*/  @!P0 BRA `(.L_x_2382) ;  /* 0xfffffffc00f08947 */ /* 0x004fea000383ffff */
[----:B------:R-:W-:Y:S05]  /*2b000*/  BRA `(.L_x_2381) ;  /* 0xffffff3400807947 */ /* 0x000fea000383ffff */
.L_x_2386:
[----:B------:R-:W-:Y:S02]  /*2b010*/  SEL R29, R12, R31, P0 ;  /* 0x0000001f0c1d7207 */ /* 0x000fe40000000000 */
[----:B------:R-:W-:Y:S01]  /*2b020*/  SEL R28, R31, R12, P0 ;  /* 0x0000000c1f1c7207 */ /* 0x000fe20000000000 */
[----:B------:R-:W-:Y:S01]  /*2b030*/  IMAD.MOV.U32 R12, RZ, RZ, R2 ;  /* 0x000000ffff0c7224 */ /* 0x000fe200078e0002 */
[----:B------:R-:W-:Y:S02]  /*2b040*/  SEL R31, R32, R33, P0 ;  /* 0x00000021201f7207 */ /* 0x000fe40000000000 */
        /* <DEDUP_REMOVED lines=8> */
[----:B------:R-:W-:Y:S01]  /*2b0d0*/  SEL R70, R15, R70, P0 ;  /* 0x000000460f467207 */ /* 0x000fe20000000000 */
[----:B------:R-:W-:Y:S01]  /*2b0e0*/  IMAD.MOV.U32 R15, RZ, RZ, -0x1 ;  /* 0xffffffffff0f7424 */ /* 0x000fe200078e00ff */
[----:B------:R-:W-:-:S02]  /*2b0f0*/  MOV R11, 0x1c1f ;  /* 0x00001c1f000b7802 */ /* 0x000fc40000000f00 */
[----:B------:R-:W-:Y:S02]  /*2b100*/  SEL R25, R14, R27, P0 ;  /* 0x0000001b0e197207 */ /* 0x000fe40000000000 */
[----:B------:R-:W-:-:S07]  /*2b110*/  SEL R20, R27, R14, P0 ;  /* 0x0000000e1b147207 */ /* 0x000fce0000000000 */
[----:B------:R-:W-:Y:S05]  /*2b120*/  WARPSYNC.COLLECTIVE R15, `(.L_x_2638) ;  /* 0x000000000f087348 */ /* 0x000fea0003c00000 */
[----:B------:R0:W1:Y:S02]  /*2b130*/  SHFL.IDX P6, R14, R13, R12, R11 ;  /* 0x0000000c0d0e7389 */ /* 0x00006400000c000b */
[----:B01----:R-:W-:Y:S01]  /*2b140*/  ENDCOLLECTIVE ;  /* 0x000000000000791b */ /* 0x003fe20003800000 */
.L_x_2638:
[----:B------:R-:W-:Y:S02]  /*2b150*/  SEL R53, R62, R55, P0 ;  /* 0x000000373e357207 */ /* 0x000fe40000000000 */
[----:B------:R-:W-:Y:S02]  /*2b160*/  SEL R62, R55, R62, P0 ;  /* 0x0000003e373e7207 */ /* 0x000fe40000000000 */
[----:B------:R-:W-:Y:S02]  /*2b170*/  SEL R55, R0, R7, P0 ;  /* 0x0000000700377207 */ /* 0x000fe40000000000 */
[----:B------:R-:W-:Y:S02]  /*2b180*/  SEL R64, R7, R0, P0 ;  /* 0x0000000007407207 */ /* 0x000fe40000000000 */
[----:B------:R-:W-:Y:S02]  /*2b190*/  LOP3.LUT R7, R2, 0x2, RZ, 0x3c, !PT ;  /* 0x0000000202077812 */ /* 0x000fe400078e3cff */
        /* <DEDUP_REMOVED lines=14> */
.L_x_2639:
        /* <DEDUP_REMOVED lines=8> */
[----:B------:R-:W-:Y:S02]  /*2b300*/  MOV R12, R2 ;  /* 0x00000002000c7202 */ /* 0x000fe40000000f00 */
        /* <DEDUP_REMOVED lines=9> */
.L_x_2640:
        /* <DEDUP_REMOVED lines=19> */
.L_x_2641:
        /* <DEDUP_REMOVED lines=19> */
.L_x_2642:
        /* <DEDUP_REMOVED lines=8> */
.L_x_2643:
[----:B------:R-:W-:Y:S02]  /*2b680*/  IMAD.MOV.U32 R13, RZ, RZ, R27 ;  /* 0x000000ffff0d7224 */ /* 0x000fe400078e001b */
[----:B------:R-:W-:Y:S02]  /*2b690*/  IMAD.MOV.U32 R12, RZ, RZ, R2 ;  /* 0x000000ffff0c7224 */ /* 0x000fe400078e0002 */
[----:B------:R-:W-:-:S07]  /*2b6a0*/  IMAD.MOV.U32 R25, RZ, RZ, R14 ;  /* 0x000000ffff197224 */ /* 0x000fce00078e000e */
[----:B------:R-:W-:Y:S05]  /*2b6b0*/  WARPSYNC.COLLECTIVE R15, `(.L_x_2644) ;  /* 0x000000000f087348 */ /* 0x000fea0003c00000 */
[----:B------:R0:W1:Y:S02]  /*2b6c0*/  SHFL.IDX P6, R14, R13, R12, R11 ;  /* 0x0000000c0d0e7389 */ /* 0x00006400000c000b */
[----:B01----:R-:W-:Y:S01]  /*2b6d0*/  ENDCOLLECTIVE ;  /* 0x000000000000791b */ /* 0x003fe20003800000 */
.L_x_2644:
[----:B------:R-:W-:Y:S01]  /*2b6e0*/  MOV R13, R24 ;  /* 0x00000018000d7202 */ /* 0x000fe20000000f00 */
[----:B------:R-:W-:Y:S01]  /*2b6f0*/  IMAD.MOV.U32 R12, RZ, RZ, R7 ;  /* 0x000000ffff0c7224 */ /* 0x000fe200078e0007 */
[----:B------:R-:W-:Y:S02]  /*2b700*/  SEL R24, R26, R25, P0 ;  /* 0x000000191a187207 */ /* 0x000fe40000000000 */
[----:B------:R-:W-:Y:S01]  /*2b710*/  SEL R26, R25, R26, P0 ;  /* 0x0000001a191a7207 */ /* 0x000fe20000000000 */
[----:B------:R-:W-:-:S07]  /*2b720*/  IMAD.MOV.U32 R30, RZ, RZ, R14 ;  /* 0x000000ffff1e7224 */ /* 0x000fce00078e000e */
[----:B------:R-:W-:Y:S05]  /*2b730*/  WARPSYNC.COLLECTIVE R15, `(.L_x_2645) ;  /* 0x000000000f087348 */ /* 0x000fea0003c00000 */
[----:B------:R0:W1:Y:S02]  /*2b740*/  SHFL.IDX P6, R14, R13, R12, R11 ;  /* 0x0000000c0d0e7389 */ /* 0x00006400000c000b */
[----:B01----:R-:W-:Y:S01]  /*2b750*/  ENDCOLLECTIVE ;  /* 0x000000000000791b */ /* 0x003fe20003800000 */
.L_x_2645:
[----:B------:R-:W-:Y:S02]  /*2b760*/  IMAD.MOV.U32 R13, RZ, RZ, R29 ;  /* 0x000000ffff0d7224 */ /* 0x000fe400078e001d */
[----:B------:R-:W-:Y:S02]  /*2b770*/  IMAD.MOV.U32 R12, RZ, RZ, R2 ;  /* 0x000000ffff0c7224 */ /* 0x000fe400078e0002 */
[----:B------:R-:W-:-:S07]  /*2b780*/  IMAD.MOV.U32 R27, RZ, RZ, R14 ;  /* 0x000000ffff1b7224 */ /* 0x000fce00078e000e */
[----:B------:R-:W-:Y:S05]  /*2b790*/  WARPSYNC.COLLECTIVE R15, `(.L_x_2646) ;  /* 0x000000000f087348 */ /* 0x000fea0003c00000 */
[----:B------:R0:W1:Y:S02]  /*2b7a0*/  SHFL.IDX P6, R14, R13, R12, R11 ;  /* 0x0000000c0d0e7389 */ /* 0x00006400000c000b */
[----:B01----:R-:W-:Y:S01]  /*2b7b0*/  ENDCOLLECTIVE ;  /* 0x000000000000791b */ /* 0x003fe20003800000 */
.L_x_2646:
[----:B------:R-:W-:Y:S01]  /*2b7c0*/  IMAD.MOV.U32 R13, RZ, RZ, R28 ;  /* 0x000000ffff0d7224 */ /* 0x000fe200078e001c */
[----:B------:R-:W-:Y:S02]  /*2b7d0*/  MOV R12, R7 ;  /* 0x00000007000c7202 */ /* 0x000fe40000000f00 */
[----:B------:R-:W-:Y:S02]  /*2b7e0*/  SEL R28, R30, R27, P0 ;  /* 0x0000001b1e1c7207 */ /* 0x000fe40000000000 */
[----:B------:R-:W-:Y:S01]  /*2b7f0*/  SEL R30, R27, R30, P0 ;  /* 0x0000001e1b1e7207 */ /* 0x000fe20000000000 */
[----:B------:R-:W-:-:S07]  /*2b800*/  IMAD.MOV.U32 R34, RZ, RZ, R14 ;  /* 0x000000ffff227224 */ /* 0x000fce00078e000e */
[----:B------:R-:W-:Y:S05]  /*2b810*/  WARPSYNC.COLLECTIVE R15, `(.L_x_2647) ;  /* 0x000000000f087348 */ /* 0x000fea0003c00000 */
[----:B------:R0:W1:Y:S02]  /*2b820*/  SHFL.IDX P6, R14, R13, R12, R11 ;  /* 0x0000000c0d0e7389 */ /* 0x00006400000c000b */
[----:B01----:R-:W-:Y:S01]  /*2b830*/  ENDCOLLECTIVE ;  /* 0x000000000000791b */ /* 0x003fe20003800000 */
.L_x_2647:
[----:B------:R-:W-:Y:S02]  /*2b840*/  IMAD.MOV.U32 R13, RZ, RZ, R31 ;  /* 0x000000ffff0d7224 */ /* 0x000fe400078e001f */
[----:B------:R-:W-:Y:S02]  /*2b850*/  IMAD.MOV.U32 R12, RZ, RZ, R2 ;  /* 0x000000ffff0c7224 */ /* 0x000fe400078e0002 */
[----:B------:R-:W-:-:S07]  /*2b860*/  IMAD.MOV.U32 R29, RZ, RZ, R14 ;  /* 0x000000ffff1d7224 */ /* 0x000fce00078e000e */
[----:B------:R-:W-:Y:S05]  /*2b870*/  WARPSYNC.COLLECTIVE R15, `(.L_x_2648) ;  /* 0x000000000f087348 */ /* 0x000fea0003c00000 */
[----:B------:R0:W1:Y:S02]  /*2b880*/  SHFL.IDX P6, R14, R13, R12, R11 ;  /* 0x0000000c0d0e7389 */ /* 0x00006400000c000b */
[----:B01----:R-:W-:Y:S01]  /*2b890*/  ENDCOLLECTIVE ;  /* 0x000000000000791b */ /* 0x003fe20003800000 */
.L_x_2648:
[----:B------:R-:W-:Y:S01]  /*2b8a0*/  IMAD.MOV.U32 R13, RZ, RZ, R32 ;  /* 0x000000ffff0d7224 */ /* 0x000fe200078e0020 */
[----:B------:R-:W-:Y:S01]  /*2b8b0*/  SEL R32, R34, R29, P0 ;  /* 0x0000001d22207207 */ /* 0x000fe20000000000 */
[----:B------:R-:W-:Y:S01]  /*2b8c0*/  IMAD.MOV.U32 R12, RZ, RZ, R7 ;  /* 0x000000ffff0c7224 */ /* 0x000fe200078e0007 */
[----:B------:R-:W-:Y:S01]  /*2b8d0*/  SEL R34, R29, R34, P0 ;  /* 0x000000221d227207 */ /* 0x000fe20000000000 */
[----:B------:R-:W-:-:S07]  /*2b8e0*/  IMAD.MOV.U32 R38, RZ, RZ, R14 ;  /* 0x000000ffff267224 */ /* 0x000fce00078e000e */
[----:B------:R-:W-:Y:S05]  /*2b8f0*/  WARPSYNC.COLLECTIVE R15, `(.L_x_2649) ;  /* 0x000000000f087348 */ /* 0x000fea0003c00000 */
[----:B------:R0:W1:Y:S02]  /*2b900*/  SHFL.IDX P6, R14, R13, R12, R11 ;  /* 0x0000000c0d0e7389 */ /* 0x00006400000c000b */
[----:B01----:R-:W-:Y:S01]  /*2b910*/  ENDCOLLECTIVE ;  /* 0x000000000000791b */ /* 0x003fe20003800000 */
.L_x_2649:
[----:B------:R-:W-:Y:S02]  /*2b920*/  IMAD.MOV.U32 R13, RZ, RZ, R33 ;  /* 0x000000ffff0d7224 */ /* 0x000fe400078e0021 */
[----:B------:R-:W-:Y:S01]  /*2b930*/  IMAD.MOV.U32 R12, RZ, RZ, R2 ;  /* 0x000000ffff0c7224 */ /* 0x000fe200078e0002 */
[----:B------:R-:W-:-:S07]  /*2b940*/  MOV R31, R14 ;  /* 0x0000000e001f7202 */ /* 0x000fce0000000f00 */
[----:B------:R-:W-:Y:S05]  /*2b950*/  WARPSYNC.COLLECTIVE R15, `(.L_x_2650) ;  /* 0x000000000f087348 */ /* 0x000fea0003c00000 */
[----:B------:R0:W1:Y:S02]  /*2b960*/  SHFL.IDX P6, R14, R13, R12, R11 ;  /* 0x0000000c0d0e7389 */ /* 0x00006400000c000b */
[----:B01----:R-:W-:Y:S01]  /*2b970*/  ENDCOLLECTIVE ;  /* 0x000000000000791b */ /* 0x003fe20003800000 */
.L_x_2650:
        /* <DEDUP_REMOVED lines=8> */
.L_x_2651:
[----:B------:R-:W-:Y:S01]  /*2ba00*/  MOV R13, R35 ;  /* 0x00000023000d7202 */ /* 0x000fe20000000f00 */
[----:B------:R-:W-:Y:S02]  /*2ba10*/  IMAD.MOV.U32 R12, RZ, RZ, R2 ;  /* 0x000000ffff0c7224 */ /* 0x000fe400078e0002 */
[----:B------:R-:W-:-:S07]  /*2ba20*/  IMAD.MOV.U32 R40, RZ, RZ, R14 ;  /* 0x000000ffff287224 */ /* 0x000fce00078e000e */
[----:B------:R-:W-:Y:S05]  /*2ba30*/  WARPSYNC.COLLECTIVE R15, `(.L_x_2652) ;  /* 0x000000000f087348 */ /* 0x000fea0003c00000 */
[----:B------:R0:W1:Y:S02]  /*2ba40*/  SHFL.IDX P6, R14, R13, R12, R11 ;  /* 0x0000000c0d0e7389 */ /* 0x00006400000c000b */
[----:B01----:R-:W-:Y:S01]  /*2ba50*/  ENDCOLLECTIVE ;  /* 0x000000000000791b */ /* 0x003fe20003800000 */
.L_x_2652:
[----:B------:R-:W-:Y:S02]  /*2ba60*/  IMAD.MOV.U32 R13, RZ, RZ, R42 ;  /* 0x000000ffff0d7224 */ /* 0x000fe400078e002a */
[----:B------:R-:W-:Y:S02]  /*2ba70*/  IMAD.MOV.U32 R12, RZ, RZ, R7 ;  /* 0x000000ffff0c7224 */ /* 0x000fe400078e0007 */
[----:B------:R-:W-:-:S07]  /*2ba80*/  IMAD.MOV.U32 R35, RZ, RZ, R14 ;  /* 0x000000ffff237224 */ /* 0x000fce00078e000e */
[----:B------:R-:W-:Y:S05]  /*2ba90*/  WARPSYNC.COLLECTIVE R15, `(.L_x_2653) ;  /* 0x000000000f087348 */ /* 0x000fea0003c00000 */
[----:B------:R0:W1:Y:S02]  /*2baa0*/  SHFL.IDX P6, R14, R13, R12, R11 ;  /* 0x0000000c0d0e7389 */ /* 0x00006400000c000b */
[----:B01----:R-:W-:Y:S01]  /*2bab0*/  ENDCOLLECTIVE ;  /* 0x000000000000791b */ /* 0x003fe20003800000 */
.L_x_2653:
[----:B------:R-:W-:Y:S01]  /*2bac0*/  IMAD.MOV.U32 R13, RZ, RZ, R37 ;  /* 0x000000ffff0d7224 */ /* 0x000fe200078e0025 */
[----:B------:R-:W-:Y:S01]  /*2bad0*/  MOV R12, R2 ;  /* 0x00000002000c7202 */ /* 0x000fe20000000f00 */
[----:B------:R-:W-:-:S07]  /*2bae0*/  IMAD.MOV.U32 R42, RZ, RZ, R14 ;  /* 0x000000ffff2a7224 */ /* 0x000fce00078e000e */
[----:B------:R-:W-:Y:S05]  /*2baf0*/  WARPSYNC.COLLECTIVE R15, `(.L_x_2654) ;  /* 0x000000000f087348 */ /* 0x000fea0003c00000 */
[----:B------:R0:W1:Y:S02]  /*2bb00*/  SHFL.IDX P6, R14, R13, R12, R11 ;  /* 0x0000000c0d0e7389 */ /* 0x00006400000c000b */
[----:B01----:R-:W-:Y:S01]  /*2bb10*/  ENDCOLLECTIVE ;  /* 0x000000000000791b */ /* 0x003fe20003800000 */
.L_x_2654:
[----:B------:R-:W-:Y:S02]  /*2bb20*/  IMAD.MOV.U32 R13, RZ, RZ, R44 ;  /* 0x000000ffff0d7224 */ /* 0x000fe400078e002c */
[----:B------:R-:W-:Y:S02]  /*2bb30*/  IMAD.MOV.U32 R12, RZ, RZ, R7 ;  /* 0x000000ffff0c7224 */ /* 0x000fe400078e0007 */
[----:B------:R-:W-:-:S07]  /*2bb40*/  IMAD.MOV.U32 R37, RZ, RZ, R14 ;  /* 0x000000ffff257224 */ /* 0x000fce00078e000e */
[----:B------:R-:W-:Y:S05]  /*2bb50*/  WARPSYNC.COLLECTIVE R15, `(.L_x_2655) ;  /* 0x000000000f087348 */ /* 0x000fea0003c00000 */
[----:B------:R0:W1:Y:S02]  /*2bb60*/  SHFL.IDX P6, R14, R13, R12, R11 ;  /* 0x0000000c0d0e7389 */ /* 0x00006400000c000b */
[----:B01----:R-:W-:Y:S01]  /*2bb70*/  ENDCOLLECTIVE ;  /* 0x000000000000791b */ /* 0x003fe20003800000 */
.L_x_2655:
[----:B------:R-:W-:Y:S02]  /*2bb80*/  IMAD.MOV.U32 R13, RZ, RZ, R39 ;  /* 0x000000ffff0d7224 */ /* 0x000fe400078e0027 */
[----:B------:R-:W-:Y:S02]  /*2bb90*/  IMAD.MOV.U32 R12, RZ, RZ, R2 ;  /* 0x000000ffff0c7224 */ /* 0x000fe400078e0002 */
[----:B------:R-:W-:-:S07]  /*2bba0*/  IMAD.MOV.U32 R44, RZ, RZ, R14 ;  /* 0x000000ffff2c7224 */ /* 0x000fce00078e000e */
[----:B------:R-:W-:Y:S05]  /*2bbb0*/  WARPSYNC.COLLECTIVE R15, `(.L_x_2656) ;  /* 0x000000000f087348 */ /* 0x000fea0003c00000 */
[----:B------:R0:W1:Y:S02]  /*2bbc0*/  SHFL.IDX P6, R14, R13, R12, R11 ;  /* 0x0000000c0d0e7389 */ /* 0x00006400000c000b */
[----:B01----:R-:W-:Y:S01]  /*2bbd0*/  ENDCOLLECTIVE ;  /* 0x000000000000791b */ /* 0x003fe20003800000 */
.L_x_2656:
[----:B------:R-:W-:Y:S02]  /*2bbe0*/  IMAD.MOV.U32 R13, RZ, RZ, R46 ;  /* 0x000000ffff0d7224 */ /* 0x000fe400078e002e */
[----:B------:R-:W-:Y:S01]  /*2bbf0*/  IMAD.MOV.U32 R12, RZ, RZ, R7 ;  /* 0x000000ffff0c7224 */ /* 0x000fe200078e0007 */
[----:B------:R-:W-:-:S07]  /*2bc00*/  MOV R39, R14 ;  /* 0x0000000e00277202 */ /* 0x000fce0000000f00 */
[----:B------:R-:W-:Y:S05]  /*2bc10*/  WARPSYNC.COLLECTIVE R15, `(.L_x_2657) ;  /* 0x000000000f087348 */ /* 0x000fea0003c00000 */
[----:B------:R0:W1:Y:S02]  /*2bc20*/  SHFL.IDX P6, R14, R13, R12, R11 ;  /* 0x0000000c0d0e7389 */ /* 0x00006400000c000b */
[----:B01----:R-:W-:Y:S01]  /*2bc30*/  ENDCOLLECTIVE ;  /* 0x000000000000791b */ /* 0x003fe20003800000 */
.L_x_2657:
[----:B------:R-:W-:Y:S02]  /*2bc40*/  IMAD.MOV.U32 R13, RZ, RZ, R41 ;  /* 0x000000ffff0d7224 */ /* 0x000fe400078e0029 */
[----:B------:R-:W-:Y:S02]  /*2bc50*/  IMAD.MOV.U32 R12, RZ, RZ, R2 ;  /* 0x000000ffff0c7224 */ /* 0x000fe400078e0002 */
[----:B------:R-:W-:-:S07]  /*2bc60*/  IMAD.MOV.U32 R46, RZ, RZ, R14 ;  /* 0x000000ffff2e7224 */ /* 0x000fce00078e000e */
[----:B------:R-:W-:Y:S05]  /*2bc70*/  WARPSYNC.COLLECTIVE R15, `(.L_x_2658) ;  /* 0x000000000f087348 */ /* 0x000fea0003c00000 */
[----:B------:R0:W1:Y:S02]  /*2bc80*/  SHFL.IDX P6, R14, R13, R12, R11 ;  /* 0x0000000c0d0e7389 */ /* 0x00006400000c000b */
[----:B01----:R-:W-:Y:S01]  /*2bc90*/  ENDCOLLECTIVE ;  /* 0x000000000000791b */ /* 0x003fe20003800000 */
.L_x_2658:
[----:B------:R-:W-:Y:S01]  /*2bca0*/  MOV R13, R48 ;  /* 0x00000030000d7202 */ /* 0x000fe20000000f00 */
[----:B------:R-:W-:Y:S02]  /*2bcb0*/  IMAD.MOV.U32 R12, RZ, RZ, R7 ;  /* 0x000000ffff0c7224 */ /* 0x000fe400078e0007 */
[----:B------:R-:W-:-:S07]  /*2bcc0*/  IMAD.MOV.U32 R41, RZ, RZ, R14 ;  /* 0x000000ffff297224 */ /* 0x000fce00078e000e */
[----:B------:R-:W-:Y:S05]  /*2bcd0*/  WARPSYNC.COLLECTIVE R15, `(.L_x_2659) ;  /* 0x000000000f087348 */ /* 0x000fea0003c00000 */
[----:B------:R0:W1:Y:S02]  /*2bce0*/  SHFL.IDX P6, R14, R13, R12, R11 ;  /* 0x0000000c0d0e7389 */ /* 0x00006400000c000b */
[----:B01----:R-:W-:Y:S01]  /*2bcf0*/  ENDCOLLECTIVE ;  /* 0x000000000000791b */ /* 0x003fe20003800000 */
.L_x_2659:
[----:B------:R-:W-:Y:S02]  /*2bd00*/  IMAD.MOV.U32 R13, RZ, RZ, R43 ;  /* 0x000000ffff0d7224 */ /* 0x000fe400078e002b */
[----:B------:R-:W-:Y:S02]  /*2bd10*/  IMAD.MOV.U32 R12, RZ, RZ, R2 ;  /* 0x000000ffff0c7224 */ /* 0x000fe400078e0002 */
[----:B------:R-:W-:-:S07]  /*2bd20*/  IMAD.MOV.U32 R48, RZ, RZ, R14 ;  /* 0x000000ffff307224 */ /* 0x000fce00078e000e */
[----:B------:R-:W-:Y:S05]  /*2bd30*/  WARPSYNC.COLLECTIVE R15, `(.L_x_2660) ;  /* 0x000000000f087348 */ /* 0x000fea0003c00000 */
[----:B------:R0:W1:Y:S02]  /*2bd40*/  SHFL.IDX P6, R14, R13, R12, R11 ;  /* 0x0000000c0d0e7389 */ /* 0x00006400000c000b */
[----:B01----:R-:W-:Y:S01]  /*2bd50*/  ENDCOLLECTIVE ;  /* 0x000000000000791b */ /* 0x003fe20003800000 */
.L_x_2660:
[----:B------:R-:W-:Y:S01]  /*2bd60*/  IMAD.MOV.U32 R13, RZ, RZ, R50 ;  /* 0x000000ffff0d7224 */ /* 0x000fe200078e0032 */
[----:B------:R-:W-:Y:S01]  /*2bd70*/  MOV R12, R7 ;  /* 0x00000007000c7202 */ /* 0x000fe20000000f00 */
[----:B------:R-:W-:-:S07]  /*2bd80*/  IMAD.MOV.U32 R43, RZ, RZ, R14 ;  /* 0x000000ffff2b7224 */ /* 0x000fce00078e000e */
[----:B------:R-:W-:Y:S05]  /*2bd90*/  WARPSYNC.COLLECTIVE R15, `(.L_x_2661) ;  /* 0x000000000f087348 */ /* 0x000fea0003c00000 */
[----:B------:R0:W1:Y:S02]  /*2bda0*/  SHFL.IDX P6, R14, R13, R12, R11 ;  /* 0x0000000c0d0e7389 */ /* 0x00006400000c000b */
[----:B01----:R-:W-:Y:S01]  /*2bdb0*/  ENDCOLLECTIVE ;  /* 0x000000000000791b */ /* 0x003fe20003800000 */
.L_x_2661:
[----:B------:R-:W-:Y:S02]  /*2bdc0*/  IMAD.MOV.U32 R13, RZ, RZ, R45 ;  /* 0x000000ffff0d7224 */ /* 0x000fe400078e002d */
[----:B------:R-:W-:Y:S02]  /*2bdd0*/  IMAD.MOV.U32 R12, RZ, RZ, R2 ;  /* 0x000000ffff0c7224 */ /* 0x000fe400078e0002 */
[----:B------:R-:W-:-:S07]  /*2bde0*/  IMAD.MOV.U32 R50, RZ, RZ, R14 ;  /* 0x000000ffff327224 */ /* 0x000fce00078e000e */
[----:B------:R-:W-:Y:S05]  /*2bdf0*/  WARPSYNC.COLLECTIVE R15, `(.L_x_2662) ;  /* 0x000000000f087348 */ /* 0x000fea0003c00000 */
[----:B------:R0:W1:Y:S02]  /*2be00*/  SHFL.IDX P6, R14, R13, R12, R11 ;  /* 0x0000000c0d0e7389 */ /* 0x00006400000c000b */
[----:B01----:R-:W-:Y:S01]  /*2be10*/  ENDCOLLECTIVE ;  /* 0x000000000000791b */ /* 0x003fe20003800000 */
.L_x_2662:
[----:B------:R-:W-:Y:S02]  /*2be20*/  IMAD.MOV.U32 R13, RZ, RZ, R52 ;  /* 0x000000ffff0d7224 */ /* 0x000fe400078e0034 */
[----:B------:R-:W-:Y:S02]  /*2be30*/  IMAD.MOV.U32 R12, RZ, RZ, R7 ;  /* 0x000000ffff0c7224 */ /* 0x000fe400078e0007 */
[----:B------:R-:W-:-:S07]  /*2be40*/  IMAD.MOV.U32 R45, RZ, RZ, R14 ;  /* 0x000000ffff2d7224 */ /* 0x000fce00078e000e */
[----:B------:R-:W-:Y:S05]  /*2be50*/  WARPSYNC.COLLECTIVE R15, `(.L_x_2663) ;  /* 0x000000000f087348 */ /* 0x000fea0003c00000 */
[----:B------:R0:W1:Y:S02]  /*2be60*/  SHFL.IDX P6, R14, R13, R12, R11 ;  /* 0x0000000c0d0e7389 */ /* 0x00006400000c000b */
[----:B01----:R-:W-:Y:S01]  /*2be70*/  ENDCOLLECTIVE ;  /* 0x000000000000791b */ /* 0x003fe20003800000 */
.L_x_2663:
[----:B------:R-:W-:Y:S02]  /*2be80*/  IMAD.MOV.U32 R13, RZ, RZ, R47 ;  /* 0x000000ffff0d7224 */ /* 0x000fe400078e002f */
[----:B------:R-:W-:Y:S01]  /*2be90*/  IMAD.MOV.U32 R12, RZ, RZ, R2 ;  /* 0x000000ffff0c7224 */ /* 0x000fe200078e0002 */
[----:B------:R-:W-:-:S07]  /*2bea0*/  MOV R52, R14 ;  /* 0x0000000e00347202 */ /* 0x000fce0000000f00 */
[----:B------:R-:W-:Y:S05]  /*2beb0*/  WARPSYNC.COLLECTIVE R15, `(.L_x_2664) ;  /* 0x000000000f087348 */ /* 0x000fea0003c00000 */
[----:B------:R0:W1:Y:S02]  /*2bec0*/  SHFL.IDX P6, R14, R13, R12, R11 ;  /* 0x0000000c0d0e7389 */ /* 0x00006400000c000b */
[----:B01----:R-:W-:Y:S01]  /*2bed0*/  ENDCOLLECTIVE ;  /* 0x000000000000791b */ /* 0x003fe20003800000 */
.L_x_2664:
[----:B------:R-:W-:Y:S02]  /*2bee0*/  IMAD.MOV.U32 R13, RZ, RZ, R54 ;  /* 0x000000ffff0d7224 */ /* 0x000fe400078e0036 */
[----:B------:R-:W-:Y:S02]  /*2bef0*/  IMAD.MOV.U32 R12, RZ, RZ, R7 ;  /* 0x000000ffff0c7224 */ /* 0x000fe400078e0007 */
[----:B------:R-:W-:-:S07]  /*2bf00*/  IMAD.MOV.U32 R47, RZ, RZ, R14 ;  /* 0x000000ffff2f7224 */ /* 0x000fce00078e000e */
[----:B------:R-:W-:Y:S05]  /*2bf10*/  WARPSYNC.COLLECTIVE R15, `(.L_x_2665) ;  /* 0x000000000f087348 */ /* 0x000fea0003c00000 */
[----:B------:R0:W1:Y:S02]  /*2bf20*/  SHFL.IDX P6, R14, R13, R12, R11 ;  /* 0x0000000c0d0e7389 */ /* 0x00006400000c000b */
[----:B01----:R-:W-:Y:S01]  /*2bf30*/  ENDCOLLECTIVE ;  /* 0x000000000000791b */ /* 0x003fe20003800000 */
.L_x_2665:
[----:B------:R-:W-:Y:S01]  /*2bf40*/  MOV R13, R49 ;  /* 0x00000031000d7202 */ /* 0x000fe20000000f00 */
[----:B------:R-:W-:Y:S02]  /*2bf50*/  IMAD.MOV.U32 R12, RZ, RZ, R2 ;  /* 0x000000ffff0c7224 */ /* 0x000fe400078e0002 */
[----:B------:R-:W-:-:S07]  /*2bf60*/  IMAD.MOV.U32 R54, RZ, RZ, R14 ;  /* 0x000000ffff367224 */ /* 0x000fce00078e000e */
[----:B------:R-:W-:Y:S05]  /*2bf70*/  WARPSYNC.COLLECTIVE R15, `(.L_x_2666) ;  /* 0x000000000f087348 */ /* 0x000fea0003c00000 */
[----:B------:R0:W1:Y:S02]  /*2bf80*/  SHFL.IDX P6, R14, R13, R12, R11 ;  /* 0x0000000c0d0e7389 */ /* 0x00006400000c000b */
[----:B01----:R-:W-:Y:S01]  /*2bf90*/  ENDCOLLECTIVE ;  /* 0x000000000000791b */ /* 0x003fe20003800000 */
.L_x_2666:
[----:B------:R-:W-:Y:S02]  /*2bfa0*/  IMAD.MOV.U32 R13, RZ, RZ, R58 ;  /* 0x000000ffff0d7224 */ /* 0x000fe400078e003a */
[----:B------:R-:W-:Y:S02]  /*2bfb0*/  IMAD.MOV.U32 R12, RZ, RZ, R7 ;  /* 0x000000ffff0c7224 */ /* 0x000fe400078e0007 */
[----:B------:R-:W-:-:S07]  /*2bfc0*/  IMAD.MOV.U32 R49, RZ, RZ, R14 ;  /* 0x000000ffff317224 */ /* 0x000fce00078e000e */
[----:B------:R-:W-:Y:S05]  /*2bfd0*/  WARPSYNC.COLLECTIVE R15, `(.L_x_2667) ;  /* 0x000000000f087348 */ /* 0x000fea0003c00000 */
[----:B------:R0:W1:Y:S02]  /*2bfe0*/  SHFL.IDX P6, R14, R13, R12, R11 ;  /* 0x0000000c0d0e7389 */ /* 0x00006400000c000b */
[----:B01----:R-:W-:Y:S01]  /*2bff0*/  ENDCOLLECTIVE ;  /* 0x000000000000791b */ /* 0x003fe20003800000 */
.L_x_2667:
[----:B------:R-:W-:Y:S01]  /*2c000*/  IMAD.MOV.U32 R13, RZ, RZ, R51 ;  /* 0x000000ffff0d7224 */ /* 0x000fe200078e0033 */
[----:B------:R-:W-:Y:S01]  /*2c010*/  MOV R12, R2 ;  /* 0x00000002000c7202 */ /* 0x000fe20000000f00 */
[----:B------:R-:W-:-:S07]  /*2c020*/  IMAD.MOV.U32 R58, RZ, RZ, R14 ;  /* 0x000000ffff3a7224 */ /* 0x000fce00078e000e */
[----:B------:R-:W-:Y:S05]  /*2c030*/  WARPSYNC.COLLECTIVE R15, `(.L_x_2668) ;  /* 0x000000000f087348 */ /* 0x000fea0003c00000 */
[----:B------:R0:W1:Y:S02]  /*2c040*/  SHFL.IDX P6, R14, R13, R12, R11 ;  /* 0x0000000c0d0e7389 */ /* 0x00006400000c000b */
[----:B01----:R-:W-:Y:S01]  /*2c050*/  ENDCOLLECTIVE ;  /* 0x000000000000791b */ /* 0x003fe20003800000 */
.L_x_2668:
[----:B------:R-:W-:Y:S01]  /*2c060*/  IMAD.MOV.U32 R13, RZ, RZ, R60 ;  /* 0x000000ffff0d7224 */ /* 0x000fe200078e003c */
[----:B------:R-:W-:Y:S01]  /*2c070*/  SEL R60, R37, R44, P0 ;  /* 0x0000002c253c7207 */ /* 0x000fe20000000000 */
[----:B------:R-:W-:Y:S02]  /*2c080*/  IMAD.MOV.U32 R12, RZ, RZ, R7 ;  /* 0x000000ffff0c7224 */ /* 0x000fe400078e0007 */
[----:B------:R-:W-:-:S07]  /*2c090*/  IMAD.MOV.U32 R51, RZ, RZ, R14 ;  /* 0x000000ffff337224 */ /* 0x000fce00078e000e */
[----:B------:R-:W-:Y:S05]  /*2c0a0*/  WARPSYNC.COLLECTIVE R15, `(.L_x_2669) ;  /* 0x000000000f087348 */ /* 0x000fea0003c00000 */
[----:B------:R0:W1:Y:S02]  /*2c0b0*/  SHFL.IDX P6, R14, R13, R12, R11 ;  /* 0x0000000c0d0e7389 */ /* 0x00006400000c000b */
[----:B01----:R-:W-:Y:S01]  /*2c0c0*/  ENDCOLLECTIVE ;  /* 0x000000000000791b */ /* 0x003fe20003800000 */
.L_x_2669:
[----:B------:R-:W-:Y:S02]  /*2c0d0*/  IMAD.MOV.U32 R13, RZ, RZ, R53 ;  /* 0x000000ffff0d7224 */ /* 0x000fe400078e0035 */
[----:B------:R-:W-:Y:S02]  /*2c0e0*/  IMAD.MOV.U32 R12, RZ, RZ, R2 ;  /* 0x000000ffff0c7224 */ /* 0x000fe400078e0002 */
[----:B------:R-:W-:-:S07]  /*2c0f0*/  IMAD.MOV.U32 R20, RZ, RZ, R14 ;  /* 0x000000ffff147224 */ /* 0x000fce00078e000e */
[----:B------:R-:W-:Y:S05]  /*2c100*/  WARPSYNC.COLLECTIVE R15, `(.L_x_2670) ;  /* 0x000000000f087348 */ /* 0x000fea0003c00000 */
[----:B------:R0:W1:Y:S02]  /*2c110*/  SHFL.IDX P6, R14, R13, R12, R11 ;  /* 0x0000000c0d0e7389 */ /* 0x00006400000c000b */
[----:B01----:R-:W-:Y:S01]  /*2c120*/  ENDCOLLECTIVE ;  /* 0x000000000000791b */ /* 0x003fe20003800000 */
.L_x_2670:
        /* <DEDUP_REMOVED lines=9> */
.L_x_2671:
[----:B------:R-:W-:Y:S02]  /*2c1c0*/  IMAD.MOV.U32 R13, RZ, RZ, R55 ;  /* 0x000000ffff0d7224 */ /* 0x000fe400078e0037 */
[----:B------:R-:W-:Y:S02]  /*2c1d0*/  IMAD.MOV.U32 R12, RZ, RZ, R2 ;  /* 0x000000ffff0c7224 */ /* 0x000fe400078e0002 */
[----:B------:R-:W-:-:S07]  /*2c1e0*/  IMAD.MOV.U32 R72, RZ, RZ, R14 ;  /* 0x000000ffff487224 */ /* 0x000fce00078e000e */
[----:B------:R-:W-:Y:S05]  /*2c1f0*/  WARPSYNC.COLLECTIVE R15, `(.L_x_2672) ;  /* 0x000000000f087348 */ /* 0x000fea0003c00000 */
[----:B------:R0:W1:Y:S02]  /*2c200*/  SHFL.IDX P6, R14, R13, R12, R11 ;  /* 0x0000000c0d0e7389 */ /* 0x00006400000c000b */
[----:B01----:R-:W-:Y:S01]  /*2c210*/  ENDCOLLECTIVE ;  /* 0x000000000000791b */ /* 0x003fe20003800000 */
.L_x_2672:
[----:B------:R-:W-:Y:S01]  /*2c220*/  MOV R13, R64 ;  /* 0x00000040000d7202 */ /* 0x000fe20000000f00 */
[----:B------:R-:W-:Y:S01]  /*2c230*/  IMAD.MOV.U32 R12, RZ, RZ, R7 ;  /* 0x000000ffff0c7224 */ /* 0x000fe200078e0007 */
[----:B------:R-:W-:Y:S01]  /*2c240*/  SEL R64, R41, R48, P0 ;  /* 0x0000003029407207 */ /* 0x000fe20000000000 */
[----:B------:R-:W-:-:S07]  /*2c250*/  IMAD.MOV.U32 R55, RZ, RZ, R14 ;  /* 0x000000ffff377224 */ /* 0x000fce00078e000e */
[----:B------:R-:W-:Y:S05]  /*2c260*/  WARPSYNC.COLLECTIVE R15, `(.L_x_2673) ;  /* 0x000000000f087348 */ /* 0x000fea0003c00000 */
[----:B------:R0:W1:Y:S02]  /*2c270*/  SHFL.IDX P6, R14, R13, R12, R11 ;  /* 0x0000000c0d0e7389 */ /* 0x00006400000c000b */
[----:B01----:R-:W-:Y:S01]  /*2c280*/  ENDCOLLECTIVE ;  /* 0x000000000000791b */ /* 0x003fe20003800000 */
.L_x_2673:
[----:B------:R-:W-:Y:S02]  /*2c290*/  IMAD.MOV.U32 R13, RZ, RZ, R59 ;  /* 0x000000ffff0d7224 */ /* 0x000fe400078e003b */
[----:B------:R-:W-:Y:S02]  /*2c2a0*/  IMAD.MOV.U32 R12, RZ, RZ, R2 ;  /* 0x000000ffff0c7224 */ /* 0x000fe400078e0002 */
[----:B------:R-:W-:-:S07]  /*2c2b0*/  IMAD.MOV.U32 R74, RZ, RZ, R14 ;  /* 0x000000ffff4a7224 */ /* 0x000fce00078e000e */
[----:B------:R-:W-:Y:S05]  /*2c2c0*/  WARPSYNC.COLLECTIVE R15, `(.L_x_2674) ;  /* 0x000000000f087348 */ /* 0x000fea0003c00000 */
[----:B------:R0:W1:Y:S02]  /*2c2d0*/  SHFL.IDX P6, R14, R13, R12, R11 ;  /* 0x0000000c0d0e7389 */ /* 0x00006400000c000b */
[----:B01----:R-:W-:Y:S01]  /*2c2e0*/  ENDCOLLECTIVE ;  /* 0x000000000000791b */ /* 0x003fe20003800000 */
.L_x_2674:
[----:B------:R-:W-:Y:S01]  /*2c2f0*/  SEL R9, R55, R74, P0 ;  /* 0x0000004a37097207 */ /* 0x000fe20000000000 */
[----:B------:R-:W-:Y:S01]  /*2c300*/  IMAD.MOV.U32 R13, RZ, RZ, R66 ;  /* 0x000000ffff0d7224 */ /* 0x000fe200078e0042 */
[----:B------:R-:W-:Y:S02]  /*2c310*/  MOV R12, R7 ;  /* 0x00000007000c7202 */ /* 0x000fe40000000f00 */
[----:B------:R-:W-:Y:S02]  /*2c320*/  SEL R66, R48, R41, P0 ;  /* 0x0000002930427207 */ /* 0x000fe40000000000 */
[----:B------:R-:W-:Y:S02]  /*2c330*/  SEL R48, R43, R50, P0 ;  /* 0x000000322b307207 */ /* 0x000fe40000000000 */
[----:B------:R-:W-:Y:S01]  /*2c340*/  SEL R50, R50, R43, P0 ;  /* 0x0000002b32327207 */ /* 0x000fe20000000000 */
[----:B------:R-:W-:-:S07]  /*2c350*/  IMAD.MOV.U32 R59, RZ, RZ, R14 ;  /* 0x000000ffff3b7224 */ /* 0x000fce00078e000e */
[----:B------:R-:W-:Y:S05]  /*2c360*/  WARPSYNC.COLLECTIVE R15, `(.L_x_2675) ;  /* 0x000000000f087348 */ /* 0x000fea0003c00000 */
[----:B------:R0:W1:Y:S02]  /*2c370*/  SHFL.IDX P6, R14, R13, R12, R11 ;  /* 0x0000000c0d0e7389 */ /* 0x00006400000c000b */
[----:B01----:R-:W-:Y:S01]  /*2c380*/  ENDCOLLECTIVE ;  /* 0x000000000000791b */ /* 0x003fe20003800000 */
.L_x_2675:
[----:B------:R-:W-:Y:S02]  /*2c390*/  IMAD.MOV.U32 R13, RZ, RZ, R61 ;  /* 0x000000ffff0d7224 */ /* 0x000fe400078e003d */
[----:B------:R-:W-:Y:S02]  /*2c3a0*/  IMAD.MOV.U32 R12, RZ, RZ, R2 ;  /* 0x000000ffff0c7224 */ /* 0x000fe400078e0002 */
[----:B------:R-:W-:-:S07]  /*2c3b0*/  IMAD.MOV.U32 R84, RZ, RZ, R14 ;  /* 0x000000ffff547224 */ /* 0x000fce00078e000e */
[----:B------:R-:W-:Y:S05]  /*2c3c0*/  WARPSYNC.COLLECTIVE R15, `(.L_x_2676) ;  /* 0x000000000f087348 */ /* 0x000fea0003c00000 */
[----:B------:R0:W1:Y:S02]  /*2c3d0*/  SHFL.IDX P6, R14, R13, R12, R11 ;  /* 0x0000000c0d0e7389 */ /* 0x00006400000c000b */
[----:B01----:R-:W-:Y:S01]  /*2c3e0*/  ENDCOLLECTIVE ;  /* 0x000000000000791b */ /* 0x003fe20003800000 */
.L_x_2676:
[----:B------:R-:W-:Y:S02]  /*2c3f0*/  SEL R25, R59, R84, P0 ;  /* 0x000000543b197207 */ /* 0x000fe40000000000 */
[----:B------:R-:W-:Y:S01]  /*2c400*/  SEL R27, R84, R59, P0 ;  /* 0x0000003b541b7207 */ /* 0x000fe20000000000 */
[----:B------:R-:W-:Y:S01]  /*2c410*/  IMAD.MOV.U32 R13, RZ, RZ, R68 ;  /* 0x000000ffff0d7224 */ /* 0x000fe200078e0044 */
[----:B------:R-:W-:Y:S01]  /*2c420*/  SEL R68, R45, R52, P0 ;  /* 0x000000342d447207 */ /* 0x000fe20000000000 */
[----:B------:R-:W-:Y:S02]  /*2c430*/  IMAD.MOV.U32 R12, RZ, RZ, R7 ;  /* 0x000000ffff0c7224 */ /* 0x000fe400078e0007 */
[----:B------:R-:W-:-:S07]  /*2c440*/  IMAD.MOV.U32 R61, RZ, RZ, R14 ;  /* 0x000000ffff3d7224 */ /* 0x000fce00078e000e */
[----:B------:R-:W-:Y:S05]  /*2c450*/  WARPSYNC.COLLECTIVE R15, `(.L_x_2677) ;  /* 0x000000000f087348 */ /* 0x000fea0003c00000 */
[----:B------:R0:W1:Y:S02]  /*2c460*/  SHFL.IDX P6, R14, R13, R12, R11 ;  /* 0x0000000c0d0e7389 */ /* 0x00006400000c000b */
[----:B01----:R-:W-:Y:S01]  /*2c470*/  ENDCOLLECTIVE ;  /* 0x000000000000791b */ /* 0x003fe20003800000 */
.L_x_2677:
[----:B------:R-:W-:Y:S02]  /*2c480*/  IMAD.MOV.U32 R13, RZ, RZ, R63 ;  /* 0x000000ffff0d7224 */ /* 0x000fe400078e003f */
[----:B------:R-:W-:Y:S01]  /*2c490*/  IMAD.MOV.U32 R12, RZ, RZ, R2 ;  /* 0x000000ffff0c7224 */ /* 0x000fe200078e0002 */
[----:B------:R-:W-:-:S07]  /*2c4a0*/  MOV R86, R14 ;  /* 0x0000000e00567202 */ /* 0x000fce0000000f00 */
[----:B------:R-:W-:Y:S05]  /*2c4b0*/  WARPSYNC.COLLECTIVE R15, `(.L_x_2678) ;  /* 0x000000000f087348 */ /* 0x000fea0003c00000 */
[----:B------:R0:W1:Y:S02]  /*2c4c0*/  SHFL.IDX P6, R14, R13, R12, R11 ;  /* 0x0000000c0d0e7389 */ /* 0x00006400000c000b */
[----:B01----:R-:W-:Y:S01]  /*2c4d0*/  ENDCOLLECTIVE ;  /* 0x000000000000791b */ /* 0x003fe20003800000 */
.L_x_2678:
[----:B------:R-:W-:Y:S02]  /*2c4e0*/  SEL R29, R61, R86, P0 ;  /* 0x000000563d1d7207 */ /* 0x000fe40000000000 */
        /* <DEDUP_REMOVED lines=10> */
.L_x_2679:
[----:B------:R-:W-:Y:S01]  /*2c590*/  MOV R13, R65 ;  /* 0x00000041000d7202 */ /* 0x000fe20000000f00 */
[----:B------:R-:W-:Y:S02]  /*2c5a0*/  IMAD.MOV.U32 R12, RZ, RZ, R2 ;  /* 0x000000ffff0c7224 */ /* 0x000fe400078e0002 */
[----:B------:R-:W-:-:S07]  /*2c5b0*/  IMAD.MOV.U32 R88, RZ, RZ, R14 ;  /* 0x000000ffff587224 */ /* 0x000fce00078e000e */
[----:B------:R-:W-:Y:S05]  /*2c5c0*/  WARPSYNC.COLLECTIVE R15, `(.L_x_2680) ;  /* 0x000000000f087348 */ /* 0x000fea0003c00000 */
[----:B------:R0:W1:Y:S02]  /*2c5d0*/  SHFL.IDX P6, R14, R13, R12, R11 ;  /* 0x0000000c0d0e7389 */ /* 0x00006400000c000b */
[----:B01----:R-:W-:Y:S01]  /*2c5e0*/  ENDCOLLECTIVE ;  /* 0x000000000000791b */ /* 0x003fe20003800000 */
.L_x_2680:
[----:B------:R-:W-:Y:S01]  /*2c5f0*/  IMAD.MOV.U32 R13, RZ, RZ, R76 ;  /* 0x000000ffff0d7224 */ /* 0x000fe200078e004c */
[----:B------:R-:W-:Y:S01]  /*2c600*/  SEL R76, R49, R58, P0 ;  /* 0x0000003a314c7207 */ /* 0x000fe20000000000 */
[----:B------:R-:W-:Y:S02]  /*2c610*/  IMAD.MOV.U32 R12, RZ, RZ, R7 ;  /* 0x000000ffff0c7224 */ /* 0x000fe400078e0007 */
[----:B------:R-:W-:-:S07]  /*2c620*/  IMAD.MOV.U32 R65, RZ, RZ, R14 ;  /* 0x000000ffff417224 */ /* 0x000fce00078e000e */
[----:B------:R-:W-:Y:S05]  /*2c630*/  WARPSYNC.COLLECTIVE R15, `(.L_x_2681) ;  /* 0x000000000f087348 */ /* 0x000fea0003c00000 */
[----:B------:R0:W1:Y:S02]  /*2c640*/  SHFL.IDX P6, R14, R13, R12, R11 ;  /* 0x0000000c0d0e7389 */ /* 0x00006400000c000b */
[----:B01----:R-:W-:Y:S01]  /*2c650*/  ENDCOLLECTIVE ;  /* 0x000000000000791b */ /* 0x003fe20003800000 */
.L_x_2681:
[----:B------:R-:W-:Y:S01]  /*2c660*/  IMAD.MOV.U32 R13, RZ, RZ, R67 ;  /* 0x000000ffff0d7224 */ /* 0x000fe200078e0043 */
[----:B------:R-:W-:Y:S01]  /*2c670*/  MOV R12, R2 ;  /* 0x00000002000c7202 */ /* 0x000fe20000000f00 */
[----:B------:R-:W-:-:S07]  /*2c680*/  IMAD.MOV.U32 R90, RZ, RZ, R14 ;  /* 0x000000ffff5a7224 */ /* 0x000fce00078e000e */
[----:B------:R-:W-:Y:S05]  /*2c690*/  WARPSYNC.COLLECTIVE R15, `(.L_x_2682) ;  /* 0x000000000f087348 */ /* 0x000fea0003c00000 */
[----:B------:R0:W1:Y:S02]  /*2c6a0*/  SHFL.IDX P6, R14, R13, R12, R11 ;  /* 0x0000000c0d0e7389 */ /* 0x00006400000c000b */
[----:B01----:R-:W-:Y:S01]  /*2c6b0*/  ENDCOLLECTIVE ;  /* 0x000000000000791b */ /* 0x003fe20003800000 */
.L_x_2682:
        /* <DEDUP_REMOVED lines=9> */
.L_x_2683:
[----:B------:R-:W-:Y:S02]  /*2c750*/  IMAD.MOV.U32 R13, RZ, RZ, R69 ;  /* 0x000000ffff0d7224 */ /* 0x000fe400078e0045 */
[----:B------:R-:W-:Y:S02]  /*2c760*/  IMAD.MOV.U32 R12, RZ, RZ, R2 ;  /* 0x000000ffff0c7224 */ /* 0x000fe400078e0002 */
[----:B------:R-:W-:-:S07]  /*2c770*/  IMAD.MOV.U32 R92, RZ, RZ, R14 ;  /* 0x000000ffff5c7224 */ /* 0x000fce00078e000e */
[----:B------:R-:W-:Y:S05]  /*2c780*/  WARPSYNC.COLLECTIVE R15, `(.L_x_2684) ;  /* 0x000000000f087348 */ /* 0x000fea0003c00000 */
[----:B------:R0:W1:Y:S02]  /*2c790*/  SHFL.IDX P6, R14, R13, R12, R11 ;  /* 0x0000000c0d0e7389 */ /* 0x00006400000c000b */
[----:B01----:R-:W-:Y:S01]  /*2c7a0*/  ENDCOLLECTIVE ;  /* 0x000000000000791b */ /* 0x003fe20003800000 */
.L_x_2684:
[----:B------:R-:W-:Y:S01]  /*2c7b0*/  IMAD.MOV.U32 R13, RZ, RZ, R80 ;  /* 0x000000ffff0d7224 */ /* 0x000fe200078e0050 */
[----:B------:R-:W-:Y:S01]  /*2c7c0*/  SEL R80, R51, R20, P0 ;  /* 0x0000001433507207 */ /* 0x000fe20000000000 */
[----:B------:R-:W-:Y:S01]  /*2c7d0*/  IMAD.MOV.U32 R12, RZ, RZ, R7 ;  /* 0x000000ffff0c7224 */ /* 0x000fe200078e0007 */
[----:B------:R-:W-:-:S07]  /*2c7e0*/  MOV R69, R14 ;  /* 0x0000000e00457202 */ /* 0x000fce0000000f00 */
[----:B------:R-:W-:Y:S05]  /*2c7f0*/  WARPSYNC.COLLECTIVE R15, `(.L_x_2685) ;  /* 0x000000000f087348 */ /* 0x000fea0003c00000 */
[----:B------:R0:W1:Y:S02]  /*2c800*/  SHFL.IDX P6, R14, R13, R12, R11 ;  /* 0x0000000c0d0e7389 */ /* 0x00006400000c000b */
[----:B01----:R-:W-:Y:S01]  /*2c810*/  ENDCOLLECTIVE ;  /* 0x000000000000791b */ /* 0x003fe20003800000 */
.L_x_2685:
[----:B------:R-:W-:Y:S02]  /*2c820*/  IMAD.MOV.U32 R13, RZ, RZ, R71 ;  /* 0x000000ffff0d7224 */ /* 0x000fe400078e0047 */
[----:B------:R-:W-:Y:S02]  /*2c830*/  IMAD.MOV.U32 R12, RZ, RZ, R2 ;  /* 0x000000ffff0c7224 */ /* 0x000fe400078e0002 */
[----:B------:R-:W-:-:S07]  /*2c840*/  IMAD.MOV.U32 R94, RZ, RZ, R14 ;  /* 0x000000ffff5e7224 */ /* 0x000fce00078e000e */
[----:B------:R-:W-:Y:S05]  /*2c850*/  WARPSYNC.COLLECTIVE R15, `(.L_x_2686) ;  /* 0x000000000f087348 */ /* 0x000fea0003c00000 */
[----:B------:R0:W1:Y:S02]  /*2c860*/  SHFL.IDX P6, R14, R13, R12, R11 ;  /* 0x0000000c0d0e7389 */ /* 0x00006400000c000b */
[----:B01----:R-:W-:Y:S01]  /*2c870*/  ENDCOLLECTIVE ;  /* 0x000000000000791b */ /* 0x003fe20003800000 */
.L_x_2686:
[----:B------:R-:W-:Y:S02]  /*2c880*/  SEL R41, R69, R94, P0 ;  /* 0x0000005e45297207 */ /* 0x000fe40000000000 */
[----:B------:R-:W-:Y:S02]  /*2c890*/  SEL R43, R94, R69, P0 ;  /* 0x000000455e2b7207 */ /* 0x000fe40000000000 */
[----:B------:R-:W-:Y:S01]  /*2c8a0*/  MOV R13, R82 ;  /* 0x00000052000d7202 */ /* 0x000fe20000000f00 */
[----:B------:R-:W-:Y:S01]  /*2c8b0*/  IMAD.MOV.U32 R12, RZ, RZ, R7 ;  /* 0x000000ffff0c7224 */ /* 0x000fe200078e0007 */
[----:B------:R-:W-:Y:S01]  /*2c8c0*/  SEL R82, R20, R51, P0 ;  /* 0x0000003314527207 */ /* 0x000fe20000000000 */
[----:B------:R-:W-:-:S07]  /*2c8d0*/  IMAD.MOV.U32 R71, RZ, RZ, R14 ;  /* 0x000000ffff477224 */ /* 0x000fce00078e000e */
[----:B------:R-:W-:Y:S05]  /*2c8e0*/  WARPSYNC.COLLECTIVE R15, `(.L_x_2687) ;  /* 0x000000000f087348 */ /* 0x000fea0003c00000 */
[----:B------:R0:W1:Y:S02]  /*2c8f0*/  SHFL.IDX P6, R14, R13, R12, R11 ;  /* 0x0000000c0d0e7389 */ /* 0x00006400000c000b */
[----:B01----:R-:W-:Y:S01]  /*2c900*/  ENDCOLLECTIVE ;  /* 0x000000000000791b */ /* 0x003fe20003800000 */
.L_x_2687:
[----:B------:R-:W-:Y:S02]  /*2c910*/  IMAD.MOV.U32 R13, RZ, RZ, R73 ;  /* 0x000000ffff0d7224 */ /* 0x000fe400078e0049 */
[----:B------:R-:W-:Y:S02]  /*2c920*/  IMAD.MOV.U32 R12, RZ, RZ, R2 ;  /* 0x000000ffff0c7224 */ /* 0x000fe400078e0002 */
[----:B------:R-:W-:-:S07]  /*2c930*/  IMAD.MOV.U32 R96, RZ, RZ, R14 ;  /* 0x000000ffff607224 */ /* 0x000fce00078e000e */
[----:B------:R-:W-:Y:S05]  /*2c940*/  WARPSYNC.COLLECTIVE R15, `(.L_x_2688) ;  /* 0x000000000f087348 */ /* 0x000fea0003c00000 */
[----:B------:R0:W1:Y:S02]  /*2c950*/  SHFL.IDX P6, R14, R13, R12, R11 ;  /* 0x0000000c0d0e7389 */ /* 0x00006400000c000b */
[----:B01----:R-:W-:Y:S01]  /*2c960*/  ENDCOLLECTIVE ;  /* 0x000000000000791b */ /* 0x003fe20003800000 */
.L_x_2688:
[----:B------:R-:W-:Y:S01]  /*2c970*/  SEL R61, R71, R96, P0 ;  /* 0x00000060473d7207 */ /* 0x000fe20000000000 */
[----:B------:R-:W-:Y:S01]  /*2c980*/  IMAD.MOV.U32 R13, RZ, RZ, R98 ;  /* 0x000000ffff0d7224 */ /* 0x000fe200078e0062 */
[----:B------:R-:W-:Y:S01]  /*2c990*/  MOV R12, R7 ;  /* 0x00000007000c7202 */ /* 0x000fe20000000f00 */
[----:B------:R-:W-:-:S07]  /*2c9a0*/  IMAD.MOV.U32 R73, RZ, RZ, R14 ;  /* 0x000000ffff497224 */ /* 0x000fce00078e000e */
[----:B------:R-:W-:Y:S05]  /*2c9b0*/  WARPSYNC.COLLECTIVE R15, `(.L_x_2689) ;  /* 0x000000000f087348 */ /* 0x000fea0003c00000 */
[----:B------:R0:W1:Y:S02]  /*2c9c0*/  SHFL.IDX P6, R14, R13, R12, R11 ;  /* 0x0000000c0d0e7389 */ /* 0x00006400000c000b */
[----:B01----:R-:W-:Y:S01]  /*2c9d0*/  ENDCOLLECTIVE ;  /* 0x000000000000791b */ /* 0x003fe20003800000 */
.L_x_2689:
[----:B------:R-:W-:Y:S02]  /*2c9e0*/  IMAD.MOV.U32 R13, RZ, RZ, R75 ;  /* 0x000000ffff0d7224 */ /* 0x000fe400078e004b */
[----:B------:R-:W-:Y:S02]  /*2c9f0*/  IMAD.MOV.U32 R12, RZ, RZ, R2 ;  /* 0x000000ffff0c7224 */ /* 0x000fe400078e0002 */
[----:B------:R-:W-:-:S07]  /*2ca00*/  IMAD.MOV.U32 R98, RZ, RZ, R14 ;  /* 0x000000ffff627224 */ /* 0x000fce00078e000e */
[----:B------:R-:W-:Y:S05]  /*2ca10*/  WARPSYNC.COLLECTIVE R15, `(.L_x_2690) ;  /* 0x000000000f087348 */ /* 0x000fea0003c00000 */
[----:B------:R0:W1:Y:S02]  /*2ca20*/  SHFL.IDX P6, R14, R13, R12, R11 ;  /* 0x0000000c0d0e7389 */ /* 0x00006400000c000b */
[----:B01----:R-:W-:Y:S01]  /*2ca30*/  ENDCOLLECTIVE ;  /* 0x000000000000791b */ /* 0x003fe20003800000 */
.L_x_2690:
        /* <DEDUP_REMOVED lines=8> */
.L_x_2691:
[----:B------:R-:W-:Y:S02]  /*2cac0*/  IMAD.MOV.U32 R13, RZ, RZ, R77 ;  /* 0x000000ffff0d7224 */ /* 0x000fe400078e004d */
[----:B------:R-:W-:Y:S01]  /*2cad0*/  IMAD.MOV.U32 R12, RZ, RZ, R2 ;  /* 0x000000ffff0c7224 */ /* 0x000fe200078e0002 */
[----:B------:R-:W-:-:S07]  /*2cae0*/  MOV R100, R14 ;  /* 0x0000000e00647202 */ /* 0x000fce0000000f00 */
[----:B------:R-:W-:Y:S05]  /*2caf0*/  WARPSYNC.COLLECTIVE R15, `(.L_x_2692) ;  /* 0x000000000f087348 */ /* 0x000fea0003c00000 */
[----:B------:R0:W1:Y:S02]  /*2cb00*/  SHFL.IDX P6, R14, R13, R12, R11 ;  /* 0x0000000c0d0e7389 */ /* 0x00006400000c000b */
[----:B01----:R-:W-:Y:S01]  /*2cb10*/  ENDCOLLECTIVE ;  /* 0x000000000000791b */ /* 0x003fe20003800000 */
.L_x_2692:
[----:B------:R-:W-:Y:S01]  /*2cb20*/  SEL R65, R75, R100, P0 ;  /* 0x000000644b417207 */ /* 0x000fe20000000000 */
[----:B------:R-:W-:Y:S02]  /*2cb30*/  IMAD.MOV.U32 R13, RZ, RZ, R110 ;  /* 0x000000ffff0d7224 */ /* 0x000fe400078e006e */
[----:B------:R-:W-:Y:S02]  /*2cb40*/  IMAD.MOV.U32 R12, RZ, RZ, R7 ;  /* 0x000000ffff0c7224 */ /* 0x000fe400078e0007 */
[----:B------:R-:W-:-:S07]  /*2cb50*/  IMAD.MOV.U32 R77, RZ, RZ, R14 ;  /* 0x000000ffff4d7224 */ /* 0x000fce00078e000e */
[----:B------:R-:W-:Y:S05]  /*2cb60*/  WARPSYNC.COLLECTIVE R15, `(.L_x_2693) ;  /* 0x000000000f087348 */ /* 0x000fea0003c00000 */
[----:B------:R0:W1:Y:S02]  /*2cb70*/  SHFL.IDX P6, R14, R13, R12, R11 ;  /* 0x0000000c0d0e7389 */ /* 0x00006400000c000b */
[----:B01----:R-:W-:Y:S01]  /*2cb80*/  ENDCOLLECTIVE ;  /* 0x000000000000791b */ /* 0x003fe20003800000 */
.L_x_2693:
[----:B------:R-:W-:Y:S01]  /*2cb90*/  MOV R13, R79 ;  /* 0x0000004f000d7202 */ /* 0x000fe20000000f00 */
[----:B------:R-:W-:Y:S02]  /*2cba0*/  IMAD.MOV.U32 R12, RZ, RZ, R2 ;  /* 0x000000ffff0c7224 */ /* 0x000fe400078e0002 */
[----:B------:R-:W-:-:S07]  /*2cbb0*/  IMAD.MOV.U32 R110, RZ, RZ, R14 ;  /* 0x000000ffff6e7224 */ /* 0x000fce00078e000e */
[----:B------:R-:W-:Y:S05]  /*2cbc0*/  WARPSYNC.COLLECTIVE R15, `(.L_x_2694) ;  /* 0x000000000f087348 */ /* 0x000fea0003c00000 */
[----:B------:R0:W1:Y:S02]  /*2cbd0*/  SHFL.IDX P6, R14, R13, R12, R11 ;  /* 0x0000000c0d0e7389 */ /* 0x00006400000c000b */
[----:B01----:R-:W-:Y:S01]  /*2cbe0*/  ENDCOLLECTIVE ;  /* 0x000000000000791b */ /* 0x003fe20003800000 */
.L_x_2694:
        /* <DEDUP_REMOVED lines=8> */
.L_x_2695:
[----:B------:R-:W-:Y:S01]  /*2cc70*/  IMAD.MOV.U32 R13, RZ, RZ, R109 ;  /* 0x000000ffff0d7224 */ /* 0x000fe200078e006d */
[----:B------:R-:W-:Y:S01]  /*2cc80*/  MOV R12, R2 ;  /* 0x00000002000c7202 */ /* 0x000fe20000000f00 */
[----:B------:R-:W-:-:S07]  /*2cc90*/  IMAD.MOV.U32 R112, RZ, RZ, R14 ;  /* 0x000000ffff707224 */ /* 0x000fce00078e000e */
[----:B------:R-:W-:Y:S05]  /*2cca0*/  WARPSYNC.COLLECTIVE R15, `(.L_x_2696) ;  /* 0x000000000f087348 */ /* 0x000fea0003c00000 */
[----:B------:R0:W1:Y:S02]  /*2ccb0*/  SHFL.IDX P6, R14, R13, R12, R11 ;  /* 0x0000000c0d0e7389 */ /* 0x00006400000c000b */
[----:B01----:R-:W-:Y:S01]  /*2ccc0*/  ENDCOLLECTIVE ;  /* 0x000000000000791b */ /* 0x003fe20003800000 */
.L_x_2696:
[----:B------:R-:W-:Y:S01]  /*2ccd0*/  SEL R69, R79, R112, P0 ;  /* 0x000000704f457207 */ /* 0x000fe20000000000 */
[----:B------:R-:W-:Y:S02]  /*2cce0*/  IMAD.MOV.U32 R13, RZ, RZ, R114 ;  /* 0x000000ffff0d7224 */ /* 0x000fe400078e0072 */
[----:B------:R-:W-:Y:S02]  /*2ccf0*/  IMAD.MOV.U32 R12, RZ, RZ, R7 ;  /* 0x000000ffff0c7224 */ /* 0x000fe400078e0007 */
[----:B------:R-:W-:-:S07]  /*2cd00*/  IMAD.MOV.U32 R109, RZ, RZ, R14 ;  /* 0x000000ffff6d7224 */ /* 0x000fce00078e000e */
[----:B------:R-:W-:Y:S05]  /*2cd10*/  WARPSYNC.COLLECTIVE R15, `(.L_x_2697) ;  /* 0x000000000f087348 */ /* 0x000fea0003c00000 */
[----:B------:R0:W1:Y:S02]  /*2cd20*/  SHFL.IDX P6, R14, R13, R12, R11 ;  /* 0x0000000c0d0e7389 */ /* 0x00006400000c000b */
[----:B01----:R-:W-:Y:S01]  /*2cd30*/  ENDCOLLECTIVE ;  /* 0x000000000000791b */ /* 0x003fe20003800000 */
.L_x_2697:
[----:B------:R-:W-:Y:S02]  /*2cd40*/  IMAD.MOV.U32 R13, RZ, RZ, R111 ;  /* 0x000000ffff0d7224 */ /* 0x000fe400078e006f */
[----:B------:R-:W-:Y:S02]  /*2cd50*/  IMAD.MOV.U32 R12, RZ, RZ, R2 ;  /* 0x000000ffff0c7224 */ /* 0x000fe400078e0002 */
[----:B------:R-:W-:-:S07]  /*2cd60*/  IMAD.MOV.U32 R114, RZ, RZ, R14 ;  /* 0x000000ffff727224 */ /* 0x000fce00078e000e */
[----:B------:R-:W-:Y:S05]  /*2cd70*/  WARPSYNC.COLLECTIVE R15, `(.L_x_2698) ;  /* 0x000000000f087348 */ /* 0x000fea0003c00000 */
[----:B------:R0:W1:Y:S02]  /*2cd80*/  SHFL.IDX P6, R14, R13, R12, R11 ;  /* 0x0000000c0d0e7389 */ /* 0x00006400000c000b */
[----:B01----:R-:W-:Y:S01]  /*2cd90*/  ENDCOLLECTIVE ;  /* 0x000000000000791b */ /* 0x003fe20003800000 */
.L_x_2698:
[----:B------:R-:W-:Y:S02]  /*2cda0*/  IMAD.MOV.U32 R13, RZ, RZ, R116 ;  /* 0x000000ffff0d7224 */ /* 0x000fe400078e0074 */
[----:B------:R-:W-:Y:S01]  /*2cdb0*/  IMAD.MOV.U32 R12, RZ, RZ, R7 ;  /* 0x000000ffff0c7224 */ /* 0x000fe200078e0007 */
[----:B------:R-:W-:-:S07]  /*2cdc0*/  MOV R111, R14 ;  /* 0x0000000e006f7202 */ /* 0x000fce0000000f00 */
[----:B------:R-:W-:Y:S05]  /*2cdd0*/  WARPSYNC.COLLECTIVE R15, `(.L_x_2699) ;  /* 0x000000000f087348 */ /* 0x000fea0003c00000 */
[----:B------:R0:W1:Y:S02]  /*2cde0*/  SHFL.IDX P6, R14, R13, R12, R11 ;  /* 0x0000000c0d0e7389 */ /* 0x00006400000c000b */
[----:B01----:R-:W-:Y:S01]  /*2cdf0*/  ENDCOLLECTIVE ;  /* 0x000000000000791b */ /* 0x003fe20003800000 */
.L_x_2699:
[----:B------:R-:W-:Y:S01]  /*2ce00*/  IMAD.MOV.U32 R13, RZ, RZ, R5 ;  /* 0x000000ffff0d7224 */ /* 0x000fe200078e0005 */
[----:B------:R-:W-:Y:S01]  /*2ce10*/  SEL R5, R53, R72, P0 ;  /* 0x0000004835057207 */ /* 0x000fe20000000000 */
[----:B------:R-:W-:Y:S02]  /*2ce20*/  IMAD.MOV.U32 R12, RZ, RZ, R2 ;  /* 0x000000ffff0c7224 */ /* 0x000fe400078e0002 */
[----:B------:R-:W-:Y:S02]  /*2ce30*/  IMAD.MOV.U32 R2, RZ, RZ, RZ ;  /* 0x000000ffff027224 */ /* 0x000fe400078e00ff */
[----:B------:R-:W-:-:S07]  /*2ce40*/  IMAD.MOV.U32 R116, RZ, RZ, R14 ;  /* 0x000000ffff747224 */ /* 0x000fce00078e000e */
[----:B------:R-:W-:Y:S05]  /*2ce50*/  WARPSYNC.COLLECTIVE R15, `(.L_x_2700) ;  /* 0x000000000f087348 */ /* 0x000fea0003c00000 */
[----:B------:R0:W1:Y:S02]  /*2ce60*/  SHFL.IDX P6, R14, R13, R12, R11 ;  /* 0x0000000c0d0e7389 */ /* 0x00006400000c000b */
[----:B01----:R-:W-:Y:S01]  /*2ce70*/  ENDCOLLECTIVE ;  /* 0x000000000000791b */ /* 0x003fe20003800000 */
.L_x_2700:
[----:B------:R-:W-:Y:S02]  /*2ce80*/  SEL R77, R111, R116, P0 ;  /* 0x000000746f4d7207 */ /* 0x000fe40000000000 */
        /* <DEDUP_REMOVED lines=8> */
.L_x_2701:
[----:B------:R-:W-:Y:S02]  /*2cf10*/  SEL R12, R33, R40, P0 ;  /* 0x00000028210c7207 */ /* 0x000fe40000000000 */
[----:B------:R-:W-:Y:S02]  /*2cf20*/  SEL R11, R74, R55, P0 ;  /* 0x000000374a0b7207 */ /* 0x000fe40000000000 */
[----:B------:R-:W-:Y:S02]  /*2cf30*/  SEL R13, R67, R92, P0 ;  /* 0x0000005c430d7207 */ /* 0x000fe40000000000 */
[----:B------:R-:W-:Y:S02]  /*2cf40*/  SEL R15, R92, R67, P0 ;  /* 0x000000435c0f7207 */ /* 0x000fe40000000000 */
[----:B------:R-:W-:Y:S01]  /*2cf50*/  SEL R67, R100, R75, P0 ;  /* 0x0000004b64437207 */ /* 0x000fe20000000000 */
[----:B------:R-:W-:Y:S01]  /*2cf60*/  IMAD.MOV.U32 R3, RZ, RZ, R14 ;  /* 0x000000ffff037224 */ /* 0x000fe200078e000e */
[----:B------:R-:W-:-:S02]  /*2cf70*/  SEL R14, R40, R33, P0 ;  /* 0x00000021280e7207 */ /* 0x000fc40000000000 */
[----:B------:R-:W-:Y:S02]  /*2cf80*/  SEL R40, R35, R42, P0 ;  /* 0x0000002a23287207 */ /* 0x000fe40000000000 */
[----:B------:R-:W-:Y:S02]  /*2cf90*/  SEL R42, R42, R35, P0 ;  /* 0x000000232a2a7207 */ /* 0x000fe40000000000 */
[----:B------:R-:W-:Y:S02]  /*2cfa0*/  SEL R33, R63, R88, P0 ;  /* 0x000000583f217207 */ /* 0x000fe40000000000 */
[----:B------:R-:W-:Y:S02]  /*2cfb0*/  SEL R35, R88, R63, P0 ;  /* 0x0000003f58237207 */ /* 0x000fe40000000000 */
[----:B------:R-:W-:Y:S02]  /*2cfc0*/  SEL R63, R96, R71, P0 ;  /* 0x00000047603f7207 */ /* 0x000fe40000000000 */
[----:B------:R-:W-:-:S02]  /*2cfd0*/  SEL R71, R112, R79, P0 ;  /* 0x0000004f70477207 */ /* 0x000fc40000000000 */
[----:B------:R-:W-:Y:S02]  /*2cfe0*/  SEL R55, R114, R109, P0 ;  /* 0x0000006d72377207 */ /* 0x000fe40000000000 */
[----:B------:R-:W-:Y:S01]  /*2cff0*/  SEL R79, R116, R111, P0 ;  /* 0x0000006f744f7207 */ /* 0x000fe20000000000 */
[----:B------:R-:W-:Y:S06]  /*2d000*/  BRA `(.L_x_2702) ;  /* 0xffffff3800ec7947 */ /* 0x000fec000383ffff */
.L_x_2420:
[----:B------:R-:W0:Y:S01]  /*2d010*/  S2R R6, SR_TID.X ;  /* 0x0000000000067919 */ /* 0x000e220000002100 */
[----:B------:R-:W-:Y:S01]  /*2d020*/  BSSY B1, `(.L_x_2703) ;  /* 0x000000a000017945 */ /* 0x000fe20003800000 */
[----:B------:R-:W-:Y:S01]  /*2d030*/  IMAD.MOV.U32 R12, RZ, RZ, RZ ;  /* 0x000000ffff0c7224 */ /* 0x000fe200078e00ff */
[----:B------:R-:W-:Y:S01]  /*2d040*/  MOV R15, 0xffffffff ;  /* 0xffffffff000f7802 */ /* 0x000fe20000000f00 */
[----:B------:R-:W-:Y:S01]  /*2d050*/  IMAD.MOV.U32 R11, RZ, RZ, 0x1f ;  /* 0x0000001fff0b7424 */ /* 0x000fe200078e00ff */
[----:B0-----:R-:W-:-:S04]  /*2d060*/  SHF.R.U32.HI R6, RZ, 0x5, R6 ;  /* 0x00000005ff067819 */ /* 0x001fc80000011606 */
[----:B------:R-:W-:-:S05]  /*2d070*/  LOP3.LUT R6, R6, 0x3, RZ, 0xc0, !PT ;  /* 0x0000000306067812 */ /* 0x000fca00078ec0ff */
[----:B------:R-:W-:-:S07]  /*2d080*/  IMAD.MOV.U32 R13, RZ, RZ, R6 ;  /* 0x000000ffff0d7224 */ /* 0x000fce00078e0006 */
[----:B------:R-:W-:Y:S05]  /*2d090*/  WARPSYNC.COLLECTIVE R15, `(.L_x_2704) ;  /* 0x000000000f087348 */ /* 0x000fea0003c00000 */
[----:B------:R0:W1:Y:S02]  /*2d0a0*/  SHFL.IDX P6, R14, R13, R12, R11 ;  /* 0x0000000c0d0e7389 */ /* 0x00006400000c000b */
[----:B01----:R-:W-:Y:S01]  /*2d0b0*/  ENDCOLLECTIVE ;  /* 0x000000000000791b */ /* 0x003fe20003800000 */
.L_x_2704:
[----:B------:R-:W-:Y:S05]  /*2d0c0*/  BSYNC B1 ;  /* 0x0000000000017941 */ /* 0x000fea0003800000 */
.L_x_2703:
[----:B------:R-:W-:Y:S05]  /*2d0d0*/  BRA `(.L_x_2705) ;  /* 0xffffff6c00fc7947 */ /* 0x000fea000383ffff */
.L_x_2422:
[----:B------:R-:W-:Y:S01]  /*2d0e0*/  BSSY B1, `(.L_x_2706) ;  /* 0x0000006000017945 */ /* 0x000fe20003800000 */
[----:B------:R-:W-:-:S07]  /*2d0f0*/  IMAD.MOV.U32 R15, RZ, RZ, -0x1 ;  /* 0xffffffffff0f7424 */ /* 0x000fce00078e00ff */
[----:B0-----:R-:W-:Y:S05]  /*2d100*/  WARPSYNC.COLLECTIVE R15, `(.L_x_2707) ;  /* 0x000000000f0c7348 */ /* 0x001fea0003c00000 */
[----:B------:R-:W-:Y:S02]  /*2d110*/  ELECT P6, UR62, PT ;  /* 0x00000000003e782f */ /* 0x000fe400038c0000 */
[----:B------:R-:W-:Y:S01]  /*2d120*/  MOV R14, UR62 ;  /* 0x0000003e000e7c02 */ /* 0x000fe20008000f00 */
[----:B0-----:R-:W-:Y:S10]  /*2d130*/  ENDCOLLECTIVE ;  /* 0x000000000000791b */ /* 0x001ff40003800000 */
.L_x_2707:
[----:B------:R-:W-:Y:S05]  /*2d140*/  BSYNC B1 ;  /* 0x0000000000017941 */ /* 0x000fea0003800000 */
.L_x_2706:
[----:B------:R-:W-:Y:S05]  /*2d150*/  BRA `(.L_x_2421) ;  /* 0xffffff6c00f47947 */ /* 0x000fea000383ffff */
.L_x_2424:
[----:B0-----:R0:W1:Y:S02]  /*2d160*/  SYNCS.PHASECHK.TRANS64.TRYWAIT P0, [R11+URZ+0x38820], R5 ;  /* 0x038820050b0075a7 */ /* 0x001064000800017f */
[----:B-1----:R-:W-:Y:S05]  /*2d170*/  @!P0 NANOSLEEP.SYNCS 0x989680 ;  /* 0x009896800000895d */ /* 0x002fea0003900000 */
[----:B------:R-:W1:Y:S02]  /*2d180*/  @!P0 SYNCS.PHASECHK.TRANS64 P0, [R11+URZ+0x38820], R5 ;  /* 0x038820050b0085a7 */ /* 0x000e64000800007f */
[----:B-1----:R-:W-:Y:S05]  /*2d190*/  @!P0 BRA `(.L_x_2424) ;  /* 0xfffffffc00f08947 */ /* 0x002fea000383ffff */
[----:B------:R-:W-:Y:S05]  /*2d1a0*/  BRA `(.L_x_2708) ;  /* 0xffffff7000107947 */ /* 0x000fea000383ffff */
.L_x_2428:
[----:B-1----:R1:W2:Y:S02]  /*2d1b0*/  SYNCS.PHASECHK.TRANS64.TRYWAIT P0, [R8+URZ+0x388a0], R10 ;  /* 0x0388a00a080075a7 */ /* 0x0022a4000800017f */
[----:B--2---:R-:W-:Y:S05]  /*2d1c0*/  @!P0 NANOSLEEP.SYNCS 0x989680 ;  /* 0x009896800000895d */ /* 0x004fea0003900000 */
[----:B------:R-:W2:Y:S02]  /*2d1d0*/  @!P0 SYNCS.PHASECHK.TRANS64 P0, [R8+URZ+0x388a0], R10 ;  /* 0x0388a00a080085a7 */ /* 0x000ea4000800007f */
[----:B--2---:R-:W-:Y:S05]  /*2d1e0*/  @!P0 BRA `(.L_x_2428) ;  /* 0xfffffffc00f08947 */ /* 0x004fea000383ffff */
[----:B------:R-:W-:Y:S05]  /*2d1f0*/  BRA `(.L_x_2709) ;  /* 0xffffff7000307947 */ /* 0x000fea000383ffff */
.L_x_2434:
[----:B0-----:R0:W2:Y:S02]  /*2d200*/  SYNCS.PHASECHK.TRANS64.TRYWAIT P0, [R8+URZ+0x388c0], R10 ;  /* 0x0388c00a080075a7 */ /* 0x0010a4000800017f */
[----:B--2---:R-:W-:Y:S05]  /*2d210*/  @!P0 NANOSLEEP.SYNCS 0x989680 ;  /* 0x009896800000895d */ /* 0x004fea0003900000 */
[----:B------:R-:W2:Y:S02]  /*2d220*/  @!P0 SYNCS.PHASECHK.TRANS64 P0, [R8+URZ+0x388c0], R10 ;  /* 0x0388c00a080085a7 */ /* 0x000ea4000800007f */
[----:B--2---:R-:W-:Y:S05]  /*2d230*/  @!P0 BRA `(.L_x_2434) ;  /* 0xfffffffc00f08947 */ /* 0x004fea000383ffff */
[----:B------:R-:W-:Y:S05]  /*2d240*/  BRA `(.L_x_2710) ;  /* 0xffffff7000f07947 */ /* 0x000fea000383ffff */
.L_x_2442:
[----:B0-----:R0:W1:Y:S02]  /*2d250*/  SYNCS.PHASECHK.TRANS64.TRYWAIT P1, [R7+URZ+0x388a0], R6 ;  /* 0x0388a006070075a7 */ /* 0x001064000802017f */
[----:B-1----:R-:W-:Y:S05]  /*2d260*/  @!P1 NANOSLEEP.SYNCS 0x989680 ;  /* 0x009896800000995d */ /* 0x002fea0003900000 */
[----:B------:R-:W1:Y:S02]  /*2d270*/  @!P1 SYNCS.PHASECHK.TRANS64 P1, [R7+URZ+0x388a0], R6 ;  /* 0x0388a006070095a7 */ /* 0x000e64000802007f */
[----:B-1----:R-:W-:Y:S05]  /*2d280*/  @!P1 BRA `(.L_x_2442) ;  /* 0xfffffffc00f09947 */ /* 0x002fea000383ffff */
[----:B------:R-:W-:Y:S05]  /*2d290*/  BRA `(.L_x_2711) ;  /* 0xffffff78000c7947 */ /* 0x000fea000383ffff */
.L_x_2448:
[----:B-1----:R1:W2:Y:S02]  /*2d2a0*/  SYNCS.PHASECHK.TRANS64.TRYWAIT P1, [R7+URZ+0x388c0], R6 ;  /* 0x0388c006070075a7 */ /* 0x0022a4000802017f */
[----:B--2---:R-:W-:Y:S05]  /*2d2b0*/  @!P1 NANOSLEEP.SYNCS 0x989680 ;  /* 0x009896800000995d */ /* 0x004fea0003900000 */
[----:B------:R-:W2:Y:S02]  /*2d2c0*/  @!P1 SYNCS.PHASECHK.TRANS64 P1, [R7+URZ+0x388c0], R6 ;  /* 0x0388c006070095a7 */ /* 0x000ea4000802007f */
[----:B--2---:R-:W-:Y:S05]  /*2d2d0*/  @!P1 BRA `(.L_x_2448) ;  /* 0xfffffffc00f09947 */ /* 0x004fea000383ffff */
[----:B------:R-:W-:Y:S05]  /*2d2e0*/  BRA `(.L_x_2712) ;  /* 0xffffff7800c47947 */ /* 0x000fea000383ffff */
.L_x_2463:
        /* <DEDUP_REMOVED lines=11> */
.L_x_2714:
[----:B------:R-:W-:Y:S05]  /*2d3a0*/  BSYNC B0 ;  /* 0x0000000000007941 */ /* 0x000fea0003800000 */
.L_x_2713:
[----:B------:R-:W-:Y:S05]  /*2d3b0*/  BRA `(.L_x_2715) ;  /* 0xffffff8800587947 */ /* 0x000fea000383ffff */
.L_x_2465:
[----:B------:R-:W-:Y:S01]  /*2d3c0*/  BSSY B0, `(.L_x_2716) ;  /* 0x0000006000007945 */ /* 0x000fe20003800000 */
[----:B------:R-:W-:-:S07]  /*2d3d0*/  IMAD.MOV.U32 R15, RZ, RZ, -0x1 ;  /* 0xffffffffff0f7424 */ /* 0x000fce00078e00ff */
[----:B01----:R-:W-:Y:S05]  /*2d3e0*/  WARPSYNC.COLLECTIVE R15, `(.L_x_2717) ;  /* 0x000000000f0c7348 */ /* 0x003fea0003c00000 */
[----:B------:R-:W-:Y:S02]  /*2d3f0*/  ELECT P6, UR62, PT ;  /* 0x00000000003e782f */ /* 0x000fe400038c0000 */
[----:B------:R-:W-:Y:S01]  /*2d400*/  MOV R14, UR62 ;  /* 0x0000003e000e7c02 */ /* 0x000fe20008000f00 */
[----:B01----:R-:W-:Y:S10]  /*2d410*/  ENDCOLLECTIVE ;  /* 0x000000000000791b */ /* 0x003ff40003800000 */
.L_x_2717:
[----:B------:R-:W-:Y:S05]  /*2d420*/  BSYNC B0 ;  /* 0x0000000000007941 */ /* 0x000fea0003800000 */
.L_x_2716:
[----:B------:R-:W-:Y:S05]  /*2d430*/  BRA `(.L_x_2718) ;  /* 0xffffff8800507947 */ /* 0x000fea000383ffff */
.L_x_2468:
[----:B-1----:R1:W2:Y:S02]  /*2d440*/  SYNCS.PHASECHK.TRANS64.TRYWAIT P2, [R6+URZ+0x38880], R8 ;  /* 0x03888008060075a7 */ /* 0x0022a4000804017f */
[----:B--2---:R-:W-:Y:S05]  /*2d450*/  @!P2 NANOSLEEP.SYNCS 0x989680 ;  /* 0x009896800000a95d */ /* 0x004fea0003900000 */
[----:B------:R-:W2:Y:S02]  /*2d460*/  @!P2 SYNCS.PHASECHK.TRANS64 P2, [R6+URZ+0x38880], R8 ;  /* 0x038880080600a5a7 */ /* 0x000ea4000804007f */
[----:B--2---:R-:W-:Y:S05]  /*2d470*/  @!P2 BRA `(.L_x_2468) ;  /* 0xfffffffc00f0a947 */ /* 0x004fea000383ffff */
[----:B------:R-:W-:Y:S05]  /*2d480*/  BRA `(.L_x_2719) ;  /* 0xffffff8800c87947 */ /* 0x000fea000383ffff */
.L_x_2470:
[----:B--2---:R2:W3:Y:S02]  /*2d490*/  SYNCS.PHASECHK.TRANS64.TRYWAIT P2, [R6+URZ+0x38840], R8 ;  /* 0x03884008060075a7 */ /* 0x0044e4000804017f */
[----:B---3--:R-:W-:Y:S05]  /*2d4a0*/  @!P2 NANOSLEEP.SYNCS 0x989680 ;  /* 0x009896800000a95d */ /* 0x008fea0003900000 */
[----:B------:R-:W3:Y:S02]  /*2d4b0*/  @!P2 SYNCS.PHASECHK.TRANS64 P2, [R6+URZ+0x38840], R8 ;  /* 0x038840080600a5a7 */ /* 0x000ee4000804007f */
[----:B---3--:R-:W-:Y:S05]  /*2d4c0*/  @!P2 BRA `(.L_x_2470) ;  /* 0xfffffffc00f0a947 */ /* 0x008fea000383ffff */
[----:B------:R-:W-:Y:S05]  /*2d4d0*/  BRA `(.L_x_2720) ;  /* 0xffffff8c00407947 */ /* 0x000fea000383ffff */
.L_x_2473:
        /* <DEDUP_REMOVED lines=8> */
.L_x_2479:
[----:B---3--:R3:W4:Y:S02]  /*2d560*/  SYNCS.PHASECHK.TRANS64.TRYWAIT P0, [R5+URZ+0x38880], R4 ;  /* 0x03888004050075a7 */ /* 0x008724000800017f */
[----:B----4-:R-:W-:Y:S05]  /*2d570*/  @!P0 NANOSLEEP.SYNCS 0x989680 ;  /* 0x009896800000895d */ /* 0x010fea0003900000 */
[----:B------:R-:W4:Y:S02]  /*2d580*/  @!P0 SYNCS.PHASECHK.TRANS64 P0, [R5+URZ+0x38880], R4 ;  /* 0x03888004050085a7 */ /* 0x000f24000800007f */
[----:B----4-:R-:W-:Y:S05]  /*2d590*/  @!P0 BRA `(.L_x_2479) ;  /* 0xfffffffc00f08947 */ /* 0x010fea000383ffff */
[----:B------:R-:W-:Y:S05]  /*2d5a0*/  BRA `(.L_x_2722) ;  /* 0xffffff9000f47947 */ /* 0x000fea000383ffff */
.L_x_2485:
[----:B-1----:R1:W2:Y:S02]  /*2d5b0*/  SYNCS.PHASECHK.TRANS64.TRYWAIT P0, [R5+URZ+0x38840], R4 ;  /* 0x03884004050075a7 */ /* 0x0022a4000800017f */
[----:B--2---:R-:W-:Y:S05]  /*2d5c0*/  @!P0 NANOSLEEP.SYNCS 0x989680 ;  /* 0x009896800000895d */ /* 0x004fea0003900000 */
[----:B------:R-:W2:Y:S02]  /*2d5d0*/  @!P0 SYNCS.PHASECHK.TRANS64 P0, [R5+URZ+0x38840], R4 ;  /* 0x03884004050085a7 */ /* 0x000ea4000800007f */
[----:B--2---:R-:W-:Y:S05]  /*2d5e0*/  @!P0 BRA `(.L_x_2485) ;  /* 0xfffffffc00f08947 */ /* 0x004fea000383ffff */
[----:B------:R-:W-:Y:S05]  /*2d5f0*/  BRA `(.L_x_2723) ;  /* 0xffffff9400c07947 */ /* 0x000fea000383ffff */
.L_x_2492:
[----:B---3--:R-:W3:Y:S02]  /*2d600*/  LDL R4, [R1+0x8] ;  /* 0x0000080001047983 */ /* 0x008ee40000100800 */
[----:B---3--:R3:W4:Y:S02]  /*2d610*/  SYNCS.PHASECHK.TRANS64.TRYWAIT P2, [R4+URZ+0x38870], R3 ;  /* 0x03887003040075a7 */ /* 0x008724000804017f */
[----:B----4-:R-:W-:Y:S05]  /*2d620*/  @!P2 NANOSLEEP.SYNCS 0x989680 ;  /* 0x009896800000a95d */ /* 0x010fea0003900000 */
[----:B------:R-:W4:Y:S02]  /*2d630*/  @!P2 SYNCS.PHASECHK.TRANS64 P2, [R4+URZ+0x38870], R3 ;  /* 0x038870030400a5a7 */ /* 0x000f24000804007f */
[----:B----4-:R-:W-:Y:S05]  /*2d640*/  @!P2 BRA `(.L_x_2492) ;  /* 0xfffffffc00eca947 */ /* 0x010fea000383ffff */
[----:B------:R-:W-:Y:S05]  /*2d650*/  BRA `(.L_x_2724) ;  /* 0xffffff9800a47947 */ /* 0x000fea000383ffff */
.L_x_2494:
[----:B---3--:R-:W3:Y:S02]  /*2d660*/  LDL R4, [R1+0x8] ;  /* 0x0000080001047983 */ /* 0x008ee40000100800 */
[----:B---3--:R3:W4:Y:S02]  /*2d670*/  SYNCS.PHASECHK.TRANS64.TRYWAIT P2, [R4+URZ+0x38860], R3 ;  /* 0x03886003040075a7 */ /* 0x008724000804017f */
[----:B----4-:R-:W-:Y:S05]  /*2d680*/  @!P2 NANOSLEEP.SYNCS 0x989680 ;  /* 0x009896800000a95d */ /* 0x010fea0003900000 */
[----:B------:R-:W4:Y:S02]  /*2d690*/  @!P2 SYNCS.PHASECHK.TRANS64 P2, [R4+URZ+0x38860], R3 ;  /* 0x038860030400a5a7 */ /* 0x000f24000804007f */
[----:B----4-:R-:W-:Y:S05]  /*2d6a0*/  @!P2 BRA `(.L_x_2494) ;  /* 0xfffffffc00eca947 */ /* 0x010fea000383ffff */
[----:B------:R-:W-:Y:S05]  /*2d6b0*/  BRA `(.L_x_2725) ;  /* 0xffffff9800ac7947 */ /* 0x000fea000383ffff */
.L_x_2501:
[----:B-1----:R1:W2:Y:S02]  /*2d6c0*/  SYNCS.PHASECHK.TRANS64.TRYWAIT P0, [R21+URZ+0x38870], R0 ;  /* 0x03887000150075a7 */ /* 0x0022a4000800017f */
[----:B--2---:R-:W-:Y:S05]  /*2d6d0*/  @!P0 NANOSLEEP.SYNCS 0x989680 ;  /* 0x009896800000895d */ /* 0x004fea0003900000 */
[----:B------:R-:W2:Y:S02]  /*2d6e0*/  @!P0 SYNCS.PHASECHK.TRANS64 P0, [R21+URZ+0x38870], R0 ;  /* 0x03887000150085a7 */ /* 0x000ea4000800007f */
[----:B--2---:R-:W-:Y:S05]  /*2d6f0*/  @!P0 BRA `(.L_x_2501) ;  /* 0xfffffffc00f08947 */ /* 0x004fea000383ffff */
[----:B------:R-:W-:Y:S05]  /*2d700*/  BRA `(.L_x_2726) ;  /* 0xffffffa400607947 */ /* 0x000fea000383ffff */
.L_x_2503:
[----:B-1----:R1:W2:Y:S02]  /*2d710*/  SYNCS.PHASECHK.TRANS64.TRYWAIT P0, [R21+URZ+0x38860], R0 ;  /* 0x03886000150075a7 */ /* 0x0022a4000800017f */
[----:B--2---:R-:W-:Y:S05]  /*2d720*/  @!P0 NANOSLEEP.SYNCS 0x989680 ;  /* 0x009896800000895d */ /* 0x004fea0003900000 */
[----:B------:R-:W2:Y:S02]  /*2d730*/  @!P0 SYNCS.PHASECHK.TRANS64 P0, [R21+URZ+0x38860], R0 ;  /* 0x03886000150085a7 */ /* 0x000ea4000800007f */
[----:B--2---:R-:W-:Y:S05]  /*2d740*/  @!P0 BRA `(.L_x_2503) ;  /* 0xfffffffc00f08947 */ /* 0x004fea000383ffff */
[----:B------:R-:W-:Y:S05]  /*2d750*/  BRA `(.L_x_2727) ;  /* 0xffffffa400687947 */ /* 0x000fea000383ffff */
.L_x_2507:
[----:B------:R-:W2:Y:S01]  /*2d760*/  LDL R3, [R1] ;  /* 0x0000000001037983 */ /* 0x000ea20000100800 */
[----:B------:R-:W-:Y:S01]  /*2d770*/  BSSY B0, `(.L_x_2728) ;  /* 0x0000008000007945 */ /* 0x000fe20003800000 */
[----:B------:R-:W-:Y:S02]  /*2d780*/  IMAD.MOV.U32 R12, RZ, RZ, RZ ;  /* 0x000000ffff0c7224 */ /* 0x000fe400078e00ff */
[----:B------:R-:W-:Y:S02]  /*2d790*/  IMAD.MOV.U32 R11, RZ, RZ, 0x1f ;  /* 0x0000001fff0b7424 */ /* 0x000fe400078e00ff */
[----:B------:R-:W-:Y:S01]  /*2d7a0*/  IMAD.MOV.U32 R15, RZ, RZ, -0x1 ;  /* 0xffffffffff0f7424 */ /* 0x000fe200078e00ff */
[----:B--2---:R-:W-:-:S07]  /*2d7b0*/  MOV R13, R3 ;  /* 0x00000003000d7202 */ /* 0x004fce0000000f00 */
[----:B------:R-:W-:Y:S05]  /*2d7c0*/  WARPSYNC.COLLECTIVE R15, `(.L_x_2729) ;  /* 0x000000000f087348 */ /* 0x000fea0003c00000 */
[----:B------:R0:W1:Y:S02]  /*2d7d0*/  SHFL.IDX P6, R14, R13, R12, R11 ;  /* 0x0000000c0d0e7389 */ /* 0x00006400000c000b */
[----:B01----:R-:W-:Y:S01]  /*2d7e0*/  ENDCOLLECTIVE ;  /* 0x000000000000791b */ /* 0x003fe20003800000 */
.L_x_2729:
[----:B------:R-:W-:Y:S05]  /*2d7f0*/  BSYNC B0 ;  /* 0x0000000000007941 */ /* 0x000fea0003800000 */
.L_x_2728:
        /* <DEDUP_REMOVED lines=9> */
.L_x_2730:
[----:B------:R-:W-:Y:S01]  /*2d890*/  ULDC UR4, c[0x0][0xc14] ;  /* 0x0003050000047ab9 */ /* 0x000fe20000000800 */
[----:B------:R-:W-:Y:S01]  /*2d8a0*/  IMAD.IADD R5, R2, 0x1, R7 ;  /* 0x0000000102057824 */ /* 0x000fe200078e0207 */
[----:B------:R-:W-:Y:S01]  /*2d8b0*/  MOV R11, RZ ;  /* 0x000000ff000b7202 */ /* 0x000fe20000000f00 */
[----:B------:R-:W-:-:S03]  /*2d8c0*/  IMAD.MOV.U32 R4, RZ, RZ, R14 ;  /* 0x000000ffff047224 */ /* 0x000fc600078e000e */
        /* <DEDUP_REMOVED lines=15> */
.L_x_2731:
[----:B------:R-:W-:Y:S01]  /*2d9c0*/  IMAD.MOV.U32 R12, RZ, RZ, 0x2 ;  /* 0x00000002ff0c7424 */ /* 0x000fe200078e00ff */
[----:B------:R-:W-:-:S05]  /*2d9d0*/  SEL R14, R14, RZ, P1 ;  /* 0x000000ff0e0e7207 */ /* 0x000fca0000800000 */
[----:B------:R-:W-:-:S04]  /*2d9e0*/  IMAD.IADD R2, R3, 0x1, R14 ;  /* 0x0000000103027824 */ /* 0x000fc800078e020e */
[----:B------:R-:W-:-:S07]  /*2d9f0*/  IMAD.MOV.U32 R13, RZ, RZ, R2 ;  /* 0x000000ffff0d7224 */ /* 0x000fce00078e0002 */
[----:B------:R-:W-:Y:S05]  /*2da00*/  WARPSYNC.COLLECTIVE R15, `(.L_x_2732) ;  /* 0x000000000f087348 */ /* 0x000fea0003c00000 */
[----:B------:R0:W1:Y:S02]  /*2da10*/  SHFL.UP P6, R14, R13, R12, R11 ;  /* 0x0400000c0d0e7389 */ /* 0x00006400000c000b */
[----:B01----:R-:W-:Y:S01]  /*2da20*/  ENDCOLLECTIVE ;  /* 0x000000000000791b */ /* 0x003fe20003800000 */
.L_x_2732:
[----:B------:R-:W-:Y:S01]  /*2da30*/  IMAD.MOV.U32 R12, RZ, RZ, 0x4 ;  /* 0x00000004ff0c7424 */ /* 0x000fe200078e00ff */
[----:B------:R-:W-:-:S05]  /*2da40*/  SEL R5, R14, RZ, P2 ;  /* 0x000000ff0e057207 */ /* 0x000fca0001000000 */
[----:B------:R-:W-:-:S04]  /*2da50*/  IMAD.IADD R2, R2, 0x1, R5 ;  /* 0x0000000102027824 */ /* 0x000fc800078e0205 */
[----:B------:R-:W-:-:S07]  /*2da60*/  IMAD.MOV.U32 R13, RZ, RZ, R2 ;  /* 0x000000ffff0d7224 */ /* 0x000fce00078e0002 */
[----:B------:R-:W-:Y:S05]  /*2da70*/  WARPSYNC.COLLECTIVE R15, `(.L_x_2733) ;  /* 0x000000000f087348 */ /* 0x000fea0003c00000 */
[----:B------:R0:W1:Y:S02]  /*2da80*/  SHFL.UP P6, R14, R13, R12, R11 ;  /* 0x0400000c0d0e7389 */ /* 0x00006400000c000b */
[----:B01----:R-:W-:Y:S01]  /*2da90*/  ENDCOLLECTIVE ;  /* 0x000000000000791b */ /* 0x003fe20003800000 */
.L_x_2733:
[----:B------:R-:W-:Y:S01]  /*2daa0*/  IMAD.MOV.U32 R12, RZ, RZ, 0x8 ;  /* 0x00000008ff0c7424 */ /* 0x000fe200078e00ff */
[----:B------:R-:W-:-:S04]  /*2dab0*/  SEL R5, R14, RZ, P3 ;  /* 0x000000ff0e057207 */ /* 0x000fc80001800000 */
[----:B------:R-:W-:-:S05]  /*2dac0*/  IADD3 R2, R2, R5, RZ ;  /* 0x0000000502027210 */ /* 0x000fca0007ffe0ff */
[----:B------:R-:W-:-:S07]  /*2dad0*/  IMAD.MOV.U32 R13, RZ, RZ, R2 ;  /* 0x000000ffff0d7224 */ /* 0x000fce00078e0002 */
[----:B------:R-:W-:Y:S05]  /*2dae0*/  WARPSYNC.COLLECTIVE R15, `(.L_x_2734) ;  /* 0x000000000f087348 */ /* 0x000fea0003c00000 */
[----:B------:R0:W1:Y:S02]  /*2daf0*/  SHFL.UP P6, R14, R13, R12, R11 ;  /* 0x0400000c0d0e7389 */ /* 0x00006400000c000b */
[----:B01----:R-:W-:Y:S01]  /*2db00*/  ENDCOLLECTIVE ;  /* 0x000000000000791b */ /* 0x003fe20003800000 */
.L_x_2734:
[----:B------:R-:W-:Y:S01]  /*2db10*/  IMAD.MOV.U32 R12, RZ, RZ, 0x10 ;  /* 0x00000010ff0c7424 */ /* 0x000fe200078e00ff */
[----:B------:R-:W-:-:S05]  /*2db20*/  SEL R5, R14, RZ, P4 ;  /* 0x000000ff0e057207 */ /* 0x000fca0002000000 */
[----:B------:R-:W-:-:S04]  /*2db30*/  IMAD.IADD R2, R2, 0x1, R5 ;  /* 0x0000000102027824 */ /* 0x000fc800078e0205 */
[----:B------:R-:W-:-:S07]  /*2db40*/  IMAD.MOV.U32 R13, RZ, RZ, R2 ;  /* 0x000000ffff0d7224 */ /* 0x000fce00078e0002 */
[----:B------:R-:W-:Y:S05]  /*2db50*/  WARPSYNC.COLLECTIVE R15, `(.L_x_2735) ;  /* 0x000000000f087348 */ /* 0x000fea0003c00000 */
[----:B------:R0:W1:Y:S02]  /*2db60*/  SHFL.UP P6, R14, R13, R12, R11 ;  /* 0x0400000c0d0e7389 */ /* 0x00006400000c000b */
[----:B01----:R-:W-:Y:S01]  /*2db70*/  ENDCOLLECTIVE ;  /* 0x000000000000791b */ /* 0x003fe20003800000 */
.L_x_2735:
[----:B------:R-:W-:Y:S02]  /*2db80*/  IMAD.MOV.U32 R12, RZ, RZ, 0x1f ;  /* 0x0000001fff0c7424 */ /* 0x000fe400078e00ff */
[----:B------:R-:W-:Y:S01]  /*2db90*/  IMAD.MOV.U32 R11, RZ, RZ, 0x1f ;  /* 0x0000001fff0b7424 */ /* 0x000fe200078e00ff */
[----:B------:R-:W-:-:S05]  /*2dba0*/  SEL R5, R14, RZ, P5 ;  /* 0x000000ff0e057207 */ /* 0x000fca0002800000 */
[----:B------:R-:W-:-:S05]  /*2dbb0*/  IMAD.IADD R2, R2, 0x1, R5 ;  /* 0x0000000102027824 */ /* 0x000fca00078e0205 */
[----:B------:R-:W-:-:S07]  /*2dbc0*/  MOV R13, R2 ;  /* 0x00000002000d7202 */ /* 0x000fce0000000f00 */
[----:B------:R-:W-:Y:S05]  /*2dbd0*/  WARPSYNC.COLLECTIVE R15, `(.L_x_2736) ;  /* 0x000000000f087348 */ /* 0x000fea0003c00000 */
[----:B------:R0:W1:Y:S02]  /*2dbe0*/  SHFL.IDX P6, R14, R13, R12, R11 ;  /* 0x0000000c0d0e7389 */ /* 0x00006400000c000b */
[----:B01----:R-:W-:Y:S01]  /*2dbf0*/  ENDCOLLECTIVE ;  /* 0x000000000000791b */ /* 0x003fe20003800000 */
.L_x_2736:
[----:B------:R-:W-:Y:S05]  /*2dc00*/  BRA `(.L_x_2737) ;  /* 0xffffffac00487947 */ /* 0x000fea000383ffff */
.L_x_2512:
        /* <DEDUP_REMOVED lines=8> */
.L_x_2739:
[----:B------:R-:W-:Y:S05]  /*2dc90*/  BSYNC B0 ;  /* 0x0000000000007941 */ /* 0x000fea0003800000 */
.L_x_2738:
[----:B------:R-:W-:Y:S01]  /*2dca0*/  SEL R2, R14, RZ, P1 ;  /* 0x000000ff0e027207 */ /* 0x000fe20000800000 */
[----:B------:R-:W-:Y:S02]  /*2dcb0*/  IMAD.MOV.U32 R12, RZ, RZ, 0x2 ;  /* 0x00000002ff0c7424 */ /* 0x000fe400078e00ff */
[----:B------:R-:W-:Y:S01]  /*2dcc0*/  IMAD.MOV.U32 R11, RZ, RZ, RZ ;  /* 0x000000ffff0b7224 */ /* 0x000fe200078e00ff */
[----:B------:R-:W-:Y:S01]  /*2dcd0*/  IADD3 R2, R3, R2, RZ ;  /* 0x0000000203027210 */ /* 0x000fe20007ffe0ff */
[----:B------:R-:W-:-:S04]  /*2dce0*/  IMAD.MOV.U32 R15, RZ, RZ, -0x1 ;  /* 0xffffffffff0f7424 */ /* 0x000fc800078e00ff */
[----:B------:R-:W-:-:S07]  /*2dcf0*/  IMAD.MOV.U32 R13, RZ, RZ, R2 ;  /* 0x000000ffff0d7224 */ /* 0x000fce00078e0002 */
[----:B------:R-:W-:Y:S05]  /*2dd00*/  WARPSYNC.COLLECTIVE R15, `(.L_x_2740) ;  /* 0x000000000f087348 */ /* 0x000fea0003c00000 */
[----:B------:R0:W1:Y:S02]  /*2dd10*/  SHFL.UP P6, R14, R13, R12, R11 ;  /* 0x0400000c0d0e7389 */ /* 0x00006400000c000b */
[----:B01----:R-:W-:Y:S01]  /*2dd20*/  ENDCOLLECTIVE ;  /* 0x000000000000791b */ /* 0x003fe20003800000 */
.L_x_2740:
[----:B------:R-:W-:Y:S02]  /*2dd30*/  MOV R12, 0x4 ;  /* 0x00000004000c7802 */ /* 0x000fe40000000f00 */
[----:B------:R-:W-:-:S05]  /*2dd40*/  SEL R5, R14, RZ, P2 ;  /* 0x000000ff0e057207 */ /* 0x000fca0001000000 */
[----:B------:R-:W-:-:S04]  /*2dd50*/  IMAD.IADD R2, R2, 0x1, R5 ;  /* 0x0000000102027824 */ /* 0x000fc800078e0205 */
[----:B------:R-:W-:-:S07]  /*2dd60*/  IMAD.MOV.U32 R13, RZ, RZ, R2 ;  /* 0x000000ffff0d7224 */ /* 0x000fce00078e0002 */
[----:B------:R-:W-:Y:S05]  /*2dd70*/  WARPSYNC.COLLECTIVE R15, `(.L_x_2741) ;  /* 0x000000000f087348 */ /* 0x000fea0003c00000 */
[----:B------:R0:W1:Y:S02]  /*2dd80*/  SHFL.UP P6, R14, R13, R12, R11 ;  /* 0x0400000c0d0e7389 */ /* 0x00006400000c000b */
[----:B01----:R-:W-:Y:S01]  /*2dd90*/  ENDCOLLECTIVE ;  /* 0x000000000000791b */ /* 0x003fe20003800000 */
.L_x_2741:
[----:B------:R-:W-:Y:S01]  /*2dda0*/  IMAD.MOV.U32 R12, RZ, RZ, 0x8 ;  /* 0x00000008ff0c7424 */ /* 0x000fe200078e00ff */
[----:B------:R-:W-:-:S05]  /*2ddb0*/  SEL R5, R14, RZ, P3 ;  /* 0x000000ff0e057207 */ /* 0x000fca0001800000 */
[----:B------:R-:W-:-:S04]  /*2ddc0*/  IMAD.IADD R2, R2, 0x1, R5 ;  /* 0x0000000102027824 */ /* 0x000fc800078e0205 */
[----:B------:R-:W-:-:S07]  /*2ddd0*/  IMAD.MOV.U32 R13, RZ, RZ, R2 ;  /* 0x000000ffff0d7224 */ /* 0x000fce00078e0002 */
[----:B------:R-:W-:Y:S05]  /*2dde0*/  WARPSYNC.COLLECTIVE R15, `(.L_x_2742) ;  /* 0x000000000f087348 */ /* 0x000fea0003c00000 */
[----:B------:R0:W1:Y:S02]  /*2ddf0*/  SHFL.UP P6, R14, R13, R12, R11 ;  /* 0x0400000c0d0e7389 */ /* 0x00006400000c000b */
[----:B01----:R-:W-:Y:S01]  /*2de00*/  ENDCOLLECTIVE ;  /* 0x000000000000791b */ /* 0x003fe20003800000 */
.L_x_2742:
[----:B------:R-:W-:Y:S01]  /*2de10*/  IMAD.MOV.U32 R12, RZ, RZ, 0x10 ;  /* 0x00000010ff0c7424 */ /* 0x000fe200078e00ff */
[----:B------:R-:W-:-:S05]  /*2de20*/  SEL R5, R14, RZ, P4 ;  /* 0x000000ff0e057207 */ /* 0x000fca0002000000 */
[----:B------:R-:W-:-:S04]  /*2de30*/  IMAD.IADD R2, R2, 0x1, R5 ;  /* 0x0000000102027824 */ /* 0x000fc800078e0205 */
[----:B------:R-:W-:-:S07]  /*2de40*/  IMAD.MOV.U32 R13, RZ, RZ, R2 ;  /* 0x000000ffff0d7224 */ /* 0x000fce00078e0002 */
[----:B------:R-:W-:Y:S05]  /*2de50*/  WARPSYNC.COLLECTIVE R15, `(.L_x_2743) ;  /* 0x000000000f087348 */ /* 0x000fea0003c00000 */
[----:B------:R0:W1:Y:S02]  /*2de60*/  SHFL.UP P6, R14, R13, R12, R11 ;  /* 0x0400000c0d0e7389 */ /* 0x00006400000c000b */
[----:B01----:R-:W-:Y:S01]  /*2de70*/  ENDCOLLECTIVE ;  /* 0x000000000000791b */ /* 0x003fe20003800000 */
.L_x_2743:
[----:B------:R-:W-:Y:S02]  /*2de80*/  IMAD.MOV.U32 R12, RZ, RZ, 0x1f ;  /* 0x0000001fff0c7424 */ /* 0x000fe400078e00ff */
[----:B------:R-:W-:Y:S01]  /*2de90*/  IMAD.MOV.U32 R11, RZ, RZ, 0x1f ;  /* 0x0000001fff0b7424 */ /* 0x000fe200078e00ff */
[----:B------:R-:W-:-:S04]  /*2dea0*/  SEL R5, R14, RZ, P5 ;  /* 0x000000ff0e057207 */ /* 0x000fc80002800000 */
[----:B------:R-:W-:-:S05]  /*2deb0*/  IADD3 R2, R2, R5, RZ ;  /* 0x0000000502027210 */ /* 0x000fca0007ffe0ff */
[----:B------:R-:W-:-:S07]  /*2dec0*/  IMAD.MOV.U32 R13, RZ, RZ, R2 ;  /* 0x000000ffff0d7224 */ /* 0x000fce00078e0002 */
[----:B------:R-:W-:Y:S05]  /*2ded0*/  WARPSYNC.COLLECTIVE R15, `(.L_x_2744) ;  /* 0x000000000f087348 */ /* 0x000fea0003c00000 */
[----:B------:R0:W1:Y:S02]  /*2dee0*/  SHFL.IDX P6, R14, R13, R12, R11 ;  /* 0x0000000c0d0e7389 */ /* 0x00006400000c000b */
[----:B01----:R-:W-:Y:S01]  /*2def0*/  ENDCOLLECTIVE ;  /* 0x000000000000791b */ /* 0x003fe20003800000 */
.L_x_2744:
[----:B------:R-:W-:Y:S05]  /*2df00*/  BRA `(.L_x_2745) ;  /* 0xffffffac002c7947 */ /* 0x000fea000383ffff */
.L_x_2514:
[----:B------:R-:W-:Y:S01]  /*2df10*/  BSSY B0, `(.L_x_2746) ;  /* 0x0000006000007945 */ /* 0x000fe20003800000 */
[----:B------:R-:W-:Y:S01]  /*2df20*/  PLOP3.LUT P6, PT, P6, PT, PT, 0x8, 0x0 ;  /* 0x000000000000781c */ /* 0x000fe200037ce170 */
[----:B------:R-:W-:-:S12]  /*2df30*/  IMAD.MOV.U32 R15, RZ, RZ, -0x1 ;  /* 0xffffffffff0f7424 */ /* 0x000fd800078e00ff */
[----:B0-----:R-:W-:Y:S05]  /*2df40*/  WARPSYNC.COLLECTIVE R15, `(.L_x_2747) ;  /* 0x000000000f087348 */ /* 0x001fea0003c00000 */
[----:B------:R-:W-:Y:S01]  /*2df50*/  VOTE.ANY R14, PT, P6 ;  /* 0x00000000000e7806 */ /* 0x000fe200030e0100 */
[----:B0-----:R-:W-:Y:S06]  /*2df60*/  ENDCOLLECTIVE ;  /* 0x000000000000791b */ /* 0x001fec0003800000 */
.L_x_2747:
[----:B------:R-:W-:Y:S05]  /*2df70*/  BSYNC B0 ;  /* 0x0000000000007941 */ /* 0x000fea0003800000 */
.L_x_2746:
[----:B------:R-:W-:Y:S02]  /*2df80*/  IMAD.MOV.U32 R6, RZ, RZ, R14 ;  /* 0x000000ffff067224 */ /* 0x000fe400078e000e */
[----:B------:R-:W-:Y:S02]  /*2df90*/  IMAD.MOV.U32 R13, RZ, RZ, R3 ;  /* 0x000000ffff0d7224 */ /* 0x000fe400078e0003 */
[----:B------:R-:W0:Y:S01]  /*2dfa0*/  POPC R7, R6 ;  /* 0x0000000600077309 */ /* 0x000e220000000000 */
[----:B------:R-:W-:Y:S02]  /*2dfb0*/  IMAD.MOV.U32 R11, RZ, RZ, 0x1f ;  /* 0x0000001fff0b7424 */ /* 0x000fe400078e00ff */
[----:B------:R-:W-:Y:S01]  /*2dfc0*/  IMAD.MOV.U32 R15, RZ, RZ, -0x1 ;  /* 0xffffffffff0f7424 */ /* 0x000fe200078e00ff */
[----:B0-----:R-:W-:-:S07]  /*2dfd0*/  MOV R12, R7 ;  /* 0x00000007000c7202 */ /* 0x001fce0000000f00 */
[----:B------:R-:W-:Y:S05]  /*2dfe0*/  WARPSYNC.COLLECTIVE R15, `(.L_x_2748) ;  /* 0x000000000f087348 */ /* 0x000fea0003c00000 */
[----:B------:R0:W1:Y:S02]  /*2dff0*/  SHFL.IDX P6, R14, R13, R12, R11 ;  /* 0x0000000c0d0e7389 */ /* 0x00006400000c000b */
[----:B01----:R-:W-:Y:S01]  /*2e000*/  ENDCOLLECTIVE ;  /* 0x000000000000791b */ /* 0x003fe20003800000 */
.L_x_2748:
[----:B------:R-:W-:Y:S01]  /*2e010*/  IMAD.MOV.U32 R4, RZ, RZ, R14 ;  /* 0x000000ffff047224 */ /* 0x000fe200078e000e */
[----:B------:R-:W-:Y:S06]  /*2e020*/  BRA `(.L_x_2749) ;  /* 0xffffffac001c7947 */ /* 0x000fec000383ffff */
.L_x_2516:
[----:B------:R-:W-:Y:S01]  /*2e030*/  BSSY B0, `(.L_x_2750) ;  /* 0x0000007000007945 */ /* 0x000fe20003800000 */
[----:B------:R-:W-:Y:S02]  /*2e040*/  IMAD.MOV.U32 R13, RZ, RZ, R2 ;  /* 0x000000ffff0d7224 */ /* 0x000fe400078e0002 */
[----:B------:R-:W-:Y:S02]  /*2e050*/  IMAD.MOV.U32 R11, RZ, RZ, 0x1f ;  /* 0x0000001fff0b7424 */ /* 0x000fe400078e00ff */
[----:B------:R-:W-:-:S07]  /*2e060*/  IMAD.MOV.U32 R15, RZ, RZ, -0x1 ;  /* 0xffffffffff0f7424 */ /* 0x000fce00078e00ff */
[----:B012---:R-:W-:Y:S05]  /*2e070*/  WARPSYNC.COLLECTIVE R15, `(.L_x_2751) ;  /* 0x000000000f087348 */ /* 0x007fea0003c00000 */
[----:B------:R3:W4:Y:S02]  /*2e080*/  SHFL.IDX P6, R14, R13, R12, R11 ;  /* 0x0000000c0d0e7389 */ /* 0x00072400000c000b */
[----:B01234-:R-:W-:Y:S01]  /*2e090*/  ENDCOLLECTIVE ;  /* 0x000000000000791b */ /* 0x01ffe20003800000 */
.L_x_2751:
[----:B------:R-:W-:Y:S05]  /*2e0a0*/  BSYNC B0 ;  /* 0x0000000000007941 */ /* 0x000fea0003800000 */
.L_x_2750:
[----:B------:R-:W-:Y:S01]  /*2e0b0*/  MOV R6, R14 ;  /* 0x0000000e00067202 */ /* 0x000fe20000000f00 */
[----:B------:R-:W-:Y:S06]  /*2e0c0*/  BRA `(.L_x_2515) ;  /* 0xffffffac00107947 */ /* 0x000fec000383ffff */
.L_x_2520:
[----:B0-----:R0:W1:Y:S02]  /*2e0d0*/  SYNCS.PHASECHK.TRANS64.TRYWAIT P0, [R0+URZ+0x38820], R3 ;  /* 0x03882003000075a7 */ /* 0x001064000800017f */
[----:B-1----:R-:W-:Y:S05]  /*2e0e0*/  @!P0 NANOSLEEP.SYNCS 0x989680 ;  /* 0x009896800000895d */ /* 0x002fea0003900000 */
[----:B------:R-:W1:Y:S02]  /*2e0f0*/  @!P0 SYNCS.PHASECHK.TRANS64 P0, [R0+URZ+0x38820], R3 ;  /* 0x03882003000085a7 */ /* 0x000e64000800007f */
[----:B-1----:R-:W-:Y:S05]  /*2e100*/  @!P0 BRA `(.L_x_2520) ;  /* 0xfffffffc00f08947 */ /* 0x002fea000383ffff */
[----:B------:R-:W-:Y:S05]  /*2e110*/  BRA `(.L_x_2752) ;  /* 0xffffffb000c87947 */ /* 0x000fea000383ffff */
.L_x_2521:
        /* <DEDUP_REMOVED lines=11> */
.L_x_2754:
[----:B------:R-:W-:Y:S05]  /*2e1d0*/  BSYNC B0 ;  /* 0x0000000000007941 */ /* 0x000fea0003800000 */
.L_x_2753:
[----:B------:R-:W-:Y:S05]  /*2e1e0*/  BRA `(.L_x_2755) ;  /* 0xffffffb000b07947 */ /* 0x000fea000383ffff */
.L_x_2522:
[----:B------:R-:W-:Y:S01]  /*2e1f0*/  BSSY B0, `(.L_x_2756) ;  /* 0x0000006000007945 */ /* 0x000fe20003800000 */
[----:B------:R-:W-:-:S07]  /*2e200*/  IMAD.MOV.U32 R15, RZ, RZ, -0x1 ;  /* 0xffffffffff0f7424 */ /* 0x000fce00078e00ff */
[----:B01----:R-:W-:Y:S05]  /*2e210*/  WARPSYNC.COLLECTIVE R15, `(.L_x_2757) ;  /* 0x000000000f0c7348 */ /* 0x003fea0003c00000 */
[----:B------:R-:W-:Y:S02]  /*2e220*/  ELECT P6, UR62, PT ;  /* 0x00000000003e782f */ /* 0x000fe400038c0000 */
[----:B------:R-:W-:Y:S01]  /*2e230*/  MOV R14, UR62 ;  /* 0x0000003e000e7c02 */ /* 0x000fe20008000f00 */
[----:B01----:R-:W-:Y:S10]  /*2e240*/  ENDCOLLECTIVE ;  /* 0x000000000000791b */ /* 0x003ff40003800000 */
.L_x_2757:
[----:B------:R-:W-:Y:S05]  /*2e250*/  BSYNC B0 ;  /* 0x0000000000007941 */ /* 0x000fea0003800000 */
.L_x_2756:
[----:B------:R-:W-:Y:S05]  /*2e260*/  BRA `(.L_x_2758) ;  /* 0xffffffb000a47947 */ /* 0x000fea000383ffff */
.L_x_2524:
[----:B0-----:R0:W1:Y:S02]  /*2e270*/  SYNCS.PHASECHK.TRANS64.TRYWAIT P1, [R6+URZ], R5 ;  /* 0x00000005060075a7 */ /* 0x001064000802017f */
[----:B-1----:R-:W-:Y:S05]  /*2e280*/  @!P1 NANOSLEEP.SYNCS 0x989680 ;  /* 0x009896800000995d */ /* 0x002fea0003900000 */
[----:B------:R-:W1:Y:S02]  /*2e290*/  @!P1 SYNCS.PHASECHK.TRANS64 P1, [R6+URZ], R5 ;  /* 0x00000005060095a7 */ /* 0x000e64000802007f */
[----:B-1----:R-:W-:Y:S05]  /*2e2a0*/  @!P1 BRA `(.L_x_2524) ;  /* 0xfffffffc00f09947 */ /* 0x002fea000383ffff */
[----:B------:R-:W-:Y:S05]  /*2e2b0*/  BRA `(.L_x_2759) ;  /* 0xffffffb000e07947 */ /* 0x000fea000383ffff */
.L_x_2525:
[----:B-1----:R1:W2:Y:S02]  /*2e2c0*/  SYNCS.PHASECHK.TRANS64.TRYWAIT P1, [R7+URZ], R2 ;  /* 0x00000002070075a7 */ /* 0x0022a4000802017f */
[----:B--2---:R-:W-:Y:S05]  /*2e2d0*/  @!P1 NANOSLEEP.SYNCS 0x989680 ;  /* 0x009896800000995d */ /* 0x004fea0003900000 */
[----:B------:R-:W2:Y:S02]  /*2e2e0*/  @!P1 SYNCS.PHASECHK.TRANS64 P1, [R7+URZ], R2 ;  /* 0x00000002070095a7 */ /* 0x000ea4000802007f */
[----:B--2---:R-:W-:Y:S05]  /*2e2f0*/  @!P1 BRA `(.L_x_2525) ;  /* 0xfffffffc00f09947 */ /* 0x004fea000383ffff */
[----:B------:R-:W-:Y:S05]  /*2e300*/  BRA `(.L_x_2760) ;  /* 0xffffffb000d47947 */ /* 0x000fea000383ffff */
.L_x_2527:
[----:B--2---:R2:W3:Y:S02]  /*2e310*/  SYNCS.PHASECHK.TRANS64.TRYWAIT P1, [R4+URZ+0x38860], R5 ;  /* 0x03886005040075a7 */ /* 0x0044e4000802017f */
[----:B---3--:R-:W-:Y:S05]  /*2e320*/  @!P1 NANOSLEEP.SYNCS 0x989680 ;  /* 0x009896800000995d */ /* 0x008fea0003900000 */
[----:B------:R-:W3:Y:S02]  /*2e330*/  @!P1 SYNCS.PHASECHK.TRANS64 P1, [R4+URZ+0x38860], R5 ;  /* 0x03886005040095a7 */ /* 0x000ee4000802007f */
[----:B---3--:R-:W-:Y:S05]  /*2e340*/  @!P1 BRA `(.L_x_2527) ;  /* 0xfffffffc00f09947 */ /* 0x008fea000383ffff */
[----:B------:R-:W-:Y:S05]  /*2e350*/  BRA `(.L_x_2761) ;  /* 0xffffffb000d87947 */ /* 0x000fea000383ffff */
.L_x_2529:
[----:B---3--:R3:W4:Y:S02]  /*2e360*/  SYNCS.PHASECHK.TRANS64.TRYWAIT P1, [R3+URZ+0x38860], R2 ;  /* 0x03886002030075a7 */ /* 0x008724000802017f */
[----:B----4-:R-:W-:Y:S05]  /*2e370*/  @!P1 NANOSLEEP.SYNCS 0x989680 ;  /* 0x009896800000995d */ /* 0x010fea0003900000 */
[----:B------:R-:W4:Y:S02]  /*2e380*/  @!P1 SYNCS.PHASECHK.TRANS64 P1, [R3+URZ+0x38860], R2 ;  /* 0x03886002030095a7 */ /* 0x000f24000802007f */
[----:B----4-:R-:W-:Y:S05]  /*2e390*/  @!P1 BRA `(.L_x_2529) ;  /* 0xfffffffc00f09947 */ /* 0x010fea000383ffff */
[----:B------:R-:W-:Y:S05]  /*2e3a0*/  BRA `(.L_x_2762) ;  /* 0xffffffb000d87947 */ /* 0x000fea000383ffff */
.L_x_2531:
[----:B----4-:R4:W0:Y:S02]  /*2e3b0*/  SYNCS.PHASECHK.TRANS64.TRYWAIT P0, [R4+URZ+0x38880], R5 ;  /* 0x03888005040075a7 */ /* 0x010824000800017f */
[----:B0-----:R-:W-:Y:S05]  /*2e3c0*/  @!P0 NANOSLEEP.SYNCS 0x989680 ;  /* 0x009896800000895d */ /* 0x001fea0003900000 */
[----:B------:R-:W0:Y:S02]  /*2e3d0*/  @!P0 SYNCS.PHASECHK.TRANS64 P0, [R4+URZ+0x38880], R5 ;  /* 0x03888005040085a7 */ /* 0x000e24000800007f */
[----:B0-----:R-:W-:Y:S05]  /*2e3e0*/  @!P0 BRA `(.L_x_2531) ;  /* 0xfffffffc00f08947 */ /* 0x001fea000383ffff */
[----:B------:R-:W-:Y:S05]  /*2e3f0*/  BRA `(.L_x_2532) ;  /* 0xffffffb000d47947 */ /* 0x000fea000383ffff */
.L_x_2763:
        /* <DEDUP_REMOVED lines=16> */
.L_x_2772:


//--------------------- .nv.global.init           --------------------------
	.section	.nv.global.init,"aw",@progbits
	.align	4
.nv.global.init:
	.type		_ZZN5flash28permute_output_fp8_VcolmajorIN4cute6TensorINS1_11ArrayEngineIN7cutlass10bfloat16_tELm128EEENS1_6LayoutINS1_5tupleIJNS8_IJNS1_1CILi2EEESA_NS9_ILi32EEEEEENS9_ILi1EEESD_EEENS8_IJNS8_IJSD_SA_NS9_ILi4EEEEEENS9_ILi0EEESH_EEEEEEEEEvRT_E9upper_map,@object
	.size		_ZZN5flash28permute_output_fp8_VcolmajorIN4cute6TensorINS1_11ArrayEngineIN7cutlass10bfloat16_tELm128EEENS1_6LayoutINS1_5tupleIJNS8_IJNS1_1CILi2EEESA_NS9_ILi32EEEEEENS9_ILi1EEESD_EEENS8_IJNS8_IJSD_SA_NS9_ILi4EEEEEENS9_ILi0EEESH_EEEEEEEEEvRT_E9upper_map,($str$23 - _ZZN5flash28permute_output_fp8_VcolmajorIN4cute6TensorINS1_11ArrayEngineIN7cutlass10bfloat16_tELm128EEENS1_6LayoutINS1_5tupleIJNS8_IJNS1_1CILi2EEESA_NS9_ILi32EEEEEENS9_ILi1EEESD_EEENS8_IJNS8_IJSD_SA_NS9_ILi4EEEEEENS9_ILi0EEESH_EEEEEEEEEvRT_E9upper_map)
_ZZN5flash28permute_output_fp8_VcolmajorIN4cute6TensorINS1_11ArrayEngineIN7cutlass10bfloat16_tELm128EEENS1_6LayoutINS1_5tupleIJNS8_IJNS1_1CILi2EEESA_NS9_ILi32EEEEEENS9_ILi1EEESD_EEENS8_IJNS8_IJSD_SA_NS9_ILi4EEEEEENS9_ILi0EEESH_EEEEEEEEEvRT_E9upper_map:
        /*0000*/ 	.byte	0x00, 0x00, 0x00, 0x00, 0x02, 0x00, 0x00, 0x00, 0x03, 0x00, 0x00, 0x00, 0x01, 0x00, 0x00, 0x00
	.type		$str$23,@object
	.size		$str$23,($str$24 - $str$23)
$str$23:
        /*0010*/ 	.byte	0x28, 0x61, 0x64, 0x64, 0x72, 0x65, 0x73, 0x73, 0x20, 0x26, 0x20, 0x6d, 0x61, 0x73, 0x6b, 0x29
        /*0020*/ 	.byte	0x20, 0x3d, 0x3d, 0x20, 0x30, 0x00
	.type		$str$24,@object
	.size		$str$24,(__unnamed_11 - $str$24)
$str$24:
        /*0026*/ 	.byte	0x2f, 0x74, 0x6d, 0x70, 0x2f, 0x6f, 0x73, 0x73, 0x5f, 0x6b, 0x65, 0x72, 0x6e, 0x65, 0x6c, 0x73
        /*0036*/ 	.byte	0x5f, 0x73, 0x72, 0x63, 0x2f, 0x66, 0x6c, 0x61, 0x73, 0x68, 0x5f, 0x61, 0x74, 0x74, 0x65, 0x6e
        /*0046*/ 	.byte	0x74, 0x69, 0x6f, 0x6e, 0x2f, 0x63, 0x73, 0x72, 0x63, 0x2f, 0x63, 0x75, 0x74, 0x6c, 0x61, 0x73
        /*0056*/ 	.byte	0x73, 0x2f, 0x69, 0x6e, 0x63, 0x6c, 0x75, 0x64, 0x65, 0x2f, 0x63, 0x75, 0x74, 0x65, 0x2f, 0x70
        /*0066*/ 	.byte	0x6f, 0x69, 0x6e, 0x74, 0x65, 0x72, 0x5f, 0x66, 0x6c, 0x61, 0x67, 0x67, 0x65, 0x64, 0x2e, 0x68
        /*0076*/ 	.byte	0x70, 0x70, 0x00
	.type		__unnamed_11,@object
	.size		__unnamed_11,(__unnamed_5 - __unnamed_11)
__unnamed_11:
        /* <DEDUP_REMOVED lines=24> */
        /*01f9*/ 	.byte	0x26, 0x5d, 0x00
	.type		__unnamed_5,@object
	.size		__unnamed_5,(__unnamed_6 - __unnamed_5)
__unnamed_5:
        /* <DEDUP_REMOVED lines=24> */
        /*037c*/ 	.byte	0x3e, 0x3e, 0x20, 0x26, 0x5d, 0x00
	.type		__unnamed_6,@object
	.size		__unnamed_6,(__unnamed_9 - __unnamed_6)
__unnamed_6:
        /* <DEDUP_REMOVED lines=24> */
        /*0502*/ 	.byte	0x34, 0x3e, 0x3e, 0x3e, 0x3e, 0x3e, 0x20, 0x26, 0x5d, 0x00
	.type		__unnamed_9,@object
	.size		__unnamed_9,(__unnamed_3 - __unnamed_9)
__unnamed_9:
        /* <DEDUP_REMOVED lines=28> */
        /*06cc*/ 	.byte	0x3a, 0x43, 0x3c, 0x31, 0x36, 0x33, 0x38, 0x34, 0x3e, 0x3e, 0x3e, 0x3e, 0x3e, 0x5d, 0x00
	.type		__unnamed_3,@object
	.size		__unnamed_3,(__unnamed_8 - __unnamed_3)
__unnamed_3:
        /* <DEDUP_REMOVED lines=29> */
        /*08ab*/ 	.byte	0x5d, 0x00
	.type		__unnamed_8,@object
	.size		__unnamed_8,(__unnamed_10 - __unnamed_8)
__unnamed_8:
        /* <DEDUP_REMOVED lines=30> */
	.type		__unnamed_10,@object
	.size		__unnamed_10,(__unnamed_2 - __unnamed_10)
__unnamed_10:
        /* <DEDUP_REMOVED lines=30> */
	.type		__unnamed_2,@object
	.size		__unnamed_2,(__unnamed_4 - __unnamed_2)
__unnamed_2:
        /* <DEDUP_REMOVED lines=30> */
	.type		__unnamed_4,@object
	.size		__unnamed_4,(__unnamed_7 - __unnamed_4)
__unnamed_4:
        /* <DEDUP_REMOVED lines=30> */
	.type		__unnamed_7,@object
	.size		__unnamed_7,(__unnamed_1 - __unnamed_7)
__unnamed_7:
        /* <DEDUP_REMOVED lines=30> */
	.type		__unnamed_1,@object
	.size		__unnamed_1,(.L_0 - __unnamed_1)
__unnamed_1:
        /* <DEDUP_REMOVED lines=29> */
        /*13a7*/ 	.byte	0x3e, 0x3e, 0x3e, 0x3e, 0x20, 0x26, 0x5d, 0x00
.L_0:


//--------------------- .nv.shared._ZN7cutlass13device_kernelIN5flash11enable_sm90INS1_16FlashAttnFwdSm90INS1_25CollectiveMainloopFwdSm90ILi2EN4cute5tupleIJNS5_1CILi1EEES8_S8_EEENS6_IJNS7_ILi128EEESA_NS7_ILi256EEEEEELi256ENS_12float_e4m3_tEfNS_4arch4Sm90ELb0ELb0ELb0ELb0ELb0ELb0ELb0ELb1ELb1ELb0ELb0ELb0EEENS1_21CollectiveEpilogueFwdINS6_IJSA_SB_SA_EEES9_NS_10bfloat16_tESF_Li256ELb0ELb0ELb0ELb1EEENS1_29StaticPersistentTileSchedulerILb0EEEEEEEEEvNT_6ParamsE --------------------------
	.section	.nv.shared._ZN7cutlass13device_kernelIN5flash11enable_sm90INS1_16FlashAttnFwdSm90INS1_25CollectiveMainloopFwdSm90ILi2EN4cute5tupleIJNS5_1CILi1EEES8_S8_EEENS6_IJNS7_ILi128EEESA_NS7_ILi256EEEEEELi256ENS_12float_e4m3_tEfNS_4arch4Sm90ELb0ELb0ELb0ELb0ELb0ELb0ELb0ELb1ELb1ELb0ELb0ELb0EEENS1_21CollectiveEpilogueFwdINS6_IJSA_SB_SA_EEES9_NS_10bfloat16_tESF_Li256ELb0ELb0ELb0ELb1EEENS1_29StaticPersistentTileSchedulerILb0EEEEEEEEEvNT_6ParamsE,"aw",@nobits
	.sectionflags	@""
	.align	16
	.zero		1024


//--------------------- .nv.shared.reserved.0     --------------------------
	.section	.nv.shared.reserved.0,"aw",@nobits
	.weak		__nv_reservedSMEM_offset_0_alias
	.size		__nv_reservedSMEM_offset_0_alias, 0, 0
	.other		__nv_reservedSMEM_offset_0_alias,@"STO_CUDA_RESERVED_SHARED STV_DEFAULT"
__nv_reservedSMEM_offset_0_alias:
	.zero		0


//--------------------- .nv.global                --------------------------
	.section	.nv.global,"aw",@nobits
.nv.global:
	.type		_ZN66_INTERNAL_ba332411_30_flash_fwd_hdim256_e4m3_sm90_cu_c784774a_33164cute1_E,@object
	.size		_ZN66_INTERNAL_ba332411_30_flash_fwd_hdim256_e4m3_sm90_cu_c784774a_33164cute1_E,(_ZN66_INTERNAL_ba332411_30_flash_fwd_hdim256_e4m3_sm90_cu_c784774a_33164cuda3std3__45__cpo6cbeginE - _ZN66_INTERNAL_ba332411_30_flash_fwd_hdim256_e4m3_sm90_cu_c784774a_33164cute1_E)
_ZN66_INTERNAL_ba332411_30_flash_fwd_hdim256_e4m3_sm90_cu_c784774a_33164cute1_E:
	.zero		1
	.type		_ZN66_INTERNAL_ba332411_30_flash_fwd_hdim256_e4m3_sm90_cu_c784774a_33164cuda3std3__45__cpo6cbeginE,@object
	.size		_ZN66_INTERNAL_ba332411_30_flash_fwd_hdim256_e4m3_sm90_cu_c784774a_33164cuda3std3__45__cpo6cbeginE,(_ZN66_INTERNAL_ba332411_30_flash_fwd_hdim256_e4m3_sm90_cu_c784774a_33164cuda3std3__48in_placeE - _ZN66_INTERNAL_ba332411_30_flash_fwd_hdim256_e4m3_sm90_cu_c784774a_33164cuda3std3__45__cpo6cbeginE)
_ZN66_INTERNAL_ba332411_30_flash_fwd_hdim256_e4m3_sm90_cu_c784774a_33164cuda3std3__45__cpo6cbeginE:
	.zero		1
	.type		_ZN66_INTERNAL_ba332411_30_flash_fwd_hdim256_e4m3_sm90_cu_c784774a_33164cuda3std3__48in_placeE,@object
	.size		_ZN66_INTERNAL_ba332411_30_flash_fwd_hdim256_e4m3_sm90_cu_c784774a_33164cuda3std3__48in_placeE,(_ZN66_INTERNAL_ba332411_30_flash_fwd_hdim256_e4m3_sm90_cu_c784774a_33164cuda3std6ranges3__45__cpo9iter_moveE - _ZN66_INTERNAL_ba332411_30_flash_fwd_hdim256_e4m3_sm90_cu_c784774a_33164cuda3std3__48in_placeE)
_ZN66_INTERNAL_ba332411_30_flash_fwd_hdim256_e4m3_sm90_cu_c784774a_33164cuda3std3__48in_placeE:
	.zero		1
	.type		_ZN66_INTERNAL_ba332411_30_flash_fwd_hdim256_e4m3_sm90_cu_c784774a_33164cuda3std6ranges3__45__cpo9iter_moveE,@object
	.size		_ZN66_INTERNAL_ba332411_30_flash_fwd_hdim256_e4m3_sm90_cu_c784774a_33164cuda3std6ranges3__45__cpo9iter_moveE,(_ZN66_INTERNAL_ba332411_30_flash_fwd_hdim256_e4m3_sm90_cu_c784774a_33164cuda3std3__45__cpo5beginE - _ZN66_INTERNAL_ba332411_30_flash_fwd_hdim256_e4m3_sm90_cu_c784774a_33164cuda3std6ranges3__45__cpo9iter_moveE)
_ZN66_INTERNAL_ba332411_30_flash_fwd_hdim256_e4m3_sm90_cu_c784774a_33164cuda3std6ranges3__45__cpo9iter_moveE:
	.zero		1
	.type		_ZN66_INTERNAL_ba332411_30_flash_fwd_hdim256_e4m3_sm90_cu_c784774a_33164cuda3std3__45__cpo5beginE,@object
	.size		_ZN66_INTERNAL_ba332411_30_flash_fwd_hdim256_e4m3_sm90_cu_c784774a_33164cuda3std3__45__cpo5beginE,(_ZN66_INTERNAL_ba332411_30_flash_fwd_hdim256_e4m3_sm90_cu_c784774a_33164cuda3std3__468_GLOBAL__N__ba332411_30_flash_fwd_hdim256_e4m3_sm90_cu_c784774a_33166ignoreE - _ZN66_INTERNAL_ba332411_30_flash_fwd_hdim256_e4m3_sm90_cu_c784774a_33164cuda3std3__45__cpo5beginE)
_ZN66_INTERNAL_ba332411_30_flash_fwd_hdim256_e4m3_sm90_cu_c784774a_33164cuda3std3__45__cpo5beginE:
	.zero		1
	.type		_ZN66_INTERNAL_ba332411_30_flash_fwd_hdim256_e4m3_sm90_cu_c784774a_33164cuda3std3__468_GLOBAL__N__ba332411_30_flash_fwd_hdim256_e4m3_sm90_cu_c784774a_33166ignoreE,@object
	.size		_ZN66_INTERNAL_ba332411_30_flash_fwd_hdim256_e4m3_sm90_cu_c784774a_33164cuda3std3__468_GLOBAL__N__ba332411_30_flash_fwd_hdim256_e4m3_sm90_cu_c784774a_33166ignoreE,(_ZN66_INTERNAL_ba332411_30_flash_fwd_hdim256_e4m3_sm90_cu_c784774a_33164cute7productE - _ZN66_INTERNAL_ba332411_30_flash_fwd_hdim256_e4m3_sm90_cu_c784774a_33164cuda3std3__468_GLOBAL__N__ba332411_30_flash_fwd_hdim256_e4m3_sm90_cu_c784774a_33166ignoreE)
_ZN66_INTERNAL_ba332411_30_flash_fwd_hdim256_e4m3_sm90_cu_c784774a_33164cuda3std3__468_GLOBAL__N__ba332411_30_flash_fwd_hdim256_e4m3_sm90_cu_c784774a_33166ignoreE:
	.zero		1
	.type		_ZN66_INTERNAL_ba332411_30_flash_fwd_hdim256_e4m3_sm90_cu_c784774a_33164cute7productE,@object
	.size		_ZN66_INTERNAL_ba332411_30_flash_fwd_hdim256_e4m3_sm90_cu_c784774a_33164cute7productE,(_ZN66_INTERNAL_ba332411_30_flash_fwd_hdim256_e4m3_sm90_cu_c784774a_33164cuda3std3__45__cpo3endE - _ZN66_INTERNAL_ba332411_30_flash_fwd_hdim256_e4m3_sm90_cu_c784774a_33164cute7productE)
_ZN66_INTERNAL_ba332411_30_flash_fwd_hdim256_e4m3_sm90_cu_c784774a_33164cute7productE:
	.zero		1
	.type		_ZN66_INTERNAL_ba332411_30_flash_fwd_hdim256_e4m3_sm90_cu_c784774a_33164cuda3std3__45__cpo3endE,@object
	.size		_ZN66_INTERNAL_ba332411_30_flash_fwd_hdim256_e4m3_sm90_cu_c784774a_33164cuda3std3__45__cpo3endE,(_ZN66_INTERNAL_ba332411_30_flash_fwd_hdim256_e4m3_sm90_cu_c784774a_33164cuda3std3__419piecewise_constructE - _ZN66_INTERNAL_ba332411_30_flash_fwd_hdim256_e4m3_sm90_cu_c784774a_33164cuda3std3__45__cpo3endE)
_ZN66_INTERNAL_ba332411_30_flash_fwd_hdim256_e4m3_sm90_cu_c784774a_33164cuda3std3__45__cpo3endE:
	.zero		1
	.type		_ZN66_INTERNAL_ba332411_30_flash_fwd_hdim256_e4m3_sm90_cu_c784774a_33164cuda3std3__419piecewise_constructE,@object
	.size		_ZN66_INTERNAL_ba332411_30_flash_fwd_hdim256_e4m3_sm90_cu_c784774a_33164cuda3std3__419piecewise_constructE,(_ZN66_INTERNAL_ba332411_30_flash_fwd_hdim256_e4m3_sm90_cu_c784774a_33164cuda3std3__45__cpo4cendE - _ZN66_INTERNAL_ba332411_30_flash_fwd_hdim256_e4m3_sm90_cu_c784774a_33164cuda3std3__419piecewise_constructE)
_ZN66_INTERNAL_ba332411_30_flash_fwd_hdim256_e4m3_sm90_cu_c784774a_33164cuda3std3__419piecewise_constructE:
	.zero		1
	.type		_ZN66_INTERNAL_ba332411_30_flash_fwd_hdim256_e4m3_sm90_cu_c784774a_33164cuda3std3__45__cpo4cendE,@object
	.size		_ZN66_INTERNAL_ba332411_30_flash_fwd_hdim256_e4m3_sm90_cu_c784774a_33164cuda3std3__45__cpo4cendE,(_ZN66_INTERNAL_ba332411_30_flash_fwd_hdim256_e4m3_sm90_cu_c784774a_33164cuda3std6ranges3__45__cpo4swapE - _ZN66_INTERNAL_ba332411_30_flash_fwd_hdim256_e4m3_sm90_cu_c784774a_33164cuda3std3__45__cpo4cendE)
_ZN66_INTERNAL_ba332411_30_flash_fwd_hdim256_e4m3_sm90_cu_c784774a_33164cuda3std3__45__cpo4cendE:
	.zero		1
	.type		_ZN66_INTERNAL_ba332411_30_flash_fwd_hdim256_e4m3_sm90_cu_c784774a_33164cuda3std6ranges3__45__cpo4swapE,@object
	.size		_ZN66_INTERNAL_ba332411_30_flash_fwd_hdim256_e4m3_sm90_cu_c784774a_33164cuda3std6ranges3__45__cpo4swapE,(.L_19 - _ZN66_INTERNAL_ba332411_30_flash_fwd_hdim256_e4m3_sm90_cu_c784774a_33164cuda3std6ranges3__45__cpo4swapE)
_ZN66_INTERNAL_ba332411_30_flash_fwd_hdim256_e4m3_sm90_cu_c784774a_33164cuda3std6ranges3__45__cpo4swapE:
	.zero		1
.L_19:


//--------------------- .nv.shared._ZN7cutlass13device_kernelIN5flash11enable_sm90INS1_16FlashAttnFwdSm90INS1_25CollectiveMainloopFwdSm90ILi2EN4cute5tupleIJNS5_1CILi1EEES8_S8_EEENS6_IJNS7_ILi128EEESA_NS7_ILi256EEEEEELi256ENS_12float_e4m3_tEfNS_4arch4Sm90ELb0ELb0ELb0ELb1ELb0ELb0ELb0ELb1ELb1ELb0ELb0ELb0EEENS1_21CollectiveEpilogueFwdINS6_IJSA_SB_SA_EEES9_NS_10bfloat16_tESF_Li256ELb1ELb0ELb0ELb1EEENS1_36VarlenDynamicPersistentTileSchedulerILi128ELi128ELi256ELi128ELb0ELb0ELb1ELb0ELb1ELb1EEEEEEEEEvNT_6ParamsE --------------------------
	.section	.nv.shared._ZN7cutlass13device_kernelIN5flash11enable_sm90INS1_16FlashAttnFwdSm90INS1_25CollectiveMainloopFwdSm90ILi2EN4cute5tupleIJNS5_1CILi1EEES8_S8_EEENS6_IJNS7_ILi128EEESA_NS7_ILi256EEEEEELi256ENS_12float_e4m3_tEfNS_4arch4Sm90ELb0ELb0ELb0ELb1ELb0ELb0ELb0ELb1ELb1ELb0ELb0ELb0EEENS1_21CollectiveEpilogueFwdINS6_IJSA_SB_SA_EEES9_NS_10bfloat16_tESF_Li256ELb1ELb0ELb0ELb1EEENS1_36VarlenDynamicPersistentTileSchedulerILi128ELi128ELi256ELi128ELb0ELb0ELb1ELb0ELb1ELb1EEEEEEEEEvNT_6ParamsE,"aw",@nobits
	.sectionflags	@""
	.align	16
	.zero		1024


//--------------------- .nv.shared._ZN7cutlass13device_kernelIN5flash11enable_sm90INS1_16FlashAttnFwdSm90INS1_25CollectiveMainloopFwdSm90ILi2EN4cute5tupleIJNS5_1CILi1EEES8_S8_EEENS6_IJNS7_ILi128EEESA_NS7_ILi256EEEEEELi256ENS_12float_e4m3_tEfNS_4arch4Sm90ELb0ELb0ELb0ELb1ELb0ELb1ELb0ELb1ELb1ELb0ELb0ELb0EEENS1_21CollectiveEpilogueFwdINS6_IJSA_SB_SA_EEES9_NS_10bfloat16_tESF_Li256ELb1ELb0ELb0ELb1EEENS1_36VarlenDynamicPersistentTileSchedulerILi128ELi128ELi256ELi128ELb0ELb0ELb1ELb0ELb1ELb1EEEEEEEEEvNT_6ParamsE --------------------------
	.section	.nv.shared._ZN7cutlass13device_kernelIN5flash11enable_sm90INS1_16FlashAttnFwdSm90INS1_25CollectiveMainloopFwdSm90ILi2EN4cute5tupleIJNS5_1CILi1EEES8_S8_EEENS6_IJNS7_ILi128EEESA_NS7_ILi256EEEEEELi256ENS_12float_e4m3_tEfNS_4arch4Sm90ELb0ELb0ELb0ELb1ELb0ELb1ELb0ELb1ELb1ELb0ELb0ELb0EEENS1_21CollectiveEpilogueFwdINS6_IJSA_SB_SA_EEES9_NS_10bfloat16_tESF_Li256ELb1ELb0ELb0ELb1EEENS1_36VarlenDynamicPersistentTileSchedulerILi128ELi128ELi256ELi128ELb0ELb0ELb1ELb0ELb1ELb1EEEEEEEEEvNT_6ParamsE,"aw",@nobits
	.sectionflags	@""
	.align	16
	.zero		1024


//--------------------- .nv.shared._ZN7cutlass13device_kernelIN5flash11enable_sm90INS1_16FlashAttnFwdSm90INS1_25CollectiveMainloopFwdSm90ILi2EN4cute5tupleIJNS5_1CILi1EEES8_S8_EEENS6_IJNS7_ILi128EEENS7_ILi64EEENS7_ILi256EEEEEELi256ENS_12float_e4m3_tEfNS_4arch4Sm90ELb0ELb1ELb0ELb0ELb0ELb0ELb0ELb1ELb1ELb0ELb0ELb0EEENS1_21CollectiveEpilogueFwdINS6_IJSA_SC_SB_EEES9_NS_10bfloat16_tESG_Li256ELb0ELb0ELb0ELb1EEENS1_30DynamicPersistentTileSchedulerILi256ELi128ELb0ELb0ELb1EEEEEEEEEvNT_6ParamsE --------------------------
	.section	.nv.shared._ZN7cutlass13device_kernelIN5flash11enable_sm90INS1_16FlashAttnFwdSm90INS1_25CollectiveMainloopFwdSm90ILi2EN4cute5tupleIJNS5_1CILi1EEES8_S8_EEENS6_IJNS7_ILi128EEENS7_ILi64EEENS7_ILi256EEEEEELi256ENS_12float_e4m3_tEfNS_4arch4Sm90ELb0ELb1ELb0ELb0ELb0ELb0ELb0ELb1ELb1ELb0ELb0ELb0EEENS1_21CollectiveEpilogueFwdINS6_IJSA_SC_SB_EEES9_NS_10bfloat16_tESG_Li256ELb0ELb0ELb0ELb1EEENS1_30DynamicPersistentTileSchedulerILi256ELi128ELb0ELb0ELb1EEEEEEEEEvNT_6ParamsE,"aw",@nobits
	.sectionflags	@""
	.align	16
	.zero		1024


//--------------------- .nv.shared._ZN7cutlass13device_kernelIN5flash11enable_sm90INS1_16FlashAttnFwdSm90INS1_25CollectiveMainloopFwdSm90ILi2EN4cute5tupleIJNS5_1CILi1EEES8_S8_EEENS6_IJNS7_ILi128EEENS7_ILi64EEENS7_ILi256EEEEEELi256ENS_12float_e4m3_tEfNS_4arch4Sm90ELb0ELb1ELb0ELb1ELb0ELb0ELb0ELb1ELb1ELb0ELb0ELb0EEENS1_21CollectiveEpilogueFwdINS6_IJSA_SC_SB_EEES9_NS_10bfloat16_tESG_Li256ELb1ELb0ELb0ELb1EEENS1_36VarlenDynamicPersistentTileSchedulerILi128ELi64ELi256ELi128ELb0ELb0ELb1ELb1ELb0ELb1EEEEEEEEEvNT_6ParamsE --------------------------
	.section	.nv.shared._ZN7cutlass13device_kernelIN5flash11enable_sm90INS1_16FlashAttnFwdSm90INS1_25CollectiveMainloopFwdSm90ILi2EN4cute5tupleIJNS5_1CILi1EEES8_S8_EEENS6_IJNS7_ILi128EEENS7_ILi64EEENS7_ILi256EEEEEELi256ENS_12float_e4m3_tEfNS_4arch4Sm90ELb0ELb1ELb0ELb1ELb0ELb0ELb0ELb1ELb1ELb0ELb0ELb0EEENS1_21CollectiveEpilogueFwdINS6_IJSA_SC_SB_EEES9_NS_10bfloat16_tESG_Li256ELb1ELb0ELb0ELb1EEENS1_36VarlenDynamicPersistentTileSchedulerILi128ELi64ELi256ELi128ELb0ELb0ELb1ELb1ELb0ELb1EEEEEEEEEvNT_6ParamsE,"aw",@nobits
	.sectionflags	@""
	.align	16
	.zero		1024


//--------------------- .nv.shared._ZN7cutlass13device_kernelIN5flash11enable_sm90INS1_16FlashAttnFwdSm90INS1_25CollectiveMainloopFwdSm90ILi2EN4cute5tupleIJNS5_1CILi1EEES8_S8_EEENS6_IJNS7_ILi128EEENS7_ILi64EEENS7_ILi256EEEEEELi256ENS_12float_e4m3_tEfNS_4arch4Sm90ELb0ELb1ELb0ELb1ELb0ELb1ELb0ELb1ELb1ELb0ELb0ELb0EEENS1_21CollectiveEpilogueFwdINS6_IJSA_SC_SB_EEES9_NS_10bfloat16_tESG_Li256ELb1ELb0ELb0ELb1EEENS1_36VarlenDynamicPersistentTileSchedulerILi128ELi64ELi256ELi128ELb0ELb0ELb1ELb1ELb0ELb1EEEEEEEEEvNT_6ParamsE --------------------------
	.section	.nv.shared._ZN7cutlass13device_kernelIN5flash11enable_sm90INS1_16FlashAttnFwdSm90INS1_25CollectiveMainloopFwdSm90ILi2EN4cute5tupleIJNS5_1CILi1EEES8_S8_EEENS6_IJNS7_ILi128EEENS7_ILi64EEENS7_ILi256EEEEEELi256ENS_12float_e4m3_tEfNS_4arch4Sm90ELb0ELb1ELb0ELb1ELb0ELb1ELb0ELb1ELb1ELb0ELb0ELb0EEENS1_21CollectiveEpilogueFwdINS6_IJSA_SC_SB_EEES9_NS_10bfloat16_tESG_Li256ELb1ELb0ELb0ELb1EEENS1_36VarlenDynamicPersistentTileSchedulerILi128ELi64ELi256ELi128ELb0ELb0ELb1ELb1ELb0ELb1EEEEEEEEEvNT_6ParamsE,"aw",@nobits
	.sectionflags	@""
	.align	16
	.zero		1024


//--------------------- .nv.shared._ZN7cutlass13device_kernelIN5flash11enable_sm90INS1_16FlashAttnFwdSm90INS1_25CollectiveMainloopFwdSm90ILi2EN4cute5tupleIJNS5_1CILi1EEES8_S8_EEENS6_IJNS7_ILi128EEESA_NS7_ILi256EEEEEELi256ENS_12float_e4m3_tEfNS_4arch4Sm90ELb1ELb0ELb0ELb0ELb0ELb0ELb0ELb1ELb1ELb0ELb0ELb0EEENS1_21CollectiveEpilogueFwdINS6_IJSA_SB_SA_EEES9_NS_10bfloat16_tESF_Li256ELb0ELb0ELb0ELb1EEENS1_30DynamicPersistentTileSchedulerILi256ELi128ELb0ELb0ELb1EEEEEEEEEvNT_6ParamsE --------------------------
	.section	.nv.shared._ZN7cutlass13device_kernelIN5flash11enable_sm90INS1_16FlashAttnFwdSm90INS1_25CollectiveMainloopFwdSm90ILi2EN4cute5tupleIJNS5_1CILi1EEES8_S8_EEENS6_IJNS7_ILi128EEESA_NS7_ILi256EEEEEELi256ENS_12float_e4m3_tEfNS_4arch4Sm90ELb1ELb0ELb0ELb0ELb0ELb0ELb0ELb1ELb1ELb0ELb0ELb0EEENS1_21CollectiveEpilogueFwdINS6_IJSA_SB_SA_EEES9_NS_10bfloat16_tESF_Li256ELb0ELb0ELb0ELb1EEENS1_30DynamicPersistentTileSchedulerILi256ELi128ELb0ELb0ELb1EEEEEEEEEvNT_6ParamsE,"aw",@nobits
	.sectionflags	@""
	.align	16
	.zero		1024


//--------------------- .nv.shared._ZN7cutlass13device_kernelIN5flash11enable_sm90INS1_16FlashAttnFwdSm90INS1_25CollectiveMainloopFwdSm90ILi2EN4cute5tupleIJNS5_1CILi1EEES8_S8_EEENS6_IJNS7_ILi128EEESA_NS7_ILi256EEEEEELi256ENS_12float_e4m3_tEfNS_4arch4Sm90ELb1ELb0ELb0ELb1ELb0ELb0ELb0ELb1ELb1ELb0ELb0ELb0EEENS1_21CollectiveEpilogueFwdINS6_IJSA_SB_SA_EEES9_NS_10bfloat16_tESF_Li256ELb1ELb0ELb0ELb1EEENS1_36VarlenDynamicPersistentTileSchedulerILi128ELi128ELi256ELi128ELb0ELb0ELb1ELb1ELb1ELb1EEEEEEEEEvNT_6ParamsE --------------------------
	.section	.nv.shared._ZN7cutlass13device_kernelIN5flash11enable_sm90INS1_16FlashAttnFwdSm90INS1_25CollectiveMainloopFwdSm90ILi2EN4cute5tupleIJNS5_1CILi1EEES8_S8_EEENS6_IJNS7_ILi128EEESA_NS7_ILi256EEEEEELi256ENS_12float_e4m3_tEfNS_4arch4Sm90ELb1ELb0ELb0ELb1ELb0ELb0ELb0ELb1ELb1ELb0ELb0ELb0EEENS1_21CollectiveEpilogueFwdINS6_IJSA_SB_SA_EEES9_NS_10bfloat16_tESF_Li256ELb1ELb0ELb0ELb1EEENS1_36VarlenDynamicPersistentTileSchedulerILi128ELi128ELi256ELi128ELb0ELb0ELb1ELb1ELb1ELb1EEEEEEEEEvNT_6ParamsE,"aw",@nobits
	.sectionflags	@""
	.align	16
	.zero		1024


//--------------------- .nv.shared._ZN7cutlass13device_kernelIN5flash11enable_sm90INS1_16FlashAttnFwdSm90INS1_25CollectiveMainloopFwdSm90ILi2EN4cute5tupleIJNS5_1CILi1EEES8_S8_EEENS6_IJNS7_ILi128EEESA_NS7_ILi256EEEEEELi256ENS_12float_e4m3_tEfNS_4arch4Sm90ELb1ELb0ELb0ELb1ELb0ELb1ELb0ELb1ELb1ELb0ELb0ELb0EEENS1_21CollectiveEpilogueFwdINS6_IJSA_SB_SA_EEES9_NS_10bfloat16_tESF_Li256ELb1ELb0ELb0ELb1EEENS1_36VarlenDynamicPersistentTileSchedulerILi128ELi128ELi256ELi128ELb0ELb0ELb1ELb1ELb1ELb1EEEEEEEEEvNT_6ParamsE --------------------------
	.section	.nv.shared._ZN7cutlass13device_kernelIN5flash11enable_sm90INS1_16FlashAttnFwdSm90INS1_25CollectiveMainloopFwdSm90ILi2EN4cute5tupleIJNS5_1CILi1EEES8_S8_EEENS6_IJNS7_ILi128EEESA_NS7_ILi256EEEEEELi256ENS_12float_e4m3_tEfNS_4arch4Sm90ELb1ELb0ELb0ELb1ELb0ELb1ELb0ELb1ELb1ELb0ELb0ELb0EEENS1_21CollectiveEpilogueFwdINS6_IJSA_SB_SA_EEES9_NS_10bfloat16_tESF_Li256ELb1ELb0ELb0ELb1EEENS1_36VarlenDynamicPersistentTileSchedulerILi128ELi128ELi256ELi128ELb0ELb0ELb1ELb1ELb1ELb1EEEEEEEEEvNT_6ParamsE,"aw",@nobits
	.sectionflags	@""
	.align	16
	.zero		1024


//--------------------- .nv.constant0._ZN7cutlass13device_kernelIN5flash11enable_sm90INS1_16FlashAttnFwdSm90INS1_25CollectiveMainloopFwdSm90ILi2EN4cute5tupleIJNS5_1CILi1EEES8_S8_EEENS6_IJNS7_ILi128EEESA_NS7_ILi256EEEEEELi256ENS_12float_e4m3_tEfNS_4arch4Sm90ELb0ELb0ELb0ELb0ELb0ELb0ELb0ELb1ELb1ELb0ELb0ELb0EEENS1_21CollectiveEpilogueFwdINS6_IJSA_SB_SA_EEES9_NS_10bfloat16_tESF_Li256ELb0ELb0ELb0ELb1EEENS1_29StaticPersistentTileSchedulerILb0EEEEEEEEEvNT_6ParamsE --------------------------
	.section	.nv.constant0._ZN7cutlass13device_kernelIN5flash11enable_sm90INS1_16FlashAttnFwdSm90INS1_25CollectiveMainloopFwdSm90ILi2EN4cute5tupleIJNS5_1CILi1EEES8_S8_EEENS6_IJNS7_ILi128EEESA_NS7_ILi256EEEEEELi256ENS_12float_e4m3_tEfNS_4arch4Sm90ELb0ELb0ELb0ELb0ELb0ELb0ELb0ELb1ELb1ELb0ELb0ELb0EEENS1_21CollectiveEpilogueFwdINS6_IJSA_SB_SA_EEES9_NS_10bfloat16_tESF_Li256ELb0ELb0ELb0ELb1EEENS1_29StaticPersistentTileSchedulerILb0EEEEEEEEEvNT_6ParamsE,"a",@progbits
	.sectionflags	@""
	.align	4
.nv.constant0._ZN7cutlass13device_kernelIN5flash11enable_sm90INS1_16FlashAttnFwdSm90INS1_25CollectiveMainloopFwdSm90ILi2EN4cute5tupleIJNS5_1CILi1EEES8_S8_EEENS6_IJNS7_ILi128EEESA_NS7_ILi256EEEEEELi256ENS_12float_e4m3_tEfNS_4arch4Sm90ELb0ELb0ELb0ELb0ELb0ELb0ELb0ELb1ELb1ELb0ELb0ELb0EEENS1_21CollectiveEpilogueFwdINS6_IJSA_SB_SA_EEES9_NS_10bfloat16_tESF_Li256ELb0ELb0ELb0ELb1EEENS1_29StaticPersistentTileSchedulerILb0EEEEEEEEEvNT_6ParamsE:
	.zero		3584


//--------------------- .nv.constant0._ZN7cutlass13device_kernelIN5flash11enable_sm90INS1_16FlashAttnFwdSm90INS1_25CollectiveMainloopFwdSm90ILi2EN4cute5tupleIJNS5_1CILi1EEES8_S8_EEENS6_IJNS7_ILi128EEESA_NS7_ILi256EEEEEELi256ENS_12float_e4m3_tEfNS_4arch4Sm90ELb0ELb0ELb0ELb1ELb0ELb0ELb0ELb1ELb1ELb0ELb0ELb0EEENS1_21CollectiveEpilogueFwdINS6_IJSA_SB_SA_EEES9_NS_10bfloat16_tESF_Li256ELb1ELb0ELb0ELb1EEENS1_36VarlenDynamicPersistentTileSchedulerILi128ELi128ELi256ELi128ELb0ELb0ELb1ELb0ELb1ELb1EEEEEEEEEvNT_6ParamsE --------------------------
	.section	.nv.constant0._ZN7cutlass13device_kernelIN5flash11enable_sm90INS1_16FlashAttnFwdSm90INS1_25CollectiveMainloopFwdSm90ILi2EN4cute5tupleIJNS5_1CILi1EEES8_S8_EEENS6_IJNS7_ILi128EEESA_NS7_ILi256EEEEEELi256ENS_12float_e4m3_tEfNS_4arch4Sm90ELb0ELb0ELb0ELb1ELb0ELb0ELb0ELb1ELb1ELb0ELb0ELb0EEENS1_21CollectiveEpilogueFwdINS6_IJSA_SB_SA_EEES9_NS_10bfloat16_tESF_Li256ELb1ELb0ELb0ELb1EEENS1_36VarlenDynamicPersistentTileSchedulerILi128ELi128ELi256ELi128ELb0ELb0ELb1ELb0ELb1ELb1EEEEEEEEEvNT_6ParamsE,"a",@progbits
	.sectionflags	@""
	.align	4
.nv.constant0._ZN7cutlass13device_kernelIN5flash11enable_sm90INS1_16FlashAttnFwdSm90INS1_25CollectiveMainloopFwdSm90ILi2EN4cute5tupleIJNS5_1CILi1EEES8_S8_EEENS6_IJNS7_ILi128EEESA_NS7_ILi256EEEEEELi256ENS_12float_e4m3_tEfNS_4arch4Sm90ELb0ELb0ELb0ELb1ELb0ELb0ELb0ELb1ELb1ELb0ELb0ELb0EEENS1_21CollectiveEpilogueFwdINS6_IJSA_SB_SA_EEES9_NS_10bfloat16_tESF_Li256ELb1ELb0ELb0ELb1EEENS1_36VarlenDynamicPersistentTileSchedulerILi128ELi128ELi256ELi128ELb0ELb0ELb1ELb0ELb1ELb1EEEEEEEEEvNT_6ParamsE:
	.zero		3200


//--------------------- .nv.constant0._ZN7cutlass13device_kernelIN5flash11enable_sm90INS1_16FlashAttnFwdSm90INS1_25CollectiveMainloopFwdSm90ILi2EN4cute5tupleIJNS5_1CILi1EEES8_S8_EEENS6_IJNS7_ILi128EEESA_NS7_ILi256EEEEEELi256ENS_12float_e4m3_tEfNS_4arch4Sm90ELb0ELb0ELb0ELb1ELb0ELb1ELb0ELb1ELb1ELb0ELb0ELb0EEENS1_21CollectiveEpilogueFwdINS6_IJSA_SB_SA_EEES9_NS_10bfloat16_tESF_Li256ELb1ELb0ELb0ELb1EEENS1_36VarlenDynamicPersistentTileSchedulerILi128ELi128ELi256ELi128ELb0ELb0ELb1ELb0ELb1ELb1EEEEEEEEEvNT_6ParamsE --------------------------
	.section	.nv.constant0._ZN7cutlass13device_kernelIN5flash11enable_sm90INS1_16FlashAttnFwdSm90INS1_25CollectiveMainloopFwdSm90ILi2EN4cute5tupleIJNS5_1CILi1EEES8_S8_EEENS6_IJNS7_ILi128EEESA_NS7_ILi256EEEEEELi256ENS_12float_e4m3_tEfNS_4arch4Sm90ELb0ELb0ELb0ELb1ELb0ELb1ELb0ELb1ELb1ELb0ELb0ELb0EEENS1_21CollectiveEpilogueFwdINS6_IJSA_SB_SA_EEES9_NS_10bfloat16_tESF_Li256ELb1ELb0ELb0ELb1EEENS1_36VarlenDynamicPersistentTileSchedulerILi128ELi128ELi256ELi128ELb0ELb0ELb1ELb0ELb1ELb1EEEEEEEEEvNT_6ParamsE,"a",@progbits
	.sectionflags	@""
	.align	4
.nv.constant0._ZN7cutlass13device_kernelIN5flash11enable_sm90INS1_16FlashAttnFwdSm90INS1_25CollectiveMainloopFwdSm90ILi2EN4cute5tupleIJNS5_1CILi1EEES8_S8_EEENS6_IJNS7_ILi128EEESA_NS7_ILi256EEEEEELi256ENS_12float_e4m3_tEfNS_4arch4Sm90ELb0ELb0ELb0ELb1ELb0ELb1ELb0ELb1ELb1ELb0ELb0ELb0EEENS1_21CollectiveEpilogueFwdINS6_IJSA_SB_SA_EEES9_NS_10bfloat16_tESF_Li256ELb1ELb0ELb0ELb1EEENS1_36VarlenDynamicPersistentTileSchedulerILi128ELi128ELi256ELi128ELb0ELb0ELb1ELb0ELb1ELb1EEEEEEEEEvNT_6ParamsE:
	.zero		3200


//--------------------- .nv.constant0._ZN7cutlass13device_kernelIN5flash11enable_sm90INS1_16FlashAttnFwdSm90INS1_25CollectiveMainloopFwdSm90ILi2EN4cute5tupleIJNS5_1CILi1EEES8_S8_EEENS6_IJNS7_ILi128EEENS7_ILi64EEENS7_ILi256EEEEEELi256ENS_12float_e4m3_tEfNS_4arch4Sm90ELb0ELb1ELb0ELb0ELb0ELb0ELb0ELb1ELb1ELb0ELb0ELb0EEENS1_21CollectiveEpilogueFwdINS6_IJSA_SC_SB_EEES9_NS_10bfloat16_tESG_Li256ELb0ELb0ELb0ELb1EEENS1_30DynamicPersistentTileSchedulerILi256ELi128ELb0ELb0ELb1EEEEEEEEEvNT_6ParamsE --------------------------
	.section	.nv.constant0._ZN7cutlass13device_kernelIN5flash11enable_sm90INS1_16FlashAttnFwdSm90INS1_25CollectiveMainloopFwdSm90ILi2EN4cute5tupleIJNS5_1CILi1EEES8_S8_EEENS6_IJNS7_ILi128EEENS7_ILi64EEENS7_ILi256EEEEEELi256ENS_12float_e4m3_tEfNS_4arch4Sm90ELb0ELb1ELb0ELb0ELb0ELb0ELb0ELb1ELb1ELb0ELb0ELb0EEENS1_21CollectiveEpilogueFwdINS6_IJSA_SC_SB_EEES9_NS_10bfloat16_tESG_Li256ELb0ELb0ELb0ELb1EEENS1_30DynamicPersistentTileSchedulerILi256ELi128ELb0ELb0ELb1EEEEEEEEEvNT_6ParamsE,"a",@progbits
	.sectionflags	@""
	.align	4
.nv.constant0._ZN7cutlass13device_kernelIN5flash11enable_sm90INS1_16FlashAttnFwdSm90INS1_25CollectiveMainloopFwdSm90ILi2EN4cute5tupleIJNS5_1CILi1EEES8_S8_EEENS6_IJNS7_ILi128EEENS7_ILi64EEENS7_ILi256EEEEEELi256ENS_12float_e4m3_tEfNS_4arch4Sm90ELb0ELb1ELb0ELb0ELb0ELb0ELb0ELb1ELb1ELb0ELb0ELb0EEENS1_21CollectiveEpilogueFwdINS6_IJSA_SC_SB_EEES9_NS_10bfloat16_tESG_Li256ELb0ELb0ELb0ELb1EEENS1_30DynamicPersistentTileSchedulerILi256ELi128ELb0ELb0ELb1EEEEEEEEEvNT_6ParamsE:
	.zero		3584


//--------------------- .nv.constant0._ZN7cutlass13device_kernelIN5flash11enable_sm90INS1_16FlashAttnFwdSm90INS1_25CollectiveMainloopFwdSm90ILi2EN4cute5tupleIJNS5_1CILi1EEES8_S8_EEENS6_IJNS7_ILi128EEENS7_ILi64EEENS7_ILi256EEEEEELi256ENS_12float_e4m3_tEfNS_4arch4Sm90ELb0ELb1ELb0ELb1ELb0ELb0ELb0ELb1ELb1ELb0ELb0ELb0EEENS1_21CollectiveEpilogueFwdINS6_IJSA_SC_SB_EEES9_NS_10bfloat16_tESG_Li256ELb1ELb0ELb0ELb1EEENS1_36VarlenDynamicPersistentTileSchedulerILi128ELi64ELi256ELi128ELb0ELb0ELb1ELb1ELb0ELb1EEEEEEEEEvNT_6ParamsE --------------------------
	.section	.nv.constant0._ZN7cutlass13device_kernelIN5flash11enable_sm90INS1_16FlashAttnFwdSm90INS1_25CollectiveMainloopFwdSm90ILi2EN4cute5tupleIJNS5_1CILi1EEES8_S8_EEENS6_IJNS7_ILi128EEENS7_ILi64EEENS7_ILi256EEEEEELi256ENS_12float_e4m3_tEfNS_4arch4Sm90ELb0ELb1ELb0ELb1ELb0ELb0ELb0ELb1ELb1ELb0ELb0ELb0EEENS1_21CollectiveEpilogueFwdINS6_IJSA_SC_SB_EEES9_NS_10bfloat16_tESG_Li256ELb1ELb0ELb0ELb1EEENS1_36VarlenDynamicPersistentTileSchedulerILi128ELi64ELi256ELi128ELb0ELb0ELb1ELb1ELb0ELb1EEEEEEEEEvNT_6ParamsE,"a",@progbits
	.sectionflags	@""
	.align	4
.nv.constant0._ZN7cutlass13device_kernelIN5flash11enable_sm90INS1_16FlashAttnFwdSm90INS1_25CollectiveMainloopFwdSm90ILi2EN4cute5tupleIJNS5_1CILi1EEES8_S8_EEENS6_IJNS7_ILi128EEENS7_ILi64EEENS7_ILi256EEEEEELi256ENS_12float_e4m3_tEfNS_4arch4Sm90ELb0ELb1ELb0ELb1ELb0ELb0ELb0ELb1ELb1ELb0ELb0ELb0EEENS1_21CollectiveEpilogueFwdINS6_IJSA_SC_SB_EEES9_NS_10bfloat16_tESG_Li256ELb1ELb0ELb0ELb1EEENS1_36VarlenDynamicPersistentTileSchedulerILi128ELi64ELi256ELi128ELb0ELb0ELb1ELb1ELb0ELb1EEEEEEEEEvNT_6ParamsE:
	.zero		3200


//--------------------- .nv.constant0._ZN7cutlass13device_kernelIN5flash11enable_sm90INS1_16FlashAttnFwdSm90INS1_25CollectiveMainloopFwdSm90ILi2EN4cute5tupleIJNS5_1CILi1EEES8_S8_EEENS6_IJNS7_ILi128EEENS7_ILi64EEENS7_ILi256EEEEEELi256ENS_12float_e4m3_tEfNS_4arch4Sm90ELb0ELb1ELb0ELb1ELb0ELb1ELb0ELb1ELb1ELb0ELb0ELb0EEENS1_21CollectiveEpilogueFwdINS6_IJSA_SC_SB_EEES9_NS_10bfloat16_tESG_Li256ELb1ELb0ELb0ELb1EEENS1_36VarlenDynamicPersistentTileSchedulerILi128ELi64ELi256ELi128ELb0ELb0ELb1ELb1ELb0ELb1EEEEEEEEEvNT_6ParamsE --------------------------
	.section	.nv.constant0._ZN7cutlass13device_kernelIN5flash11enable_sm90INS1_16FlashAttnFwdSm90INS1_25CollectiveMainloopFwdSm90ILi2EN4cute5tupleIJNS5_1CILi1EEES8_S8_EEENS6_IJNS7_ILi128EEENS7_ILi64EEENS7_ILi256EEEEEELi256ENS_12float_e4m3_tEfNS_4arch4Sm90ELb0ELb1ELb0ELb1ELb0ELb1ELb0ELb1ELb1ELb0ELb0ELb0EEENS1_21CollectiveEpilogueFwdINS6_IJSA_SC_SB_EEES9_NS_10bfloat16_tESG_Li256ELb1ELb0ELb0ELb1EEENS1_36VarlenDynamicPersistentTileSchedulerILi128ELi64ELi256ELi128ELb0ELb0ELb1ELb1ELb0ELb1EEEEEEEEEvNT_6ParamsE,"a",@progbits
	.sectionflags	@""
	.align	4
.nv.constant0._ZN7cutlass13device_kernelIN5flash11enable_sm90INS1_16FlashAttnFwdSm90INS1_25CollectiveMainloopFwdSm90ILi2EN4cute5tupleIJNS5_1CILi1EEES8_S8_EEENS6_IJNS7_ILi128EEENS7_ILi64EEENS7_ILi256EEEEEELi256ENS_12float_e4m3_tEfNS_4arch4Sm90ELb0ELb1ELb0ELb1ELb0ELb1ELb0ELb1ELb1ELb0ELb0ELb0EEENS1_21CollectiveEpilogueFwdINS6_IJSA_SC_SB_EEES9_NS_10bfloat16_tESG_Li256ELb1ELb0ELb0ELb1EEENS1_36VarlenDynamicPersistentTileSchedulerILi128ELi64ELi256ELi128ELb0ELb0ELb1ELb1ELb0ELb1EEEEEEEEEvNT_6ParamsE:
	.zero		3200


//--------------------- .nv.constant0._ZN7cutlass13device_kernelIN5flash11enable_sm90INS1_16FlashAttnFwdSm90INS1_25CollectiveMainloopFwdSm90ILi2EN4cute5tupleIJNS5_1CILi1EEES8_S8_EEENS6_IJNS7_ILi128EEESA_NS7_ILi256EEEEEELi256ENS_12float_e4m3_tEfNS_4arch4Sm90ELb1ELb0ELb0ELb0ELb0ELb0ELb0ELb1ELb1ELb0ELb0ELb0EEENS1_21CollectiveEpilogueFwdINS6_IJSA_SB_SA_EEES9_NS_10bfloat16_tESF_Li256ELb0ELb0ELb0ELb1EEENS1_30DynamicPersistentTileSchedulerILi256ELi128ELb0ELb0ELb1EEEEEEEEEvNT_6ParamsE --------------------------
	.section	.nv.constant0._ZN7cutlass13device_kernelIN5flash11enable_sm90INS1_16FlashAttnFwdSm90INS1_25CollectiveMainloopFwdSm90ILi2EN4cute5tupleIJNS5_1CILi1EEES8_S8_EEENS6_IJNS7_ILi128EEESA_NS7_ILi256EEEEEELi256ENS_12float_e4m3_tEfNS_4arch4Sm90ELb1ELb0ELb0ELb0ELb0ELb0ELb0ELb1ELb1ELb0ELb0ELb0EEENS1_21CollectiveEpilogueFwdINS6_IJSA_SB_SA_EEES9_NS_10bfloat16_tESF_Li256ELb0ELb0ELb0ELb1EEENS1_30DynamicPersistentTileSchedulerILi256ELi128ELb0ELb0ELb1EEEEEEEEEvNT_6ParamsE,"a",@progbits
	.sectionflags	@""
	.align	4
.nv.constant0._ZN7cutlass13device_kernelIN5flash11enable_sm90INS1_16FlashAttnFwdSm90INS1_25CollectiveMainloopFwdSm90ILi2EN4cute5tupleIJNS5_1CILi1EEES8_S8_EEENS6_IJNS7_ILi128EEESA_NS7_ILi256EEEEEELi256ENS_12float_e4m3_tEfNS_4arch4Sm90ELb1ELb0ELb0ELb0ELb0ELb0ELb0ELb1ELb1ELb0ELb0ELb0EEENS1_21CollectiveEpilogueFwdINS6_IJSA_SB_SA_EEES9_NS_10bfloat16_tESF_Li256ELb0ELb0ELb0ELb1EEENS1_30DynamicPersistentTileSchedulerILi256ELi128ELb0ELb0ELb1EEEEEEEEEvNT_6ParamsE:
	.zero		3584


//--------------------- .nv.constant0._ZN7cutlass13device_kernelIN5flash11enable_sm90INS1_16FlashAttnFwdSm90INS1_25CollectiveMainloopFwdSm90ILi2EN4cute5tupleIJNS5_1CILi1EEES8_S8_EEENS6_IJNS7_ILi128EEESA_NS7_ILi256EEEEEELi256ENS_12float_e4m3_tEfNS_4arch4Sm90ELb1ELb0ELb0ELb1ELb0ELb0ELb0ELb1ELb1ELb0ELb0ELb0EEENS1_21CollectiveEpilogueFwdINS6_IJSA_SB_SA_EEES9_NS_10bfloat16_tESF_Li256ELb1ELb0ELb0ELb1EEENS1_36VarlenDynamicPersistentTileSchedulerILi128ELi128ELi256ELi128ELb0ELb0ELb1ELb1ELb1ELb1EEEEEEEEEvNT_6ParamsE --------------------------
	.section	.nv.constant0._ZN7cutlass13device_kernelIN5flash11enable_sm90INS1_16FlashAttnFwdSm90INS1_25CollectiveMainloopFwdSm90ILi2EN4cute5tupleIJNS5_1CILi1EEES8_S8_EEENS6_IJNS7_ILi128EEESA_NS7_ILi256EEEEEELi256ENS_12float_e4m3_tEfNS_4arch4Sm90ELb1ELb0ELb0ELb1ELb0ELb0ELb0ELb1ELb1ELb0ELb0ELb0EEENS1_21CollectiveEpilogueFwdINS6_IJSA_SB_SA_EEES9_NS_10bfloat16_tESF_Li256ELb1ELb0ELb0ELb1EEENS1_36VarlenDynamicPersistentTileSchedulerILi128ELi128ELi256ELi128ELb0ELb0ELb1ELb1ELb1ELb1EEEEEEEEEvNT_6ParamsE,"a",@progbits
	.sectionflags	@""
	.align	4
.nv.constant0._ZN7cutlass13device_kernelIN5flash11enable_sm90INS1_16FlashAttnFwdSm90INS1_25CollectiveMainloopFwdSm90ILi2EN4cute5tupleIJNS5_1CILi1EEES8_S8_EEENS6_IJNS7_ILi128EEESA_NS7_ILi256EEEEEELi256ENS_12float_e4m3_tEfNS_4arch4Sm90ELb1ELb0ELb0ELb1ELb0ELb0ELb0ELb1ELb1ELb0ELb0ELb0EEENS1_21CollectiveEpilogueFwdINS6_IJSA_SB_SA_EEES9_NS_10bfloat16_tESF_Li256ELb1ELb0ELb0ELb1EEENS1_36VarlenDynamicPersistentTileSchedulerILi128ELi128ELi256ELi128ELb0ELb0ELb1ELb1ELb1ELb1EEEEEEEEEvNT_6ParamsE:
	.zero		3200


//--------------------- .nv.constant0._ZN7cutlass13device_kernelIN5flash11enable_sm90INS1_16FlashAttnFwdSm90INS1_25CollectiveMainloopFwdSm90ILi2EN4cute5tupleIJNS5_1CILi1EEES8_S8_EEENS6_IJNS7_ILi128EEESA_NS7_ILi256EEEEEELi256ENS_12float_e4m3_tEfNS_4arch4Sm90ELb1ELb0ELb0ELb1ELb0ELb1ELb0ELb1ELb1ELb0ELb0ELb0EEENS1_21CollectiveEpilogueFwdINS6_IJSA_SB_SA_EEES9_NS_10bfloat16_tESF_Li256ELb1ELb0ELb0ELb1EEENS1_36VarlenDynamicPersistentTileSchedulerILi128ELi128ELi256ELi128ELb0ELb0ELb1ELb1ELb1ELb1EEEEEEEEEvNT_6ParamsE --------------------------
	.section	.nv.constant0._ZN7cutlass13device_kernelIN5flash11enable_sm90INS1_16FlashAttnFwdSm90INS1_25CollectiveMainloopFwdSm90ILi2EN4cute5tupleIJNS5_1CILi1EEES8_S8_EEENS6_IJNS7_ILi128EEESA_NS7_ILi256EEEEEELi256ENS_12float_e4m3_tEfNS_4arch4Sm90ELb1ELb0ELb0ELb1ELb0ELb1ELb0ELb1ELb1ELb0ELb0ELb0EEENS1_21CollectiveEpilogueFwdINS6_IJSA_SB_SA_EEES9_NS_10bfloat16_tESF_Li256ELb1ELb0ELb0ELb1EEENS1_36VarlenDynamicPersistentTileSchedulerILi128ELi128ELi256ELi128ELb0ELb0ELb1ELb1ELb1ELb1EEEEEEEEEvNT_6ParamsE,"a",@progbits
	.sectionflags	@""
	.align	4
.nv.constant0._ZN7cutlass13device_kernelIN5flash11enable_sm90INS1_16FlashAttnFwdSm90INS1_25CollectiveMainloopFwdSm90ILi2EN4cute5tupleIJNS5_1CILi1EEES8_S8_EEENS6_IJNS7_ILi128EEESA_NS7_ILi256EEEEEELi256ENS_12float_e4m3_tEfNS_4arch4Sm90ELb1ELb0ELb0ELb1ELb0ELb1ELb0ELb1ELb1ELb0ELb0ELb0EEENS1_21CollectiveEpilogueFwdINS6_IJSA_SB_SA_EEES9_NS_10bfloat16_tESF_Li256ELb1ELb0ELb0ELb1EEENS1_36VarlenDynamicPersistentTileSchedulerILi128ELi128ELi256ELi128ELb0ELb0ELb1ELb1ELb1ELb1EEEEEEEEEvNT_6ParamsE:
	.zero		3200


//--------------------- SYMBOLS --------------------------

	.type		.nv.reservedSmem.offset0,@object
	.size		.nv.reservedSmem.offset0,0x4
	.type		__assertfail,@function
